	.target	sm_103a

	.elftype	@"ET_EXEC"


//--------------------- .note.nv.tkinfo           --------------------------
	.section	.note.nv.tkinfo,"",@"SHT_NOTE"
	.sectionflags	@"SHF_NOTE_NV_TKINFO"
	.tkinfo
        /*0018*/ 	.word	0x00000002
        /*0030*/ 	.string	""
        /*0030*/ 	.string	"ptxas"
        /*0030*/ 	.string	"Cuda compilation tools, release 13.0, V13.0.88"
        /*0030*/ 	.string	"Build cuda_13.0.r13.0/compiler.36424714_0"
        /*0030*/ 	.string	"-arch sm_103a -m 64 "



//--------------------- .note.nv.cuinfo           --------------------------
	.section	.note.nv.cuinfo,"",@"SHT_NOTE"
	.sectionflags	@"SHF_NOTE_NV_CUINFO"
        /*0018*/ 	.short	0x0002
        /*001a*/ 	.short	0x0067
        /*001c*/ 	.short	0x0082
	.zero		2


//--------------------- .nv.info                  --------------------------
	.section	.nv.info,"",@"SHT_CUDA_INFO"
	.align	4


	//----- nvinfo : EIATTR_REGCOUNT
	.align		4
        /*0000*/ 	.byte	0x04, 0x2f
        /*0002*/ 	.short	(.L_202 - .L_201)
	.align		4
.L_201:
        /*0004*/ 	.word	index@(_ZN2at6native13reduce_kernelILi128ELi4ENS0_8ReduceOpIhNS0_14func_wrapper_tIbZZZNS0_15and_kernel_cudaERNS_14TensorIteratorEENKUlvE_clEvENKUlvE_clEvEUlbhE_EEjbLi4ELi4EEEEEvT1_)
        /*0008*/ 	.word	0x00000030


	//----- nvinfo : EIATTR_FRAME_SIZE
	.align		4
.L_202:
        /*000c*/ 	.byte	0x04, 0x11
        /*000e*/ 	.short	(.L_204 - .L_203)
	.align		4
.L_203:
        /*0010*/ 	.word	index@(_ZN2at6native13reduce_kernelILi128ELi4ENS0_8ReduceOpIhNS0_14func_wrapper_tIbZZZNS0_15and_kernel_cudaERNS_14TensorIteratorEENKUlvE_clEvENKUlvE_clEvEUlbhE_EEjbLi4ELi4EEEEEvT1_)
        /*0014*/ 	.word	0x00000000


	//----- nvinfo : EIATTR_REGCOUNT
	.align		4
.L_204:
        /*0018*/ 	.byte	0x04, 0x2f
        /*001a*/ 	.short	(.L_206 - .L_205)
	.align		4
.L_205:
        /*001c*/ 	.word	index@(_ZN2at6native13reduce_kernelILi256ELi2ENS0_8ReduceOpIhNS0_14func_wrapper_tIbZZZNS0_15and_kernel_cudaERNS_14TensorIteratorEENKUlvE_clEvENKUlvE_clEvEUlbhE_EEjbLi4ELi4EEEEEvT1_)
        /*0020*/ 	.word	0x00000022


	//----- nvinfo : EIATTR_FRAME_SIZE
	.align		4
.L_206:
        /*0024*/ 	.byte	0x04, 0x11
        /*0026*/ 	.short	(.L_208 - .L_207)
	.align		4
.L_207:
        /*0028*/ 	.word	index@(_ZN2at6native13reduce_kernelILi256ELi2ENS0_8ReduceOpIhNS0_14func_wrapper_tIbZZZNS0_15and_kernel_cudaERNS_14TensorIteratorEENKUlvE_clEvENKUlvE_clEvEUlbhE_EEjbLi4ELi4EEEEEvT1_)
        /*002c*/ 	.word	0x00000000


	//----- nvinfo : EIATTR_REGCOUNT
	.align		4
.L_208:
        /*0030*/ 	.byte	0x04, 0x2f
        /*0032*/ 	.short	(.L_210 - .L_209)
	.align		4
.L_209:
        /*0034*/ 	.word	index@(_ZN2at6native13reduce_kernelILi512ELi1ENS0_8ReduceOpIhNS0_14func_wrapper_tIbZZZNS0_15and_kernel_cudaERNS_14TensorIteratorEENKUlvE_clEvENKUlvE_clEvEUlbhE_EEjbLi4ELi4EEEEEvT1_)
        /*0038*/ 	.word	0x00000020


	//----- nvinfo : EIATTR_FRAME_SIZE
	.align		4
.L_210:
        /*003c*/ 	.byte	0x04, 0x11
        /*003e*/ 	.short	(.L_212 - .L_211)
	.align		4
.L_211:
        /*0040*/ 	.word	index@(_ZN2at6native13reduce_kernelILi512ELi1ENS0_8ReduceOpIhNS0_14func_wrapper_tIbZZZNS0_15and_kernel_cudaERNS_14TensorIteratorEENKUlvE_clEvENKUlvE_clEvEUlbhE_EEjbLi4ELi4EEEEEvT1_)
        /*0044*/ 	.word	0x00000000


	//----- nvinfo : EIATTR_REGCOUNT
	.align		4
.L_212:
        /*0048*/ 	.byte	0x04, 0x2f
        /*004a*/ 	.short	(.L_214 - .L_213)
	.align		4
.L_213:
        /*004c*/ 	.word	index@(_ZN2at6native13reduce_kernelILi128ELi4ENS0_8ReduceOpIaNS0_14func_wrapper_tIbZZZNS0_15and_kernel_cudaERNS_14TensorIteratorEENKUlvE_clEvENKUlvE0_clEvEUlbaE_EEjbLi4ELi4EEEEEvT1_)
        /*0050*/ 	.word	0x00000030


	//----- nvinfo : EIATTR_FRAME_SIZE
	.align		4
.L_214:
        /*0054*/ 	.byte	0x04, 0x11
        /*0056*/ 	.short	(.L_216 - .L_215)
	.align		4
.L_215:
        /*0058*/ 	.word	index@(_ZN2at6native13reduce_kernelILi128ELi4ENS0_8ReduceOpIaNS0_14func_wrapper_tIbZZZNS0_15and_kernel_cudaERNS_14TensorIteratorEENKUlvE_clEvENKUlvE0_clEvEUlbaE_EEjbLi4ELi4EEEEEvT1_)
        /*005c*/ 	.word	0x00000000


	//----- nvinfo : EIATTR_REGCOUNT
	.align		4
.L_216:
        /*0060*/ 	.byte	0x04, 0x2f
        /*0062*/ 	.short	(.L_218 - .L_217)
	.align		4
.L_217:
        /*0064*/ 	.word	index@(_ZN2at6native13reduce_kernelILi256ELi2ENS0_8ReduceOpIaNS0_14func_wrapper_tIbZZZNS0_15and_kernel_cudaERNS_14TensorIteratorEENKUlvE_clEvENKUlvE0_clEvEUlbaE_EEjbLi4ELi4EEEEEvT1_)
        /*0068*/ 	.word	0x00000022


	//----- nvinfo : EIATTR_FRAME_SIZE
	.align		4
.L_218:
        /*006c*/ 	.byte	0x04, 0x11
        /*006e*/ 	.short	(.L_220 - .L_219)
	.align		4
.L_219:
        /*0070*/ 	.word	index@(_ZN2at6native13reduce_kernelILi256ELi2ENS0_8ReduceOpIaNS0_14func_wrapper_tIbZZZNS0_15and_kernel_cudaERNS_14TensorIteratorEENKUlvE_clEvENKUlvE0_clEvEUlbaE_EEjbLi4ELi4EEEEEvT1_)
        /*0074*/ 	.word	0x00000000


	//----- nvinfo : EIATTR_REGCOUNT
	.align		4
.L_220:
        /*0078*/ 	.byte	0x04, 0x2f
        /*007a*/ 	.short	(.L_222 - .L_221)
	.align		4
.L_221:
        /*007c*/ 	.word	index@(_ZN2at6native13reduce_kernelILi512ELi1ENS0_8ReduceOpIaNS0_14func_wrapper_tIbZZZNS0_15and_kernel_cudaERNS_14TensorIteratorEENKUlvE_clEvENKUlvE0_clEvEUlbaE_EEjbLi4ELi4EEEEEvT1_)
        /*0080*/ 	.word	0x00000020


	//----- nvinfo : EIATTR_FRAME_SIZE
	.align		4
.L_222:
        /*0084*/ 	.byte	0x04, 0x11
        /*0086*/ 	.short	(.L_224 - .L_223)
	.align		4
.L_223:
        /*0088*/ 	.word	index@(_ZN2at6native13reduce_kernelILi512ELi1ENS0_8ReduceOpIaNS0_14func_wrapper_tIbZZZNS0_15and_kernel_cudaERNS_14TensorIteratorEENKUlvE_clEvENKUlvE0_clEvEUlbaE_EEjbLi4ELi4EEEEEvT1_)
        /*008c*/ 	.word	0x00000000


	//----- nvinfo : EIATTR_REGCOUNT
	.align		4
.L_224:
        /*0090*/ 	.byte	0x04, 0x2f
        /*0092*/ 	.short	(.L_226 - .L_225)
	.align		4
.L_225:
        /*0094*/ 	.word	index@(_ZN2at6native13reduce_kernelILi128ELi4ENS0_8ReduceOpIiNS0_14func_wrapper_tIbZZZNS0_15and_kernel_cudaERNS_14TensorIteratorEENKUlvE_clEvENKUlvE1_clEvEUlbiE_EEjbLi4ELi4EEEEEvT1_)
        /*0098*/ 	.word	0x0000002e


	//----- nvinfo : EIATTR_FRAME_SIZE
	.align		4
.L_226:
        /*009c*/ 	.byte	0x04, 0x11
        /*009e*/ 	.short	(.L_228 - .L_227)
	.align		4
.L_227:
        /*00a0*/ 	.word	index@(_ZN2at6native13reduce_kernelILi128ELi4ENS0_8ReduceOpIiNS0_14func_wrapper_tIbZZZNS0_15and_kernel_cudaERNS_14TensorIteratorEENKUlvE_clEvENKUlvE1_clEvEUlbiE_EEjbLi4ELi4EEEEEvT1_)
        /*00a4*/ 	.word	0x00000000


	//----- nvinfo : EIATTR_REGCOUNT
	.align		4
.L_228:
        /*00a8*/ 	.byte	0x04, 0x2f
        /*00aa*/ 	.short	(.L_230 - .L_229)
	.align		4
.L_229:
        /*00ac*/ 	.word	index@(_ZN2at6native13reduce_kernelILi256ELi2ENS0_8ReduceOpIiNS0_14func_wrapper_tIbZZZNS0_15and_kernel_cudaERNS_14TensorIteratorEENKUlvE_clEvENKUlvE1_clEvEUlbiE_EEjbLi4ELi4EEEEEvT1_)
        /*00b0*/ 	.word	0x00000020


	//----- nvinfo : EIATTR_FRAME_SIZE
	.align		4
.L_230:
        /*00b4*/ 	.byte	0x04, 0x11
        /*00b6*/ 	.short	(.L_232 - .L_231)
	.align		4
.L_231:
        /*00b8*/ 	.word	index@(_ZN2at6native13reduce_kernelILi256ELi2ENS0_8ReduceOpIiNS0_14func_wrapper_tIbZZZNS0_15and_kernel_cudaERNS_14TensorIteratorEENKUlvE_clEvENKUlvE1_clEvEUlbiE_EEjbLi4ELi4EEEEEvT1_)
        /*00bc*/ 	.word	0x00000000


	//----- nvinfo : EIATTR_REGCOUNT
	.align		4
.L_232:
        /*00c0*/ 	.byte	0x04, 0x2f
        /*00c2*/ 	.short	(.L_234 - .L_233)
	.align		4
.L_233:
        /*00c4*/ 	.word	index@(_ZN2at6native13reduce_kernelILi512ELi1ENS0_8ReduceOpIiNS0_14func_wrapper_tIbZZZNS0_15and_kernel_cudaERNS_14TensorIteratorEENKUlvE_clEvENKUlvE1_clEvEUlbiE_EEjbLi4ELi4EEEEEvT1_)
        /*00c8*/ 	.word	0x0000001e


	//----- nvinfo : EIATTR_FRAME_SIZE
	.align		4
.L_234:
        /*00cc*/ 	.byte	0x04, 0x11
        /*00ce*/ 	.short	(.L_236 - .L_235)
	.align		4
.L_235:
        /*00d0*/ 	.word	index@(_ZN2at6native13reduce_kernelILi512ELi1ENS0_8ReduceOpIiNS0_14func_wrapper_tIbZZZNS0_15and_kernel_cudaERNS_14TensorIteratorEENKUlvE_clEvENKUlvE1_clEvEUlbiE_EEjbLi4ELi4EEEEEvT1_)
        /*00d4*/ 	.word	0x00000000


	//----- nvinfo : EIATTR_REGCOUNT
	.align		4
.L_236:
        /*00d8*/ 	.byte	0x04, 0x2f
        /*00da*/ 	.short	(.L_238 - .L_237)
	.align		4
.L_237:
        /*00dc*/ 	.word	index@(_ZN2at6native13reduce_kernelILi128ELi4ENS0_8ReduceOpIlNS0_14func_wrapper_tIbZZZNS0_15and_kernel_cudaERNS_14TensorIteratorEENKUlvE_clEvENKUlvE2_clEvEUlblE_EEjbLi4ELi4EEEEEvT1_)
        /*00e0*/ 	.word	0x0000003c


	//----- nvinfo : EIATTR_FRAME_SIZE
	.align		4
.L_238:
        /*00e4*/ 	.byte	0x04, 0x11
        /*00e6*/ 	.short	(.L_240 - .L_239)
	.align		4
.L_239:
        /*00e8*/ 	.word	index@(_ZN2at6native13reduce_kernelILi128ELi4ENS0_8ReduceOpIlNS0_14func_wrapper_tIbZZZNS0_15and_kernel_cudaERNS_14TensorIteratorEENKUlvE_clEvENKUlvE2_clEvEUlblE_EEjbLi4ELi4EEEEEvT1_)
        /*00ec*/ 	.word	0x00000000


	//----- nvinfo : EIATTR_REGCOUNT
	.align		4
.L_240:
        /*00f0*/ 	.byte	0x04, 0x2f
        /*00f2*/ 	.short	(.L_242 - .L_241)
	.align		4
.L_241:
        /*00f4*/ 	.word	index@(_ZN2at6native13reduce_kernelILi256ELi2ENS0_8ReduceOpIlNS0_14func_wrapper_tIbZZZNS0_15and_kernel_cudaERNS_14TensorIteratorEENKUlvE_clEvENKUlvE2_clEvEUlblE_EEjbLi4ELi4EEEEEvT1_)
        /*00f8*/ 	.word	0x00000026


	//----- nvinfo : EIATTR_FRAME_SIZE
	.align		4
.L_242:
        /*00fc*/ 	.byte	0x04, 0x11
        /*00fe*/ 	.short	(.L_244 - .L_243)
	.align		4
.L_243:
        /*0100*/ 	.word	index@(_ZN2at6native13reduce_kernelILi256ELi2ENS0_8ReduceOpIlNS0_14func_wrapper_tIbZZZNS0_15and_kernel_cudaERNS_14TensorIteratorEENKUlvE_clEvENKUlvE2_clEvEUlblE_EEjbLi4ELi4EEEEEvT1_)
        /*0104*/ 	.word	0x00000000


	//----- nvinfo : EIATTR_REGCOUNT
	.align		4
.L_244:
        /*0108*/ 	.byte	0x04, 0x2f
        /*010a*/ 	.short	(.L_246 - .L_245)
	.align		4
.L_245:
        /*010c*/ 	.word	index@(_ZN2at6native13reduce_kernelILi512ELi1ENS0_8ReduceOpIlNS0_14func_wrapper_tIbZZZNS0_15and_kernel_cudaERNS_14TensorIteratorEENKUlvE_clEvENKUlvE2_clEvEUlblE_EEjbLi4ELi4EEEEEvT1_)
        /*0110*/ 	.word	0x0000001e


	//----- nvinfo : EIATTR_FRAME_SIZE
	.align		4
.L_246:
        /*0114*/ 	.byte	0x04, 0x11
        /*0116*/ 	.short	(.L_248 - .L_247)
	.align		4
.L_247:
        /*0118*/ 	.word	index@(_ZN2at6native13reduce_kernelILi512ELi1ENS0_8ReduceOpIlNS0_14func_wrapper_tIbZZZNS0_15and_kernel_cudaERNS_14TensorIteratorEENKUlvE_clEvENKUlvE2_clEvEUlblE_EEjbLi4ELi4EEEEEvT1_)
        /*011c*/ 	.word	0x00000000


	//----- nvinfo : EIATTR_REGCOUNT
	.align		4
.L_248:
        /*0120*/ 	.byte	0x04, 0x2f
        /*0122*/ 	.short	(.L_250 - .L_249)
	.align		4
.L_249:
        /*0124*/ 	.word	index@(_ZN2at6native13reduce_kernelILi128ELi4ENS0_8ReduceOpIsNS0_14func_wrapper_tIbZZZNS0_15and_kernel_cudaERNS_14TensorIteratorEENKUlvE_clEvENKUlvE3_clEvEUlbsE_EEjbLi4ELi4EEEEEvT1_)
        /*0128*/ 	.word	0x00000030


	//----- nvinfo : EIATTR_FRAME_SIZE
	.align		4
.L_250:
        /*012c*/ 	.byte	0x04, 0x11
        /*012e*/ 	.short	(.L_252 - .L_251)
	.align		4
.L_251:
        /*0130*/ 	.word	index@(_ZN2at6native13reduce_kernelILi128ELi4ENS0_8ReduceOpIsNS0_14func_wrapper_tIbZZZNS0_15and_kernel_cudaERNS_14TensorIteratorEENKUlvE_clEvENKUlvE3_clEvEUlbsE_EEjbLi4ELi4EEEEEvT1_)
        /*0134*/ 	.word	0x00000000


	//----- nvinfo : EIATTR_REGCOUNT
	.align		4
.L_252:
        /*0138*/ 	.byte	0x04, 0x2f
        /*013a*/ 	.short	(.L_254 - .L_253)
	.align		4
.L_253:
        /*013c*/ 	.word	index@(_ZN2at6native13reduce_kernelILi256ELi2ENS0_8ReduceOpIsNS0_14func_wrapper_tIbZZZNS0_15and_kernel_cudaERNS_14TensorIteratorEENKUlvE_clEvENKUlvE3_clEvEUlbsE_EEjbLi4ELi4EEEEEvT1_)
        /*0140*/ 	.word	0x00000022


	//----- nvinfo : EIATTR_FRAME_SIZE
	.align		4
.L_254:
        /*0144*/ 	.byte	0x04, 0x11
        /*0146*/ 	.short	(.L_256 - .L_255)
	.align		4
.L_255:
        /*0148*/ 	.word	index@(_ZN2at6native13reduce_kernelILi256ELi2ENS0_8ReduceOpIsNS0_14func_wrapper_tIbZZZNS0_15and_kernel_cudaERNS_14TensorIteratorEENKUlvE_clEvENKUlvE3_clEvEUlbsE_EEjbLi4ELi4EEEEEvT1_)
        /*014c*/ 	.word	0x00000000


	//----- nvinfo : EIATTR_REGCOUNT
	.align		4
.L_256:
        /*0150*/ 	.byte	0x04, 0x2f
        /*0152*/ 	.short	(.L_258 - .L_257)
	.align		4
.L_257:
        /*0154*/ 	.word	index@(_ZN2at6native13reduce_kernelILi512ELi1ENS0_8ReduceOpIsNS0_14func_wrapper_tIbZZZNS0_15and_kernel_cudaERNS_14TensorIteratorEENKUlvE_clEvENKUlvE3_clEvEUlbsE_EEjbLi4ELi4EEEEEvT1_)
        /*0158*/ 	.word	0x0000001e


	//----- nvinfo : EIATTR_FRAME_SIZE
	.align		4
.L_258:
        /*015c*/ 	.byte	0x04, 0x11
        /*015e*/ 	.short	(.L_260 - .L_259)
	.align		4
.L_259:
        /*0160*/ 	.word	index@(_ZN2at6native13reduce_kernelILi512ELi1ENS0_8ReduceOpIsNS0_14func_wrapper_tIbZZZNS0_15and_kernel_cudaERNS_14TensorIteratorEENKUlvE_clEvENKUlvE3_clEvEUlbsE_EEjbLi4ELi4EEEEEvT1_)
        /*0164*/ 	.word	0x00000000


	//----- nvinfo : EIATTR_REGCOUNT
	.align		4
.L_260:
        /*0168*/ 	.byte	0x04, 0x2f
        /*016a*/ 	.short	(.L_262 - .L_261)
	.align		4
.L_261:
        /*016c*/ 	.word	index@(_ZN2at6native13reduce_kernelILi128ELi4ENS0_8ReduceOpIdNS0_14func_wrapper_tIbZZZNS0_15and_kernel_cudaERNS_14TensorIteratorEENKUlvE_clEvENKUlvE4_clEvEUlbdE_EEjbLi4ELi4EEEEEvT1_)
        /*0170*/ 	.word	0x0000003c


	//----- nvinfo : EIATTR_FRAME_SIZE
	.align		4
.L_262:
        /*0174*/ 	.byte	0x04, 0x11
        /*0176*/ 	.short	(.L_264 - .L_263)
	.align		4
.L_263:
        /*0178*/ 	.word	index@(_ZN2at6native13reduce_kernelILi128ELi4ENS0_8ReduceOpIdNS0_14func_wrapper_tIbZZZNS0_15and_kernel_cudaERNS_14TensorIteratorEENKUlvE_clEvENKUlvE4_clEvEUlbdE_EEjbLi4ELi4EEEEEvT1_)
        /*017c*/ 	.word	0x00000000


	//----- nvinfo : EIATTR_REGCOUNT
	.align		4
.L_264:
        /*0180*/ 	.byte	0x04, 0x2f
        /*0182*/ 	.short	(.L_266 - .L_265)
	.align		4
.L_265:
        /*0184*/ 	.word	index@(_ZN2at6native13reduce_kernelILi256ELi2ENS0_8ReduceOpIdNS0_14func_wrapper_tIbZZZNS0_15and_kernel_cudaERNS_14TensorIteratorEENKUlvE_clEvENKUlvE4_clEvEUlbdE_EEjbLi4ELi4EEEEEvT1_)
        /*0188*/ 	.word	0x00000026


	//----- nvinfo : EIATTR_FRAME_SIZE
	.align		4
.L_266:
        /*018c*/ 	.byte	0x04, 0x11
        /*018e*/ 	.short	(.L_268 - .L_267)
	.align		4
.L_267:
        /*0190*/ 	.word	index@(_ZN2at6native13reduce_kernelILi256ELi2ENS0_8ReduceOpIdNS0_14func_wrapper_tIbZZZNS0_15and_kernel_cudaERNS_14TensorIteratorEENKUlvE_clEvENKUlvE4_clEvEUlbdE_EEjbLi4ELi4EEEEEvT1_)
        /*0194*/ 	.word	0x00000000


	//----- nvinfo : EIATTR_REGCOUNT
	.align		4
.L_268:
        /*0198*/ 	.byte	0x04, 0x2f
        /*019a*/ 	.short	(.L_270 - .L_269)
	.align		4
.L_269:
        /*019c*/ 	.word	index@(_ZN2at6native13reduce_kernelILi512ELi1ENS0_8ReduceOpIdNS0_14func_wrapper_tIbZZZNS0_15and_kernel_cudaERNS_14TensorIteratorEENKUlvE_clEvENKUlvE4_clEvEUlbdE_EEjbLi4ELi4EEEEEvT1_)
        /*01a0*/ 	.word	0x0000001e


	//----- nvinfo : EIATTR_FRAME_SIZE
	.align		4
.L_270:
        /*01a4*/ 	.byte	0x04, 0x11
        /*01a6*/ 	.short	(.L_272 - .L_271)
	.align		4
.L_271:
        /*01a8*/ 	.word	index@(_ZN2at6native13reduce_kernelILi512ELi1ENS0_8ReduceOpIdNS0_14func_wrapper_tIbZZZNS0_15and_kernel_cudaERNS_14TensorIteratorEENKUlvE_clEvENKUlvE4_clEvEUlbdE_EEjbLi4ELi4EEEEEvT1_)
        /*01ac*/ 	.word	0x00000000


	//----- nvinfo : EIATTR_REGCOUNT
	.align		4
.L_272:
        /*01b0*/ 	.byte	0x04, 0x2f
        /*01b2*/ 	.short	(.L_274 - .L_273)
	.align		4
.L_273:
        /*01b4*/ 	.word	index@(_ZN2at6native13reduce_kernelILi128ELi4ENS0_8ReduceOpIfNS0_14func_wrapper_tIbZZZNS0_15and_kernel_cudaERNS_14TensorIteratorEENKUlvE_clEvENKUlvE5_clEvEUlbfE_EEjbLi4ELi4EEEEEvT1_)
        /*01b8*/ 	.word	0x0000002e


	//----- nvinfo : EIATTR_FRAME_SIZE
	.align		4
.L_274:
        /*01bc*/ 	.byte	0x04, 0x11
        /*01be*/ 	.short	(.L_276 - .L_275)
	.align		4
.L_275:
        /*01c0*/ 	.word	index@(_ZN2at6native13reduce_kernelILi128ELi4ENS0_8ReduceOpIfNS0_14func_wrapper_tIbZZZNS0_15and_kernel_cudaERNS_14TensorIteratorEENKUlvE_clEvENKUlvE5_clEvEUlbfE_EEjbLi4ELi4EEEEEvT1_)
        /*01c4*/ 	.word	0x00000000


	//----- nvinfo : EIATTR_REGCOUNT
	.align		4
.L_276:
        /*01c8*/ 	.byte	0x04, 0x2f
        /*01ca*/ 	.short	(.L_278 - .L_277)
	.align		4
.L_277:
        /*01cc*/ 	.word	index@(_ZN2at6native13reduce_kernelILi256ELi2ENS0_8ReduceOpIfNS0_14func_wrapper_tIbZZZNS0_15and_kernel_cudaERNS_14TensorIteratorEENKUlvE_clEvENKUlvE5_clEvEUlbfE_EEjbLi4ELi4EEEEEvT1_)
        /*01d0*/ 	.word	0x00000020


	//----- nvinfo : EIATTR_FRAME_SIZE
	.align		4
.L_278:
        /*01d4*/ 	.byte	0x04, 0x11
        /*01d6*/ 	.short	(.L_280 - .L_279)
	.align		4
.L_279:
        /*01d8*/ 	.word	index@(_ZN2at6native13reduce_kernelILi256ELi2ENS0_8ReduceOpIfNS0_14func_wrapper_tIbZZZNS0_15and_kernel_cudaERNS_14TensorIteratorEENKUlvE_clEvENKUlvE5_clEvEUlbfE_EEjbLi4ELi4EEEEEvT1_)
        /*01dc*/ 	.word	0x00000000


	//----- nvinfo : EIATTR_REGCOUNT
	.align		4
.L_280:
        /*01e0*/ 	.byte	0x04, 0x2f
        /*01e2*/ 	.short	(.L_282 - .L_281)
	.align		4
.L_281:
        /*01e4*/ 	.word	index@(_ZN2at6native13reduce_kernelILi512ELi1ENS0_8ReduceOpIfNS0_14func_wrapper_tIbZZZNS0_15and_kernel_cudaERNS_14TensorIteratorEENKUlvE_clEvENKUlvE5_clEvEUlbfE_EEjbLi4ELi4EEEEEvT1_)
        /*01e8*/ 	.word	0x0000001e


	//----- nvinfo : EIATTR_FRAME_SIZE
	.align		4
.L_282:
        /*01ec*/ 	.byte	0x04, 0x11
        /*01ee*/ 	.short	(.L_284 - .L_283)
	.align		4
.L_283:
        /*01f0*/ 	.word	index@(_ZN2at6native13reduce_kernelILi512ELi1ENS0_8ReduceOpIfNS0_14func_wrapper_tIbZZZNS0_15and_kernel_cudaERNS_14TensorIteratorEENKUlvE_clEvENKUlvE5_clEvEUlbfE_EEjbLi4ELi4EEEEEvT1_)
        /*01f4*/ 	.word	0x00000000


	//----- nvinfo : EIATTR_REGCOUNT
	.align		4
.L_284:
        /*01f8*/ 	.byte	0x04, 0x2f
        /*01fa*/ 	.short	(.L_286 - .L_285)
	.align		4
.L_285:
        /*01fc*/ 	.word	index@(_ZN2at6native13reduce_kernelILi64ELi4ENS0_8ReduceOpIN3c107complexIdEENS0_14func_wrapper_tIbZZZNS0_15and_kernel_cudaERNS_14TensorIteratorEENKUlvE_clEvENKUlvE6_clEvEUlbS5_E_EEjbLi4ELi4EEEEEvT1_)
        /*0200*/ 	.word	0x00000064


	//----- nvinfo : EIATTR_FRAME_SIZE
	.align		4
.L_286:
        /*0204*/ 	.byte	0x04, 0x11
        /*0206*/ 	.short	(.L_288 - .L_287)
	.align		4
.L_287:
        /*0208*/ 	.word	index@(_ZN2at6native13reduce_kernelILi64ELi4ENS0_8ReduceOpIN3c107complexIdEENS0_14func_wrapper_tIbZZZNS0_15and_kernel_cudaERNS_14TensorIteratorEENKUlvE_clEvENKUlvE6_clEvEUlbS5_E_EEjbLi4ELi4EEEEEvT1_)
        /*020c*/ 	.word	0x00000000


	//----- nvinfo : EIATTR_REGCOUNT
	.align		4
.L_288:
        /*0210*/ 	.byte	0x04, 0x2f
        /*0212*/ 	.short	(.L_290 - .L_289)
	.align		4
.L_289:
        /*0214*/ 	.word	index@(_ZN2at6native13reduce_kernelILi128ELi2ENS0_8ReduceOpIN3c107complexIdEENS0_14func_wrapper_tIbZZZNS0_15and_kernel_cudaERNS_14TensorIteratorEENKUlvE_clEvENKUlvE6_clEvEUlbS5_E_EEjbLi4ELi4EEEEEvT1_)
        /*0218*/ 	.word	0x00000042


	//----- nvinfo : EIATTR_FRAME_SIZE
	.align		4
.L_290:
        /*021c*/ 	.byte	0x04, 0x11
        /*021e*/ 	.short	(.L_292 - .L_291)
	.align		4
.L_291:
        /*0220*/ 	.word	index@(_ZN2at6native13reduce_kernelILi128ELi2ENS0_8ReduceOpIN3c107complexIdEENS0_14func_wrapper_tIbZZZNS0_15and_kernel_cudaERNS_14TensorIteratorEENKUlvE_clEvENKUlvE6_clEvEUlbS5_E_EEjbLi4ELi4EEEEEvT1_)
        /*0224*/ 	.word	0x00000000


	//----- nvinfo : EIATTR_REGCOUNT
	.align		4
.L_292:
        /*0228*/ 	.byte	0x04, 0x2f
        /*022a*/ 	.short	(.L_294 - .L_293)
	.align		4
.L_293:
        /*022c*/ 	.word	index@(_ZN2at6native13reduce_kernelILi256ELi1ENS0_8ReduceOpIN3c107complexIdEENS0_14func_wrapper_tIbZZZNS0_15and_kernel_cudaERNS_14TensorIteratorEENKUlvE_clEvENKUlvE6_clEvEUlbS5_E_EEjbLi4ELi4EEEEEvT1_)
        /*0230*/ 	.word	0x00000028


	//----- nvinfo : EIATTR_FRAME_SIZE
	.align		4
.L_294:
        /*0234*/ 	.byte	0x04, 0x11
        /*0236*/ 	.short	(.L_296 - .L_295)
	.align		4
.L_295:
        /*0238*/ 	.word	index@(_ZN2at6native13reduce_kernelILi256ELi1ENS0_8ReduceOpIN3c107complexIdEENS0_14func_wrapper_tIbZZZNS0_15and_kernel_cudaERNS_14TensorIteratorEENKUlvE_clEvENKUlvE6_clEvEUlbS5_E_EEjbLi4ELi4EEEEEvT1_)
        /*023c*/ 	.word	0x00000000


	//----- nvinfo : EIATTR_REGCOUNT
	.align		4
.L_296:
        /*0240*/ 	.byte	0x04, 0x2f
        /*0242*/ 	.short	(.L_298 - .L_297)
	.align		4
.L_297:
        /*0244*/ 	.word	index@(_ZN2at6native13reduce_kernelILi128ELi4ENS0_8ReduceOpIN3c107complexIfEENS0_14func_wrapper_tIbZZZNS0_15and_kernel_cudaERNS_14TensorIteratorEENKUlvE_clEvENKUlvE7_clEvEUlbS5_E_EEjbLi4ELi4EEEEEvT1_)
        /*0248*/ 	.word	0x00000041


	//----- nvinfo : EIATTR_FRAME_SIZE
	.align		4
.L_298:
        /*024c*/ 	.byte	0x04, 0x11
        /*024e*/ 	.short	(.L_300 - .L_299)
	.align		4
.L_299:
        /*0250*/ 	.word	index@(_ZN2at6native13reduce_kernelILi128ELi4ENS0_8ReduceOpIN3c107complexIfEENS0_14func_wrapper_tIbZZZNS0_15and_kernel_cudaERNS_14TensorIteratorEENKUlvE_clEvENKUlvE7_clEvEUlbS5_E_EEjbLi4ELi4EEEEEvT1_)
        /*0254*/ 	.word	0x00000000


	//----- nvinfo : EIATTR_REGCOUNT
	.align		4
.L_300:
        /*0258*/ 	.byte	0x04, 0x2f
        /*025a*/ 	.short	(.L_302 - .L_301)
	.align		4
.L_301:
        /*025c*/ 	.word	index@(_ZN2at6native13reduce_kernelILi256ELi2ENS0_8ReduceOpIN3c107complexIfEENS0_14func_wrapper_tIbZZZNS0_15and_kernel_cudaERNS_14TensorIteratorEENKUlvE_clEvENKUlvE7_clEvEUlbS5_E_EEjbLi4ELi4EEEEEvT1_)
        /*0260*/ 	.word	0x0000002e


	//----- nvinfo : EIATTR_FRAME_SIZE
	.align		4
.L_302:
        /*0264*/ 	.byte	0x04, 0x11
        /*0266*/ 	.short	(.L_304 - .L_303)
	.align		4
.L_303:
        /*0268*/ 	.word	index@(_ZN2at6native13reduce_kernelILi256ELi2ENS0_8ReduceOpIN3c107complexIfEENS0_14func_wrapper_tIbZZZNS0_15and_kernel_cudaERNS_14TensorIteratorEENKUlvE_clEvENKUlvE7_clEvEUlbS5_E_EEjbLi4ELi4EEEEEvT1_)
        /*026c*/ 	.word	0x00000000


	//----- nvinfo : EIATTR_REGCOUNT
	.align		4
.L_304:
        /*0270*/ 	.byte	0x04, 0x2f
        /*0272*/ 	.short	(.L_306 - .L_305)
	.align		4
.L_305:
        /*0274*/ 	.word	index@(_ZN2at6native13reduce_kernelILi512ELi1ENS0_8ReduceOpIN3c107complexIfEENS0_14func_wrapper_tIbZZZNS0_15and_kernel_cudaERNS_14TensorIteratorEENKUlvE_clEvENKUlvE7_clEvEUlbS5_E_EEjbLi4ELi4EEEEEvT1_)
        /*0278*/ 	.word	0x0000001e


	//----- nvinfo : EIATTR_FRAME_SIZE
	.align		4
.L_306:
        /*027c*/ 	.byte	0x04, 0x11
        /*027e*/ 	.short	(.L_308 - .L_307)
	.align		4
.L_307:
        /*0280*/ 	.word	index@(_ZN2at6native13reduce_kernelILi512ELi1ENS0_8ReduceOpIN3c107complexIfEENS0_14func_wrapper_tIbZZZNS0_15and_kernel_cudaERNS_14TensorIteratorEENKUlvE_clEvENKUlvE7_clEvEUlbS5_E_EEjbLi4ELi4EEEEEvT1_)
        /*0284*/ 	.word	0x00000000


	//----- nvinfo : EIATTR_REGCOUNT
	.align		4
.L_308:
        /*0288*/ 	.byte	0x04, 0x2f
        /*028a*/ 	.short	(.L_310 - .L_309)
	.align		4
.L_309:
        /*028c*/ 	.word	index@(_ZN2at6native13reduce_kernelILi128ELi4ENS0_8ReduceOpIN3c104HalfENS0_14func_wrapper_tIbZZZNS0_15and_kernel_cudaERNS_14TensorIteratorEENKUlvE_clEvENKUlvE8_clEvEUlbS4_E_EEjbLi4ELi4EEEEEvT1_)
        /*0290*/ 	.word	0x0000002f


	//----- nvinfo : EIATTR_FRAME_SIZE
	.align		4
.L_310:
        /*0294*/ 	.byte	0x04, 0x11
        /*0296*/ 	.short	(.L_312 - .L_311)
	.align		4
.L_311:
        /*0298*/ 	.word	index@(_ZN2at6native13reduce_kernelILi128ELi4ENS0_8ReduceOpIN3c104HalfENS0_14func_wrapper_tIbZZZNS0_15and_kernel_cudaERNS_14TensorIteratorEENKUlvE_clEvENKUlvE8_clEvEUlbS4_E_EEjbLi4ELi4EEEEEvT1_)
        /*029c*/ 	.word	0x00000000


	//----- nvinfo : EIATTR_REGCOUNT
	.align		4
.L_312:
        /*02a0*/ 	.byte	0x04, 0x2f
        /*02a2*/ 	.short	(.L_314 - .L_313)
	.align		4
.L_313:
        /*02a4*/ 	.word	index@(_ZN2at6native13reduce_kernelILi256ELi2ENS0_8ReduceOpIN3c104HalfENS0_14func_wrapper_tIbZZZNS0_15and_kernel_cudaERNS_14TensorIteratorEENKUlvE_clEvENKUlvE8_clEvEUlbS4_E_EEjbLi4ELi4EEEEEvT1_)
        /*02a8*/ 	.word	0x00000022


	//----- nvinfo : EIATTR_FRAME_SIZE
	.align		4
.L_314:
        /*02ac*/ 	.byte	0x04, 0x11
        /*02ae*/ 	.short	(.L_316 - .L_315)
	.align		4
.L_315:
        /*02b0*/ 	.word	index@(_ZN2at6native13reduce_kernelILi256ELi2ENS0_8ReduceOpIN3c104HalfENS0_14func_wrapper_tIbZZZNS0_15and_kernel_cudaERNS_14TensorIteratorEENKUlvE_clEvENKUlvE8_clEvEUlbS4_E_EEjbLi4ELi4EEEEEvT1_)
        /*02b4*/ 	.word	0x00000000


	//----- nvinfo : EIATTR_REGCOUNT
	.align		4
.L_316:
        /*02b8*/ 	.byte	0x04, 0x2f
        /*02ba*/ 	.short	(.L_318 - .L_317)
	.align		4
.L_317:
        /*02bc*/ 	.word	index@(_ZN2at6native13reduce_kernelILi512ELi1ENS0_8ReduceOpIN3c104HalfENS0_14func_wrapper_tIbZZZNS0_15and_kernel_cudaERNS_14TensorIteratorEENKUlvE_clEvENKUlvE8_clEvEUlbS4_E_EEjbLi4ELi4EEEEEvT1_)
        /*02c0*/ 	.word	0x0000001e


	//----- nvinfo : EIATTR_FRAME_SIZE
	.align		4
.L_318:
        /*02c4*/ 	.byte	0x04, 0x11
        /*02c6*/ 	.short	(.L_320 - .L_319)
	.align		4
.L_319:
        /*02c8*/ 	.word	index@(_ZN2at6native13reduce_kernelILi512ELi1ENS0_8ReduceOpIN3c104HalfENS0_14func_wrapper_tIbZZZNS0_15and_kernel_cudaERNS_14TensorIteratorEENKUlvE_clEvENKUlvE8_clEvEUlbS4_E_EEjbLi4ELi4EEEEEvT1_)
        /*02cc*/ 	.word	0x00000000


	//----- nvinfo : EIATTR_REGCOUNT
	.align		4
.L_320:
        /*02d0*/ 	.byte	0x04, 0x2f
        /*02d2*/ 	.short	(.L_322 - .L_321)
	.align		4
.L_321:
        /*02d4*/ 	.word	index@(_ZN2at6native13reduce_kernelILi128ELi4ENS0_8ReduceOpIN3c108BFloat16ENS0_14func_wrapper_tIbZZZNS0_15and_kernel_cudaERNS_14TensorIteratorEENKUlvE_clEvENKUlvE9_clEvEUlbS4_E_EEjbLi4ELi4EEEEEvT1_)
        /*02d8*/ 	.word	0x00000034


	//----- nvinfo : EIATTR_FRAME_SIZE
	.align		4
.L_322:
        /*02dc*/ 	.byte	0x04, 0x11
        /*02de*/ 	.short	(.L_324 - .L_323)
	.align		4
.L_323:
        /*02e0*/ 	.word	index@(_ZN2at6native13reduce_kernelILi128ELi4ENS0_8ReduceOpIN3c108BFloat16ENS0_14func_wrapper_tIbZZZNS0_15and_kernel_cudaERNS_14TensorIteratorEENKUlvE_clEvENKUlvE9_clEvEUlbS4_E_EEjbLi4ELi4EEEEEvT1_)
        /*02e4*/ 	.word	0x00000000


	//----- nvinfo : EIATTR_REGCOUNT
	.align		4
.L_324:
        /*02e8*/ 	.byte	0x04, 0x2f
        /*02ea*/ 	.short	(.L_326 - .L_325)
	.align		4
.L_325:
        /*02ec*/ 	.word	index@(_ZN2at6native13reduce_kernelILi256ELi2ENS0_8ReduceOpIN3c108BFloat16ENS0_14func_wrapper_tIbZZZNS0_15and_kernel_cudaERNS_14TensorIteratorEENKUlvE_clEvENKUlvE9_clEvEUlbS4_E_EEjbLi4ELi4EEEEEvT1_)
        /*02f0*/ 	.word	0x00000024


	//----- nvinfo : EIATTR_FRAME_SIZE
	.align		4
.L_326:
        /*02f4*/ 	.byte	0x04, 0x11
        /*02f6*/ 	.short	(.L_328 - .L_327)
	.align		4
.L_327:
        /*02f8*/ 	.word	index@(_ZN2at6native13reduce_kernelILi256ELi2ENS0_8ReduceOpIN3c108BFloat16ENS0_14func_wrapper_tIbZZZNS0_15and_kernel_cudaERNS_14TensorIteratorEENKUlvE_clEvENKUlvE9_clEvEUlbS4_E_EEjbLi4ELi4EEEEEvT1_)
        /*02fc*/ 	.word	0x00000000


	//----- nvinfo : EIATTR_REGCOUNT
	.align		4
.L_328:
        /*0300*/ 	.byte	0x04, 0x2f
        /*0302*/ 	.short	(.L_330 - .L_329)
	.align		4
.L_329:
        /*0304*/ 	.word	index@(_ZN2at6native13reduce_kernelILi512ELi1ENS0_8ReduceOpIN3c108BFloat16ENS0_14func_wrapper_tIbZZZNS0_15and_kernel_cudaERNS_14TensorIteratorEENKUlvE_clEvENKUlvE9_clEvEUlbS4_E_EEjbLi4ELi4EEEEEvT1_)
        /*0308*/ 	.word	0x0000001e


	//----- nvinfo : EIATTR_FRAME_SIZE
	.align		4
.L_330:
        /*030c*/ 	.byte	0x04, 0x11
        /*030e*/ 	.short	(.L_332 - .L_331)
	.align		4
.L_331:
        /*0310*/ 	.word	index@(_ZN2at6native13reduce_kernelILi512ELi1ENS0_8ReduceOpIN3c108BFloat16ENS0_14func_wrapper_tIbZZZNS0_15and_kernel_cudaERNS_14TensorIteratorEENKUlvE_clEvENKUlvE9_clEvEUlbS4_E_EEjbLi4ELi4EEEEEvT1_)
        /*0314*/ 	.word	0x00000000


	//----- nvinfo : EIATTR_REGCOUNT
	.align		4
.L_332:
        /*0318*/ 	.byte	0x04, 0x2f
        /*031a*/ 	.short	(.L_334 - .L_333)
	.align		4
.L_333:
        /*031c*/ 	.word	index@(_ZN2at6native13reduce_kernelILi128ELi4ENS0_8ReduceOpIbNS0_14func_wrapper_tIbZZZNS0_15and_kernel_cudaERNS_14TensorIteratorEENKUlvE_clEvENKUlvE10_clEvEUlbbE_EEjbLi4ELi4EEEEEvT1_)
        /*0320*/ 	.word	0x0000002d


	//----- nvinfo : EIATTR_FRAME_SIZE
	.align		4
.L_334:
        /*0324*/ 	.byte	0x04, 0x11
        /*0326*/ 	.short	(.L_336 - .L_335)
	.align		4
.L_335:
        /*0328*/ 	.word	index@(_ZN2at6native13reduce_kernelILi128ELi4ENS0_8ReduceOpIbNS0_14func_wrapper_tIbZZZNS0_15and_kernel_cudaERNS_14TensorIteratorEENKUlvE_clEvENKUlvE10_clEvEUlbbE_EEjbLi4ELi4EEEEEvT1_)
        /*032c*/ 	.word	0x00000000


	//----- nvinfo : EIATTR_REGCOUNT
	.align		4
.L_336:
        /*0330*/ 	.byte	0x04, 0x2f
        /*0332*/ 	.short	(.L_338 - .L_337)
	.align		4
.L_337:
        /*0334*/ 	.word	index@(_ZN2at6native13reduce_kernelILi256ELi2ENS0_8ReduceOpIbNS0_14func_wrapper_tIbZZZNS0_15and_kernel_cudaERNS_14TensorIteratorEENKUlvE_clEvENKUlvE10_clEvEUlbbE_EEjbLi4ELi4EEEEEvT1_)
        /*0338*/ 	.word	0x00000022


	//----- nvinfo : EIATTR_FRAME_SIZE
	.align		4
.L_338:
        /*033c*/ 	.byte	0x04, 0x11
        /*033e*/ 	.short	(.L_340 - .L_339)
	.align		4
.L_339:
        /*0340*/ 	.word	index@(_ZN2at6native13reduce_kernelILi256ELi2ENS0_8ReduceOpIbNS0_14func_wrapper_tIbZZZNS0_15and_kernel_cudaERNS_14TensorIteratorEENKUlvE_clEvENKUlvE10_clEvEUlbbE_EEjbLi4ELi4EEEEEvT1_)
        /*0344*/ 	.word	0x00000000


	//----- nvinfo : EIATTR_REGCOUNT
	.align		4
.L_340:
        /*0348*/ 	.byte	0x04, 0x2f
        /*034a*/ 	.short	(.L_342 - .L_341)
	.align		4
.L_341:
        /*034c*/ 	.word	index@(_ZN2at6native13reduce_kernelILi512ELi1ENS0_8ReduceOpIbNS0_14func_wrapper_tIbZZZNS0_15and_kernel_cudaERNS_14TensorIteratorEENKUlvE_clEvENKUlvE10_clEvEUlbbE_EEjbLi4ELi4EEEEEvT1_)
        /*0350*/ 	.word	0x0000001c


	//----- nvinfo : EIATTR_FRAME_SIZE
	.align		4
.L_342:
        /*0354*/ 	.byte	0x04, 0x11
        /*0356*/ 	.short	(.L_344 - .L_343)
	.align		4
.L_343:
        /*0358*/ 	.word	index@(_ZN2at6native13reduce_kernelILi512ELi1ENS0_8ReduceOpIbNS0_14func_wrapper_tIbZZZNS0_15and_kernel_cudaERNS_14TensorIteratorEENKUlvE_clEvENKUlvE10_clEvEUlbbE_EEjbLi4ELi4EEEEEvT1_)
        /*035c*/ 	.word	0x00000000


	//----- nvinfo : EIATTR_REGCOUNT
	.align		4
.L_344:
        /*0360*/ 	.byte	0x04, 0x2f
        /*0362*/ 	.short	(.L_346 - .L_345)
	.align		4
.L_345:
        /*0364*/ 	.word	index@(_ZN2at6native13reduce_kernelILi128ELi4ENS0_8ReduceOpIhNS0_14func_wrapper_tIbZZZNS0_14or_kernel_cudaERNS_14TensorIteratorEENKUlvE_clEvENKUlvE_clEvEUlbhE_EEjbLi4ELi4EEEEEvT1_)
        /*0368*/ 	.word	0x00000030


	//----- nvinfo : EIATTR_FRAME_SIZE
	.align		4
.L_346:
        /*036c*/ 	.byte	0x04, 0x11
        /*036e*/ 	.short	(.L_348 - .L_347)
	.align		4
.L_347:
        /*0370*/ 	.word	index@(_ZN2at6native13reduce_kernelILi128ELi4ENS0_8ReduceOpIhNS0_14func_wrapper_tIbZZZNS0_14or_kernel_cudaERNS_14TensorIteratorEENKUlvE_clEvENKUlvE_clEvEUlbhE_EEjbLi4ELi4EEEEEvT1_)
        /*0374*/ 	.word	0x00000000


	//----- nvinfo : EIATTR_REGCOUNT
	.align		4
.L_348:
        /*0378*/ 	.byte	0x04, 0x2f
        /*037a*/ 	.short	(.L_350 - .L_349)
	.align		4
.L_349:
        /*037c*/ 	.word	index@(_ZN2at6native13reduce_kernelILi256ELi2ENS0_8ReduceOpIhNS0_14func_wrapper_tIbZZZNS0_14or_kernel_cudaERNS_14TensorIteratorEENKUlvE_clEvENKUlvE_clEvEUlbhE_EEjbLi4ELi4EEEEEvT1_)
        /*0380*/ 	.word	0x00000022


	//----- nvinfo : EIATTR_FRAME_SIZE
	.align		4
.L_350:
        /*0384*/ 	.byte	0x04, 0x11
        /*0386*/ 	.short	(.L_352 - .L_351)
	.align		4
.L_351:
        /*0388*/ 	.word	index@(_ZN2at6native13reduce_kernelILi256ELi2ENS0_8ReduceOpIhNS0_14func_wrapper_tIbZZZNS0_14or_kernel_cudaERNS_14TensorIteratorEENKUlvE_clEvENKUlvE_clEvEUlbhE_EEjbLi4ELi4EEEEEvT1_)
        /*038c*/ 	.word	0x00000000


	//----- nvinfo : EIATTR_REGCOUNT
	.align		4
.L_352:
        /*0390*/ 	.byte	0x04, 0x2f
        /*0392*/ 	.short	(.L_354 - .L_353)
	.align		4
.L_353:
        /*0394*/ 	.word	index@(_ZN2at6native13reduce_kernelILi512ELi1ENS0_8ReduceOpIhNS0_14func_wrapper_tIbZZZNS0_14or_kernel_cudaERNS_14TensorIteratorEENKUlvE_clEvENKUlvE_clEvEUlbhE_EEjbLi4ELi4EEEEEvT1_)
        /*0398*/ 	.word	0x00000020


	//----- nvinfo : EIATTR_FRAME_SIZE
	.align		4
.L_354:
        /*039c*/ 	.byte	0x04, 0x11
        /*039e*/ 	.short	(.L_356 - .L_355)
	.align		4
.L_355:
        /*03a0*/ 	.word	index@(_ZN2at6native13reduce_kernelILi512ELi1ENS0_8ReduceOpIhNS0_14func_wrapper_tIbZZZNS0_14or_kernel_cudaERNS_14TensorIteratorEENKUlvE_clEvENKUlvE_clEvEUlbhE_EEjbLi4ELi4EEEEEvT1_)
        /*03a4*/ 	.word	0x00000000


	//----- nvinfo : EIATTR_REGCOUNT
	.align		4
.L_356:
        /*03a8*/ 	.byte	0x04, 0x2f
        /*03aa*/ 	.short	(.L_358 - .L_357)
	.align		4
.L_357:
        /*03ac*/ 	.word	index@(_ZN2at6native13reduce_kernelILi128ELi4ENS0_8ReduceOpIaNS0_14func_wrapper_tIbZZZNS0_14or_kernel_cudaERNS_14TensorIteratorEENKUlvE_clEvENKUlvE0_clEvEUlbaE_EEjbLi4ELi4EEEEEvT1_)
        /*03b0*/ 	.word	0x00000030


	//----- nvinfo : EIATTR_FRAME_SIZE
	.align		4
.L_358:
        /*03b4*/ 	.byte	0x04, 0x11
        /*03b6*/ 	.short	(.L_360 - .L_359)
	.align		4
.L_359:
        /*03b8*/ 	.word	index@(_ZN2at6native13reduce_kernelILi128ELi4ENS0_8ReduceOpIaNS0_14func_wrapper_tIbZZZNS0_14or_kernel_cudaERNS_14TensorIteratorEENKUlvE_clEvENKUlvE0_clEvEUlbaE_EEjbLi4ELi4EEEEEvT1_)
        /*03bc*/ 	.word	0x00000000


	//----- nvinfo : EIATTR_REGCOUNT
	.align		4
.L_360:
        /*03c0*/ 	.byte	0x04, 0x2f
        /*03c2*/ 	.short	(.L_362 - .L_361)
	.align		4
.L_361:
        /*03c4*/ 	.word	index@(_ZN2at6native13reduce_kernelILi256ELi2ENS0_8ReduceOpIaNS0_14func_wrapper_tIbZZZNS0_14or_kernel_cudaERNS_14TensorIteratorEENKUlvE_clEvENKUlvE0_clEvEUlbaE_EEjbLi4ELi4EEEEEvT1_)
        /*03c8*/ 	.word	0x00000022


	//----- nvinfo : EIATTR_FRAME_SIZE
	.align		4
.L_362:
        /*03cc*/ 	.byte	0x04, 0x11
        /*03ce*/ 	.short	(.L_364 - .L_363)
	.align		4
.L_363:
        /*03d0*/ 	.word	index@(_ZN2at6native13reduce_kernelILi256ELi2ENS0_8ReduceOpIaNS0_14func_wrapper_tIbZZZNS0_14or_kernel_cudaERNS_14TensorIteratorEENKUlvE_clEvENKUlvE0_clEvEUlbaE_EEjbLi4ELi4EEEEEvT1_)
        /*03d4*/ 	.word	0x00000000


	//----- nvinfo : EIATTR_REGCOUNT
	.align		4
.L_364:
        /*03d8*/ 	.byte	0x04, 0x2f
        /*03da*/ 	.short	(.L_366 - .L_365)
	.align		4
.L_365:
        /*03dc*/ 	.word	index@(_ZN2at6native13reduce_kernelILi512ELi1ENS0_8ReduceOpIaNS0_14func_wrapper_tIbZZZNS0_14or_kernel_cudaERNS_14TensorIteratorEENKUlvE_clEvENKUlvE0_clEvEUlbaE_EEjbLi4ELi4EEEEEvT1_)
        /*03e0*/ 	.word	0x00000020


	//----- nvinfo : EIATTR_FRAME_SIZE
	.align		4
.L_366:
        /*03e4*/ 	.byte	0x04, 0x11
        /*03e6*/ 	.short	(.L_368 - .L_367)
	.align		4
.L_367:
        /*03e8*/ 	.word	index@(_ZN2at6native13reduce_kernelILi512ELi1ENS0_8ReduceOpIaNS0_14func_wrapper_tIbZZZNS0_14or_kernel_cudaERNS_14TensorIteratorEENKUlvE_clEvENKUlvE0_clEvEUlbaE_EEjbLi4ELi4EEEEEvT1_)
        /*03ec*/ 	.word	0x00000000


	//----- nvinfo : EIATTR_REGCOUNT
	.align		4
.L_368:
        /*03f0*/ 	.byte	0x04, 0x2f
        /*03f2*/ 	.short	(.L_370 - .L_369)
	.align		4
.L_369:
        /*03f4*/ 	.word	index@(_ZN2at6native13reduce_kernelILi128ELi4ENS0_8ReduceOpIiNS0_14func_wrapper_tIbZZZNS0_14or_kernel_cudaERNS_14TensorIteratorEENKUlvE_clEvENKUlvE1_clEvEUlbiE_EEjbLi4ELi4EEEEEvT1_)
        /*03f8*/ 	.word	0x0000002e


	//----- nvinfo : EIATTR_FRAME_SIZE
	.align		4
.L_370:
        /*03fc*/ 	.byte	0x04, 0x11
        /*03fe*/ 	.short	(.L_372 - .L_371)
	.align		4
.L_371:
        /*0400*/ 	.word	index@(_ZN2at6native13reduce_kernelILi128ELi4ENS0_8ReduceOpIiNS0_14func_wrapper_tIbZZZNS0_14or_kernel_cudaERNS_14TensorIteratorEENKUlvE_clEvENKUlvE1_clEvEUlbiE_EEjbLi4ELi4EEEEEvT1_)
        /*0404*/ 	.word	0x00000000


	//----- nvinfo : EIATTR_REGCOUNT
	.align		4
.L_372:
        /*0408*/ 	.byte	0x04, 0x2f
        /*040a*/ 	.short	(.L_374 - .L_373)
	.align		4
.L_373:
        /*040c*/ 	.word	index@(_ZN2at6native13reduce_kernelILi256ELi2ENS0_8ReduceOpIiNS0_14func_wrapper_tIbZZZNS0_14or_kernel_cudaERNS_14TensorIteratorEENKUlvE_clEvENKUlvE1_clEvEUlbiE_EEjbLi4ELi4EEEEEvT1_)
        /*0410*/ 	.word	0x00000020


	//----- nvinfo : EIATTR_FRAME_SIZE
	.align		4
.L_374:
        /*0414*/ 	.byte	0x04, 0x11
        /*0416*/ 	.short	(.L_376 - .L_375)
	.align		4
.L_375:
        /*0418*/ 	.word	index@(_ZN2at6native13reduce_kernelILi256ELi2ENS0_8ReduceOpIiNS0_14func_wrapper_tIbZZZNS0_14or_kernel_cudaERNS_14TensorIteratorEENKUlvE_clEvENKUlvE1_clEvEUlbiE_EEjbLi4ELi4EEEEEvT1_)
        /*041c*/ 	.word	0x00000000


	//----- nvinfo : EIATTR_REGCOUNT
	.align		4
.L_376:
        /*0420*/ 	.byte	0x04, 0x2f
        /*0422*/ 	.short	(.L_378 - .L_377)
	.align		4
.L_377:
        /*0424*/ 	.word	index@(_ZN2at6native13reduce_kernelILi512ELi1ENS0_8ReduceOpIiNS0_14func_wrapper_tIbZZZNS0_14or_kernel_cudaERNS_14TensorIteratorEENKUlvE_clEvENKUlvE1_clEvEUlbiE_EEjbLi4ELi4EEEEEvT1_)
        /*0428*/ 	.word	0x0000001e


	//----- nvinfo : EIATTR_FRAME_SIZE
	.align		4
.L_378:
        /*042c*/ 	.byte	0x04, 0x11
        /*042e*/ 	.short	(.L_380 - .L_379)
	.align		4
.L_379:
        /*0430*/ 	.word	index@(_ZN2at6native13reduce_kernelILi512ELi1ENS0_8ReduceOpIiNS0_14func_wrapper_tIbZZZNS0_14or_kernel_cudaERNS_14TensorIteratorEENKUlvE_clEvENKUlvE1_clEvEUlbiE_EEjbLi4ELi4EEEEEvT1_)
        /*0434*/ 	.word	0x00000000


	//----- nvinfo : EIATTR_REGCOUNT
	.align		4
.L_380:
        /*0438*/ 	.byte	0x04, 0x2f
        /*043a*/ 	.short	(.L_382 - .L_381)
	.align		4
.L_381:
        /*043c*/ 	.word	index@(_ZN2at6native13reduce_kernelILi128ELi4ENS0_8ReduceOpIlNS0_14func_wrapper_tIbZZZNS0_14or_kernel_cudaERNS_14TensorIteratorEENKUlvE_clEvENKUlvE2_clEvEUlblE_EEjbLi4ELi4EEEEEvT1_)
        /*0440*/ 	.word	0x0000003c


	//----- nvinfo : EIATTR_FRAME_SIZE
	.align		4
.L_382:
        /*0444*/ 	.byte	0x04, 0x11
        /*0446*/ 	.short	(.L_384 - .L_383)
	.align		4
.L_383:
        /*0448*/ 	.word	index@(_ZN2at6native13reduce_kernelILi128ELi4ENS0_8ReduceOpIlNS0_14func_wrapper_tIbZZZNS0_14or_kernel_cudaERNS_14TensorIteratorEENKUlvE_clEvENKUlvE2_clEvEUlblE_EEjbLi4ELi4EEEEEvT1_)
        /*044c*/ 	.word	0x00000000


	//----- nvinfo : EIATTR_REGCOUNT
	.align		4
.L_384:
        /*0450*/ 	.byte	0x04, 0x2f
        /*0452*/ 	.short	(.L_386 - .L_385)
	.align		4
.L_385:
        /*0454*/ 	.word	index@(_ZN2at6native13reduce_kernelILi256ELi2ENS0_8ReduceOpIlNS0_14func_wrapper_tIbZZZNS0_14or_kernel_cudaERNS_14TensorIteratorEENKUlvE_clEvENKUlvE2_clEvEUlblE_EEjbLi4ELi4EEEEEvT1_)
        /*0458*/ 	.word	0x00000026


	//----- nvinfo : EIATTR_FRAME_SIZE
	.align		4
.L_386:
        /*045c*/ 	.byte	0x04, 0x11
        /*045e*/ 	.short	(.L_388 - .L_387)
	.align		4
.L_387:
        /*0460*/ 	.word	index@(_ZN2at6native13reduce_kernelILi256ELi2ENS0_8ReduceOpIlNS0_14func_wrapper_tIbZZZNS0_14or_kernel_cudaERNS_14TensorIteratorEENKUlvE_clEvENKUlvE2_clEvEUlblE_EEjbLi4ELi4EEEEEvT1_)
        /*0464*/ 	.word	0x00000000


	//----- nvinfo : EIATTR_REGCOUNT
	.align		4
.L_388:
        /*0468*/ 	.byte	0x04, 0x2f
        /*046a*/ 	.short	(.L_390 - .L_389)
	.align		4
.L_389:
        /*046c*/ 	.word	index@(_ZN2at6native13reduce_kernelILi512ELi1ENS0_8ReduceOpIlNS0_14func_wrapper_tIbZZZNS0_14or_kernel_cudaERNS_14TensorIteratorEENKUlvE_clEvENKUlvE2_clEvEUlblE_EEjbLi4ELi4EEEEEvT1_)
        /*0470*/ 	.word	0x0000001e


	//----- nvinfo : EIATTR_FRAME_SIZE
	.align		4
.L_390:
        /*0474*/ 	.byte	0x04, 0x11
        /*0476*/ 	.short	(.L_392 - .L_391)
	.align		4
.L_391:
        /*0478*/ 	.word	index@(_ZN2at6native13reduce_kernelILi512ELi1ENS0_8ReduceOpIlNS0_14func_wrapper_tIbZZZNS0_14or_kernel_cudaERNS_14TensorIteratorEENKUlvE_clEvENKUlvE2_clEvEUlblE_EEjbLi4ELi4EEEEEvT1_)
        /*047c*/ 	.word	0x00000000


	//----- nvinfo : EIATTR_REGCOUNT
	.align		4
.L_392:
        /*0480*/ 	.byte	0x04, 0x2f
        /*0482*/ 	.short	(.L_394 - .L_393)
	.align		4
.L_393:
        /*0484*/ 	.word	index@(_ZN2at6native13reduce_kernelILi128ELi4ENS0_8ReduceOpIsNS0_14func_wrapper_tIbZZZNS0_14or_kernel_cudaERNS_14TensorIteratorEENKUlvE_clEvENKUlvE3_clEvEUlbsE_EEjbLi4ELi4EEEEEvT1_)
        /*0488*/ 	.word	0x00000030


	//----- nvinfo : EIATTR_FRAME_SIZE
	.align		4
.L_394:
        /*048c*/ 	.byte	0x04, 0x11
        /*048e*/ 	.short	(.L_396 - .L_395)
	.align		4
.L_395:
        /*0490*/ 	.word	index@(_ZN2at6native13reduce_kernelILi128ELi4ENS0_8ReduceOpIsNS0_14func_wrapper_tIbZZZNS0_14or_kernel_cudaERNS_14TensorIteratorEENKUlvE_clEvENKUlvE3_clEvEUlbsE_EEjbLi4ELi4EEEEEvT1_)
        /*0494*/ 	.word	0x00000000


	//----- nvinfo : EIATTR_REGCOUNT
	.align		4
.L_396:
        /*0498*/ 	.byte	0x04, 0x2f
        /*049a*/ 	.short	(.L_398 - .L_397)
	.align		4
.L_397:
        /*049c*/ 	.word	index@(_ZN2at6native13reduce_kernelILi256ELi2ENS0_8ReduceOpIsNS0_14func_wrapper_tIbZZZNS0_14or_kernel_cudaERNS_14TensorIteratorEENKUlvE_clEvENKUlvE3_clEvEUlbsE_EEjbLi4ELi4EEEEEvT1_)
        /*04a0*/ 	.word	0x00000022


	//----- nvinfo : EIATTR_FRAME_SIZE
	.align		4
.L_398:
        /*04a4*/ 	.byte	0x04, 0x11
        /*04a6*/ 	.short	(.L_400 - .L_399)
	.align		4
.L_399:
        /*04a8*/ 	.word	index@(_ZN2at6native13reduce_kernelILi256ELi2ENS0_8ReduceOpIsNS0_14func_wrapper_tIbZZZNS0_14or_kernel_cudaERNS_14TensorIteratorEENKUlvE_clEvENKUlvE3_clEvEUlbsE_EEjbLi4ELi4EEEEEvT1_)
        /*04ac*/ 	.word	0x00000000


	//----- nvinfo : EIATTR_REGCOUNT
	.align		4
.L_400:
        /*04b0*/ 	.byte	0x04, 0x2f
        /*04b2*/ 	.short	(.L_402 - .L_401)
	.align		4
.L_401:
        /*04b4*/ 	.word	index@(_ZN2at6native13reduce_kernelILi512ELi1ENS0_8ReduceOpIsNS0_14func_wrapper_tIbZZZNS0_14or_kernel_cudaERNS_14TensorIteratorEENKUlvE_clEvENKUlvE3_clEvEUlbsE_EEjbLi4ELi4EEEEEvT1_)
        /*04b8*/ 	.word	0x0000001e


	//----- nvinfo : EIATTR_FRAME_SIZE
	.align		4
.L_402:
        /*04bc*/ 	.byte	0x04, 0x11
        /*04be*/ 	.short	(.L_404 - .L_403)
	.align		4
.L_403:
        /*04c0*/ 	.word	index@(_ZN2at6native13reduce_kernelILi512ELi1ENS0_8ReduceOpIsNS0_14func_wrapper_tIbZZZNS0_14or_kernel_cudaERNS_14TensorIteratorEENKUlvE_clEvENKUlvE3_clEvEUlbsE_EEjbLi4ELi4EEEEEvT1_)
        /*04c4*/ 	.word	0x00000000


	//----- nvinfo : EIATTR_REGCOUNT
	.align		4
.L_404:
        /*04c8*/ 	.byte	0x04, 0x2f
        /*04ca*/ 	.short	(.L_406 - .L_405)
	.align		4
.L_405:
        /*04cc*/ 	.word	index@(_ZN2at6native13reduce_kernelILi128ELi4ENS0_8ReduceOpIdNS0_14func_wrapper_tIbZZZNS0_14or_kernel_cudaERNS_14TensorIteratorEENKUlvE_clEvENKUlvE4_clEvEUlbdE_EEjbLi4ELi4EEEEEvT1_)
        /*04d0*/ 	.word	0x0000003c


	//----- nvinfo : EIATTR_FRAME_SIZE
	.align		4
.L_406:
        /*04d4*/ 	.byte	0x04, 0x11
        /*04d6*/ 	.short	(.L_408 - .L_407)
	.align		4
.L_407:
        /*04d8*/ 	.word	index@(_ZN2at6native13reduce_kernelILi128ELi4ENS0_8ReduceOpIdNS0_14func_wrapper_tIbZZZNS0_14or_kernel_cudaERNS_14TensorIteratorEENKUlvE_clEvENKUlvE4_clEvEUlbdE_EEjbLi4ELi4EEEEEvT1_)
        /*04dc*/ 	.word	0x00000000


	//----- nvinfo : EIATTR_REGCOUNT
	.align		4
.L_408:
        /*04e0*/ 	.byte	0x04, 0x2f
        /*04e2*/ 	.short	(.L_410 - .L_409)
	.align		4
.L_409:
        /*04e4*/ 	.word	index@(_ZN2at6native13reduce_kernelILi256ELi2ENS0_8ReduceOpIdNS0_14func_wrapper_tIbZZZNS0_14or_kernel_cudaERNS_14TensorIteratorEENKUlvE_clEvENKUlvE4_clEvEUlbdE_EEjbLi4ELi4EEEEEvT1_)
        /*04e8*/ 	.word	0x00000026


	//----- nvinfo : EIATTR_FRAME_SIZE
	.align		4
.L_410:
        /*04ec*/ 	.byte	0x04, 0x11
        /*04ee*/ 	.short	(.L_412 - .L_411)
	.align		4
.L_411:
        /*04f0*/ 	.word	index@(_ZN2at6native13reduce_kernelILi256ELi2ENS0_8ReduceOpIdNS0_14func_wrapper_tIbZZZNS0_14or_kernel_cudaERNS_14TensorIteratorEENKUlvE_clEvENKUlvE4_clEvEUlbdE_EEjbLi4ELi4EEEEEvT1_)
        /*04f4*/ 	.word	0x00000000


	//----- nvinfo : EIATTR_REGCOUNT
	.align		4
.L_412:
        /*04f8*/ 	.byte	0x04, 0x2f
        /*04fa*/ 	.short	(.L_414 - .L_413)
	.align		4
.L_413:
        /*04fc*/ 	.word	index@(_ZN2at6native13reduce_kernelILi512ELi1ENS0_8ReduceOpIdNS0_14func_wrapper_tIbZZZNS0_14or_kernel_cudaERNS_14TensorIteratorEENKUlvE_clEvENKUlvE4_clEvEUlbdE_EEjbLi4ELi4EEEEEvT1_)
        /*0500*/ 	.word	0x0000001e


	//----- nvinfo : EIATTR_FRAME_SIZE
	.align		4
.L_414:
        /*0504*/ 	.byte	0x04, 0x11
        /*0506*/ 	.short	(.L_416 - .L_415)
	.align		4
.L_415:
        /*0508*/ 	.word	index@(_ZN2at6native13reduce_kernelILi512ELi1ENS0_8ReduceOpIdNS0_14func_wrapper_tIbZZZNS0_14or_kernel_cudaERNS_14TensorIteratorEENKUlvE_clEvENKUlvE4_clEvEUlbdE_EEjbLi4ELi4EEEEEvT1_)
        /*050c*/ 	.word	0x00000000


	//----- nvinfo : EIATTR_REGCOUNT
	.align		4
.L_416:
        /*0510*/ 	.byte	0x04, 0x2f
        /*0512*/ 	.short	(.L_418 - .L_417)
	.align		4
.L_417:
        /*0514*/ 	.word	index@(_ZN2at6native13reduce_kernelILi128ELi4ENS0_8ReduceOpIfNS0_14func_wrapper_tIbZZZNS0_14or_kernel_cudaERNS_14TensorIteratorEENKUlvE_clEvENKUlvE5_clEvEUlbfE_EEjbLi4ELi4EEEEEvT1_)
        /*0518*/ 	.word	0x0000002e


	//----- nvinfo : EIATTR_FRAME_SIZE
	.align		4
.L_418:
        /*051c*/ 	.byte	0x04, 0x11
        /*051e*/ 	.short	(.L_420 - .L_419)
	.align		4
.L_419:
        /*0520*/ 	.word	index@(_ZN2at6native13reduce_kernelILi128ELi4ENS0_8ReduceOpIfNS0_14func_wrapper_tIbZZZNS0_14or_kernel_cudaERNS_14TensorIteratorEENKUlvE_clEvENKUlvE5_clEvEUlbfE_EEjbLi4ELi4EEEEEvT1_)
        /*0524*/ 	.word	0x00000000


	//----- nvinfo : EIATTR_REGCOUNT
	.align		4
.L_420:
        /*0528*/ 	.byte	0x04, 0x2f
        /*052a*/ 	.short	(.L_422 - .L_421)
	.align		4
.L_421:
        /*052c*/ 	.word	index@(_ZN2at6native13reduce_kernelILi256ELi2ENS0_8ReduceOpIfNS0_14func_wrapper_tIbZZZNS0_14or_kernel_cudaERNS_14TensorIteratorEENKUlvE_clEvENKUlvE5_clEvEUlbfE_EEjbLi4ELi4EEEEEvT1_)
        /*0530*/ 	.word	0x00000020


	//----- nvinfo : EIATTR_FRAME_SIZE
	.align		4
.L_422:
        /*0534*/ 	.byte	0x04, 0x11
        /*0536*/ 	.short	(.L_424 - .L_423)
	.align		4
.L_423:
        /*0538*/ 	.word	index@(_ZN2at6native13reduce_kernelILi256ELi2ENS0_8ReduceOpIfNS0_14func_wrapper_tIbZZZNS0_14or_kernel_cudaERNS_14TensorIteratorEENKUlvE_clEvENKUlvE5_clEvEUlbfE_EEjbLi4ELi4EEEEEvT1_)
        /*053c*/ 	.word	0x00000000


	//----- nvinfo : EIATTR_REGCOUNT
	.align		4
.L_424:
        /*0540*/ 	.byte	0x04, 0x2f
        /*0542*/ 	.short	(.L_426 - .L_425)
	.align		4
.L_425:
        /*0544*/ 	.word	index@(_ZN2at6native13reduce_kernelILi512ELi1ENS0_8ReduceOpIfNS0_14func_wrapper_tIbZZZNS0_14or_kernel_cudaERNS_14TensorIteratorEENKUlvE_clEvENKUlvE5_clEvEUlbfE_EEjbLi4ELi4EEEEEvT1_)
        /*0548*/ 	.word	0x0000001e


	//----- nvinfo : EIATTR_FRAME_SIZE
	.align		4
.L_426:
        /*054c*/ 	.byte	0x04, 0x11
        /*054e*/ 	.short	(.L_428 - .L_427)
	.align		4
.L_427:
        /*0550*/ 	.word	index@(_ZN2at6native13reduce_kernelILi512ELi1ENS0_8ReduceOpIfNS0_14func_wrapper_tIbZZZNS0_14or_kernel_cudaERNS_14TensorIteratorEENKUlvE_clEvENKUlvE5_clEvEUlbfE_EEjbLi4ELi4EEEEEvT1_)
        /*0554*/ 	.word	0x00000000


	//----- nvinfo : EIATTR_REGCOUNT
	.align		4
.L_428:
        /*0558*/ 	.byte	0x04, 0x2f
        /*055a*/ 	.short	(.L_430 - .L_429)
	.align		4
.L_429:
        /*055c*/ 	.word	index@(_ZN2at6native13reduce_kernelILi64ELi4ENS0_8ReduceOpIN3c107complexIdEENS0_14func_wrapper_tIbZZZNS0_14or_kernel_cudaERNS_14TensorIteratorEENKUlvE_clEvENKUlvE6_clEvEUlbS5_E_EEjbLi4ELi4EEEEEvT1_)
        /*0560*/ 	.word	0x00000064


	//----- nvinfo : EIATTR_FRAME_SIZE
	.align		4
.L_430:
        /*0564*/ 	.byte	0x04, 0x11
        /*0566*/ 	.short	(.L_432 - .L_431)
	.align		4
.L_431:
        /*0568*/ 	.word	index@(_ZN2at6native13reduce_kernelILi64ELi4ENS0_8ReduceOpIN3c107complexIdEENS0_14func_wrapper_tIbZZZNS0_14or_kernel_cudaERNS_14TensorIteratorEENKUlvE_clEvENKUlvE6_clEvEUlbS5_E_EEjbLi4ELi4EEEEEvT1_)
        /*056c*/ 	.word	0x00000000


	//----- nvinfo : EIATTR_REGCOUNT
	.align		4
.L_432:
        /*0570*/ 	.byte	0x04, 0x2f
        /*0572*/ 	.short	(.L_434 - .L_433)
	.align		4
.L_433:
        /*0574*/ 	.word	index@(_ZN2at6native13reduce_kernelILi128ELi2ENS0_8ReduceOpIN3c107complexIdEENS0_14func_wrapper_tIbZZZNS0_14or_kernel_cudaERNS_14TensorIteratorEENKUlvE_clEvENKUlvE6_clEvEUlbS5_E_EEjbLi4ELi4EEEEEvT1_)
        /*0578*/ 	.word	0x00000040


	//----- nvinfo : EIATTR_FRAME_SIZE
	.align		4
.L_434:
        /*057c*/ 	.byte	0x04, 0x11
        /*057e*/ 	.short	(.L_436 - .L_435)
	.align		4
.L_435:
        /*0580*/ 	.word	index@(_ZN2at6native13reduce_kernelILi128ELi2ENS0_8ReduceOpIN3c107complexIdEENS0_14func_wrapper_tIbZZZNS0_14or_kernel_cudaERNS_14TensorIteratorEENKUlvE_clEvENKUlvE6_clEvEUlbS5_E_EEjbLi4ELi4EEEEEvT1_)
        /*0584*/ 	.word	0x00000000


	//----- nvinfo : EIATTR_REGCOUNT
	.align		4
.L_436:
        /*0588*/ 	.byte	0x04, 0x2f
        /*058a*/ 	.short	(.L_438 - .L_437)
	.align		4
.L_437:
        /*058c*/ 	.word	index@(_ZN2at6native13reduce_kernelILi256ELi1ENS0_8ReduceOpIN3c107complexIdEENS0_14func_wrapper_tIbZZZNS0_14or_kernel_cudaERNS_14TensorIteratorEENKUlvE_clEvENKUlvE6_clEvEUlbS5_E_EEjbLi4ELi4EEEEEvT1_)
        /*0590*/ 	.word	0x00000028


	//----- nvinfo : EIATTR_FRAME_SIZE
	.align		4
.L_438:
        /*0594*/ 	.byte	0x04, 0x11
        /*0596*/ 	.short	(.L_440 - .L_439)
	.align		4
.L_439:
        /*0598*/ 	.word	index@(_ZN2at6native13reduce_kernelILi256ELi1ENS0_8ReduceOpIN3c107complexIdEENS0_14func_wrapper_tIbZZZNS0_14or_kernel_cudaERNS_14TensorIteratorEENKUlvE_clEvENKUlvE6_clEvEUlbS5_E_EEjbLi4ELi4EEEEEvT1_)
        /*059c*/ 	.word	0x00000000


	//----- nvinfo : EIATTR_REGCOUNT
	.align		4
.L_440:
        /*05a0*/ 	.byte	0x04, 0x2f
        /*05a2*/ 	.short	(.L_442 - .L_441)
	.align		4
.L_441:
        /*05a4*/ 	.word	index@(_ZN2at6native13reduce_kernelILi128ELi4ENS0_8ReduceOpIN3c107complexIfEENS0_14func_wrapper_tIbZZZNS0_14or_kernel_cudaERNS_14TensorIteratorEENKUlvE_clEvENKUlvE7_clEvEUlbS5_E_EEjbLi4ELi4EEEEEvT1_)
        /*05a8*/ 	.word	0x00000041


	//----- nvinfo : EIATTR_FRAME_SIZE
	.align		4
.L_442:
        /*05ac*/ 	.byte	0x04, 0x11
        /*05ae*/ 	.short	(.L_444 - .L_443)
	.align		4
.L_443:
        /*05b0*/ 	.word	index@(_ZN2at6native13reduce_kernelILi128ELi4ENS0_8ReduceOpIN3c107complexIfEENS0_14func_wrapper_tIbZZZNS0_14or_kernel_cudaERNS_14TensorIteratorEENKUlvE_clEvENKUlvE7_clEvEUlbS5_E_EEjbLi4ELi4EEEEEvT1_)
        /*05b4*/ 	.word	0x00000000


	//----- nvinfo : EIATTR_REGCOUNT
	.align		4
.L_444:
        /*05b8*/ 	.byte	0x04, 0x2f
        /*05ba*/ 	.short	(.L_446 - .L_445)
	.align		4
.L_445:
        /*05bc*/ 	.word	index@(_ZN2at6native13reduce_kernelILi256ELi2ENS0_8ReduceOpIN3c107complexIfEENS0_14func_wrapper_tIbZZZNS0_14or_kernel_cudaERNS_14TensorIteratorEENKUlvE_clEvENKUlvE7_clEvEUlbS5_E_EEjbLi4ELi4EEEEEvT1_)
        /*05c0*/ 	.word	0x0000002e


	//----- nvinfo : EIATTR_FRAME_SIZE
	.align		4
.L_446:
        /*05c4*/ 	.byte	0x04, 0x11
        /*05c6*/ 	.short	(.L_448 - .L_447)
	.align		4
.L_447:
        /*05c8*/ 	.word	index@(_ZN2at6native13reduce_kernelILi256ELi2ENS0_8ReduceOpIN3c107complexIfEENS0_14func_wrapper_tIbZZZNS0_14or_kernel_cudaERNS_14TensorIteratorEENKUlvE_clEvENKUlvE7_clEvEUlbS5_E_EEjbLi4ELi4EEEEEvT1_)
        /*05cc*/ 	.word	0x00000000


	//----- nvinfo : EIATTR_REGCOUNT
	.align		4
.L_448:
        /*05d0*/ 	.byte	0x04, 0x2f
        /*05d2*/ 	.short	(.L_450 - .L_449)
	.align		4
.L_449:
        /*05d4*/ 	.word	index@(_ZN2at6native13reduce_kernelILi512ELi1ENS0_8ReduceOpIN3c107complexIfEENS0_14func_wrapper_tIbZZZNS0_14or_kernel_cudaERNS_14TensorIteratorEENKUlvE_clEvENKUlvE7_clEvEUlbS5_E_EEjbLi4ELi4EEEEEvT1_)
        /*05d8*/ 	.word	0x0000001e


	//----- nvinfo : EIATTR_FRAME_SIZE
	.align		4
.L_450:
        /*05dc*/ 	.byte	0x04, 0x11
        /*05de*/ 	.short	(.L_452 - .L_451)
	.align		4
.L_451:
        /*05e0*/ 	.word	index@(_ZN2at6native13reduce_kernelILi512ELi1ENS0_8ReduceOpIN3c107complexIfEENS0_14func_wrapper_tIbZZZNS0_14or_kernel_cudaERNS_14TensorIteratorEENKUlvE_clEvENKUlvE7_clEvEUlbS5_E_EEjbLi4ELi4EEEEEvT1_)
        /*05e4*/ 	.word	0x00000000


	//----- nvinfo : EIATTR_REGCOUNT
	.align		4
.L_452:
        /*05e8*/ 	.byte	0x04, 0x2f
        /*05ea*/ 	.short	(.L_454 - .L_453)
	.align		4
.L_453:
        /*05ec*/ 	.word	index@(_ZN2at6native13reduce_kernelILi128ELi4ENS0_8ReduceOpIN3c104HalfENS0_14func_wrapper_tIbZZZNS0_14or_kernel_cudaERNS_14TensorIteratorEENKUlvE_clEvENKUlvE8_clEvEUlbS4_E_EEjbLi4ELi4EEEEEvT1_)
        /*05f0*/ 	.word	0x0000002f


	//----- nvinfo : EIATTR_FRAME_SIZE
	.align		4
.L_454:
        /*05f4*/ 	.byte	0x04, 0x11
        /*05f6*/ 	.short	(.L_456 - .L_455)
	.align		4
.L_455:
        /*05f8*/ 	.word	index@(_ZN2at6native13reduce_kernelILi128ELi4ENS0_8ReduceOpIN3c104HalfENS0_14func_wrapper_tIbZZZNS0_14or_kernel_cudaERNS_14TensorIteratorEENKUlvE_clEvENKUlvE8_clEvEUlbS4_E_EEjbLi4ELi4EEEEEvT1_)
        /*05fc*/ 	.word	0x00000000


	//----- nvinfo : EIATTR_REGCOUNT
	.align		4
.L_456:
        /*0600*/ 	.byte	0x04, 0x2f
        /*0602*/ 	.short	(.L_458 - .L_457)
	.align		4
.L_457:
        /*0604*/ 	.word	index@(_ZN2at6native13reduce_kernelILi256ELi2ENS0_8ReduceOpIN3c104HalfENS0_14func_wrapper_tIbZZZNS0_14or_kernel_cudaERNS_14TensorIteratorEENKUlvE_clEvENKUlvE8_clEvEUlbS4_E_EEjbLi4ELi4EEEEEvT1_)
        /*0608*/ 	.word	0x00000022


	//----- nvinfo : EIATTR_FRAME_SIZE
	.align		4
.L_458:
        /*060c*/ 	.byte	0x04, 0x11
        /*060e*/ 	.short	(.L_460 - .L_459)
	.align		4
.L_459:
        /*0610*/ 	.word	index@(_ZN2at6native13reduce_kernelILi256ELi2ENS0_8ReduceOpIN3c104HalfENS0_14func_wrapper_tIbZZZNS0_14or_kernel_cudaERNS_14TensorIteratorEENKUlvE_clEvENKUlvE8_clEvEUlbS4_E_EEjbLi4ELi4EEEEEvT1_)
        /*0614*/ 	.word	0x00000000


	//----- nvinfo : EIATTR_REGCOUNT
	.align		4
.L_460:
        /*0618*/ 	.byte	0x04, 0x2f
        /*061a*/ 	.short	(.L_462 - .L_461)
	.align		4
.L_461:
        /*061c*/ 	.word	index@(_ZN2at6native13reduce_kernelILi512ELi1ENS0_8ReduceOpIN3c104HalfENS0_14func_wrapper_tIbZZZNS0_14or_kernel_cudaERNS_14TensorIteratorEENKUlvE_clEvENKUlvE8_clEvEUlbS4_E_EEjbLi4ELi4EEEEEvT1_)
        /*0620*/ 	.word	0x0000001e


	//----- nvinfo : EIATTR_FRAME_SIZE
	.align		4
.L_462:
        /*0624*/ 	.byte	0x04, 0x11
        /*0626*/ 	.short	(.L_464 - .L_463)
	.align		4
.L_463:
        /*0628*/ 	.word	index@(_ZN2at6native13reduce_kernelILi512ELi1ENS0_8ReduceOpIN3c104HalfENS0_14func_wrapper_tIbZZZNS0_14or_kernel_cudaERNS_14TensorIteratorEENKUlvE_clEvENKUlvE8_clEvEUlbS4_E_EEjbLi4ELi4EEEEEvT1_)
        /*062c*/ 	.word	0x00000000


	//----- nvinfo : EIATTR_REGCOUNT
	.align		4
.L_464:
        /*0630*/ 	.byte	0x04, 0x2f
        /*0632*/ 	.short	(.L_466 - .L_465)
	.align		4
.L_465:
        /*0634*/ 	.word	index@(_ZN2at6native13reduce_kernelILi128ELi4ENS0_8ReduceOpIN3c108BFloat16ENS0_14func_wrapper_tIbZZZNS0_14or_kernel_cudaERNS_14TensorIteratorEENKUlvE_clEvENKUlvE9_clEvEUlbS4_E_EEjbLi4ELi4EEEEEvT1_)
        /*0638*/ 	.word	0x00000034


	//----- nvinfo : EIATTR_FRAME_SIZE
	.align		4
.L_466:
        /*063c*/ 	.byte	0x04, 0x11
        /*063e*/ 	.short	(.L_468 - .L_467)
	.align		4
.L_467:
        /*0640*/ 	.word	index@(_ZN2at6native13reduce_kernelILi128ELi4ENS0_8ReduceOpIN3c108BFloat16ENS0_14func_wrapper_tIbZZZNS0_14or_kernel_cudaERNS_14TensorIteratorEENKUlvE_clEvENKUlvE9_clEvEUlbS4_E_EEjbLi4ELi4EEEEEvT1_)
        /*0644*/ 	.word	0x00000000


	//----- nvinfo : EIATTR_REGCOUNT
	.align		4
.L_468:
        /*0648*/ 	.byte	0x04, 0x2f
        /*064a*/ 	.short	(.L_470 - .L_469)
	.align		4
.L_469:
        /*064c*/ 	.word	index@(_ZN2at6native13reduce_kernelILi256ELi2ENS0_8ReduceOpIN3c108BFloat16ENS0_14func_wrapper_tIbZZZNS0_14or_kernel_cudaERNS_14TensorIteratorEENKUlvE_clEvENKUlvE9_clEvEUlbS4_E_EEjbLi4ELi4EEEEEvT1_)
        /*0650*/ 	.word	0x00000024


	//----- nvinfo : EIATTR_FRAME_SIZE
	.align		4
.L_470:
        /*0654*/ 	.byte	0x04, 0x11
        /*0656*/ 	.short	(.L_472 - .L_471)
	.align		4
.L_471:
        /*0658*/ 	.word	index@(_ZN2at6native13reduce_kernelILi256ELi2ENS0_8ReduceOpIN3c108BFloat16ENS0_14func_wrapper_tIbZZZNS0_14or_kernel_cudaERNS_14TensorIteratorEENKUlvE_clEvENKUlvE9_clEvEUlbS4_E_EEjbLi4ELi4EEEEEvT1_)
        /*065c*/ 	.word	0x00000000


	//----- nvinfo : EIATTR_REGCOUNT
	.align		4
.L_472:
        /*0660*/ 	.byte	0x04, 0x2f
        /*0662*/ 	.short	(.L_474 - .L_473)
	.align		4
.L_473:
        /*0664*/ 	.word	index@(_ZN2at6native13reduce_kernelILi512ELi1ENS0_8ReduceOpIN3c108BFloat16ENS0_14func_wrapper_tIbZZZNS0_14or_kernel_cudaERNS_14TensorIteratorEENKUlvE_clEvENKUlvE9_clEvEUlbS4_E_EEjbLi4ELi4EEEEEvT1_)
        /*0668*/ 	.word	0x0000001e


	//----- nvinfo : EIATTR_FRAME_SIZE
	.align		4
.L_474:
        /*066c*/ 	.byte	0x04, 0x11
        /*066e*/ 	.short	(.L_476 - .L_475)
	.align		4
.L_475:
        /*0670*/ 	.word	index@(_ZN2at6native13reduce_kernelILi512ELi1ENS0_8ReduceOpIN3c108BFloat16ENS0_14func_wrapper_tIbZZZNS0_14or_kernel_cudaERNS_14TensorIteratorEENKUlvE_clEvENKUlvE9_clEvEUlbS4_E_EEjbLi4ELi4EEEEEvT1_)
        /*0674*/ 	.word	0x00000000


	//----- nvinfo : EIATTR_REGCOUNT
	.align		4
.L_476:
        /*0678*/ 	.byte	0x04, 0x2f
        /*067a*/ 	.short	(.L_478 - .L_477)
	.align		4
.L_477:
        /*067c*/ 	.word	index@(_ZN2at6native13reduce_kernelILi128ELi4ENS0_8ReduceOpIbNS0_14func_wrapper_tIbZZZNS0_14or_kernel_cudaERNS_14TensorIteratorEENKUlvE_clEvENKUlvE10_clEvEUlbbE_EEjbLi4ELi4EEEEEvT1_)
        /*0680*/ 	.word	0x0000002d


	//----- nvinfo : EIATTR_FRAME_SIZE
	.align		4
.L_478:
        /*0684*/ 	.byte	0x04, 0x11
        /*0686*/ 	.short	(.L_480 - .L_479)
	.align		4
.L_479:
        /*0688*/ 	.word	index@(_ZN2at6native13reduce_kernelILi128ELi4ENS0_8ReduceOpIbNS0_14func_wrapper_tIbZZZNS0_14or_kernel_cudaERNS_14TensorIteratorEENKUlvE_clEvENKUlvE10_clEvEUlbbE_EEjbLi4ELi4EEEEEvT1_)
        /*068c*/ 	.word	0x00000000


	//----- nvinfo : EIATTR_REGCOUNT
	.align		4
.L_480:
        /*0690*/ 	.byte	0x04, 0x2f
        /*0692*/ 	.short	(.L_482 - .L_481)
	.align		4
.L_481:
        /*0694*/ 	.word	index@(_ZN2at6native13reduce_kernelILi256ELi2ENS0_8ReduceOpIbNS0_14func_wrapper_tIbZZZNS0_14or_kernel_cudaERNS_14TensorIteratorEENKUlvE_clEvENKUlvE10_clEvEUlbbE_EEjbLi4ELi4EEEEEvT1_)
        /*0698*/ 	.word	0x00000022


	//----- nvinfo : EIATTR_FRAME_SIZE
	.align		4
.L_482:
        /*069c*/ 	.byte	0x04, 0x11
        /*069e*/ 	.short	(.L_484 - .L_483)
	.align		4
.L_483:
        /*06a0*/ 	.word	index@(_ZN2at6native13reduce_kernelILi256ELi2ENS0_8ReduceOpIbNS0_14func_wrapper_tIbZZZNS0_14or_kernel_cudaERNS_14TensorIteratorEENKUlvE_clEvENKUlvE10_clEvEUlbbE_EEjbLi4ELi4EEEEEvT1_)
        /*06a4*/ 	.word	0x00000000


	//----- nvinfo : EIATTR_REGCOUNT
	.align		4
.L_484:
        /*06a8*/ 	.byte	0x04, 0x2f
        /*06aa*/ 	.short	(.L_486 - .L_485)
	.align		4
.L_485:
        /*06ac*/ 	.word	index@(_ZN2at6native13reduce_kernelILi512ELi1ENS0_8ReduceOpIbNS0_14func_wrapper_tIbZZZNS0_14or_kernel_cudaERNS_14TensorIteratorEENKUlvE_clEvENKUlvE10_clEvEUlbbE_EEjbLi4ELi4EEEEEvT1_)
        /*06b0*/ 	.word	0x0000001a


	//----- nvinfo : EIATTR_FRAME_SIZE
	.align		4
.L_486:
        /*06b4*/ 	.byte	0x04, 0x11
        /*06b6*/ 	.short	(.L_488 - .L_487)
	.align		4
.L_487:
        /*06b8*/ 	.word	index@(_ZN2at6native13reduce_kernelILi512ELi1ENS0_8ReduceOpIbNS0_14func_wrapper_tIbZZZNS0_14or_kernel_cudaERNS_14TensorIteratorEENKUlvE_clEvENKUlvE10_clEvEUlbbE_EEjbLi4ELi4EEEEEvT1_)
        /*06bc*/ 	.word	0x00000000


	//----- nvinfo : EIATTR_MIN_STACK_SIZE
	.align		4
.L_488:
        /*06c0*/ 	.byte	0x04, 0x12
        /*06c2*/ 	.short	(.L_490 - .L_489)
	.align		4
.L_489:
        /*06c4*/ 	.word	index@(_ZN2at6native13reduce_kernelILi512ELi1ENS0_8ReduceOpIbNS0_14func_wrapper_tIbZZZNS0_14or_kernel_cudaERNS_14TensorIteratorEENKUlvE_clEvENKUlvE10_clEvEUlbbE_EEjbLi4ELi4EEEEEvT1_)
        /*06c8*/ 	.word	0x00000000


	//----- nvinfo : EIATTR_MIN_STACK_SIZE
	.align		4
.L_490:
        /*06cc*/ 	.byte	0x04, 0x12
        /*06ce*/ 	.short	(.L_492 - .L_491)
	.align		4
.L_491:
        /*06d0*/ 	.word	index@(_ZN2at6native13reduce_kernelILi256ELi2ENS0_8ReduceOpIbNS0_14func_wrapper_tIbZZZNS0_14or_kernel_cudaERNS_14TensorIteratorEENKUlvE_clEvENKUlvE10_clEvEUlbbE_EEjbLi4ELi4EEEEEvT1_)
        /*06d4*/ 	.word	0x00000000


	//----- nvinfo : EIATTR_MIN_STACK_SIZE
	.align		4
.L_492:
        /*06d8*/ 	.byte	0x04, 0x12
        /*06da*/ 	.short	(.L_494 - .L_493)
	.align		4
.L_493:
        /*06dc*/ 	.word	index@(_ZN2at6native13reduce_kernelILi128ELi4ENS0_8ReduceOpIbNS0_14func_wrapper_tIbZZZNS0_14or_kernel_cudaERNS_14TensorIteratorEENKUlvE_clEvENKUlvE10_clEvEUlbbE_EEjbLi4ELi4EEEEEvT1_)
        /*06e0*/ 	.word	0x00000000


	//----- nvinfo : EIATTR_MIN_STACK_SIZE
	.align		4
.L_494:
        /*06e4*/ 	.byte	0x04, 0x12
        /*06e6*/ 	.short	(.L_496 - .L_495)
	.align		4
.L_495:
        /*06e8*/ 	.word	index@(_ZN2at6native13reduce_kernelILi512ELi1ENS0_8ReduceOpIN3c108BFloat16ENS0_14func_wrapper_tIbZZZNS0_14or_kernel_cudaERNS_14TensorIteratorEENKUlvE_clEvENKUlvE9_clEvEUlbS4_E_EEjbLi4ELi4EEEEEvT1_)
        /*06ec*/ 	.word	0x00000000


	//----- nvinfo : EIATTR_MIN_STACK_SIZE
	.align		4
.L_496:
        /*06f0*/ 	.byte	0x04, 0x12
        /*06f2*/ 	.short	(.L_498 - .L_497)
	.align		4
.L_497:
        /*06f4*/ 	.word	index@(_ZN2at6native13reduce_kernelILi256ELi2ENS0_8ReduceOpIN3c108BFloat16ENS0_14func_wrapper_tIbZZZNS0_14or_kernel_cudaERNS_14TensorIteratorEENKUlvE_clEvENKUlvE9_clEvEUlbS4_E_EEjbLi4ELi4EEEEEvT1_)
        /*06f8*/ 	.word	0x00000000


	//----- nvinfo : EIATTR_MIN_STACK_SIZE
	.align		4
.L_498:
        /*06fc*/ 	.byte	0x04, 0x12
        /*06fe*/ 	.short	(.L_500 - .L_499)
	.align		4
.L_499:
        /*0700*/ 	.word	index@(_ZN2at6native13reduce_kernelILi128ELi4ENS0_8ReduceOpIN3c108BFloat16ENS0_14func_wrapper_tIbZZZNS0_14or_kernel_cudaERNS_14TensorIteratorEENKUlvE_clEvENKUlvE9_clEvEUlbS4_E_EEjbLi4ELi4EEEEEvT1_)
        /*0704*/ 	.word	0x00000000


	//----- nvinfo : EIATTR_MIN_STACK_SIZE
	.align		4
.L_500:
        /*0708*/ 	.byte	0x04, 0x12
        /*070a*/ 	.short	(.L_502 - .L_501)
	.align		4
.L_501:
        /*070c*/ 	.word	index@(_ZN2at6native13reduce_kernelILi512ELi1ENS0_8ReduceOpIN3c104HalfENS0_14func_wrapper_tIbZZZNS0_14or_kernel_cudaERNS_14TensorIteratorEENKUlvE_clEvENKUlvE8_clEvEUlbS4_E_EEjbLi4ELi4EEEEEvT1_)
        /*0710*/ 	.word	0x00000000


	//----- nvinfo : EIATTR_MIN_STACK_SIZE
	.align		4
.L_502:
        /*0714*/ 	.byte	0x04, 0x12
        /*0716*/ 	.short	(.L_504 - .L_503)
	.align		4
.L_503:
        /*0718*/ 	.word	index@(_ZN2at6native13reduce_kernelILi256ELi2ENS0_8ReduceOpIN3c104HalfENS0_14func_wrapper_tIbZZZNS0_14or_kernel_cudaERNS_14TensorIteratorEENKUlvE_clEvENKUlvE8_clEvEUlbS4_E_EEjbLi4ELi4EEEEEvT1_)
        /*071c*/ 	.word	0x00000000


	//----- nvinfo : EIATTR_MIN_STACK_SIZE
	.align		4
.L_504:
        /*0720*/ 	.byte	0x04, 0x12
        /*0722*/ 	.short	(.L_506 - .L_505)
	.align		4
.L_505:
        /*0724*/ 	.word	index@(_ZN2at6native13reduce_kernelILi128ELi4ENS0_8ReduceOpIN3c104HalfENS0_14func_wrapper_tIbZZZNS0_14or_kernel_cudaERNS_14TensorIteratorEENKUlvE_clEvENKUlvE8_clEvEUlbS4_E_EEjbLi4ELi4EEEEEvT1_)
        /*0728*/ 	.word	0x00000000


	//----- nvinfo : EIATTR_MIN_STACK_SIZE
	.align		4
.L_506:
        /*072c*/ 	.byte	0x04, 0x12
        /*072e*/ 	.short	(.L_508 - .L_507)
	.align		4
.L_507:
        /*0730*/ 	.word	index@(_ZN2at6native13reduce_kernelILi512ELi1ENS0_8ReduceOpIN3c107complexIfEENS0_14func_wrapper_tIbZZZNS0_14or_kernel_cudaERNS_14TensorIteratorEENKUlvE_clEvENKUlvE7_clEvEUlbS5_E_EEjbLi4ELi4EEEEEvT1_)
        /*0734*/ 	.word	0x00000000


	//----- nvinfo : EIATTR_MIN_STACK_SIZE
	.align		4
.L_508:
        /*0738*/ 	.byte	0x04, 0x12
        /*073a*/ 	.short	(.L_510 - .L_509)
	.align		4
.L_509:
        /*073c*/ 	.word	index@(_ZN2at6native13reduce_kernelILi256ELi2ENS0_8ReduceOpIN3c107complexIfEENS0_14func_wrapper_tIbZZZNS0_14or_kernel_cudaERNS_14TensorIteratorEENKUlvE_clEvENKUlvE7_clEvEUlbS5_E_EEjbLi4ELi4EEEEEvT1_)
        /*0740*/ 	.word	0x00000000


	//----- nvinfo : EIATTR_MIN_STACK_SIZE
	.align		4
.L_510:
        /*0744*/ 	.byte	0x04, 0x12
        /*0746*/ 	.short	(.L_512 - .L_511)
	.align		4
.L_511:
        /*0748*/ 	.word	index@(_ZN2at6native13reduce_kernelILi128ELi4ENS0_8ReduceOpIN3c107complexIfEENS0_14func_wrapper_tIbZZZNS0_14or_kernel_cudaERNS_14TensorIteratorEENKUlvE_clEvENKUlvE7_clEvEUlbS5_E_EEjbLi4ELi4EEEEEvT1_)
        /*074c*/ 	.word	0x00000000


	//----- nvinfo : EIATTR_MIN_STACK_SIZE
	.align		4
.L_512:
        /*0750*/ 	.byte	0x04, 0x12
        /*0752*/ 	.short	(.L_514 - .L_513)
	.align		4
.L_513:
        /*0754*/ 	.word	index@(_ZN2at6native13reduce_kernelILi256ELi1ENS0_8ReduceOpIN3c107complexIdEENS0_14func_wrapper_tIbZZZNS0_14or_kernel_cudaERNS_14TensorIteratorEENKUlvE_clEvENKUlvE6_clEvEUlbS5_E_EEjbLi4ELi4EEEEEvT1_)
        /*0758*/ 	.word	0x00000000


	//----- nvinfo : EIATTR_MIN_STACK_SIZE
	.align		4
.L_514:
        /*075c*/ 	.byte	0x04, 0x12
        /*075e*/ 	.short	(.L_516 - .L_515)
	.align		4
.L_515:
        /*0760*/ 	.word	index@(_ZN2at6native13reduce_kernelILi128ELi2ENS0_8ReduceOpIN3c107complexIdEENS0_14func_wrapper_tIbZZZNS0_14or_kernel_cudaERNS_14TensorIteratorEENKUlvE_clEvENKUlvE6_clEvEUlbS5_E_EEjbLi4ELi4EEEEEvT1_)
        /*0764*/ 	.word	0x00000000


	//----- nvinfo : EIATTR_MIN_STACK_SIZE
	.align		4
.L_516:
        /*0768*/ 	.byte	0x04, 0x12
        /*076a*/ 	.short	(.L_518 - .L_517)
	.align		4
.L_517:
        /*076c*/ 	.word	index@(_ZN2at6native13reduce_kernelILi64ELi4ENS0_8ReduceOpIN3c107complexIdEENS0_14func_wrapper_tIbZZZNS0_14or_kernel_cudaERNS_14TensorIteratorEENKUlvE_clEvENKUlvE6_clEvEUlbS5_E_EEjbLi4ELi4EEEEEvT1_)
        /*0770*/ 	.word	0x00000000


	//----- nvinfo : EIATTR_MIN_STACK_SIZE
	.align		4
.L_518:
        /*0774*/ 	.byte	0x04, 0x12
        /*0776*/ 	.short	(.L_520 - .L_519)
	.align		4
.L_519:
        /*0778*/ 	.word	index@(_ZN2at6native13reduce_kernelILi512ELi1ENS0_8ReduceOpIfNS0_14func_wrapper_tIbZZZNS0_14or_kernel_cudaERNS_14TensorIteratorEENKUlvE_clEvENKUlvE5_clEvEUlbfE_EEjbLi4ELi4EEEEEvT1_)
        /*077c*/ 	.word	0x00000000


	//----- nvinfo : EIATTR_MIN_STACK_SIZE
	.align		4
.L_520:
        /*0780*/ 	.byte	0x04, 0x12
        /*0782*/ 	.short	(.L_522 - .L_521)
	.align		4
.L_521:
        /*0784*/ 	.word	index@(_ZN2at6native13reduce_kernelILi256ELi2ENS0_8ReduceOpIfNS0_14func_wrapper_tIbZZZNS0_14or_kernel_cudaERNS_14TensorIteratorEENKUlvE_clEvENKUlvE5_clEvEUlbfE_EEjbLi4ELi4EEEEEvT1_)
        /*0788*/ 	.word	0x00000000


	//----- nvinfo : EIATTR_MIN_STACK_SIZE
	.align		4
.L_522:
        /*078c*/ 	.byte	0x04, 0x12
        /*078e*/ 	.short	(.L_524 - .L_523)
	.align		4
.L_523:
        /*0790*/ 	.word	index@(_ZN2at6native13reduce_kernelILi128ELi4ENS0_8ReduceOpIfNS0_14func_wrapper_tIbZZZNS0_14or_kernel_cudaERNS_14TensorIteratorEENKUlvE_clEvENKUlvE5_clEvEUlbfE_EEjbLi4ELi4EEEEEvT1_)
        /*0794*/ 	.word	0x00000000


	//----- nvinfo : EIATTR_MIN_STACK_SIZE
	.align		4
.L_524:
        /*0798*/ 	.byte	0x04, 0x12
        /*079a*/ 	.short	(.L_526 - .L_525)
	.align		4
.L_525:
        /*079c*/ 	.word	index@(_ZN2at6native13reduce_kernelILi512ELi1ENS0_8ReduceOpIdNS0_14func_wrapper_tIbZZZNS0_14or_kernel_cudaERNS_14TensorIteratorEENKUlvE_clEvENKUlvE4_clEvEUlbdE_EEjbLi4ELi4EEEEEvT1_)
        /*07a0*/ 	.word	0x00000000


	//----- nvinfo : EIATTR_MIN_STACK_SIZE
	.align		4
.L_526:
        /*07a4*/ 	.byte	0x04, 0x12
        /*07a6*/ 	.short	(.L_528 - .L_527)
	.align		4
.L_527:
        /*07a8*/ 	.word	index@(_ZN2at6native13reduce_kernelILi256ELi2ENS0_8ReduceOpIdNS0_14func_wrapper_tIbZZZNS0_14or_kernel_cudaERNS_14TensorIteratorEENKUlvE_clEvENKUlvE4_clEvEUlbdE_EEjbLi4ELi4EEEEEvT1_)
        /*07ac*/ 	.word	0x00000000


	//----- nvinfo : EIATTR_MIN_STACK_SIZE
	.align		4
.L_528:
        /*07b0*/ 	.byte	0x04, 0x12
        /*07b2*/ 	.short	(.L_530 - .L_529)
	.align		4
.L_529:
        /*07b4*/ 	.word	index@(_ZN2at6native13reduce_kernelILi128ELi4ENS0_8ReduceOpIdNS0_14func_wrapper_tIbZZZNS0_14or_kernel_cudaERNS_14TensorIteratorEENKUlvE_clEvENKUlvE4_clEvEUlbdE_EEjbLi4ELi4EEEEEvT1_)
        /*07b8*/ 	.word	0x00000000


	//----- nvinfo : EIATTR_MIN_STACK_SIZE
	.align		4
.L_530:
        /*07bc*/ 	.byte	0x04, 0x12
        /*07be*/ 	.short	(.L_532 - .L_531)
	.align		4
.L_531:
        /*07c0*/ 	.word	index@(_ZN2at6native13reduce_kernelILi512ELi1ENS0_8ReduceOpIsNS0_14func_wrapper_tIbZZZNS0_14or_kernel_cudaERNS_14TensorIteratorEENKUlvE_clEvENKUlvE3_clEvEUlbsE_EEjbLi4ELi4EEEEEvT1_)
        /*07c4*/ 	.word	0x00000000


	//----- nvinfo : EIATTR_MIN_STACK_SIZE
	.align		4
.L_532:
        /*07c8*/ 	.byte	0x04, 0x12
        /*07ca*/ 	.short	(.L_534 - .L_533)
	.align		4
.L_533:
        /*07cc*/ 	.word	index@(_ZN2at6native13reduce_kernelILi256ELi2ENS0_8ReduceOpIsNS0_14func_wrapper_tIbZZZNS0_14or_kernel_cudaERNS_14TensorIteratorEENKUlvE_clEvENKUlvE3_clEvEUlbsE_EEjbLi4ELi4EEEEEvT1_)
        /*07d0*/ 	.word	0x00000000


	//----- nvinfo : EIATTR_MIN_STACK_SIZE
	.align		4
.L_534:
        /*07d4*/ 	.byte	0x04, 0x12
        /*07d6*/ 	.short	(.L_536 - .L_535)
	.align		4
.L_535:
        /*07d8*/ 	.word	index@(_ZN2at6native13reduce_kernelILi128ELi4ENS0_8ReduceOpIsNS0_14func_wrapper_tIbZZZNS0_14or_kernel_cudaERNS_14TensorIteratorEENKUlvE_clEvENKUlvE3_clEvEUlbsE_EEjbLi4ELi4EEEEEvT1_)
        /*07dc*/ 	.word	0x00000000


	//----- nvinfo : EIATTR_MIN_STACK_SIZE
	.align		4
.L_536:
        /*07e0*/ 	.byte	0x04, 0x12
        /*07e2*/ 	.short	(.L_538 - .L_537)
	.align		4
.L_537:
        /*07e4*/ 	.word	index@(_ZN2at6native13reduce_kernelILi512ELi1ENS0_8ReduceOpIlNS0_14func_wrapper_tIbZZZNS0_14or_kernel_cudaERNS_14TensorIteratorEENKUlvE_clEvENKUlvE2_clEvEUlblE_EEjbLi4ELi4EEEEEvT1_)
        /*07e8*/ 	.word	0x00000000


	//----- nvinfo : EIATTR_MIN_STACK_SIZE
	.align		4
.L_538:
        /*07ec*/ 	.byte	0x04, 0x12
        /*07ee*/ 	.short	(.L_540 - .L_539)
	.align		4
.L_539:
        /*07f0*/ 	.word	index@(_ZN2at6native13reduce_kernelILi256ELi2ENS0_8ReduceOpIlNS0_14func_wrapper_tIbZZZNS0_14or_kernel_cudaERNS_14TensorIteratorEENKUlvE_clEvENKUlvE2_clEvEUlblE_EEjbLi4ELi4EEEEEvT1_)
        /*07f4*/ 	.word	0x00000000


	//----- nvinfo : EIATTR_MIN_STACK_SIZE
	.align		4
.L_540:
        /*07f8*/ 	.byte	0x04, 0x12
        /*07fa*/ 	.short	(.L_542 - .L_541)
	.align		4
.L_541:
        /*07fc*/ 	.word	index@(_ZN2at6native13reduce_kernelILi128ELi4ENS0_8ReduceOpIlNS0_14func_wrapper_tIbZZZNS0_14or_kernel_cudaERNS_14TensorIteratorEENKUlvE_clEvENKUlvE2_clEvEUlblE_EEjbLi4ELi4EEEEEvT1_)
        /*0800*/ 	.word	0x00000000


	//----- nvinfo : EIATTR_MIN_STACK_SIZE
	.align		4
.L_542:
        /*0804*/ 	.byte	0x04, 0x12
        /*0806*/ 	.short	(.L_544 - .L_543)
	.align		4
.L_543:
        /*0808*/ 	.word	index@(_ZN2at6native13reduce_kernelILi512ELi1ENS0_8ReduceOpIiNS0_14func_wrapper_tIbZZZNS0_14or_kernel_cudaERNS_14TensorIteratorEENKUlvE_clEvENKUlvE1_clEvEUlbiE_EEjbLi4ELi4EEEEEvT1_)
        /*080c*/ 	.word	0x00000000


	//----- nvinfo : EIATTR_MIN_STACK_SIZE
	.align		4
.L_544:
        /*0810*/ 	.byte	0x04, 0x12
        /*0812*/ 	.short	(.L_546 - .L_545)
	.align		4
.L_545:
        /*0814*/ 	.word	index@(_ZN2at6native13reduce_kernelILi256ELi2ENS0_8ReduceOpIiNS0_14func_wrapper_tIbZZZNS0_14or_kernel_cudaERNS_14TensorIteratorEENKUlvE_clEvENKUlvE1_clEvEUlbiE_EEjbLi4ELi4EEEEEvT1_)
        /*0818*/ 	.word	0x00000000


	//----- nvinfo : EIATTR_MIN_STACK_SIZE
	.align		4
.L_546:
        /*081c*/ 	.byte	0x04, 0x12
        /*081e*/ 	.short	(.L_548 - .L_547)
	.align		4
.L_547:
        /*0820*/ 	.word	index@(_ZN2at6native13reduce_kernelILi128ELi4ENS0_8ReduceOpIiNS0_14func_wrapper_tIbZZZNS0_14or_kernel_cudaERNS_14TensorIteratorEENKUlvE_clEvENKUlvE1_clEvEUlbiE_EEjbLi4ELi4EEEEEvT1_)
        /*0824*/ 	.word	0x00000000


	//----- nvinfo : EIATTR_MIN_STACK_SIZE
	.align		4
.L_548:
        /*0828*/ 	.byte	0x04, 0x12
        /*082a*/ 	.short	(.L_550 - .L_549)
	.align		4
.L_549:
        /*082c*/ 	.word	index@(_ZN2at6native13reduce_kernelILi512ELi1ENS0_8ReduceOpIaNS0_14func_wrapper_tIbZZZNS0_14or_kernel_cudaERNS_14TensorIteratorEENKUlvE_clEvENKUlvE0_clEvEUlbaE_EEjbLi4ELi4EEEEEvT1_)
        /*0830*/ 	.word	0x00000000


	//----- nvinfo : EIATTR_MIN_STACK_SIZE
	.align		4
.L_550:
        /*0834*/ 	.byte	0x04, 0x12
        /*0836*/ 	.short	(.L_552 - .L_551)
	.align		4
.L_551:
        /*0838*/ 	.word	index@(_ZN2at6native13reduce_kernelILi256ELi2ENS0_8ReduceOpIaNS0_14func_wrapper_tIbZZZNS0_14or_kernel_cudaERNS_14TensorIteratorEENKUlvE_clEvENKUlvE0_clEvEUlbaE_EEjbLi4ELi4EEEEEvT1_)
        /*083c*/ 	.word	0x00000000


	//----- nvinfo : EIATTR_MIN_STACK_SIZE
	.align		4
.L_552:
        /*0840*/ 	.byte	0x04, 0x12
        /*0842*/ 	.short	(.L_554 - .L_553)
	.align		4
.L_553:
        /*0844*/ 	.word	index@(_ZN2at6native13reduce_kernelILi128ELi4ENS0_8ReduceOpIaNS0_14func_wrapper_tIbZZZNS0_14or_kernel_cudaERNS_14TensorIteratorEENKUlvE_clEvENKUlvE0_clEvEUlbaE_EEjbLi4ELi4EEEEEvT1_)
        /*0848*/ 	.word	0x00000000


	//----- nvinfo : EIATTR_MIN_STACK_SIZE
	.align		4
.L_554:
        /*084c*/ 	.byte	0x04, 0x12
        /*084e*/ 	.short	(.L_556 - .L_555)
	.align		4
.L_555:
        /*0850*/ 	.word	index@(_ZN2at6native13reduce_kernelILi512ELi1ENS0_8ReduceOpIhNS0_14func_wrapper_tIbZZZNS0_14or_kernel_cudaERNS_14TensorIteratorEENKUlvE_clEvENKUlvE_clEvEUlbhE_EEjbLi4ELi4EEEEEvT1_)
        /*0854*/ 	.word	0x00000000


	//----- nvinfo : EIATTR_MIN_STACK_SIZE
	.align		4
.L_556:
        /*0858*/ 	.byte	0x04, 0x12
        /*085a*/ 	.short	(.L_558 - .L_557)
	.align		4
.L_557:
        /*085c*/ 	.word	index@(_ZN2at6native13reduce_kernelILi256ELi2ENS0_8ReduceOpIhNS0_14func_wrapper_tIbZZZNS0_14or_kernel_cudaERNS_14TensorIteratorEENKUlvE_clEvENKUlvE_clEvEUlbhE_EEjbLi4ELi4EEEEEvT1_)
        /*0860*/ 	.word	0x00000000


	//----- nvinfo : EIATTR_MIN_STACK_SIZE
	.align		4
.L_558:
        /*0864*/ 	.byte	0x04, 0x12
        /*0866*/ 	.short	(.L_560 - .L_559)
	.align		4
.L_559:
        /*0868*/ 	.word	index@(_ZN2at6native13reduce_kernelILi128ELi4ENS0_8ReduceOpIhNS0_14func_wrapper_tIbZZZNS0_14or_kernel_cudaERNS_14TensorIteratorEENKUlvE_clEvENKUlvE_clEvEUlbhE_EEjbLi4ELi4EEEEEvT1_)
        /*086c*/ 	.word	0x00000000


	//----- nvinfo : EIATTR_MIN_STACK_SIZE
	.align		4
.L_560:
        /*0870*/ 	.byte	0x04, 0x12
        /*0872*/ 	.short	(.L_562 - .L_561)
	.align		4
.L_561:
        /*0874*/ 	.word	index@(_ZN2at6native13reduce_kernelILi512ELi1ENS0_8ReduceOpIbNS0_14func_wrapper_tIbZZZNS0_15and_kernel_cudaERNS_14TensorIteratorEENKUlvE_clEvENKUlvE10_clEvEUlbbE_EEjbLi4ELi4EEEEEvT1_)
        /*0878*/ 	.word	0x00000000


	//----- nvinfo : EIATTR_MIN_STACK_SIZE
	.align		4
.L_562:
        /*087c*/ 	.byte	0x04, 0x12
        /*087e*/ 	.short	(.L_564 - .L_563)
	.align		4
.L_563:
        /*0880*/ 	.word	index@(_ZN2at6native13reduce_kernelILi256ELi2ENS0_8ReduceOpIbNS0_14func_wrapper_tIbZZZNS0_15and_kernel_cudaERNS_14TensorIteratorEENKUlvE_clEvENKUlvE10_clEvEUlbbE_EEjbLi4ELi4EEEEEvT1_)
        /*0884*/ 	.word	0x00000000


	//----- nvinfo : EIATTR_MIN_STACK_SIZE
	.align		4
.L_564:
        /*0888*/ 	.byte	0x04, 0x12
        /*088a*/ 	.short	(.L_566 - .L_565)
	.align		4
.L_565:
        /*088c*/ 	.word	index@(_ZN2at6native13reduce_kernelILi128ELi4ENS0_8ReduceOpIbNS0_14func_wrapper_tIbZZZNS0_15and_kernel_cudaERNS_14TensorIteratorEENKUlvE_clEvENKUlvE10_clEvEUlbbE_EEjbLi4ELi4EEEEEvT1_)
        /*0890*/ 	.word	0x00000000


	//----- nvinfo : EIATTR_MIN_STACK_SIZE
	.align		4
.L_566:
        /*0894*/ 	.byte	0x04, 0x12
        /*0896*/ 	.short	(.L_568 - .L_567)
	.align		4
.L_567:
        /*0898*/ 	.word	index@(_ZN2at6native13reduce_kernelILi512ELi1ENS0_8ReduceOpIN3c108BFloat16ENS0_14func_wrapper_tIbZZZNS0_15and_kernel_cudaERNS_14TensorIteratorEENKUlvE_clEvENKUlvE9_clEvEUlbS4_E_EEjbLi4ELi4EEEEEvT1_)
        /*089c*/ 	.word	0x00000000


	//----- nvinfo : EIATTR_MIN_STACK_SIZE
	.align		4
.L_568:
        /*08a0*/ 	.byte	0x04, 0x12
        /*08a2*/ 	.short	(.L_570 - .L_569)
	.align		4
.L_569:
        /*08a4*/ 	.word	index@(_ZN2at6native13reduce_kernelILi256ELi2ENS0_8ReduceOpIN3c108BFloat16ENS0_14func_wrapper_tIbZZZNS0_15and_kernel_cudaERNS_14TensorIteratorEENKUlvE_clEvENKUlvE9_clEvEUlbS4_E_EEjbLi4ELi4EEEEEvT1_)
        /*08a8*/ 	.word	0x00000000


	//----- nvinfo : EIATTR_MIN_STACK_SIZE
	.align		4
.L_570:
        /*08ac*/ 	.byte	0x04, 0x12
        /*08ae*/ 	.short	(.L_572 - .L_571)
	.align		4
.L_571:
        /*08b0*/ 	.word	index@(_ZN2at6native13reduce_kernelILi128ELi4ENS0_8ReduceOpIN3c108BFloat16ENS0_14func_wrapper_tIbZZZNS0_15and_kernel_cudaERNS_14TensorIteratorEENKUlvE_clEvENKUlvE9_clEvEUlbS4_E_EEjbLi4ELi4EEEEEvT1_)
        /*08b4*/ 	.word	0x00000000


	//----- nvinfo : EIATTR_MIN_STACK_SIZE
	.align		4
.L_572:
        /*08b8*/ 	.byte	0x04, 0x12
        /*08ba*/ 	.short	(.L_574 - .L_573)
	.align		4
.L_573:
        /*08bc*/ 	.word	index@(_ZN2at6native13reduce_kernelILi512ELi1ENS0_8ReduceOpIN3c104HalfENS0_14func_wrapper_tIbZZZNS0_15and_kernel_cudaERNS_14TensorIteratorEENKUlvE_clEvENKUlvE8_clEvEUlbS4_E_EEjbLi4ELi4EEEEEvT1_)
        /*08c0*/ 	.word	0x00000000


	//----- nvinfo : EIATTR_MIN_STACK_SIZE
	.align		4
.L_574:
        /*08c4*/ 	.byte	0x04, 0x12
        /*08c6*/ 	.short	(.L_576 - .L_575)
	.align		4
.L_575:
        /*08c8*/ 	.word	index@(_ZN2at6native13reduce_kernelILi256ELi2ENS0_8ReduceOpIN3c104HalfENS0_14func_wrapper_tIbZZZNS0_15and_kernel_cudaERNS_14TensorIteratorEENKUlvE_clEvENKUlvE8_clEvEUlbS4_E_EEjbLi4ELi4EEEEEvT1_)
        /*08cc*/ 	.word	0x00000000


	//----- nvinfo : EIATTR_MIN_STACK_SIZE
	.align		4
.L_576:
        /*08d0*/ 	.byte	0x04, 0x12
        /*08d2*/ 	.short	(.L_578 - .L_577)
	.align		4
.L_577:
        /*08d4*/ 	.word	index@(_ZN2at6native13reduce_kernelILi128ELi4ENS0_8ReduceOpIN3c104HalfENS0_14func_wrapper_tIbZZZNS0_15and_kernel_cudaERNS_14TensorIteratorEENKUlvE_clEvENKUlvE8_clEvEUlbS4_E_EEjbLi4ELi4EEEEEvT1_)
        /*08d8*/ 	.word	0x00000000


	//----- nvinfo : EIATTR_MIN_STACK_SIZE
	.align		4
.L_578:
        /*08dc*/ 	.byte	0x04, 0x12
        /*08de*/ 	.short	(.L_580 - .L_579)
	.align		4
.L_579:
        /*08e0*/ 	.word	index@(_ZN2at6native13reduce_kernelILi512ELi1ENS0_8ReduceOpIN3c107complexIfEENS0_14func_wrapper_tIbZZZNS0_15and_kernel_cudaERNS_14TensorIteratorEENKUlvE_clEvENKUlvE7_clEvEUlbS5_E_EEjbLi4ELi4EEEEEvT1_)
        /*08e4*/ 	.word	0x00000000


	//----- nvinfo : EIATTR_MIN_STACK_SIZE
	.align		4
.L_580:
        /*08e8*/ 	.byte	0x04, 0x12
        /*08ea*/ 	.short	(.L_582 - .L_581)
	.align		4
.L_581:
        /*08ec*/ 	.word	index@(_ZN2at6native13reduce_kernelILi256ELi2ENS0_8ReduceOpIN3c107complexIfEENS0_14func_wrapper_tIbZZZNS0_15and_kernel_cudaERNS_14TensorIteratorEENKUlvE_clEvENKUlvE7_clEvEUlbS5_E_EEjbLi4ELi4EEEEEvT1_)
        /*08f0*/ 	.word	0x00000000


	//----- nvinfo : EIATTR_MIN_STACK_SIZE
	.align		4
.L_582:
        /*08f4*/ 	.byte	0x04, 0x12
        /*08f6*/ 	.short	(.L_584 - .L_583)
	.align		4
.L_583:
        /*08f8*/ 	.word	index@(_ZN2at6native13reduce_kernelILi128ELi4ENS0_8ReduceOpIN3c107complexIfEENS0_14func_wrapper_tIbZZZNS0_15and_kernel_cudaERNS_14TensorIteratorEENKUlvE_clEvENKUlvE7_clEvEUlbS5_E_EEjbLi4ELi4EEEEEvT1_)
        /*08fc*/ 	.word	0x00000000


	//----- nvinfo : EIATTR_MIN_STACK_SIZE
	.align		4
.L_584:
        /*0900*/ 	.byte	0x04, 0x12
        /*0902*/ 	.short	(.L_586 - .L_585)
	.align		4
.L_585:
        /*0904*/ 	.word	index@(_ZN2at6native13reduce_kernelILi256ELi1ENS0_8ReduceOpIN3c107complexIdEENS0_14func_wrapper_tIbZZZNS0_15and_kernel_cudaERNS_14TensorIteratorEENKUlvE_clEvENKUlvE6_clEvEUlbS5_E_EEjbLi4ELi4EEEEEvT1_)
        /*0908*/ 	.word	0x00000000


	//----- nvinfo : EIATTR_MIN_STACK_SIZE
	.align		4
.L_586:
        /*090c*/ 	.byte	0x04, 0x12
        /*090e*/ 	.short	(.L_588 - .L_587)
	.align		4
.L_587:
        /*0910*/ 	.word	index@(_ZN2at6native13reduce_kernelILi128ELi2ENS0_8ReduceOpIN3c107complexIdEENS0_14func_wrapper_tIbZZZNS0_15and_kernel_cudaERNS_14TensorIteratorEENKUlvE_clEvENKUlvE6_clEvEUlbS5_E_EEjbLi4ELi4EEEEEvT1_)
        /*0914*/ 	.word	0x00000000


	//----- nvinfo : EIATTR_MIN_STACK_SIZE
	.align		4
.L_588:
        /*0918*/ 	.byte	0x04, 0x12
        /*091a*/ 	.short	(.L_590 - .L_589)
	.align		4
.L_589:
        /*091c*/ 	.word	index@(_ZN2at6native13reduce_kernelILi64ELi4ENS0_8ReduceOpIN3c107complexIdEENS0_14func_wrapper_tIbZZZNS0_15and_kernel_cudaERNS_14TensorIteratorEENKUlvE_clEvENKUlvE6_clEvEUlbS5_E_EEjbLi4ELi4EEEEEvT1_)
        /*0920*/ 	.word	0x00000000


	//----- nvinfo : EIATTR_MIN_STACK_SIZE
	.align		4
.L_590:
        /*0924*/ 	.byte	0x04, 0x12
        /*0926*/ 	.short	(.L_592 - .L_591)
	.align		4
.L_591:
        /*0928*/ 	.word	index@(_ZN2at6native13reduce_kernelILi512ELi1ENS0_8ReduceOpIfNS0_14func_wrapper_tIbZZZNS0_15and_kernel_cudaERNS_14TensorIteratorEENKUlvE_clEvENKUlvE5_clEvEUlbfE_EEjbLi4ELi4EEEEEvT1_)
        /*092c*/ 	.word	0x00000000


	//----- nvinfo : EIATTR_MIN_STACK_SIZE
	.align		4
.L_592:
        /*0930*/ 	.byte	0x04, 0x12
        /*0932*/ 	.short	(.L_594 - .L_593)
	.align		4
.L_593:
        /*0934*/ 	.word	index@(_ZN2at6native13reduce_kernelILi256ELi2ENS0_8ReduceOpIfNS0_14func_wrapper_tIbZZZNS0_15and_kernel_cudaERNS_14TensorIteratorEENKUlvE_clEvENKUlvE5_clEvEUlbfE_EEjbLi4ELi4EEEEEvT1_)
        /*0938*/ 	.word	0x00000000


	//----- nvinfo : EIATTR_MIN_STACK_SIZE
	.align		4
.L_594:
        /*093c*/ 	.byte	0x04, 0x12
        /*093e*/ 	.short	(.L_596 - .L_595)
	.align		4
.L_595:
        /*0940*/ 	.word	index@(_ZN2at6native13reduce_kernelILi128ELi4ENS0_8ReduceOpIfNS0_14func_wrapper_tIbZZZNS0_15and_kernel_cudaERNS_14TensorIteratorEENKUlvE_clEvENKUlvE5_clEvEUlbfE_EEjbLi4ELi4EEEEEvT1_)
        /*0944*/ 	.word	0x00000000


	//----- nvinfo : EIATTR_MIN_STACK_SIZE
	.align		4
.L_596:
        /*0948*/ 	.byte	0x04, 0x12
        /*094a*/ 	.short	(.L_598 - .L_597)
	.align		4
.L_597:
        /*094c*/ 	.word	index@(_ZN2at6native13reduce_kernelILi512ELi1ENS0_8ReduceOpIdNS0_14func_wrapper_tIbZZZNS0_15and_kernel_cudaERNS_14TensorIteratorEENKUlvE_clEvENKUlvE4_clEvEUlbdE_EEjbLi4ELi4EEEEEvT1_)
        /*0950*/ 	.word	0x00000000


	//----- nvinfo : EIATTR_MIN_STACK_SIZE
	.align		4
.L_598:
        /*0954*/ 	.byte	0x04, 0x12
        /*0956*/ 	.short	(.L_600 - .L_599)
	.align		4
.L_599:
        /*0958*/ 	.word	index@(_ZN2at6native13reduce_kernelILi256ELi2ENS0_8ReduceOpIdNS0_14func_wrapper_tIbZZZNS0_15and_kernel_cudaERNS_14TensorIteratorEENKUlvE_clEvENKUlvE4_clEvEUlbdE_EEjbLi4ELi4EEEEEvT1_)
        /*095c*/ 	.word	0x00000000


	//----- nvinfo : EIATTR_MIN_STACK_SIZE
	.align		4
.L_600:
        /*0960*/ 	.byte	0x04, 0x12
        /*0962*/ 	.short	(.L_602 - .L_601)
	.align		4
.L_601:
        /*0964*/ 	.word	index@(_ZN2at6native13reduce_kernelILi128ELi4ENS0_8ReduceOpIdNS0_14func_wrapper_tIbZZZNS0_15and_kernel_cudaERNS_14TensorIteratorEENKUlvE_clEvENKUlvE4_clEvEUlbdE_EEjbLi4ELi4EEEEEvT1_)
        /*0968*/ 	.word	0x00000000


	//----- nvinfo : EIATTR_MIN_STACK_SIZE
	.align		4
.L_602:
        /*096c*/ 	.byte	0x04, 0x12
        /*096e*/ 	.short	(.L_604 - .L_603)
	.align		4
.L_603:
        /*0970*/ 	.word	index@(_ZN2at6native13reduce_kernelILi512ELi1ENS0_8ReduceOpIsNS0_14func_wrapper_tIbZZZNS0_15and_kernel_cudaERNS_14TensorIteratorEENKUlvE_clEvENKUlvE3_clEvEUlbsE_EEjbLi4ELi4EEEEEvT1_)
        /*0974*/ 	.word	0x00000000


	//----- nvinfo : EIATTR_MIN_STACK_SIZE
	.align		4
.L_604:
        /*0978*/ 	.byte	0x04, 0x12
        /*097a*/ 	.short	(.L_606 - .L_605)
	.align		4
.L_605:
        /*097c*/ 	.word	index@(_ZN2at6native13reduce_kernelILi256ELi2ENS0_8ReduceOpIsNS0_14func_wrapper_tIbZZZNS0_15and_kernel_cudaERNS_14TensorIteratorEENKUlvE_clEvENKUlvE3_clEvEUlbsE_EEjbLi4ELi4EEEEEvT1_)
        /*0980*/ 	.word	0x00000000


	//----- nvinfo : EIATTR_MIN_STACK_SIZE
	.align		4
.L_606:
        /*0984*/ 	.byte	0x04, 0x12
        /*0986*/ 	.short	(.L_608 - .L_607)
	.align		4
.L_607:
        /*0988*/ 	.word	index@(_ZN2at6native13reduce_kernelILi128ELi4ENS0_8ReduceOpIsNS0_14func_wrapper_tIbZZZNS0_15and_kernel_cudaERNS_14TensorIteratorEENKUlvE_clEvENKUlvE3_clEvEUlbsE_EEjbLi4ELi4EEEEEvT1_)
        /*098c*/ 	.word	0x00000000


	//----- nvinfo : EIATTR_MIN_STACK_SIZE
	.align		4
.L_608:
        /*0990*/ 	.byte	0x04, 0x12
        /*0992*/ 	.short	(.L_610 - .L_609)
	.align		4
.L_609:
        /*0994*/ 	.word	index@(_ZN2at6native13reduce_kernelILi512ELi1ENS0_8ReduceOpIlNS0_14func_wrapper_tIbZZZNS0_15and_kernel_cudaERNS_14TensorIteratorEENKUlvE_clEvENKUlvE2_clEvEUlblE_EEjbLi4ELi4EEEEEvT1_)
        /*0998*/ 	.word	0x00000000


	//----- nvinfo : EIATTR_MIN_STACK_SIZE
	.align		4
.L_610:
        /*099c*/ 	.byte	0x04, 0x12
        /*099e*/ 	.short	(.L_612 - .L_611)
	.align		4
.L_611:
        /*09a0*/ 	.word	index@(_ZN2at6native13reduce_kernelILi256ELi2ENS0_8ReduceOpIlNS0_14func_wrapper_tIbZZZNS0_15and_kernel_cudaERNS_14TensorIteratorEENKUlvE_clEvENKUlvE2_clEvEUlblE_EEjbLi4ELi4EEEEEvT1_)
        /*09a4*/ 	.word	0x00000000


	//----- nvinfo : EIATTR_MIN_STACK_SIZE
	.align		4
.L_612:
        /*09a8*/ 	.byte	0x04, 0x12
        /*09aa*/ 	.short	(.L_614 - .L_613)
	.align		4
.L_613:
        /*09ac*/ 	.word	index@(_ZN2at6native13reduce_kernelILi128ELi4ENS0_8ReduceOpIlNS0_14func_wrapper_tIbZZZNS0_15and_kernel_cudaERNS_14TensorIteratorEENKUlvE_clEvENKUlvE2_clEvEUlblE_EEjbLi4ELi4EEEEEvT1_)
        /*09b0*/ 	.word	0x00000000


	//----- nvinfo : EIATTR_MIN_STACK_SIZE
	.align		4
.L_614:
        /*09b4*/ 	.byte	0x04, 0x12
        /*09b6*/ 	.short	(.L_616 - .L_615)
	.align		4
.L_615:
        /*09b8*/ 	.word	index@(_ZN2at6native13reduce_kernelILi512ELi1ENS0_8ReduceOpIiNS0_14func_wrapper_tIbZZZNS0_15and_kernel_cudaERNS_14TensorIteratorEENKUlvE_clEvENKUlvE1_clEvEUlbiE_EEjbLi4ELi4EEEEEvT1_)
        /*09bc*/ 	.word	0x00000000


	//----- nvinfo : EIATTR_MIN_STACK_SIZE
	.align		4
.L_616:
        /*09c0*/ 	.byte	0x04, 0x12
        /*09c2*/ 	.short	(.L_618 - .L_617)
	.align		4
.L_617:
        /*09c4*/ 	.word	index@(_ZN2at6native13reduce_kernelILi256ELi2ENS0_8ReduceOpIiNS0_14func_wrapper_tIbZZZNS0_15and_kernel_cudaERNS_14TensorIteratorEENKUlvE_clEvENKUlvE1_clEvEUlbiE_EEjbLi4ELi4EEEEEvT1_)
        /*09c8*/ 	.word	0x00000000


	//----- nvinfo : EIATTR_MIN_STACK_SIZE
	.align		4
.L_618:
        /*09cc*/ 	.byte	0x04, 0x12
        /*09ce*/ 	.short	(.L_620 - .L_619)
	.align		4
.L_619:
        /*09d0*/ 	.word	index@(_ZN2at6native13reduce_kernelILi128ELi4ENS0_8ReduceOpIiNS0_14func_wrapper_tIbZZZNS0_15and_kernel_cudaERNS_14TensorIteratorEENKUlvE_clEvENKUlvE1_clEvEUlbiE_EEjbLi4ELi4EEEEEvT1_)
        /*09d4*/ 	.word	0x00000000


	//----- nvinfo : EIATTR_MIN_STACK_SIZE
	.align		4
.L_620:
        /*09d8*/ 	.byte	0x04, 0x12
        /*09da*/ 	.short	(.L_622 - .L_621)
	.align		4
.L_621:
        /*09dc*/ 	.word	index@(_ZN2at6native13reduce_kernelILi512ELi1ENS0_8ReduceOpIaNS0_14func_wrapper_tIbZZZNS0_15and_kernel_cudaERNS_14TensorIteratorEENKUlvE_clEvENKUlvE0_clEvEUlbaE_EEjbLi4ELi4EEEEEvT1_)
        /*09e0*/ 	.word	0x00000000


	//----- nvinfo : EIATTR_MIN_STACK_SIZE
	.align		4
.L_622:
        /*09e4*/ 	.byte	0x04, 0x12
        /*09e6*/ 	.short	(.L_624 - .L_623)
	.align		4
.L_623:
        /*09e8*/ 	.word	index@(_ZN2at6native13reduce_kernelILi256ELi2ENS0_8ReduceOpIaNS0_14func_wrapper_tIbZZZNS0_15and_kernel_cudaERNS_14TensorIteratorEENKUlvE_clEvENKUlvE0_clEvEUlbaE_EEjbLi4ELi4EEEEEvT1_)
        /*09ec*/ 	.word	0x00000000


	//----- nvinfo : EIATTR_MIN_STACK_SIZE
	.align		4
.L_624:
        /*09f0*/ 	.byte	0x04, 0x12
        /*09f2*/ 	.short	(.L_626 - .L_625)
	.align		4
.L_625:
        /*09f4*/ 	.word	index@(_ZN2at6native13reduce_kernelILi128ELi4ENS0_8ReduceOpIaNS0_14func_wrapper_tIbZZZNS0_15and_kernel_cudaERNS_14TensorIteratorEENKUlvE_clEvENKUlvE0_clEvEUlbaE_EEjbLi4ELi4EEEEEvT1_)
        /*09f8*/ 	.word	0x00000000


	//----- nvinfo : EIATTR_MIN_STACK_SIZE
	.align		4
.L_626:
        /*09fc*/ 	.byte	0x04, 0x12
        /*09fe*/ 	.short	(.L_628 - .L_627)
	.align		4
.L_627:
        /*0a00*/ 	.word	index@(_ZN2at6native13reduce_kernelILi512ELi1ENS0_8ReduceOpIhNS0_14func_wrapper_tIbZZZNS0_15and_kernel_cudaERNS_14TensorIteratorEENKUlvE_clEvENKUlvE_clEvEUlbhE_EEjbLi4ELi4EEEEEvT1_)
        /*0a04*/ 	.word	0x00000000


	//----- nvinfo : EIATTR_MIN_STACK_SIZE
	.align		4
.L_628:
        /*0a08*/ 	.byte	0x04, 0x12
        /*0a0a*/ 	.short	(.L_630 - .L_629)
	.align		4
.L_629:
        /*0a0c*/ 	.word	index@(_ZN2at6native13reduce_kernelILi256ELi2ENS0_8ReduceOpIhNS0_14func_wrapper_tIbZZZNS0_15and_kernel_cudaERNS_14TensorIteratorEENKUlvE_clEvENKUlvE_clEvEUlbhE_EEjbLi4ELi4EEEEEvT1_)
        /*0a10*/ 	.word	0x00000000


	//----- nvinfo : EIATTR_MIN_STACK_SIZE
	.align		4
.L_630:
        /*0a14*/ 	.byte	0x04, 0x12
        /*0a16*/ 	.short	(.L_632 - .L_631)
	.align		4
.L_631:
        /*0a18*/ 	.word	index@(_ZN2at6native13reduce_kernelILi128ELi4ENS0_8ReduceOpIhNS0_14func_wrapper_tIbZZZNS0_15and_kernel_cudaERNS_14TensorIteratorEENKUlvE_clEvENKUlvE_clEvEUlbhE_EEjbLi4ELi4EEEEEvT1_)
        /*0a1c*/ 	.word	0x00000000
.L_632:


//--------------------- .nv.compat                --------------------------
	.section	.nv.compat,"",@"SHT_CUDA_COMPAT_INFO"
	.align	4
        /*0000*/ 	.byte	0x02, 0x09, 0x01, 0x00, 0x02, 0x02, 0x01, 0x00, 0x02, 0x05, 0x05, 0x00, 0x03, 0x07, 0x01, 0x01
        /*0010*/ 	.byte	0x02, 0x03, 0x00, 0x00, 0x02, 0x06, 0x01, 0x00, 0x04, 0x0b, 0x08, 0x00, 0x00, 0x00, 0x00, 0x00
        /*0020*/ 	.byte	0x00, 0x00, 0x00, 0x00


//--------------------- .nv.info._ZN2at6native13reduce_kernelILi512ELi1ENS0_8ReduceOpIbNS0_14func_wrapper_tIbZZZNS0_14or_kernel_cudaERNS_14TensorIteratorEENKUlvE_clEvENKUlvE10_clEvEUlbbE_EEjbLi4ELi4EEEEEvT1_ --------------------------
	.section	.nv.info._ZN2at6native13reduce_kernelILi512ELi1ENS0_8ReduceOpIbNS0_14func_wrapper_tIbZZZNS0_14or_kernel_cudaERNS_14TensorIteratorEENKUlvE_clEvENKUlvE10_clEvEUlbbE_EEjbLi4ELi4EEEEEvT1_,"",@"SHT_CUDA_INFO"
	.sectionflags	@""
	.align	4


	//----- nvinfo : EIATTR_CUDA_API_VERSION
	.align		4
        /*0000*/ 	.byte	0x04, 0x37
        /*0002*/ 	.short	(.L_634 - .L_633)
.L_633:
        /*0004*/ 	.word	0x00000082


	//----- nvinfo : EIATTR_KPARAM_INFO
	.align		4
.L_634:
        /*0008*/ 	.byte	0x04, 0x17
        /*000a*/ 	.short	(.L_636 - .L_635)
.L_635:
        /*000c*/ 	.word	0x00000000
        /*0010*/ 	.short	0x0000
        /*0012*/ 	.short	0x0000
        /*0014*/ 	.byte	0x00, 0xf0, 0x41, 0x10


	//----- nvinfo : EIATTR_SPARSE_MMA_MASK
	.align		4
.L_636:
        /*0018*/ 	.byte	0x03, 0x50
        /*001a*/ 	.short	0x0000


	//----- nvinfo : EIATTR_MAXREG_COUNT
	.align		4
        /*001c*/ 	.byte	0x03, 0x1b
        /*001e*/ 	.short	0x0020


	//----- nvinfo : EIATTR_NUM_BARRIERS
	.align		4
        /*0020*/ 	.byte	0x02, 0x4c
        /*0022*/ 	.byte	0x01
	.zero		1


	//----- nvinfo : EIATTR_EXTERNS
	.align		4
        /*0024*/ 	.byte	0x04, 0x0f
        /*0026*/ 	.short	(.L_638 - .L_637)


	//   ....[0]....
	.align		4
.L_637:
        /*0028*/ 	.word	index@(__assertfail)


	//----- nvinfo : EIATTR_MERCURY_ISA_VERSION
	.align		4
.L_638:
        /*002c*/ 	.byte	0x03, 0x5f
        /*002e*/ 	.short	0x0101


	//----- nvinfo : EIATTR_INT_WARP_WIDE_INSTR_OFFSETS
	.align		4
        /*0030*/ 	.byte	0x04, 0x31
        /*0032*/ 	.short	(.L_640 - .L_639)


	//   ....[0]....
.L_639:
        /*0034*/ 	.word	0x0000dd00


	//   ....[1]....
        /*0038*/ 	.word	0x0000ddf0


	//----- nvinfo : EIATTR_COOP_GROUP_MASK_REGIDS
	.align		4
.L_640:
        /*003c*/ 	.byte	0x04, 0x29
        /*003e*/ 	.short	(.L_642 - .L_641)


	//   ....[0]....
.L_641:
        /*0040*/ 	.word	0xffffffff


	//   ....[1]....
        /*0044*/ 	.word	0xffffffff


	//----- nvinfo : EIATTR_COOP_GROUP_INSTR_OFFSETS
	.align		4
.L_642:
        /*0048*/ 	.byte	0x04, 0x28
        /*004a*/ 	.short	(.L_644 - .L_643)


	//   ....[0]....
.L_643:
        /*004c*/ 	.word	0x0000b5f0


	//   ....[1]....
        /*0050*/ 	.word	0x0000e610


	//----- nvinfo : EIATTR_VRC_CTA_INIT_COUNT
	.align		4
.L_644:
        /*0054*/ 	.byte	0x02, 0x4a
	.zero		1
	.zero		1


	//----- nvinfo : EIATTR_SYSCALL_OFFSETS
	.align		4
        /*0058*/ 	.byte	0x04, 0x46
        /*005a*/ 	.short	(.L_646 - .L_645)


	//   ....[0]....
.L_645:
        /*005c*/ 	.word	0x0000e8a0


	//   ....[1]....
        /*0060*/ 	.word	0x0000eb10


	//   ....[2]....
        /*0064*/ 	.word	0x0000ee70


	//   ....[3]....
        /*0068*/ 	.word	0x0000f0e0


	//----- nvinfo : EIATTR_EXIT_INSTR_OFFSETS
	.align		4
.L_646:
        /*006c*/ 	.byte	0x04, 0x1c
        /*006e*/ 	.short	(.L_648 - .L_647)


	//   ....[0]....
.L_647:
        /*0070*/ 	.word	0x0000de90


	//   ....[1]....
        /*0074*/ 	.word	0x0000e670


	//   ....[2]....
        /*0078*/ 	.word	0x0000e910


	//   ....[3]....
        /*007c*/ 	.word	0x0000e950


	//   ....[4]....
        /*0080*/ 	.word	0x0000eb80


	//   ....[5]....
        /*0084*/ 	.word	0x0000eba0


	//   ....[6]....
        /*0088*/ 	.word	0x0000ebd0


	//   ....[7]....
        /*008c*/ 	.word	0x0000ec10


	//   ....[8]....
        /*0090*/ 	.word	0x0000ec50


	//   ....[9]....
        /*0094*/ 	.word	0x0000eee0


	//   ....[10]....
        /*0098*/ 	.word	0x0000ef20


	//   ....[11]....
        /*009c*/ 	.word	0x0000f150


	//   ....[12]....
        /*00a0*/ 	.word	0x0000f170


	//----- nvinfo : EIATTR_MAX_THREADS
	.align		4
.L_648:
        /*00a4*/ 	.byte	0x04, 0x05
        /*00a6*/ 	.short	(.L_650 - .L_649)
.L_649:
        /*00a8*/ 	.word	0x00000200
        /*00ac*/ 	.word	0x00000001
        /*00b0*/ 	.word	0x00000001


	//----- nvinfo : EIATTR_CRS_STACK_SIZE
	.align		4
.L_650:
        /*00b4*/ 	.byte	0x04, 0x1e
        /*00b6*/ 	.short	(.L_652 - .L_651)
.L_651:
        /*00b8*/ 	.word	0x00000000


	//----- nvinfo : EIATTR_CBANK_PARAM_SIZE
	.align		4
.L_652:
        /*00bc*/ 	.byte	0x03, 0x19
        /*00be*/ 	.short	0x0410


	//----- nvinfo : EIATTR_PARAM_CBANK
	.align		4
        /*00c0*/ 	.byte	0x04, 0x0a
        /*00c2*/ 	.short	(.L_654 - .L_653)
	.align		4
.L_653:
        /*00c4*/ 	.word	index@(.nv.constant0._ZN2at6native13reduce_kernelILi512ELi1ENS0_8ReduceOpIbNS0_14func_wrapper_tIbZZZNS0_14or_kernel_cudaERNS_14TensorIteratorEENKUlvE_clEvENKUlvE10_clEvEUlbbE_EEjbLi4ELi4EEEEEvT1_)
        /*00c8*/ 	.short	0x0380
        /*00ca*/ 	.short	0x0410


	//----- nvinfo : EIATTR_SW_WAR
	.align		4
.L_654:
        /*00cc*/ 	.byte	0x04, 0x36
        /*00ce*/ 	.short	(.L_656 - .L_655)
.L_655:
        /*00d0*/ 	.word	0x00000008
.L_656:


//--------------------- .nv.info._ZN2at6native13reduce_kernelILi256ELi2ENS0_8ReduceOpIbNS0_14func_wrapper_tIbZZZNS0_14or_kernel_cudaERNS_14TensorIteratorEENKUlvE_clEvENKUlvE10_clEvEUlbbE_EEjbLi4ELi4EEEEEvT1_ --------------------------
	.section	.nv.info._ZN2at6native13reduce_kernelILi256ELi2ENS0_8ReduceOpIbNS0_14func_wrapper_tIbZZZNS0_14or_kernel_cudaERNS_14TensorIteratorEENKUlvE_clEvENKUlvE10_clEvEUlbbE_EEjbLi4ELi4EEEEEvT1_,"",@"SHT_CUDA_INFO"
	.sectionflags	@""
	.align	4


	//----- nvinfo : EIATTR_CUDA_API_VERSION
	.align		4
        /*0000*/ 	.byte	0x04, 0x37
        /*0002*/ 	.short	(.L_658 - .L_657)
.L_657:
        /*0004*/ 	.word	0x00000082


	//----- nvinfo : EIATTR_KPARAM_INFO
	.align		4
.L_658:
        /*0008*/ 	.byte	0x04, 0x17
        /*000a*/ 	.short	(.L_660 - .L_659)
.L_659:
        /*000c*/ 	.word	0x00000000
        /*0010*/ 	.short	0x0000
        /*0012*/ 	.short	0x0000
        /*0014*/ 	.byte	0x00, 0xf0, 0x41, 0x10


	//----- nvinfo : EIATTR_SPARSE_MMA_MASK
	.align		4
.L_660:
        /*0018*/ 	.byte	0x03, 0x50
        /*001a*/ 	.short	0x0000


	//----- nvinfo : EIATTR_MAXREG_COUNT
	.align		4
        /*001c*/ 	.byte	0x03, 0x1b
        /*001e*/ 	.short	0x0040


	//----- nvinfo : EIATTR_NUM_BARRIERS
	.align		4
        /*0020*/ 	.byte	0x02, 0x4c
        /*0022*/ 	.byte	0x01
	.zero		1


	//----- nvinfo : EIATTR_EXTERNS
	.align		4
        /*0024*/ 	.byte	0x04, 0x0f
        /*0026*/ 	.short	(.L_662 - .L_661)


	//   ....[0]....
	.align		4
.L_661:
        /*0028*/ 	.word	index@(__assertfail)


	//----- nvinfo : EIATTR_MERCURY_ISA_VERSION
	.align		4
.L_662:
        /*002c*/ 	.byte	0x03, 0x5f
        /*002e*/ 	.short	0x0101


	//----- nvinfo : EIATTR_INT_WARP_WIDE_INSTR_OFFSETS
	.align		4
        /*0030*/ 	.byte	0x04, 0x31
        /*0032*/ 	.short	(.L_664 - .L_663)


	//   ....[0]....
.L_663:
        /*0034*/ 	.word	0x00011300


	//   ....[1]....
        /*0038*/ 	.word	0x000113f0


	//----- nvinfo : EIATTR_COOP_GROUP_MASK_REGIDS
	.align		4
.L_664:
        /*003c*/ 	.byte	0x04, 0x29
        /*003e*/ 	.short	(.L_666 - .L_665)


	//   ....[0]....
.L_665:
        /*0040*/ 	.word	0xffffffff


	//   ....[1]....
        /*0044*/ 	.word	0xffffffff


	//   ....[2]....
        /*0048*/ 	.word	0xffffffff


	//   ....[3]....
        /*004c*/ 	.word	0xffffffff


	//----- nvinfo : EIATTR_COOP_GROUP_INSTR_OFFSETS
	.align		4
.L_666:
        /*0050*/ 	.byte	0x04, 0x28
        /*0052*/ 	.short	(.L_668 - .L_667)


	//   ....[0]....
.L_667:
        /*0054*/ 	.word	0x0000c970


	//   ....[1]....
        /*0058*/ 	.word	0x0000c990


	//   ....[2]....
        /*005c*/ 	.word	0x00011e10


	//   ....[3]....
        /*0060*/ 	.word	0x00011e20


	//----- nvinfo : EIATTR_VRC_CTA_INIT_COUNT
	.align		4
.L_668:
        /*0064*/ 	.byte	0x02, 0x4a
	.zero		1
	.zero		1


	//----- nvinfo : EIATTR_SYSCALL_OFFSETS
	.align		4
        /*0068*/ 	.byte	0x04, 0x46
        /*006a*/ 	.short	(.L_670 - .L_669)


	//   ....[0]....
.L_669:
        /*006c*/ 	.word	0x00001460


	//   ....[1]....
        /*0070*/ 	.word	0x000121a0


	//   ....[2]....
        /*0074*/ 	.word	0x00012330


	//   ....[3]....
        /*0078*/ 	.word	0x00012590


	//   ....[4]....
        /*007c*/ 	.word	0x00012720


	//   ....[5]....
        /*0080*/ 	.word	0x00012b60


	//   ....[6]....
        /*0084*/ 	.word	0x00012cf0


	//   ....[7]....
        /*0088*/ 	.word	0x00012f50


	//   ....[8]....
        /*008c*/ 	.word	0x000130e0


	//----- nvinfo : EIATTR_EXIT_INSTR_OFFSETS
	.align		4
.L_670:
        /*0090*/ 	.byte	0x04, 0x1c
        /*0092*/ 	.short	(.L_672 - .L_671)


	//   ....[0]....
.L_671:
        /*0094*/ 	.word	0x000114b0


	//   ....[1]....
        /*0098*/ 	.word	0x00011ea0


	//   ....[2]....
        /*009c*/ 	.word	0x00012070


	//   ....[3]....
        /*00a0*/ 	.word	0x000123a0


	//   ....[4]....
        /*00a4*/ 	.word	0x00012790


	//   ....[5]....
        /*00a8*/ 	.word	0x000127c0


	//   ....[6]....
        /*00ac*/ 	.word	0x000127f0


	//   ....[7]....
        /*00b0*/ 	.word	0x00012830


	//   ....[8]....
        /*00b4*/ 	.word	0x00012870


	//   ....[9]....
        /*00b8*/ 	.word	0x00012a30


	//   ....[10]....
        /*00bc*/ 	.word	0x00012d60


	//   ....[11]....
        /*00c0*/ 	.word	0x00013150


	//   ....[12]....
        /*00c4*/ 	.word	0x00013180


	//----- nvinfo : EIATTR_MAX_THREADS
	.align		4
.L_672:
        /*00c8*/ 	.byte	0x04, 0x05
        /*00ca*/ 	.short	(.L_674 - .L_673)
.L_673:
        /*00cc*/ 	.word	0x00000100
        /*00d0*/ 	.word	0x00000001
        /*00d4*/ 	.word	0x00000001


	//----- nvinfo : EIATTR_CRS_STACK_SIZE
	.align		4
.L_674:
        /*00d8*/ 	.byte	0x04, 0x1e
        /*00da*/ 	.short	(.L_676 - .L_675)
.L_675:
        /*00dc*/ 	.word	0x00000000


	//----- nvinfo : EIATTR_CBANK_PARAM_SIZE
	.align		4
.L_676:
        /*00e0*/ 	.byte	0x03, 0x19
        /*00e2*/ 	.short	0x0410


	//----- nvinfo : EIATTR_PARAM_CBANK
	.align		4
        /*00e4*/ 	.byte	0x04, 0x0a
        /*00e6*/ 	.short	(.L_678 - .L_677)
	.align		4
.L_677:
        /*00e8*/ 	.word	index@(.nv.constant0._ZN2at6native13reduce_kernelILi256ELi2ENS0_8ReduceOpIbNS0_14func_wrapper_tIbZZZNS0_14or_kernel_cudaERNS_14TensorIteratorEENKUlvE_clEvENKUlvE10_clEvEUlbbE_EEjbLi4ELi4EEEEEvT1_)
        /*00ec*/ 	.short	0x0380
        /*00ee*/ 	.short	0x0410


	//----- nvinfo : EIATTR_SW_WAR
	.align		4
.L_678:
        /*00f0*/ 	.byte	0x04, 0x36
        /*00f2*/ 	.short	(.L_680 - .L_679)
.L_679:
        /*00f4*/ 	.word	0x00000008
.L_680:


//--------------------- .nv.info._ZN2at6native13reduce_kernelILi128ELi4ENS0_8ReduceOpIbNS0_14func_wrapper_tIbZZZNS0_14or_kernel_cudaERNS_14TensorIteratorEENKUlvE_clEvENKUlvE10_clEvEUlbbE_EEjbLi4ELi4EEEEEvT1_ --------------------------
	.section	.nv.info._ZN2at6native13reduce_kernelILi128ELi4ENS0_8ReduceOpIbNS0_14func_wrapper_tIbZZZNS0_14or_kernel_cudaERNS_14TensorIteratorEENKUlvE_clEvENKUlvE10_clEvEUlbbE_EEjbLi4ELi4EEEEEvT1_,"",@"SHT_CUDA_INFO"
	.sectionflags	@""
	.align	4


	//----- nvinfo : EIATTR_CUDA_API_VERSION
	.align		4
        /*0000*/ 	.byte	0x04, 0x37
        /*0002*/ 	.short	(.L_682 - .L_681)
.L_681:
        /*0004*/ 	.word	0x00000082


	//----- nvinfo : EIATTR_KPARAM_INFO
	.align		4
.L_682:
        /*0008*/ 	.byte	0x04, 0x17
        /*000a*/ 	.short	(.L_684 - .L_683)
.L_683:
        /*000c*/ 	.word	0x00000000
        /*0010*/ 	.short	0x0000
        /*0012*/ 	.short	0x0000
        /*0014*/ 	.byte	0x00, 0xf0, 0x41, 0x10


	//----- nvinfo : EIATTR_SPARSE_MMA_MASK
	.align		4
.L_684:
        /*0018*/ 	.byte	0x03, 0x50
        /*001a*/ 	.short	0x0000


	//----- nvinfo : EIATTR_MAXREG_COUNT
	.align		4
        /*001c*/ 	.byte	0x03, 0x1b
        /*001e*/ 	.short	0x0080


	//----- nvinfo : EIATTR_NUM_BARRIERS
	.align		4
        /*0020*/ 	.byte	0x02, 0x4c
        /*0022*/ 	.byte	0x01
	.zero		1


	//----- nvinfo : EIATTR_EXTERNS
	.align		4
        /*0024*/ 	.byte	0x04, 0x0f
        /*0026*/ 	.short	(.L_686 - .L_685)


	//   ....[0]....
	.align		4
.L_685:
        /*0028*/ 	.word	index@(__assertfail)


	//----- nvinfo : EIATTR_MERCURY_ISA_VERSION
	.align		4
.L_686:
        /*002c*/ 	.byte	0x03, 0x5f
        /*002e*/ 	.short	0x0101


	//----- nvinfo : EIATTR_INT_WARP_WIDE_INSTR_OFFSETS
	.align		4
        /*0030*/ 	.byte	0x04, 0x31
        /*0032*/ 	.short	(.L_688 - .L_687)


	//   ....[0]....
.L_687:
        /*0034*/ 	.word	0x00017b00


	//   ....[1]....
        /*0038*/ 	.word	0x00017bf0


	//----- nvinfo : EIATTR_COOP_GROUP_MASK_REGIDS
	.align		4
.L_688:
        /*003c*/ 	.byte	0x04, 0x29
        /*003e*/ 	.short	(.L_690 - .L_689)


	//   ....[0]....
.L_689:
        /*0040*/ 	.word	0xffffffff


	//   ....[1]....
        /*0044*/ 	.word	0xffffffff


	//   ....[2]....
        /*0048*/ 	.word	0xffffffff


	//   ....[3]....
        /*004c*/ 	.word	0xffffffff


	//   ....[4]....
        /*0050*/ 	.word	0xffffffff


	//   ....[5]....
        /*0054*/ 	.word	0xffffffff


	//   ....[6]....
        /*0058*/ 	.word	0xffffffff


	//   ....[7]....
        /*005c*/ 	.word	0xffffffff


	//----- nvinfo : EIATTR_COOP_GROUP_INSTR_OFFSETS
	.align		4
.L_690:
        /*0060*/ 	.byte	0x04, 0x28
        /*0062*/ 	.short	(.L_692 - .L_691)


	//   ....[0]....
.L_691:
        /*0064*/ 	.word	0x0000ebc0


	//   ....[1]....
        /*0068*/ 	.word	0x0000ebf0


	//   ....[2]....
        /*006c*/ 	.word	0x0000ec20


	//   ....[3]....
        /*0070*/ 	.word	0x0000ec30


	//   ....[4]....
        /*0074*/ 	.word	0x00018940


	//   ....[5]....
        /*0078*/ 	.word	0x00018970


	//   ....[6]....
        /*007c*/ 	.word	0x000189a0


	//   ....[7]....
        /*0080*/ 	.word	0x000189b0


	//----- nvinfo : EIATTR_VRC_CTA_INIT_COUNT
	.align		4
.L_692:
        /*0084*/ 	.byte	0x02, 0x4a
	.zero		1
	.zero		1


	//----- nvinfo : EIATTR_SYSCALL_OFFSETS
	.align		4
        /*0088*/ 	.byte	0x04, 0x46
        /*008a*/ 	.short	(.L_694 - .L_693)


	//   ....[0]....
.L_693:
        /*008c*/ 	.word	0x00001460


	//   ....[1]....
        /*0090*/ 	.word	0x00018e90


	//   ....[2]....
        /*0094*/ 	.word	0x00019020


	//   ....[3]....
        /*0098*/ 	.word	0x000191b0


	//   ....[4]....
        /*009c*/ 	.word	0x00019340


	//   ....[5]....
        /*00a0*/ 	.word	0x00019600


	//   ....[6]....
        /*00a4*/ 	.word	0x00019790


	//   ....[7]....
        /*00a8*/ 	.word	0x00019920


	//   ....[8]....
        /*00ac*/ 	.word	0x00019ab0


	//   ....[9]....
        /*00b0*/ 	.word	0x0001a030


	//   ....[10]....
        /*00b4*/ 	.word	0x0001a1c0


	//   ....[11]....
        /*00b8*/ 	.word	0x0001a350


	//   ....[12]....
        /*00bc*/ 	.word	0x0001a4e0


	//   ....[13]....
        /*00c0*/ 	.word	0x0001a7a0


	//   ....[14]....
        /*00c4*/ 	.word	0x0001a930


	//   ....[15]....
        /*00c8*/ 	.word	0x0001aac0


	//   ....[16]....
        /*00cc*/ 	.word	0x0001ac50


	//----- nvinfo : EIATTR_EXIT_INSTR_OFFSETS
	.align		4
.L_694:
        /*00d0*/ 	.byte	0x04, 0x1c
        /*00d2*/ 	.short	(.L_696 - .L_695)


	//   ....[0]....
.L_695:
        /*00d4*/ 	.word	0x00017cb0


	//   ....[1]....
        /*00d8*/ 	.word	0x00018a70


	//   ....[2]....
        /*00dc*/ 	.word	0x00018d60


	//   ....[3]....
        /*00e0*/ 	.word	0x000193b0


	//   ....[4]....
        /*00e4*/ 	.word	0x00019b20


	//   ....[5]....
        /*00e8*/ 	.word	0x00019b70


	//   ....[6]....
        /*00ec*/ 	.word	0x00019ba0


	//   ....[7]....
        /*00f0*/ 	.word	0x00019be0


	//   ....[8]....
        /*00f4*/ 	.word	0x00019c20


	//   ....[9]....
        /*00f8*/ 	.word	0x00019f00


	//   ....[10]....
        /*00fc*/ 	.word	0x0001a550


	//   ....[11]....
        /*0100*/ 	.word	0x0001acc0


	//   ....[12]....
        /*0104*/ 	.word	0x0001ad10


	//----- nvinfo : EIATTR_MAX_THREADS
	.align		4
.L_696:
        /*0108*/ 	.byte	0x04, 0x05
        /*010a*/ 	.short	(.L_698 - .L_697)
.L_697:
        /*010c*/ 	.word	0x00000080
        /*0110*/ 	.word	0x00000001
        /*0114*/ 	.word	0x00000001


	//----- nvinfo : EIATTR_CRS_STACK_SIZE
	.align		4
.L_698:
        /*0118*/ 	.byte	0x04, 0x1e
        /*011a*/ 	.short	(.L_700 - .L_699)
.L_699:
        /*011c*/ 	.word	0x00000000


	//----- nvinfo : EIATTR_CBANK_PARAM_SIZE
	.align		4
.L_700:
        /*0120*/ 	.byte	0x03, 0x19
        /*0122*/ 	.short	0x0410


	//----- nvinfo : EIATTR_PARAM_CBANK
	.align		4
        /*0124*/ 	.byte	0x04, 0x0a
        /*0126*/ 	.short	(.L_702 - .L_701)
	.align		4
.L_701:
        /*0128*/ 	.word	index@(.nv.constant0._ZN2at6native13reduce_kernelILi128ELi4ENS0_8ReduceOpIbNS0_14func_wrapper_tIbZZZNS0_14or_kernel_cudaERNS_14TensorIteratorEENKUlvE_clEvENKUlvE10_clEvEUlbbE_EEjbLi4ELi4EEEEEvT1_)
        /*012c*/ 	.short	0x0380
        /*012e*/ 	.short	0x0410


	//----- nvinfo : EIATTR_SW_WAR
	.align		4
.L_702:
        /*0130*/ 	.byte	0x04, 0x36
        /*0132*/ 	.short	(.L_704 - .L_703)
.L_703:
        /*0134*/ 	.word	0x00000008
.L_704:


//--------------------- .nv.info._ZN2at6native13reduce_kernelILi512ELi1ENS0_8ReduceOpIN3c108BFloat16ENS0_14func_wrapper_tIbZZZNS0_14or_kernel_cudaERNS_14TensorIteratorEENKUlvE_clEvENKUlvE9_clEvEUlbS4_E_EEjbLi4ELi4EEEEEvT1_ --------------------------
	.section	.nv.info._ZN2at6native13reduce_kernelILi512ELi1ENS0_8ReduceOpIN3c108BFloat16ENS0_14func_wrapper_tIbZZZNS0_14or_kernel_cudaERNS_14TensorIteratorEENKUlvE_clEvENKUlvE9_clEvEUlbS4_E_EEjbLi4ELi4EEEEEvT1_,"",@"SHT_CUDA_INFO"
	.sectionflags	@""
	.align	4


	//----- nvinfo : EIATTR_CUDA_API_VERSION
	.align		4
        /*0000*/ 	.byte	0x04, 0x37
        /*0002*/ 	.short	(.L_706 - .L_705)
.L_705:
        /*0004*/ 	.word	0x00000082


	//----- nvinfo : EIATTR_KPARAM_INFO
	.align		4
.L_706:
        /*0008*/ 	.byte	0x04, 0x17
        /*000a*/ 	.short	(.L_708 - .L_707)
.L_707:
        /*000c*/ 	.word	0x00000000
        /*0010*/ 	.short	0x0000
        /*0012*/ 	.short	0x0000
        /*0014*/ 	.byte	0x00, 0xf0, 0x41, 0x10


	//----- nvinfo : EIATTR_SPARSE_MMA_MASK
	.align		4
.L_708:
        /*0018*/ 	.byte	0x03, 0x50
        /*001a*/ 	.short	0x0000


	//----- nvinfo : EIATTR_MAXREG_COUNT
	.align		4
        /*001c*/ 	.byte	0x03, 0x1b
        /*001e*/ 	.short	0x0020


	//----- nvinfo : EIATTR_NUM_BARRIERS
	.align		4
        /*0020*/ 	.byte	0x02, 0x4c
        /*0022*/ 	.byte	0x01
	.zero		1


	//----- nvinfo : EIATTR_EXTERNS
	.align		4
        /*0024*/ 	.byte	0x04, 0x0f
        /*0026*/ 	.short	(.L_710 - .L_709)


	//   ....[0]....
	.align		4
.L_709:
        /*0028*/ 	.word	index@(__assertfail)


	//----- nvinfo : EIATTR_MERCURY_ISA_VERSION
	.align		4
.L_710:
        /*002c*/ 	.byte	0x03, 0x5f
        /*002e*/ 	.short	0x0101


	//----- nvinfo : EIATTR_INT_WARP_WIDE_INSTR_OFFSETS
	.align		4
        /*0030*/ 	.byte	0x04, 0x31
        /*0032*/ 	.short	(.L_712 - .L_711)


	//   ....[0]....
.L_711:
        /*0034*/ 	.word	0x0000e220


	//   ....[1]....
        /*0038*/ 	.word	0x0000e310


	//----- nvinfo : EIATTR_COOP_GROUP_MASK_REGIDS
	.align		4
.L_712:
        /*003c*/ 	.byte	0x04, 0x29
        /*003e*/ 	.short	(.L_714 - .L_713)


	//   ....[0]....
.L_713:
        /*0040*/ 	.word	0xffffffff


	//   ....[1]....
        /*0044*/ 	.word	0xffffffff


	//----- nvinfo : EIATTR_COOP_GROUP_INSTR_OFFSETS
	.align		4
.L_714:
        /*0048*/ 	.byte	0x04, 0x28
        /*004a*/ 	.short	(.L_716 - .L_715)


	//   ....[0]....
.L_715:
        /*004c*/ 	.word	0x0000bae0


	//   ....[1]....
        /*0050*/ 	.word	0x0000ec80


	//----- nvinfo : EIATTR_VRC_CTA_INIT_COUNT
	.align		4
.L_716:
        /*0054*/ 	.byte	0x02, 0x4a
	.zero		1
	.zero		1


	//----- nvinfo : EIATTR_SYSCALL_OFFSETS
	.align		4
        /*0058*/ 	.byte	0x04, 0x46
        /*005a*/ 	.short	(.L_718 - .L_717)


	//   ....[0]....
.L_717:
        /*005c*/ 	.word	0x0000efb0


	//   ....[1]....
        /*0060*/ 	.word	0x0000f270


	//   ....[2]....
        /*0064*/ 	.word	0x0000f620


	//   ....[3]....
        /*0068*/ 	.word	0x0000f8e0


	//----- nvinfo : EIATTR_EXIT_INSTR_OFFSETS
	.align		4
.L_718:
        /*006c*/ 	.byte	0x04, 0x1c
        /*006e*/ 	.short	(.L_720 - .L_719)


	//   ....[0]....
.L_719:
        /*0070*/ 	.word	0x0000e3d0


	//   ....[1]....
        /*0074*/ 	.word	0x0000ed30


	//   ....[2]....
        /*0078*/ 	.word	0x0000f020


	//   ....[3]....
        /*007c*/ 	.word	0x0000f060


	//   ....[4]....
        /*0080*/ 	.word	0x0000f2e0


	//   ....[5]....
        /*0084*/ 	.word	0x0000f300


	//   ....[6]....
        /*0088*/ 	.word	0x0000f330


	//   ....[7]....
        /*008c*/ 	.word	0x0000f370


	//   ....[8]....
        /*0090*/ 	.word	0x0000f3b0


	//   ....[9]....
        /*0094*/ 	.word	0x0000f690


	//   ....[10]....
        /*0098*/ 	.word	0x0000f6d0


	//   ....[11]....
        /*009c*/ 	.word	0x0000f950


	//   ....[12]....
        /*00a0*/ 	.word	0x0000f970


	//----- nvinfo : EIATTR_MAX_THREADS
	.align		4
.L_720:
        /*00a4*/ 	.byte	0x04, 0x05
        /*00a6*/ 	.short	(.L_722 - .L_721)
.L_721:
        /*00a8*/ 	.word	0x00000200
        /*00ac*/ 	.word	0x00000001
        /*00b0*/ 	.word	0x00000001


	//----- nvinfo : EIATTR_CRS_STACK_SIZE
	.align		4
.L_722:
        /*00b4*/ 	.byte	0x04, 0x1e
        /*00b6*/ 	.short	(.L_724 - .L_723)
.L_723:
        /*00b8*/ 	.word	0x00000000


	//----- nvinfo : EIATTR_CBANK_PARAM_SIZE
	.align		4
.L_724:
        /*00bc*/ 	.byte	0x03, 0x19
        /*00be*/ 	.short	0x0410


	//----- nvinfo : EIATTR_PARAM_CBANK
	.align		4
        /*00c0*/ 	.byte	0x04, 0x0a
        /*00c2*/ 	.short	(.L_726 - .L_725)
	.align		4
.L_725:
        /*00c4*/ 	.word	index@(.nv.constant0._ZN2at6native13reduce_kernelILi512ELi1ENS0_8ReduceOpIN3c108BFloat16ENS0_14func_wrapper_tIbZZZNS0_14or_kernel_cudaERNS_14TensorIteratorEENKUlvE_clEvENKUlvE9_clEvEUlbS4_E_EEjbLi4ELi4EEEEEvT1_)
        /*00c8*/ 	.short	0x0380
        /*00ca*/ 	.short	0x0410


	//----- nvinfo : EIATTR_SW_WAR
	.align		4
.L_726:
        /*00cc*/ 	.byte	0x04, 0x36
        /*00ce*/ 	.short	(.L_728 - .L_727)
.L_727:
        /*00d0*/ 	.word	0x00000008
.L_728:


//--------------------- .nv.info._ZN2at6native13reduce_kernelILi256ELi2ENS0_8ReduceOpIN3c108BFloat16ENS0_14func_wrapper_tIbZZZNS0_14or_kernel_cudaERNS_14TensorIteratorEENKUlvE_clEvENKUlvE9_clEvEUlbS4_E_EEjbLi4ELi4EEEEEvT1_ --------------------------
	.section	.nv.info._ZN2at6native13reduce_kernelILi256ELi2ENS0_8ReduceOpIN3c108BFloat16ENS0_14func_wrapper_tIbZZZNS0_14or_kernel_cudaERNS_14TensorIteratorEENKUlvE_clEvENKUlvE9_clEvEUlbS4_E_EEjbLi4ELi4EEEEEvT1_,"",@"SHT_CUDA_INFO"
	.sectionflags	@""
	.align	4


	//----- nvinfo : EIATTR_CUDA_API_VERSION
	.align		4
        /*0000*/ 	.byte	0x04, 0x37
        /*0002*/ 	.short	(.L_730 - .L_729)
.L_729:
        /*0004*/ 	.word	0x00000082


	//----- nvinfo : EIATTR_KPARAM_INFO
	.align		4
.L_730:
        /*0008*/ 	.byte	0x04, 0x17
        /*000a*/ 	.short	(.L_732 - .L_731)
.L_731:
        /*000c*/ 	.word	0x00000000
        /*0010*/ 	.short	0x0000
        /*0012*/ 	.short	0x0000
        /*0014*/ 	.byte	0x00, 0xf0, 0x41, 0x10


	//----- nvinfo : EIATTR_SPARSE_MMA_MASK
	.align		4
.L_732:
        /*0018*/ 	.byte	0x03, 0x50
        /*001a*/ 	.short	0x0000


	//----- nvinfo : EIATTR_MAXREG_COUNT
	.align		4
        /*001c*/ 	.byte	0x03, 0x1b
        /*001e*/ 	.short	0x0040


	//----- nvinfo : EIATTR_NUM_BARRIERS
	.align		4
        /*0020*/ 	.byte	0x02, 0x4c
        /*0022*/ 	.byte	0x01
	.zero		1


	//----- nvinfo : EIATTR_EXTERNS
	.align		4
        /*0024*/ 	.byte	0x04, 0x0f
        /*0026*/ 	.short	(.L_734 - .L_733)


	//   ....[0]....
	.align		4
.L_733:
        /*0028*/ 	.word	index@(__assertfail)


	//----- nvinfo : EIATTR_MERCURY_ISA_VERSION
	.align		4
.L_734:
        /*002c*/ 	.byte	0x03, 0x5f
        /*002e*/ 	.short	0x0101


	//----- nvinfo : EIATTR_INT_WARP_WIDE_INSTR_OFFSETS
	.align		4
        /*0030*/ 	.byte	0x04, 0x31
        /*0032*/ 	.short	(.L_736 - .L_735)


	//   ....[0]....
.L_735:
        /*0034*/ 	.word	0x00011560


	//   ....[1]....
        /*0038*/ 	.word	0x00011650


	//----- nvinfo : EIATTR_COOP_GROUP_MASK_REGIDS
	.align		4
.L_736:
        /*003c*/ 	.byte	0x04, 0x29
        /*003e*/ 	.short	(.L_738 - .L_737)


	//   ....[0]....
.L_737:
        /*0040*/ 	.word	0xffffffff


	//   ....[1]....
        /*0044*/ 	.word	0xffffffff


	//   ....[2]....
        /*0048*/ 	.word	0xffffffff


	//   ....[3]....
        /*004c*/ 	.word	0xffffffff


	//----- nvinfo : EIATTR_COOP_GROUP_INSTR_OFFSETS
	.align		4
.L_738:
        /*0050*/ 	.byte	0x04, 0x28
        /*0052*/ 	.short	(.L_740 - .L_739)


	//   ....[0]....
.L_739:
        /*0054*/ 	.word	0x0000cb70


	//   ....[1]....
        /*0058*/ 	.word	0x0000cb80


	//   ....[2]....
        /*005c*/ 	.word	0x00012210


	//   ....[3]....
        /*0060*/ 	.word	0x00012220


	//----- nvinfo : EIATTR_VRC_CTA_INIT_COUNT
	.align		4
.L_740:
        /*0064*/ 	.byte	0x02, 0x4a
	.zero		1
	.zero		1


	//----- nvinfo : EIATTR_SYSCALL_OFFSETS
	.align		4
        /*0068*/ 	.byte	0x04, 0x46
        /*006a*/ 	.short	(.L_742 - .L_741)


	//   ....[0]....
.L_741:
        /*006c*/ 	.word	0x00001450


	//   ....[1]....
        /*0070*/ 	.word	0x000126c0


	//   ....[2]....
        /*0074*/ 	.word	0x00012850


	//   ....[3]....
        /*0078*/ 	.word	0x00012b50


	//   ....[4]....
        /*007c*/ 	.word	0x00012ce0


	//   ....[5]....
        /*0080*/ 	.word	0x000131b0


	//   ....[6]....
        /*0084*/ 	.word	0x00013340


	//   ....[7]....
        /*0088*/ 	.word	0x00013640


	//   ....[8]....
        /*008c*/ 	.word	0x000137d0


	//----- nvinfo : EIATTR_EXIT_INSTR_OFFSETS
	.align		4
.L_742:
        /*0090*/ 	.byte	0x04, 0x1c
        /*0092*/ 	.short	(.L_744 - .L_743)


	//   ....[0]....
.L_743:
        /*0094*/ 	.word	0x00011710


	//   ....[1]....
        /*0098*/ 	.word	0x00012330


	//   ....[2]....
        /*009c*/ 	.word	0x00012590


	//   ....[3]....
        /*00a0*/ 	.word	0x000128c0


	//   ....[4]....
        /*00a4*/ 	.word	0x00012d50


	//   ....[5]....
        /*00a8*/ 	.word	0x00012d80


	//   ....[6]....
        /*00ac*/ 	.word	0x00012db0


	//   ....[7]....
        /*00b0*/ 	.word	0x00012df0


	//   ....[8]....
        /*00b4*/ 	.word	0x00012e30


	//   ....[9]....
        /*00b8*/ 	.word	0x00013080


	//   ....[10]....
        /*00bc*/ 	.word	0x000133b0


	//   ....[11]....
        /*00c0*/ 	.word	0x00013840


	//   ....[12]....
        /*00c4*/ 	.word	0x00013870


	//----- nvinfo : EIATTR_MAX_THREADS
	.align		4
.L_744:
        /*00c8*/ 	.byte	0x04, 0x05
        /*00ca*/ 	.short	(.L_746 - .L_745)
.L_745:
        /*00cc*/ 	.word	0x00000100
        /*00d0*/ 	.word	0x00000001
        /*00d4*/ 	.word	0x00000001


	//----- nvinfo : EIATTR_CRS_STACK_SIZE
	.align		4
.L_746:
        /*00d8*/ 	.byte	0x04, 0x1e
        /*00da*/ 	.short	(.L_748 - .L_747)
.L_747:
        /*00dc*/ 	.word	0x00000000


	//----- nvinfo : EIATTR_CBANK_PARAM_SIZE
	.align		4
.L_748:
        /*00e0*/ 	.byte	0x03, 0x19
        /*00e2*/ 	.short	0x0410


	//----- nvinfo : EIATTR_PARAM_CBANK
	.align		4
        /*00e4*/ 	.byte	0x04, 0x0a
        /*00e6*/ 	.short	(.L_750 - .L_749)
	.align		4
.L_749:
        /*00e8*/ 	.word	index@(.nv.constant0._ZN2at6native13reduce_kernelILi256ELi2ENS0_8ReduceOpIN3c108BFloat16ENS0_14func_wrapper_tIbZZZNS0_14or_kernel_cudaERNS_14TensorIteratorEENKUlvE_clEvENKUlvE9_clEvEUlbS4_E_EEjbLi4ELi4EEEEEvT1_)
        /*00ec*/ 	.short	0x0380
        /*00ee*/ 	.short	0x0410


	//----- nvinfo : EIATTR_SW_WAR
	.align		4
.L_750:
        /*00f0*/ 	.byte	0x04, 0x36
        /*00f2*/ 	.short	(.L_752 - .L_751)
.L_751:
        /*00f4*/ 	.word	0x00000008
.L_752:


//--------------------- .nv.info._ZN2at6native13reduce_kernelILi128ELi4ENS0_8ReduceOpIN3c108BFloat16ENS0_14func_wrapper_tIbZZZNS0_14or_kernel_cudaERNS_14TensorIteratorEENKUlvE_clEvENKUlvE9_clEvEUlbS4_E_EEjbLi4ELi4EEEEEvT1_ --------------------------
	.section	.nv.info._ZN2at6native13reduce_kernelILi128ELi4ENS0_8ReduceOpIN3c108BFloat16ENS0_14func_wrapper_tIbZZZNS0_14or_kernel_cudaERNS_14TensorIteratorEENKUlvE_clEvENKUlvE9_clEvEUlbS4_E_EEjbLi4ELi4EEEEEvT1_,"",@"SHT_CUDA_INFO"
	.sectionflags	@""
	.align	4


	//----- nvinfo : EIATTR_CUDA_API_VERSION
	.align		4
        /*0000*/ 	.byte	0x04, 0x37
        /*0002*/ 	.short	(.L_754 - .L_753)
.L_753:
        /*0004*/ 	.word	0x00000082


	//----- nvinfo : EIATTR_KPARAM_INFO
	.align		4
.L_754:
        /*0008*/ 	.byte	0x04, 0x17
        /*000a*/ 	.short	(.L_756 - .L_755)
.L_755:
        /*000c*/ 	.word	0x00000000
        /*0010*/ 	.short	0x0000
        /*0012*/ 	.short	0x0000
        /*0014*/ 	.byte	0x00, 0xf0, 0x41, 0x10


	//----- nvinfo : EIATTR_SPARSE_MMA_MASK
	.align		4
.L_756:
        /*0018*/ 	.byte	0x03, 0x50
        /*001a*/ 	.short	0x0000


	//----- nvinfo : EIATTR_MAXREG_COUNT
	.align		4
        /*001c*/ 	.byte	0x03, 0x1b
        /*001e*/ 	.short	0x0080


	//----- nvinfo : EIATTR_NUM_BARRIERS
	.align		4
        /*0020*/ 	.byte	0x02, 0x4c
        /*0022*/ 	.byte	0x01
	.zero		1


	//----- nvinfo : EIATTR_EXTERNS
	.align		4
        /*0024*/ 	.byte	0x04, 0x0f
        /*0026*/ 	.short	(.L_758 - .L_757)


	//   ....[0]....
	.align		4
.L_757:
        /*0028*/ 	.word	index@(__assertfail)


	//----- nvinfo : EIATTR_MERCURY_ISA_VERSION
	.align		4
.L_758:
        /*002c*/ 	.byte	0x03, 0x5f
        /*002e*/ 	.short	0x0101


	//----- nvinfo : EIATTR_INT_WARP_WIDE_INSTR_OFFSETS
	.align		4
        /*0030*/ 	.byte	0x04, 0x31
        /*0032*/ 	.short	(.L_760 - .L_759)


	//   ....[0]....
.L_759:
        /*0034*/ 	.word	0x00017580


	//   ....[1]....
        /*0038*/ 	.word	0x00017670


	//----- nvinfo : EIATTR_COOP_GROUP_MASK_REGIDS
	.align		4
.L_760:
        /*003c*/ 	.byte	0x04, 0x29
        /*003e*/ 	.short	(.L_762 - .L_761)


	//   ....[0]....
.L_761:
        /*0040*/ 	.word	0xffffffff


	//   ....[1]....
        /*0044*/ 	.word	0xffffffff


	//   ....[2]....
        /*0048*/ 	.word	0xffffffff


	//   ....[3]....
        /*004c*/ 	.word	0xffffffff


	//   ....[4]....
        /*0050*/ 	.word	0xffffffff


	//   ....[5]....
        /*0054*/ 	.word	0xffffffff


	//   ....[6]....
        /*0058*/ 	.word	0xffffffff


	//   ....[7]....
        /*005c*/ 	.word	0xffffffff


	//----- nvinfo : EIATTR_COOP_GROUP_INSTR_OFFSETS
	.align		4
.L_762:
        /*0060*/ 	.byte	0x04, 0x28
        /*0062*/ 	.short	(.L_764 - .L_763)


	//   ....[0]....
.L_763:
        /*0064*/ 	.word	0x0000e530


	//   ....[1]....
        /*0068*/ 	.word	0x0000e560


	//   ....[2]....
        /*006c*/ 	.word	0x0000e590


	//   ....[3]....
        /*0070*/ 	.word	0x0000e5b0


	//   ....[4]....
        /*0074*/ 	.word	0x000187b0


	//   ....[5]....
        /*0078*/ 	.word	0x000187e0


	//   ....[6]....
        /*007c*/ 	.word	0x00018800


	//   ....[7]....
        /*0080*/ 	.word	0x00018810


	//----- nvinfo : EIATTR_VRC_CTA_INIT_COUNT
	.align		4
.L_764:
        /*0084*/ 	.byte	0x02, 0x4a
	.zero		1
	.zero		1


	//----- nvinfo : EIATTR_SYSCALL_OFFSETS
	.align		4
        /*0088*/ 	.byte	0x04, 0x46
        /*008a*/ 	.short	(.L_766 - .L_765)


	//   ....[0]....
.L_765:
        /*008c*/ 	.word	0x00001450


	//   ....[1]....
        /*0090*/ 	.word	0x00018ee0


	//   ....[2]....
        /*0094*/ 	.word	0x00019070


	//   ....[3]....
        /*0098*/ 	.word	0x00019200


	//   ....[4]....
        /*009c*/ 	.word	0x00019390


	//   ....[5]....
        /*00a0*/ 	.word	0x00019750


	//   ....[6]....
        /*00a4*/ 	.word	0x000198e0


	//   ....[7]....
        /*00a8*/ 	.word	0x00019a70


	//   ....[8]....
        /*00ac*/ 	.word	0x00019c00


	//   ....[9]....
        /*00b0*/ 	.word	0x0001a250


	//   ....[10]....
        /*00b4*/ 	.word	0x0001a3e0


	//   ....[11]....
        /*00b8*/ 	.word	0x0001a570


	//   ....[12]....
        /*00bc*/ 	.word	0x0001a700


	//   ....[13]....
        /*00c0*/ 	.word	0x0001aac0


	//   ....[14]....
        /*00c4*/ 	.word	0x0001ac50


	//   ....[15]....
        /*00c8*/ 	.word	0x0001ade0


	//   ....[16]....
        /*00cc*/ 	.word	0x0001af70


	//----- nvinfo : EIATTR_EXIT_INSTR_OFFSETS
	.align		4
.L_766:
        /*00d0*/ 	.byte	0x04, 0x1c
        /*00d2*/ 	.short	(.L_768 - .L_767)


	//   ....[0]....
.L_767:
        /*00d4*/ 	.word	0x00017730


	//   ....[1]....
        /*00d8*/ 	.word	0x000189f0


	//   ....[2]....
        /*00dc*/ 	.word	0x00018db0


	//   ....[3]....
        /*00e0*/ 	.word	0x00019400


	//   ....[4]....
        /*00e4*/ 	.word	0x00019c70


	//   ....[5]....
        /*00e8*/ 	.word	0x00019cc0


	//   ....[6]....
        /*00ec*/ 	.word	0x00019cf0


	//   ....[7]....
        /*00f0*/ 	.word	0x00019d30


	//   ....[8]....
        /*00f4*/ 	.word	0x00019d70


	//   ....[9]....
        /*00f8*/ 	.word	0x0001a120


	//   ....[10]....
        /*00fc*/ 	.word	0x0001a770


	//   ....[11]....
        /*0100*/ 	.word	0x0001afe0


	//   ....[12]....
        /*0104*/ 	.word	0x0001b030


	//----- nvinfo : EIATTR_MAX_THREADS
	.align		4
.L_768:
        /*0108*/ 	.byte	0x04, 0x05
        /*010a*/ 	.short	(.L_770 - .L_769)
.L_769:
        /*010c*/ 	.word	0x00000080
        /*0110*/ 	.word	0x00000001
        /*0114*/ 	.word	0x00000001


	//----- nvinfo : EIATTR_CRS_STACK_SIZE
	.align		4
.L_770:
        /*0118*/ 	.byte	0x04, 0x1e
        /*011a*/ 	.short	(.L_772 - .L_771)
.L_771:
        /*011c*/ 	.word	0x00000000


	//----- nvinfo : EIATTR_CBANK_PARAM_SIZE
	.align		4
.L_772:
        /*0120*/ 	.byte	0x03, 0x19
        /*0122*/ 	.short	0x0410


	//----- nvinfo : EIATTR_PARAM_CBANK
	.align		4
        /*0124*/ 	.byte	0x04, 0x0a
        /*0126*/ 	.short	(.L_774 - .L_773)
	.align		4
.L_773:
        /*0128*/ 	.word	index@(.nv.constant0._ZN2at6native13reduce_kernelILi128ELi4ENS0_8ReduceOpIN3c108BFloat16ENS0_14func_wrapper_tIbZZZNS0_14or_kernel_cudaERNS_14TensorIteratorEENKUlvE_clEvENKUlvE9_clEvEUlbS4_E_EEjbLi4ELi4EEEEEvT1_)
        /*012c*/ 	.short	0x0380
        /*012e*/ 	.short	0x0410


	//----- nvinfo : EIATTR_SW_WAR
	.align		4
.L_774:
        /*0130*/ 	.byte	0x04, 0x36
        /*0132*/ 	.short	(.L_776 - .L_775)
.L_775:
        /*0134*/ 	.word	0x00000008
.L_776:


//--------------------- .nv.info._ZN2at6native13reduce_kernelILi512ELi1ENS0_8ReduceOpIN3c104HalfENS0_14func_wrapper_tIbZZZNS0_14or_kernel_cudaERNS_14TensorIteratorEENKUlvE_clEvENKUlvE8_clEvEUlbS4_E_EEjbLi4ELi4EEEEEvT1_ --------------------------
	.section	.nv.info._ZN2at6native13reduce_kernelILi512ELi1ENS0_8ReduceOpIN3c104HalfENS0_14func_wrapper_tIbZZZNS0_14or_kernel_cudaERNS_14TensorIteratorEENKUlvE_clEvENKUlvE8_clEvEUlbS4_E_EEjbLi4ELi4EEEEEvT1_,"",@"SHT_CUDA_INFO"
	.sectionflags	@""
	.align	4


	//----- nvinfo : EIATTR_CUDA_API_VERSION
	.align		4
        /*0000*/ 	.byte	0x04, 0x37
        /*0002*/ 	.short	(.L_778 - .L_777)
.L_777:
        /*0004*/ 	.word	0x00000082


	//----- nvinfo : EIATTR_KPARAM_INFO
	.align		4
.L_778:
        /*0008*/ 	.byte	0x04, 0x17
        /*000a*/ 	.short	(.L_780 - .L_779)
.L_779:
        /*000c*/ 	.word	0x00000000
        /*0010*/ 	.short	0x0000
        /*0012*/ 	.short	0x0000
        /*0014*/ 	.byte	0x00, 0xf0, 0x41, 0x10


	//----- nvinfo : EIATTR_SPARSE_MMA_MASK
	.align		4
.L_780:
        /*0018*/ 	.byte	0x03, 0x50
        /*001a*/ 	.short	0x0000


	//----- nvinfo : EIATTR_MAXREG_COUNT
	.align		4
        /*001c*/ 	.byte	0x03, 0x1b
        /*001e*/ 	.short	0x0020


	//----- nvinfo : EIATTR_NUM_BARRIERS
	.align		4
        /*0020*/ 	.byte	0x02, 0x4c
        /*0022*/ 	.byte	0x01
	.zero		1


	//----- nvinfo : EIATTR_EXTERNS
	.align		4
        /*0024*/ 	.byte	0x04, 0x0f
        /*0026*/ 	.short	(.L_782 - .L_781)


	//   ....[0]....
	.align		4
.L_781:
        /*0028*/ 	.word	index@(__assertfail)


	//----- nvinfo : EIATTR_MERCURY_ISA_VERSION
	.align		4
.L_782:
        /*002c*/ 	.byte	0x03, 0x5f
        /*002e*/ 	.short	0x0101


	//----- nvinfo : EIATTR_INT_WARP_WIDE_INSTR_OFFSETS
	.align		4
        /*0030*/ 	.byte	0x04, 0x31
        /*0032*/ 	.short	(.L_784 - .L_783)


	//   ....[0]....
.L_783:
        /*0034*/ 	.word	0x0000e210


	//   ....[1]....
        /*0038*/ 	.word	0x0000e300


	//----- nvinfo : EIATTR_COOP_GROUP_MASK_REGIDS
	.align		4
.L_784:
        /*003c*/ 	.byte	0x04, 0x29
        /*003e*/ 	.short	(.L_786 - .L_785)


	//   ....[0]....
.L_785:
        /*0040*/ 	.word	0xffffffff


	//   ....[1]....
        /*0044*/ 	.word	0xffffffff


	//----- nvinfo : EIATTR_COOP_GROUP_INSTR_OFFSETS
	.align		4
.L_786:
        /*0048*/ 	.byte	0x04, 0x28
        /*004a*/ 	.short	(.L_788 - .L_787)


	//   ....[0]....
.L_787:
        /*004c*/ 	.word	0x0000bae0


	//   ....[1]....
        /*0050*/ 	.word	0x0000ec80


	//----- nvinfo : EIATTR_VRC_CTA_INIT_COUNT
	.align		4
.L_788:
        /*0054*/ 	.byte	0x02, 0x4a
	.zero		1
	.zero		1


	//----- nvinfo : EIATTR_SYSCALL_OFFSETS
	.align		4
        /*0058*/ 	.byte	0x04, 0x46
        /*005a*/ 	.short	(.L_790 - .L_789)


	//   ....[0]....
.L_789:
        /*005c*/ 	.word	0x0000efa0


	//   ....[1]....
        /*0060*/ 	.word	0x0000f260


	//   ....[2]....
        /*0064*/ 	.word	0x0000f610


	//   ....[3]....
        /*0068*/ 	.word	0x0000f8d0


	//----- nvinfo : EIATTR_EXIT_INSTR_OFFSETS
	.align		4
.L_790:
        /*006c*/ 	.byte	0x04, 0x1c
        /*006e*/ 	.short	(.L_792 - .L_791)


	//   ....[0]....
.L_791:
        /*0070*/ 	.word	0x0000e3c0


	//   ....[1]....
        /*0074*/ 	.word	0x0000ed20


	//   ....[2]....
        /*0078*/ 	.word	0x0000f010


	//   ....[3]....
        /*007c*/ 	.word	0x0000f050


	//   ....[4]....
        /*0080*/ 	.word	0x0000f2d0


	//   ....[5]....
        /*0084*/ 	.word	0x0000f2f0


	//   ....[6]....
        /*0088*/ 	.word	0x0000f320


	//   ....[7]....
        /*008c*/ 	.word	0x0000f360


	//   ....[8]....
        /*0090*/ 	.word	0x0000f3a0


	//   ....[9]....
        /*0094*/ 	.word	0x0000f680


	//   ....[10]....
        /*0098*/ 	.word	0x0000f6c0


	//   ....[11]....
        /*009c*/ 	.word	0x0000f940


	//   ....[12]....
        /*00a0*/ 	.word	0x0000f960


	//----- nvinfo : EIATTR_MAX_THREADS
	.align		4
.L_792:
        /*00a4*/ 	.byte	0x04, 0x05
        /*00a6*/ 	.short	(.L_794 - .L_793)
.L_793:
        /*00a8*/ 	.word	0x00000200
        /*00ac*/ 	.word	0x00000001
        /*00b0*/ 	.word	0x00000001


	//----- nvinfo : EIATTR_CRS_STACK_SIZE
	.align		4
.L_794:
        /*00b4*/ 	.byte	0x04, 0x1e
        /*00b6*/ 	.short	(.L_796 - .L_795)
.L_795:
        /*00b8*/ 	.word	0x00000000


	//----- nvinfo : EIATTR_CBANK_PARAM_SIZE
	.align		4
.L_796:
        /*00bc*/ 	.byte	0x03, 0x19
        /*00be*/ 	.short	0x0410


	//----- nvinfo : EIATTR_PARAM_CBANK
	.align		4
        /*00c0*/ 	.byte	0x04, 0x0a
        /*00c2*/ 	.short	(.L_798 - .L_797)
	.align		4
.L_797:
        /*00c4*/ 	.word	index@(.nv.constant0._ZN2at6native13reduce_kernelILi512ELi1ENS0_8ReduceOpIN3c104HalfENS0_14func_wrapper_tIbZZZNS0_14or_kernel_cudaERNS_14TensorIteratorEENKUlvE_clEvENKUlvE8_clEvEUlbS4_E_EEjbLi4ELi4EEEEEvT1_)
        /*00c8*/ 	.short	0x0380
        /*00ca*/ 	.short	0x0410


	//----- nvinfo : EIATTR_SW_WAR
	.align		4
.L_798:
        /*00cc*/ 	.byte	0x04, 0x36
        /*00ce*/ 	.short	(.L_800 - .L_799)
.L_799:
        /*00d0*/ 	.word	0x00000008
.L_800:


//--------------------- .nv.info._ZN2at6native13reduce_kernelILi256ELi2ENS0_8ReduceOpIN3c104HalfENS0_14func_wrapper_tIbZZZNS0_14or_kernel_cudaERNS_14TensorIteratorEENKUlvE_clEvENKUlvE8_clEvEUlbS4_E_EEjbLi4ELi4EEEEEvT1_ --------------------------
	.section	.nv.info._ZN2at6native13reduce_kernelILi256ELi2ENS0_8ReduceOpIN3c104HalfENS0_14func_wrapper_tIbZZZNS0_14or_kernel_cudaERNS_14TensorIteratorEENKUlvE_clEvENKUlvE8_clEvEUlbS4_E_EEjbLi4ELi4EEEEEvT1_,"",@"SHT_CUDA_INFO"
	.sectionflags	@""
	.align	4


	//----- nvinfo : EIATTR_CUDA_API_VERSION
	.align		4
        /*0000*/ 	.byte	0x04, 0x37
        /*0002*/ 	.short	(.L_802 - .L_801)
.L_801:
        /*0004*/ 	.word	0x00000082


	//----- nvinfo : EIATTR_KPARAM_INFO
	.align		4
.L_802:
        /*0008*/ 	.byte	0x04, 0x17
        /*000a*/ 	.short	(.L_804 - .L_803)
.L_803:
        /*000c*/ 	.word	0x00000000
        /*0010*/ 	.short	0x0000
        /*0012*/ 	.short	0x0000
        /*0014*/ 	.byte	0x00, 0xf0, 0x41, 0x10


	//----- nvinfo : EIATTR_SPARSE_MMA_MASK
	.align		4
.L_804:
        /*0018*/ 	.byte	0x03, 0x50
        /*001a*/ 	.short	0x0000


	//----- nvinfo : EIATTR_MAXREG_COUNT
	.align		4
        /*001c*/ 	.byte	0x03, 0x1b
        /*001e*/ 	.short	0x0040


	//----- nvinfo : EIATTR_NUM_BARRIERS
	.align		4
        /*0020*/ 	.byte	0x02, 0x4c
        /*0022*/ 	.byte	0x01
	.zero		1


	//----- nvinfo : EIATTR_EXTERNS
	.align		4
        /*0024*/ 	.byte	0x04, 0x0f
        /*0026*/ 	.short	(.L_806 - .L_805)


	//   ....[0]....
	.align		4
.L_805:
        /*0028*/ 	.word	index@(__assertfail)


	//----- nvinfo : EIATTR_MERCURY_ISA_VERSION
	.align		4
.L_806:
        /*002c*/ 	.byte	0x03, 0x5f
        /*002e*/ 	.short	0x0101


	//----- nvinfo : EIATTR_INT_WARP_WIDE_INSTR_OFFSETS
	.align		4
        /*0030*/ 	.byte	0x04, 0x31
        /*0032*/ 	.short	(.L_808 - .L_807)


	//   ....[0]....
.L_807:
        /*0034*/ 	.word	0x00011640


	//   ....[1]....
        /*0038*/ 	.word	0x00011730


	//----- nvinfo : EIATTR_COOP_GROUP_MASK_REGIDS
	.align		4
.L_808:
        /*003c*/ 	.byte	0x04, 0x29
        /*003e*/ 	.short	(.L_810 - .L_809)


	//   ....[0]....
.L_809:
        /*0040*/ 	.word	0xffffffff


	//   ....[1]....
        /*0044*/ 	.word	0xffffffff


	//   ....[2]....
        /*0048*/ 	.word	0xffffffff


	//   ....[3]....
        /*004c*/ 	.word	0xffffffff


	//----- nvinfo : EIATTR_COOP_GROUP_INSTR_OFFSETS
	.align		4
.L_810:
        /*0050*/ 	.byte	0x04, 0x28
        /*0052*/ 	.short	(.L_812 - .L_811)


	//   ....[0]....
.L_811:
        /*0054*/ 	.word	0x0000cc50


	//   ....[1]....
        /*0058*/ 	.word	0x0000cc70


	//   ....[2]....
        /*005c*/ 	.word	0x00012300


	//   ....[3]....
        /*0060*/ 	.word	0x00012310


	//----- nvinfo : EIATTR_VRC_CTA_INIT_COUNT
	.align		4
.L_812:
        /*0064*/ 	.byte	0x02, 0x4a
	.zero		1
	.zero		1


	//----- nvinfo : EIATTR_SYSCALL_OFFSETS
	.align		4
        /*0068*/ 	.byte	0x04, 0x46
        /*006a*/ 	.short	(.L_814 - .L_813)


	//   ....[0]....
.L_813:
        /*006c*/ 	.word	0x00001450


	//   ....[1]....
        /*0070*/ 	.word	0x000127a0


	//   ....[2]....
        /*0074*/ 	.word	0x00012930


	//   ....[3]....
        /*0078*/ 	.word	0x00012c30


	//   ....[4]....
        /*007c*/ 	.word	0x00012dc0


	//   ....[5]....
        /*0080*/ 	.word	0x00013290


	//   ....[6]....
        /*0084*/ 	.word	0x00013420


	//   ....[7]....
        /*0088*/ 	.word	0x00013720


	//   ....[8]....
        /*008c*/ 	.word	0x000138b0


	//----- nvinfo : EIATTR_EXIT_INSTR_OFFSETS
	.align		4
.L_814:
        /*0090*/ 	.byte	0x04, 0x1c
        /*0092*/ 	.short	(.L_816 - .L_815)


	//   ....[0]....
.L_815:
        /*0094*/ 	.word	0x000117f0


	//   ....[1]....
        /*0098*/ 	.word	0x00012410


	//   ....[2]....
        /*009c*/ 	.word	0x00012670


	//   ....[3]....
        /*00a0*/ 	.word	0x000129a0


	//   ....[4]....
        /*00a4*/ 	.word	0x00012e30


	//   ....[5]....
        /*00a8*/ 	.word	0x00012e60


	//   ....[6]....
        /*00ac*/ 	.word	0x00012e90


	//   ....[7]....
        /*00b0*/ 	.word	0x00012ed0


	//   ....[8]....
        /*00b4*/ 	.word	0x00012f10


	//   ....[9]....
        /*00b8*/ 	.word	0x00013160


	//   ....[10]....
        /*00bc*/ 	.word	0x00013490


	//   ....[11]....
        /*00c0*/ 	.word	0x00013920


	//   ....[12]....
        /*00c4*/ 	.word	0x00013950


	//----- nvinfo : EIATTR_MAX_THREADS
	.align		4
.L_816:
        /*00c8*/ 	.byte	0x04, 0x05
        /*00ca*/ 	.short	(.L_818 - .L_817)
.L_817:
        /*00cc*/ 	.word	0x00000100
        /*00d0*/ 	.word	0x00000001
        /*00d4*/ 	.word	0x00000001


	//----- nvinfo : EIATTR_CRS_STACK_SIZE
	.align		4
.L_818:
        /*00d8*/ 	.byte	0x04, 0x1e
        /*00da*/ 	.short	(.L_820 - .L_819)
.L_819:
        /*00dc*/ 	.word	0x00000000


	//----- nvinfo : EIATTR_CBANK_PARAM_SIZE
	.align		4
.L_820:
        /*00e0*/ 	.byte	0x03, 0x19
        /*00e2*/ 	.short	0x0410


	//----- nvinfo : EIATTR_PARAM_CBANK
	.align		4
        /*00e4*/ 	.byte	0x04, 0x0a
        /*00e6*/ 	.short	(.L_822 - .L_821)
	.align		4
.L_821:
        /*00e8*/ 	.word	index@(.nv.constant0._ZN2at6native13reduce_kernelILi256ELi2ENS0_8ReduceOpIN3c104HalfENS0_14func_wrapper_tIbZZZNS0_14or_kernel_cudaERNS_14TensorIteratorEENKUlvE_clEvENKUlvE8_clEvEUlbS4_E_EEjbLi4ELi4EEEEEvT1_)
        /*00ec*/ 	.short	0x0380
        /*00ee*/ 	.short	0x0410


	//----- nvinfo : EIATTR_SW_WAR
	.align		4
.L_822:
        /*00f0*/ 	.byte	0x04, 0x36
        /*00f2*/ 	.short	(.L_824 - .L_823)
.L_823:
        /*00f4*/ 	.word	0x00000008
.L_824:


//--------------------- .nv.info._ZN2at6native13reduce_kernelILi128ELi4ENS0_8ReduceOpIN3c104HalfENS0_14func_wrapper_tIbZZZNS0_14or_kernel_cudaERNS_14TensorIteratorEENKUlvE_clEvENKUlvE8_clEvEUlbS4_E_EEjbLi4ELi4EEEEEvT1_ --------------------------
	.section	.nv.info._ZN2at6native13reduce_kernelILi128ELi4ENS0_8ReduceOpIN3c104HalfENS0_14func_wrapper_tIbZZZNS0_14or_kernel_cudaERNS_14TensorIteratorEENKUlvE_clEvENKUlvE8_clEvEUlbS4_E_EEjbLi4ELi4EEEEEvT1_,"",@"SHT_CUDA_INFO"
	.sectionflags	@""
	.align	4


	//----- nvinfo : EIATTR_CUDA_API_VERSION
	.align		4
        /*0000*/ 	.byte	0x04, 0x37
        /*0002*/ 	.short	(.L_826 - .L_825)
.L_825:
        /*0004*/ 	.word	0x00000082


	//----- nvinfo : EIATTR_KPARAM_INFO
	.align		4
.L_826:
        /*0008*/ 	.byte	0x04, 0x17
        /*000a*/ 	.short	(.L_828 - .L_827)
.L_827:
        /*000c*/ 	.word	0x00000000
        /*0010*/ 	.short	0x0000
        /*0012*/ 	.short	0x0000
        /*0014*/ 	.byte	0x00, 0xf0, 0x41, 0x10


	//----- nvinfo : EIATTR_SPARSE_MMA_MASK
	.align		4
.L_828:
        /*0018*/ 	.byte	0x03, 0x50
        /*001a*/ 	.short	0x0000


	//----- nvinfo : EIATTR_MAXREG_COUNT
	.align		4
        /*001c*/ 	.byte	0x03, 0x1b
        /*001e*/ 	.short	0x0080


	//----- nvinfo : EIATTR_NUM_BARRIERS
	.align		4
        /*0020*/ 	.byte	0x02, 0x4c
        /*0022*/ 	.byte	0x01
	.zero		1


	//----- nvinfo : EIATTR_EXTERNS
	.align		4
        /*0024*/ 	.byte	0x04, 0x0f
        /*0026*/ 	.short	(.L_830 - .L_829)


	//   ....[0]....
	.align		4
.L_829:
        /*0028*/ 	.word	index@(__assertfail)


	//----- nvinfo : EIATTR_MERCURY_ISA_VERSION
	.align		4
.L_830:
        /*002c*/ 	.byte	0x03, 0x5f
        /*002e*/ 	.short	0x0101


	//----- nvinfo : EIATTR_INT_WARP_WIDE_INSTR_OFFSETS
	.align		4
        /*0030*/ 	.byte	0x04, 0x31
        /*0032*/ 	.short	(.L_832 - .L_831)


	//   ....[0]....
.L_831:
        /*0034*/ 	.word	0x00017590


	//   ....[1]....
        /*0038*/ 	.word	0x00017680


	//----- nvinfo : EIATTR_COOP_GROUP_MASK_REGIDS
	.align		4
.L_832:
        /*003c*/ 	.byte	0x04, 0x29
        /*003e*/ 	.short	(.L_834 - .L_833)


	//   ....[0]....
.L_833:
        /*0040*/ 	.word	0xffffffff


	//   ....[1]....
        /*0044*/ 	.word	0xffffffff


	//   ....[2]....
        /*0048*/ 	.word	0xffffffff


	//   ....[3]....
        /*004c*/ 	.word	0xffffffff


	//   ....[4]....
        /*0050*/ 	.word	0xffffffff


	//   ....[5]....
        /*0054*/ 	.word	0xffffffff


	//   ....[6]....
        /*0058*/ 	.word	0xffffffff


	//   ....[7]....
        /*005c*/ 	.word	0xffffffff


	//----- nvinfo : EIATTR_COOP_GROUP_INSTR_OFFSETS
	.align		4
.L_834:
        /*0060*/ 	.byte	0x04, 0x28
        /*0062*/ 	.short	(.L_836 - .L_835)


	//   ....[0]....
.L_835:
        /*0064*/ 	.word	0x0000e540


	//   ....[1]....
        /*0068*/ 	.word	0x0000e590


	//   ....[2]....
        /*006c*/ 	.word	0x0000e5c0


	//   ....[3]....
        /*0070*/ 	.word	0x0000e5e0


	//   ....[4]....
        /*0074*/ 	.word	0x000187d0


	//   ....[5]....
        /*0078*/ 	.word	0x00018800


	//   ....[6]....
        /*007c*/ 	.word	0x00018830


	//   ....[7]....
        /*0080*/ 	.word	0x00018850


	//----- nvinfo : EIATTR_VRC_CTA_INIT_COUNT
	.align		4
.L_836:
        /*0084*/ 	.byte	0x02, 0x4a
	.zero		1
	.zero		1


	//----- nvinfo : EIATTR_SYSCALL_OFFSETS
	.align		4
        /*0088*/ 	.byte	0x04, 0x46
        /*008a*/ 	.short	(.L_838 - .L_837)


	//   ....[0]....
.L_837:
        /*008c*/ 	.word	0x00001450


	//   ....[1]....
        /*0090*/ 	.word	0x00018f00


	//   ....[2]....
        /*0094*/ 	.word	0x00019090


	//   ....[3]....
        /*0098*/ 	.word	0x00019220


	//   ....[4]....
        /*009c*/ 	.word	0x000193b0


	//   ....[5]....
        /*00a0*/ 	.word	0x00019770


	//   ....[6]....
        /*00a4*/ 	.word	0x00019900


	//   ....[7]....
        /*00a8*/ 	.word	0x00019a90


	//   ....[8]....
        /*00ac*/ 	.word	0x00019c20


	//   ....[9]....
        /*00b0*/ 	.word	0x0001a270


	//   ....[10]....
        /*00b4*/ 	.word	0x0001a400


	//   ....[11]....
        /*00b8*/ 	.word	0x0001a590


	//   ....[12]....
        /*00bc*/ 	.word	0x0001a720


	//   ....[13]....
        /*00c0*/ 	.word	0x0001aae0


	//   ....[14]....
        /*00c4*/ 	.word	0x0001ac70


	//   ....[15]....
        /*00c8*/ 	.word	0x0001ae00


	//   ....[16]....
        /*00cc*/ 	.word	0x0001af90


	//----- nvinfo : EIATTR_EXIT_INSTR_OFFSETS
	.align		4
.L_838:
        /*00d0*/ 	.byte	0x04, 0x1c
        /*00d2*/ 	.short	(.L_840 - .L_839)


	//   ....[0]....
.L_839:
        /*00d4*/ 	.word	0x00017740


	//   ....[1]....
        /*00d8*/ 	.word	0x00018a10


	//   ....[2]....
        /*00dc*/ 	.word	0x00018dd0


	//   ....[3]....
        /*00e0*/ 	.word	0x00019420


	//   ....[4]....
        /*00e4*/ 	.word	0x00019c90


	//   ....[5]....
        /*00e8*/ 	.word	0x00019ce0


	//   ....[6]....
        /*00ec*/ 	.word	0x00019d10


	//   ....[7]....
        /*00f0*/ 	.word	0x00019d50


	//   ....[8]....
        /*00f4*/ 	.word	0x00019d90


	//   ....[9]....
        /*00f8*/ 	.word	0x0001a140


	//   ....[10]....
        /*00fc*/ 	.word	0x0001a790


	//   ....[11]....
        /*0100*/ 	.word	0x0001b000


	//   ....[12]....
        /*0104*/ 	.word	0x0001b050


	//----- nvinfo : EIATTR_MAX_THREADS
	.align		4
.L_840:
        /*0108*/ 	.byte	0x04, 0x05
        /*010a*/ 	.short	(.L_842 - .L_841)
.L_841:
        /*010c*/ 	.word	0x00000080
        /*0110*/ 	.word	0x00000001
        /*0114*/ 	.word	0x00000001


	//----- nvinfo : EIATTR_CRS_STACK_SIZE
	.align		4
.L_842:
        /*0118*/ 	.byte	0x04, 0x1e
        /*011a*/ 	.short	(.L_844 - .L_843)
.L_843:
        /*011c*/ 	.word	0x00000000


	//----- nvinfo : EIATTR_CBANK_PARAM_SIZE
	.align		4
.L_844:
        /*0120*/ 	.byte	0x03, 0x19
        /*0122*/ 	.short	0x0410


	//----- nvinfo : EIATTR_PARAM_CBANK
	.align		4
        /*0124*/ 	.byte	0x04, 0x0a
        /*0126*/ 	.short	(.L_846 - .L_845)
	.align		4
.L_845:
        /*0128*/ 	.word	index@(.nv.constant0._ZN2at6native13reduce_kernelILi128ELi4ENS0_8ReduceOpIN3c104HalfENS0_14func_wrapper_tIbZZZNS0_14or_kernel_cudaERNS_14TensorIteratorEENKUlvE_clEvENKUlvE8_clEvEUlbS4_E_EEjbLi4ELi4EEEEEvT1_)
        /*012c*/ 	.short	0x0380
        /*012e*/ 	.short	0x0410


	//----- nvinfo : EIATTR_SW_WAR
	.align		4
.L_846:
        /*0130*/ 	.byte	0x04, 0x36
        /*0132*/ 	.short	(.L_848 - .L_847)
.L_847:
        /*0134*/ 	.word	0x00000008
.L_848:


//--------------------- .nv.info._ZN2at6native13reduce_kernelILi512ELi1ENS0_8ReduceOpIN3c107complexIfEENS0_14func_wrapper_tIbZZZNS0_14or_kernel_cudaERNS_14TensorIteratorEENKUlvE_clEvENKUlvE7_clEvEUlbS5_E_EEjbLi4ELi4EEEEEvT1_ --------------------------
	.section	.nv.info._ZN2at6native13reduce_kernelILi512ELi1ENS0_8ReduceOpIN3c107complexIfEENS0_14func_wrapper_tIbZZZNS0_14or_kernel_cudaERNS_14TensorIteratorEENKUlvE_clEvENKUlvE7_clEvEUlbS5_E_EEjbLi4ELi4EEEEEvT1_,"",@"SHT_CUDA_INFO"
	.sectionflags	@""
	.align	4


	//----- nvinfo : EIATTR_CUDA_API_VERSION
	.align		4
        /*0000*/ 	.byte	0x04, 0x37
        /*0002*/ 	.short	(.L_850 - .L_849)
.L_849:
        /*0004*/ 	.word	0x00000082


	//----- nvinfo : EIATTR_KPARAM_INFO
	.align		4
.L_850:
        /*0008*/ 	.byte	0x04, 0x17
        /*000a*/ 	.short	(.L_852 - .L_851)
.L_851:
        /*000c*/ 	.word	0x00000000
        /*0010*/ 	.short	0x0000
        /*0012*/ 	.short	0x0000
        /*0014*/ 	.byte	0x00, 0xf0, 0x41, 0x10


	//----- nvinfo : EIATTR_SPARSE_MMA_MASK
	.align		4
.L_852:
        /*0018*/ 	.byte	0x03, 0x50
        /*001a*/ 	.short	0x0000


	//----- nvinfo : EIATTR_MAXREG_COUNT
	.align		4
        /*001c*/ 	.byte	0x03, 0x1b
        /*001e*/ 	.short	0x0020


	//----- nvinfo : EIATTR_NUM_BARRIERS
	.align		4
        /*0020*/ 	.byte	0x02, 0x4c
        /*0022*/ 	.byte	0x01
	.zero		1


	//----- nvinfo : EIATTR_EXTERNS
	.align		4
        /*0024*/ 	.byte	0x04, 0x0f
        /*0026*/ 	.short	(.L_854 - .L_853)


	//   ....[0]....
	.align		4
.L_853:
        /*0028*/ 	.word	index@(__assertfail)


	//----- nvinfo : EIATTR_MERCURY_ISA_VERSION
	.align		4
.L_854:
        /*002c*/ 	.byte	0x03, 0x5f
        /*002e*/ 	.short	0x0101


	//----- nvinfo : EIATTR_INT_WARP_WIDE_INSTR_OFFSETS
	.align		4
        /*0030*/ 	.byte	0x04, 0x31
        /*0032*/ 	.short	(.L_856 - .L_855)


	//   ....[0]....
.L_855:
        /*0034*/ 	.word	0x0000e3f0


	//   ....[1]....
        /*0038*/ 	.word	0x0000e4e0


	//----- nvinfo : EIATTR_COOP_GROUP_MASK_REGIDS
	.align		4
.L_856:
        /*003c*/ 	.byte	0x04, 0x29
        /*003e*/ 	.short	(.L_858 - .L_857)


	//   ....[0]....
.L_857:
        /*0040*/ 	.word	0xffffffff


	//   ....[1]....
        /*0044*/ 	.word	0xffffffff


	//----- nvinfo : EIATTR_COOP_GROUP_INSTR_OFFSETS
	.align		4
.L_858:
        /*0048*/ 	.byte	0x04, 0x28
        /*004a*/ 	.short	(.L_860 - .L_859)


	//   ....[0]....
.L_859:
        /*004c*/ 	.word	0x0000bce0


	//   ....[1]....
        /*0050*/ 	.word	0x0000ed00


	//----- nvinfo : EIATTR_VRC_CTA_INIT_COUNT
	.align		4
.L_860:
        /*0054*/ 	.byte	0x02, 0x4a
	.zero		1
	.zero		1


	//----- nvinfo : EIATTR_SYSCALL_OFFSETS
	.align		4
        /*0058*/ 	.byte	0x04, 0x46
        /*005a*/ 	.short	(.L_862 - .L_861)


	//   ....[0]....
.L_861:
        /*005c*/ 	.word	0x0000ef90


	//   ....[1]....
        /*0060*/ 	.word	0x0000f200


	//   ....[2]....
        /*0064*/ 	.word	0x0000f560


	//   ....[3]....
        /*0068*/ 	.word	0x0000f7d0


	//----- nvinfo : EIATTR_EXIT_INSTR_OFFSETS
	.align		4
.L_862:
        /*006c*/ 	.byte	0x04, 0x1c
        /*006e*/ 	.short	(.L_864 - .L_863)


	//   ....[0]....
.L_863:
        /*0070*/ 	.word	0x0000e580


	//   ....[1]....
        /*0074*/ 	.word	0x0000ed60


	//   ....[2]....
        /*0078*/ 	.word	0x0000f000


	//   ....[3]....
        /*007c*/ 	.word	0x0000f040


	//   ....[4]....
        /*0080*/ 	.word	0x0000f270


	//   ....[5]....
        /*0084*/ 	.word	0x0000f290


	//   ....[6]....
        /*0088*/ 	.word	0x0000f2c0


	//   ....[7]....
        /*008c*/ 	.word	0x0000f300


	//   ....[8]....
        /*0090*/ 	.word	0x0000f340


	//   ....[9]....
        /*0094*/ 	.word	0x0000f5d0


	//   ....[10]....
        /*0098*/ 	.word	0x0000f610


	//   ....[11]....
        /*009c*/ 	.word	0x0000f840


	//   ....[12]....
        /*00a0*/ 	.word	0x0000f860


	//----- nvinfo : EIATTR_MAX_THREADS
	.align		4
.L_864:
        /*00a4*/ 	.byte	0x04, 0x05
        /*00a6*/ 	.short	(.L_866 - .L_865)
.L_865:
        /*00a8*/ 	.word	0x00000200
        /*00ac*/ 	.word	0x00000001
        /*00b0*/ 	.word	0x00000001


	//----- nvinfo : EIATTR_CRS_STACK_SIZE
	.align		4
.L_866:
        /*00b4*/ 	.byte	0x04, 0x1e
        /*00b6*/ 	.short	(.L_868 - .L_867)
.L_867:
        /*00b8*/ 	.word	0x00000000


	//----- nvinfo : EIATTR_CBANK_PARAM_SIZE
	.align		4
.L_868:
        /*00bc*/ 	.byte	0x03, 0x19
        /*00be*/ 	.short	0x0410


	//----- nvinfo : EIATTR_PARAM_CBANK
	.align		4
        /*00c0*/ 	.byte	0x04, 0x0a
        /*00c2*/ 	.short	(.L_870 - .L_869)
	.align		4
.L_869:
        /*00c4*/ 	.word	index@(.nv.constant0._ZN2at6native13reduce_kernelILi512ELi1ENS0_8ReduceOpIN3c107complexIfEENS0_14func_wrapper_tIbZZZNS0_14or_kernel_cudaERNS_14TensorIteratorEENKUlvE_clEvENKUlvE7_clEvEUlbS5_E_EEjbLi4ELi4EEEEEvT1_)
        /*00c8*/ 	.short	0x0380
        /*00ca*/ 	.short	0x0410


	//----- nvinfo : EIATTR_SW_WAR
	.align		4
.L_870:
        /*00cc*/ 	.byte	0x04, 0x36
        /*00ce*/ 	.short	(.L_872 - .L_871)
.L_871:
        /*00d0*/ 	.word	0x00000008
.L_872:


//--------------------- .nv.info._ZN2at6native13reduce_kernelILi256ELi2ENS0_8ReduceOpIN3c107complexIfEENS0_14func_wrapper_tIbZZZNS0_14or_kernel_cudaERNS_14TensorIteratorEENKUlvE_clEvENKUlvE7_clEvEUlbS5_E_EEjbLi4ELi4EEEEEvT1_ --------------------------
	.section	.nv.info._ZN2at6native13reduce_kernelILi256ELi2ENS0_8ReduceOpIN3c107complexIfEENS0_14func_wrapper_tIbZZZNS0_14or_kernel_cudaERNS_14TensorIteratorEENKUlvE_clEvENKUlvE7_clEvEUlbS5_E_EEjbLi4ELi4EEEEEvT1_,"",@"SHT_CUDA_INFO"
	.sectionflags	@""
	.align	4


	//----- nvinfo : EIATTR_CUDA_API_VERSION
	.align		4
        /*0000*/ 	.byte	0x04, 0x37
        /*0002*/ 	.short	(.L_874 - .L_873)
.L_873:
        /*0004*/ 	.word	0x00000082


	//----- nvinfo : EIATTR_KPARAM_INFO
	.align		4
.L_874:
        /*0008*/ 	.byte	0x04, 0x17
        /*000a*/ 	.short	(.L_876 - .L_875)
.L_875:
        /*000c*/ 	.word	0x00000000
        /*0010*/ 	.short	0x0000
        /*0012*/ 	.short	0x0000
        /*0014*/ 	.byte	0x00, 0xf0, 0x41, 0x10


	//----- nvinfo : EIATTR_SPARSE_MMA_MASK
	.align		4
.L_876:
        /*0018*/ 	.byte	0x03, 0x50
        /*001a*/ 	.short	0x0000


	//----- nvinfo : EIATTR_MAXREG_COUNT
	.align		4
        /*001c*/ 	.byte	0x03, 0x1b
        /*001e*/ 	.short	0x0040


	//----- nvinfo : EIATTR_NUM_BARRIERS
	.align		4
        /*0020*/ 	.byte	0x02, 0x4c
        /*0022*/ 	.byte	0x01
	.zero		1


	//----- nvinfo : EIATTR_EXTERNS
	.align		4
        /*0024*/ 	.byte	0x04, 0x0f
        /*0026*/ 	.short	(.L_878 - .L_877)


	//   ....[0]....
	.align		4
.L_877:
        /*0028*/ 	.word	index@(__assertfail)


	//----- nvinfo : EIATTR_MERCURY_ISA_VERSION
	.align		4
.L_878:
        /*002c*/ 	.byte	0x03, 0x5f
        /*002e*/ 	.short	0x0101


	//----- nvinfo : EIATTR_INT_WARP_WIDE_INSTR_OFFSETS
	.align		4
        /*0030*/ 	.byte	0x04, 0x31
        /*0032*/ 	.short	(.L_880 - .L_879)


	//   ....[0]....
.L_879:
        /*0034*/ 	.word	0x000118b0


	//   ....[1]....
        /*0038*/ 	.word	0x000119a0


	//----- nvinfo : EIATTR_COOP_GROUP_MASK_REGIDS
	.align		4
.L_880:
        /*003c*/ 	.byte	0x04, 0x29
        /*003e*/ 	.short	(.L_882 - .L_881)


	//   ....[0]....
.L_881:
        /*0040*/ 	.word	0xffffffff


	//   ....[1]....
        /*0044*/ 	.word	0xffffffff


	//   ....[2]....
        /*0048*/ 	.word	0xffffffff


	//   ....[3]....
        /*004c*/ 	.word	0xffffffff


	//----- nvinfo : EIATTR_COOP_GROUP_INSTR_OFFSETS
	.align		4
.L_882:
        /*0050*/ 	.byte	0x04, 0x28
        /*0052*/ 	.short	(.L_884 - .L_883)


	//   ....[0]....
.L_883:
        /*0054*/ 	.word	0x0000cf40


	//   ....[1]....
        /*0058*/ 	.word	0x0000cf60


	//   ....[2]....
        /*005c*/ 	.word	0x000123b0


	//   ....[3]....
        /*0060*/ 	.word	0x000123c0


	//----- nvinfo : EIATTR_VRC_CTA_INIT_COUNT
	.align		4
.L_884:
        /*0064*/ 	.byte	0x02, 0x4a
	.zero		1
	.zero		1


	//----- nvinfo : EIATTR_SYSCALL_OFFSETS
	.align		4
        /*0068*/ 	.byte	0x04, 0x46
        /*006a*/ 	.short	(.L_886 - .L_885)


	//   ....[0]....
.L_885:
        /*006c*/ 	.word	0x00001460


	//   ....[1]....
        /*0070*/ 	.word	0x00012740


	//   ....[2]....
        /*0074*/ 	.word	0x000128d0


	//   ....[3]....
        /*0078*/ 	.word	0x00012b30


	//   ....[4]....
        /*007c*/ 	.word	0x00012cc0


	//   ....[5]....
        /*0080*/ 	.word	0x00013100


	//   ....[6]....
        /*0084*/ 	.word	0x00013290


	//   ....[7]....
        /*0088*/ 	.word	0x000134f0


	//   ....[8]....
        /*008c*/ 	.word	0x00013680


	//----- nvinfo : EIATTR_EXIT_INSTR_OFFSETS
	.align		4
.L_886:
        /*0090*/ 	.byte	0x04, 0x1c
        /*0092*/ 	.short	(.L_888 - .L_887)


	//   ....[0]....
.L_887:
        /*0094*/ 	.word	0x00011a60


	//   ....[1]....
        /*0098*/ 	.word	0x00012440


	//   ....[2]....
        /*009c*/ 	.word	0x00012610


	//   ....[3]....
        /*00a0*/ 	.word	0x00012940


	//   ....[4]....
        /*00a4*/ 	.word	0x00012d30


	//   ....[5]....
        /*00a8*/ 	.word	0x00012d60


	//   ....[6]....
        /*00ac*/ 	.word	0x00012d90


	//   ....[7]....
        /*00b0*/ 	.word	0x00012dd0


	//   ....[8]....
        /*00b4*/ 	.word	0x00012e10


	//   ....[9]....
        /*00b8*/ 	.word	0x00012fd0


	//   ....[10]....
        /*00bc*/ 	.word	0x00013300


	//   ....[11]....
        /*00c0*/ 	.word	0x000136f0


	//   ....[12]....
        /*00c4*/ 	.word	0x00013720


	//----- nvinfo : EIATTR_MAX_THREADS
	.align		4
.L_888:
        /*00c8*/ 	.byte	0x04, 0x05
        /*00ca*/ 	.short	(.L_890 - .L_889)
.L_889:
        /*00cc*/ 	.word	0x00000100
        /*00d0*/ 	.word	0x00000001
        /*00d4*/ 	.word	0x00000001


	//----- nvinfo : EIATTR_CRS_STACK_SIZE
	.align		4
.L_890:
        /*00d8*/ 	.byte	0x04, 0x1e
        /*00da*/ 	.short	(.L_892 - .L_891)
.L_891:
        /*00dc*/ 	.word	0x00000000


	//----- nvinfo : EIATTR_CBANK_PARAM_SIZE
	.align		4
.L_892:
        /*00e0*/ 	.byte	0x03, 0x19
        /*00e2*/ 	.short	0x0410


	//----- nvinfo : EIATTR_PARAM_CBANK
	.align		4
        /*00e4*/ 	.byte	0x04, 0x0a
        /*00e6*/ 	.short	(.L_894 - .L_893)
	.align		4
.L_893:
        /*00e8*/ 	.word	index@(.nv.constant0._ZN2at6native13reduce_kernelILi256ELi2ENS0_8ReduceOpIN3c107complexIfEENS0_14func_wrapper_tIbZZZNS0_14or_kernel_cudaERNS_14TensorIteratorEENKUlvE_clEvENKUlvE7_clEvEUlbS5_E_EEjbLi4ELi4EEEEEvT1_)
        /*00ec*/ 	.short	0x0380
        /*00ee*/ 	.short	0x0410


	//----- nvinfo : EIATTR_SW_WAR
	.align		4
.L_894:
        /*00f0*/ 	.byte	0x04, 0x36
        /*00f2*/ 	.short	(.L_896 - .L_895)
.L_895:
        /*00f4*/ 	.word	0x00000008
.L_896:


//--------------------- .nv.info._ZN2at6native13reduce_kernelILi128ELi4ENS0_8ReduceOpIN3c107complexIfEENS0_14func_wrapper_tIbZZZNS0_14or_kernel_cudaERNS_14TensorIteratorEENKUlvE_clEvENKUlvE7_clEvEUlbS5_E_EEjbLi4ELi4EEEEEvT1_ --------------------------
	.section	.nv.info._ZN2at6native13reduce_kernelILi128ELi4ENS0_8ReduceOpIN3c107complexIfEENS0_14func_wrapper_tIbZZZNS0_14or_kernel_cudaERNS_14TensorIteratorEENKUlvE_clEvENKUlvE7_clEvEUlbS5_E_EEjbLi4ELi4EEEEEvT1_,"",@"SHT_CUDA_INFO"
	.sectionflags	@""
	.align	4


	//----- nvinfo : EIATTR_CUDA_API_VERSION
	.align		4
        /*0000*/ 	.byte	0x04, 0x37
        /*0002*/ 	.short	(.L_898 - .L_897)
.L_897:
        /*0004*/ 	.word	0x00000082


	//----- nvinfo : EIATTR_KPARAM_INFO
	.align		4
.L_898:
        /*0008*/ 	.byte	0x04, 0x17
        /*000a*/ 	.short	(.L_900 - .L_899)
.L_899:
        /*000c*/ 	.word	0x00000000
        /*0010*/ 	.short	0x0000
        /*0012*/ 	.short	0x0000
        /*0014*/ 	.byte	0x00, 0xf0, 0x41, 0x10


	//----- nvinfo : EIATTR_SPARSE_MMA_MASK
	.align		4
.L_900:
        /*0018*/ 	.byte	0x03, 0x50
        /*001a*/ 	.short	0x0000


	//----- nvinfo : EIATTR_MAXREG_COUNT
	.align		4
        /*001c*/ 	.byte	0x03, 0x1b
        /*001e*/ 	.short	0x0080


	//----- nvinfo : EIATTR_NUM_BARRIERS
	.align		4
        /*0020*/ 	.byte	0x02, 0x4c
        /*0022*/ 	.byte	0x01
	.zero		1


	//----- nvinfo : EIATTR_EXTERNS
	.align		4
        /*0024*/ 	.byte	0x04, 0x0f
        /*0026*/ 	.short	(.L_902 - .L_901)


	//   ....[0]....
	.align		4
.L_901:
        /*0028*/ 	.word	index@(__assertfail)


	//----- nvinfo : EIATTR_MERCURY_ISA_VERSION
	.align		4
.L_902:
        /*002c*/ 	.byte	0x03, 0x5f
        /*002e*/ 	.short	0x0101


	//----- nvinfo : EIATTR_INT_WARP_WIDE_INSTR_OFFSETS
	.align		4
        /*0030*/ 	.byte	0x04, 0x31
        /*0032*/ 	.short	(.L_904 - .L_903)


	//   ....[0]....
.L_903:
        /*0034*/ 	.word	0x00017f20


	//   ....[1]....
        /*0038*/ 	.word	0x00018010


	//----- nvinfo : EIATTR_COOP_GROUP_MASK_REGIDS
	.align		4
.L_904:
        /*003c*/ 	.byte	0x04, 0x29
        /*003e*/ 	.short	(.L_906 - .L_905)


	//   ....[0]....
.L_905:
        /*0040*/ 	.word	0xffffffff


	//   ....[1]....
        /*0044*/ 	.word	0xffffffff


	//   ....[2]....
        /*0048*/ 	.word	0xffffffff


	//   ....[3]....
        /*004c*/ 	.word	0xffffffff


	//   ....[4]....
        /*0050*/ 	.word	0xffffffff


	//   ....[5]....
        /*0054*/ 	.word	0xffffffff


	//   ....[6]....
        /*0058*/ 	.word	0xffffffff


	//   ....[7]....
        /*005c*/ 	.word	0xffffffff


	//----- nvinfo : EIATTR_COOP_GROUP_INSTR_OFFSETS
	.align		4
.L_906:
        /*0060*/ 	.byte	0x04, 0x28
        /*0062*/ 	.short	(.L_908 - .L_907)


	//   ....[0]....
.L_907:
        /*0064*/ 	.word	0x0000f000


	//   ....[1]....
        /*0068*/ 	.word	0x0000f030


	//   ....[2]....
        /*006c*/ 	.word	0x0000f060


	//   ....[3]....
        /*0070*/ 	.word	0x0000f070


	//   ....[4]....
        /*0074*/ 	.word	0x00018d70


	//   ....[5]....
        /*0078*/ 	.word	0x00018da0


	//   ....[6]....
        /*007c*/ 	.word	0x00018dd0


	//   ....[7]....
        /*0080*/ 	.word	0x00018de0


	//----- nvinfo : EIATTR_VRC_CTA_INIT_COUNT
	.align		4
.L_908:
        /*0084*/ 	.byte	0x02, 0x4a
	.zero		1
	.zero		1


	//----- nvinfo : EIATTR_SYSCALL_OFFSETS
	.align		4
        /*0088*/ 	.byte	0x04, 0x46
        /*008a*/ 	.short	(.L_910 - .L_909)


	//   ....[0]....
.L_909:
        /*008c*/ 	.word	0x00001460


	//   ....[1]....
        /*0090*/ 	.word	0x000192c0


	//   ....[2]....
        /*0094*/ 	.word	0x00019450


	//   ....[3]....
        /*0098*/ 	.word	0x000195e0


	//   ....[4]....
        /*009c*/ 	.word	0x00019770


	//   ....[5]....
        /*00a0*/ 	.word	0x00019a30


	//   ....[6]....
        /*00a4*/ 	.word	0x00019bc0


	//   ....[7]....
        /*00a8*/ 	.word	0x00019d50


	//   ....[8]....
        /*00ac*/ 	.word	0x00019ee0


	//   ....[9]....
        /*00b0*/ 	.word	0x0001a460


	//   ....[10]....
        /*00b4*/ 	.word	0x0001a5f0


	//   ....[11]....
        /*00b8*/ 	.word	0x0001a780


	//   ....[12]....
        /*00bc*/ 	.word	0x0001a910


	//   ....[13]....
        /*00c0*/ 	.word	0x0001abd0


	//   ....[14]....
        /*00c4*/ 	.word	0x0001ad60


	//   ....[15]....
        /*00c8*/ 	.word	0x0001aef0


	//   ....[16]....
        /*00cc*/ 	.word	0x0001b080


	//----- nvinfo : EIATTR_EXIT_INSTR_OFFSETS
	.align		4
.L_910:
        /*00d0*/ 	.byte	0x04, 0x1c
        /*00d2*/ 	.short	(.L_912 - .L_911)


	//   ....[0]....
.L_911:
        /*00d4*/ 	.word	0x000180d0


	//   ....[1]....
        /*00d8*/ 	.word	0x00018ea0


	//   ....[2]....
        /*00dc*/ 	.word	0x00019190


	//   ....[3]....
        /*00e0*/ 	.word	0x000197e0


	//   ....[4]....
        /*00e4*/ 	.word	0x00019f50


	//   ....[5]....
        /*00e8*/ 	.word	0x00019fa0


	//   ....[6]....
        /*00ec*/ 	.word	0x00019fd0


	//   ....[7]....
        /*00f0*/ 	.word	0x0001a010


	//   ....[8]....
        /*00f4*/ 	.word	0x0001a050


	//   ....[9]....
        /*00f8*/ 	.word	0x0001a330


	//   ....[10]....
        /*00fc*/ 	.word	0x0001a980


	//   ....[11]....
        /*0100*/ 	.word	0x0001b0f0


	//   ....[12]....
        /*0104*/ 	.word	0x0001b140


	//----- nvinfo : EIATTR_MAX_THREADS
	.align		4
.L_912:
        /*0108*/ 	.byte	0x04, 0x05
        /*010a*/ 	.short	(.L_914 - .L_913)
.L_913:
        /*010c*/ 	.word	0x00000080
        /*0110*/ 	.word	0x00000001
        /*0114*/ 	.word	0x00000001


	//----- nvinfo : EIATTR_CRS_STACK_SIZE
	.align		4
.L_914:
        /*0118*/ 	.byte	0x04, 0x1e
        /*011a*/ 	.short	(.L_916 - .L_915)
.L_915:
        /*011c*/ 	.word	0x00000000


	//----- nvinfo : EIATTR_CBANK_PARAM_SIZE
	.align		4
.L_916:
        /*0120*/ 	.byte	0x03, 0x19
        /*0122*/ 	.short	0x0410


	//----- nvinfo : EIATTR_PARAM_CBANK
	.align		4
        /*0124*/ 	.byte	0x04, 0x0a
        /*0126*/ 	.short	(.L_918 - .L_917)
	.align		4
.L_917:
        /*0128*/ 	.word	index@(.nv.constant0._ZN2at6native13reduce_kernelILi128ELi4ENS0_8ReduceOpIN3c107complexIfEENS0_14func_wrapper_tIbZZZNS0_14or_kernel_cudaERNS_14TensorIteratorEENKUlvE_clEvENKUlvE7_clEvEUlbS5_E_EEjbLi4ELi4EEEEEvT1_)
        /*012c*/ 	.short	0x0380
        /*012e*/ 	.short	0x0410


	//----- nvinfo : EIATTR_SW_WAR
	.align		4
.L_918:
        /*0130*/ 	.byte	0x04, 0x36
        /*0132*/ 	.short	(.L_920 - .L_919)
.L_919:
        /*0134*/ 	.word	0x00000008
.L_920:


//--------------------- .nv.info._ZN2at6native13reduce_kernelILi256ELi1ENS0_8ReduceOpIN3c107complexIdEENS0_14func_wrapper_tIbZZZNS0_14or_kernel_cudaERNS_14TensorIteratorEENKUlvE_clEvENKUlvE6_clEvEUlbS5_E_EEjbLi4ELi4EEEEEvT1_ --------------------------
	.section	.nv.info._ZN2at6native13reduce_kernelILi256ELi1ENS0_8ReduceOpIN3c107complexIdEENS0_14func_wrapper_tIbZZZNS0_14or_kernel_cudaERNS_14TensorIteratorEENKUlvE_clEvENKUlvE6_clEvEUlbS5_E_EEjbLi4ELi4EEEEEvT1_,"",@"SHT_CUDA_INFO"
	.sectionflags	@""
	.align	4


	//----- nvinfo : EIATTR_CUDA_API_VERSION
	.align		4
        /*0000*/ 	.byte	0x04, 0x37
        /*0002*/ 	.short	(.L_922 - .L_921)
.L_921:
        /*0004*/ 	.word	0x00000082


	//----- nvinfo : EIATTR_KPARAM_INFO
	.align		4
.L_922:
        /*0008*/ 	.byte	0x04, 0x17
        /*000a*/ 	.short	(.L_924 - .L_923)
.L_923:
        /*000c*/ 	.word	0x00000000
        /*0010*/ 	.short	0x0000
        /*0012*/ 	.short	0x0000
        /*0014*/ 	.byte	0x00, 0xf0, 0x41, 0x10


	//----- nvinfo : EIATTR_SPARSE_MMA_MASK
	.align		4
.L_924:
        /*0018*/ 	.byte	0x03, 0x50
        /*001a*/ 	.short	0x0000


	//----- nvinfo : EIATTR_MAXREG_COUNT
	.align		4
        /*001c*/ 	.byte	0x03, 0x1b
        /*001e*/ 	.short	0x0040


	//----- nvinfo : EIATTR_NUM_BARRIERS
	.align		4
        /*0020*/ 	.byte	0x02, 0x4c
        /*0022*/ 	.byte	0x01
	.zero		1


	//----- nvinfo : EIATTR_EXTERNS
	.align		4
        /*0024*/ 	.byte	0x04, 0x0f
        /*0026*/ 	.short	(.L_926 - .L_925)


	//   ....[0]....
	.align		4
.L_925:
        /*0028*/ 	.word	index@(__assertfail)


	//----- nvinfo : EIATTR_MERCURY_ISA_VERSION
	.align		4
.L_926:
        /*002c*/ 	.byte	0x03, 0x5f
        /*002e*/ 	.short	0x0101


	//----- nvinfo : EIATTR_INT_WARP_WIDE_INSTR_OFFSETS
	.align		4
        /*0030*/ 	.byte	0x04, 0x31
        /*0032*/ 	.short	(.L_928 - .L_927)


	//   ....[0]....
.L_927:
        /*0034*/ 	.word	0x0000ebe0


	//   ....[1]....
        /*0038*/ 	.word	0x0000ecd0


	//----- nvinfo : EIATTR_COOP_GROUP_MASK_REGIDS
	.align		4
.L_928:
        /*003c*/ 	.byte	0x04, 0x29
        /*003e*/ 	.short	(.L_930 - .L_929)


	//   ....[0]....
.L_929:
        /*0040*/ 	.word	0xffffffff


	//   ....[1]....
        /*0044*/ 	.word	0xffffffff


	//----- nvinfo : EIATTR_COOP_GROUP_INSTR_OFFSETS
	.align		4
.L_930:
        /*0048*/ 	.byte	0x04, 0x28
        /*004a*/ 	.short	(.L_932 - .L_931)


	//   ....[0]....
.L_931:
        /*004c*/ 	.word	0x0000c4f0


	//   ....[1]....
        /*0050*/ 	.word	0x0000f4e0


	//----- nvinfo : EIATTR_VRC_CTA_INIT_COUNT
	.align		4
.L_932:
        /*0054*/ 	.byte	0x02, 0x4a
	.zero		1
	.zero		1


	//----- nvinfo : EIATTR_SYSCALL_OFFSETS
	.align		4
        /*0058*/ 	.byte	0x04, 0x46
        /*005a*/ 	.short	(.L_934 - .L_933)


	//   ....[0]....
.L_933:
        /*005c*/ 	.word	0x0000f770


	//   ....[1]....
        /*0060*/ 	.word	0x0000f9e0


	//   ....[2]....
        /*0064*/ 	.word	0x0000fd40


	//   ....[3]....
        /*0068*/ 	.word	0x0000ffb0


	//----- nvinfo : EIATTR_EXIT_INSTR_OFFSETS
	.align		4
.L_934:
        /*006c*/ 	.byte	0x04, 0x1c
        /*006e*/ 	.short	(.L_936 - .L_935)


	//   ....[0]....
.L_935:
        /*0070*/ 	.word	0x0000ed70


	//   ....[1]....
        /*0074*/ 	.word	0x0000f540


	//   ....[2]....
        /*0078*/ 	.word	0x0000f7e0


	//   ....[3]....
        /*007c*/ 	.word	0x0000f820


	//   ....[4]....
        /*0080*/ 	.word	0x0000fa50


	//   ....[5]....
        /*0084*/ 	.word	0x0000fa70


	//   ....[6]....
        /*0088*/ 	.word	0x0000faa0


	//   ....[7]....
        /*008c*/ 	.word	0x0000fae0


	//   ....[8]....
        /*0090*/ 	.word	0x0000fb20


	//   ....[9]....
        /*0094*/ 	.word	0x0000fdb0


	//   ....[10]....
        /*0098*/ 	.word	0x0000fdf0


	//   ....[11]....
        /*009c*/ 	.word	0x00010020


	//   ....[12]....
        /*00a0*/ 	.word	0x00010040


	//----- nvinfo : EIATTR_MAX_THREADS
	.align		4
.L_936:
        /*00a4*/ 	.byte	0x04, 0x05
        /*00a6*/ 	.short	(.L_938 - .L_937)
.L_937:
        /*00a8*/ 	.word	0x00000100
        /*00ac*/ 	.word	0x00000001
        /*00b0*/ 	.word	0x00000001


	//----- nvinfo : EIATTR_CRS_STACK_SIZE
	.align		4
.L_938:
        /*00b4*/ 	.byte	0x04, 0x1e
        /*00b6*/ 	.short	(.L_940 - .L_939)
.L_939:
        /*00b8*/ 	.word	0x00000000


	//----- nvinfo : EIATTR_CBANK_PARAM_SIZE
	.align		4
.L_940:
        /*00bc*/ 	.byte	0x03, 0x19
        /*00be*/ 	.short	0x0410


	//----- nvinfo : EIATTR_PARAM_CBANK
	.align		4
        /*00c0*/ 	.byte	0x04, 0x0a
        /*00c2*/ 	.short	(.L_942 - .L_941)
	.align		4
.L_941:
        /*00c4*/ 	.word	index@(.nv.constant0._ZN2at6native13reduce_kernelILi256ELi1ENS0_8ReduceOpIN3c107complexIdEENS0_14func_wrapper_tIbZZZNS0_14or_kernel_cudaERNS_14TensorIteratorEENKUlvE_clEvENKUlvE6_clEvEUlbS5_E_EEjbLi4ELi4EEEEEvT1_)
        /*00c8*/ 	.short	0x0380
        /*00ca*/ 	.short	0x0410


	//----- nvinfo : EIATTR_SW_WAR
	.align		4
.L_942:
        /*00cc*/ 	.byte	0x04, 0x36
        /*00ce*/ 	.short	(.L_944 - .L_943)
.L_943:
        /*00d0*/ 	.word	0x00000008
.L_944:


//--------------------- .nv.info._ZN2at6native13reduce_kernelILi128ELi2ENS0_8ReduceOpIN3c107complexIdEENS0_14func_wrapper_tIbZZZNS0_14or_kernel_cudaERNS_14TensorIteratorEENKUlvE_clEvENKUlvE6_clEvEUlbS5_E_EEjbLi4ELi4EEEEEvT1_ --------------------------
	.section	.nv.info._ZN2at6native13reduce_kernelILi128ELi2ENS0_8ReduceOpIN3c107complexIdEENS0_14func_wrapper_tIbZZZNS0_14or_kernel_cudaERNS_14TensorIteratorEENKUlvE_clEvENKUlvE6_clEvEUlbS5_E_EEjbLi4ELi4EEEEEvT1_,"",@"SHT_CUDA_INFO"
	.sectionflags	@""
	.align	4


	//----- nvinfo : EIATTR_CUDA_API_VERSION
	.align		4
        /*0000*/ 	.byte	0x04, 0x37
        /*0002*/ 	.short	(.L_946 - .L_945)
.L_945:
        /*0004*/ 	.word	0x00000082


	//----- nvinfo : EIATTR_KPARAM_INFO
	.align		4
.L_946:
        /*0008*/ 	.byte	0x04, 0x17
        /*000a*/ 	.short	(.L_948 - .L_947)
.L_947:
        /*000c*/ 	.word	0x00000000
        /*0010*/ 	.short	0x0000
        /*0012*/ 	.short	0x0000
        /*0014*/ 	.byte	0x00, 0xf0, 0x41, 0x10


	//----- nvinfo : EIATTR_SPARSE_MMA_MASK
	.align		4
.L_948:
        /*0018*/ 	.byte	0x03, 0x50
        /*001a*/ 	.short	0x0000


	//----- nvinfo : EIATTR_MAXREG_COUNT
	.align		4
        /*001c*/ 	.byte	0x03, 0x1b
        /*001e*/ 	.short	0x0080


	//----- nvinfo : EIATTR_NUM_BARRIERS
	.align		4
        /*0020*/ 	.byte	0x02, 0x4c
        /*0022*/ 	.byte	0x01
	.zero		1


	//----- nvinfo : EIATTR_EXTERNS
	.align		4
        /*0024*/ 	.byte	0x04, 0x0f
        /*0026*/ 	.short	(.L_950 - .L_949)


	//   ....[0]....
	.align		4
.L_949:
        /*0028*/ 	.word	index@(__assertfail)


	//----- nvinfo : EIATTR_MERCURY_ISA_VERSION
	.align		4
.L_950:
        /*002c*/ 	.byte	0x03, 0x5f
        /*002e*/ 	.short	0x0101


	//----- nvinfo : EIATTR_INT_WARP_WIDE_INSTR_OFFSETS
	.align		4
        /*0030*/ 	.byte	0x04, 0x31
        /*0032*/ 	.short	(.L_952 - .L_951)


	//   ....[0]....
.L_951:
        /*0034*/ 	.word	0x00012ae0


	//   ....[1]....
        /*0038*/ 	.word	0x00012bd0


	//----- nvinfo : EIATTR_COOP_GROUP_MASK_REGIDS
	.align		4
.L_952:
        /*003c*/ 	.byte	0x04, 0x29
        /*003e*/ 	.short	(.L_954 - .L_953)


	//   ....[0]....
.L_953:
        /*0040*/ 	.word	0xffffffff


	//   ....[1]....
        /*0044*/ 	.word	0xffffffff


	//   ....[2]....
        /*0048*/ 	.word	0xffffffff


	//   ....[3]....
        /*004c*/ 	.word	0xffffffff


	//----- nvinfo : EIATTR_COOP_GROUP_INSTR_OFFSETS
	.align		4
.L_954:
        /*0050*/ 	.byte	0x04, 0x28
        /*0052*/ 	.short	(.L_956 - .L_955)


	//   ....[0]....
.L_955:
        /*0054*/ 	.word	0x0000e170


	//   ....[1]....
        /*0058*/ 	.word	0x0000e190


	//   ....[2]....
        /*005c*/ 	.word	0x000135e0


	//   ....[3]....
        /*0060*/ 	.word	0x000135f0


	//----- nvinfo : EIATTR_VRC_CTA_INIT_COUNT
	.align		4
.L_956:
        /*0064*/ 	.byte	0x02, 0x4a
	.zero		1
	.zero		1


	//----- nvinfo : EIATTR_SYSCALL_OFFSETS
	.align		4
        /*0068*/ 	.byte	0x04, 0x46
        /*006a*/ 	.short	(.L_958 - .L_957)


	//   ....[0]....
.L_957:
        /*006c*/ 	.word	0x00001460


	//   ....[1]....
        /*0070*/ 	.word	0x00013970


	//   ....[2]....
        /*0074*/ 	.word	0x00013b00


	//   ....[3]....
        /*0078*/ 	.word	0x00013d60


	//   ....[4]....
        /*007c*/ 	.word	0x00013ef0


	//   ....[5]....
        /*0080*/ 	.word	0x00014330


	//   ....[6]....
        /*0084*/ 	.word	0x000144c0


	//   ....[7]....
        /*0088*/ 	.word	0x00014720


	//   ....[8]....
        /*008c*/ 	.word	0x000148b0


	//----- nvinfo : EIATTR_EXIT_INSTR_OFFSETS
	.align		4
.L_958:
        /*0090*/ 	.byte	0x04, 0x1c
        /*0092*/ 	.short	(.L_960 - .L_959)


	//   ....[0]....
.L_959:
        /*0094*/ 	.word	0x00012c90


	//   ....[1]....
        /*0098*/ 	.word	0x00013670


	//   ....[2]....
        /*009c*/ 	.word	0x00013840


	//   ....[3]....
        /*00a0*/ 	.word	0x00013b70


	//   ....[4]....
        /*00a4*/ 	.word	0x00013f60


	//   ....[5]....
        /*00a8*/ 	.word	0x00013f90


	//   ....[6]....
        /*00ac*/ 	.word	0x00013fc0


	//   ....[7]....
        /*00b0*/ 	.word	0x00014000


	//   ....[8]....
        /*00b4*/ 	.word	0x00014040


	//   ....[9]....
        /*00b8*/ 	.word	0x00014200


	//   ....[10]....
        /*00bc*/ 	.word	0x00014530


	//   ....[11]....
        /*00c0*/ 	.word	0x00014920


	//   ....[12]....
        /*00c4*/ 	.word	0x00014950


	//----- nvinfo : EIATTR_MAX_THREADS
	.align		4
.L_960:
        /*00c8*/ 	.byte	0x04, 0x05
        /*00ca*/ 	.short	(.L_962 - .L_961)
.L_961:
        /*00cc*/ 	.word	0x00000080
        /*00d0*/ 	.word	0x00000001
        /*00d4*/ 	.word	0x00000001


	//----- nvinfo : EIATTR_CRS_STACK_SIZE
	.align		4
.L_962:
        /*00d8*/ 	.byte	0x04, 0x1e
        /*00da*/ 	.short	(.L_964 - .L_963)
.L_963:
        /*00dc*/ 	.word	0x00000000


	//----- nvinfo : EIATTR_CBANK_PARAM_SIZE
	.align		4
.L_964:
        /*00e0*/ 	.byte	0x03, 0x19
        /*00e2*/ 	.short	0x0410


	//----- nvinfo : EIATTR_PARAM_CBANK
	.align		4
        /*00e4*/ 	.byte	0x04, 0x0a
        /*00e6*/ 	.short	(.L_966 - .L_965)
	.align		4
.L_965:
        /*00e8*/ 	.word	index@(.nv.constant0._ZN2at6native13reduce_kernelILi128ELi2ENS0_8ReduceOpIN3c107complexIdEENS0_14func_wrapper_tIbZZZNS0_14or_kernel_cudaERNS_14TensorIteratorEENKUlvE_clEvENKUlvE6_clEvEUlbS5_E_EEjbLi4ELi4EEEEEvT1_)
        /*00ec*/ 	.short	0x0380
        /*00ee*/ 	.short	0x0410


	//----- nvinfo : EIATTR_SW_WAR
	.align		4
.L_966:
        /*00f0*/ 	.byte	0x04, 0x36
        /*00f2*/ 	.short	(.L_968 - .L_967)
.L_967:
        /*00f4*/ 	.word	0x00000008
.L_968:


//--------------------- .nv.info._ZN2at6native13reduce_kernelILi64ELi4ENS0_8ReduceOpIN3c107complexIdEENS0_14func_wrapper_tIbZZZNS0_14or_kernel_cudaERNS_14TensorIteratorEENKUlvE_clEvENKUlvE6_clEvEUlbS5_E_EEjbLi4ELi4EEEEEvT1_ --------------------------
	.section	.nv.info._ZN2at6native13reduce_kernelILi64ELi4ENS0_8ReduceOpIN3c107complexIdEENS0_14func_wrapper_tIbZZZNS0_14or_kernel_cudaERNS_14TensorIteratorEENKUlvE_clEvENKUlvE6_clEvEUlbS5_E_EEjbLi4ELi4EEEEEvT1_,"",@"SHT_CUDA_INFO"
	.sectionflags	@""
	.align	4


	//----- nvinfo : EIATTR_CUDA_API_VERSION
	.align		4
        /*0000*/ 	.byte	0x04, 0x37
        /*0002*/ 	.short	(.L_970 - .L_969)
.L_969:
        /*0004*/ 	.word	0x00000082


	//----- nvinfo : EIATTR_KPARAM_INFO
	.align		4
.L_970:
        /*0008*/ 	.byte	0x04, 0x17
        /*000a*/ 	.short	(.L_972 - .L_971)
.L_971:
        /*000c*/ 	.word	0x00000000
        /*0010*/ 	.short	0x0000
        /*0012*/ 	.short	0x0000
        /*0014*/ 	.byte	0x00, 0xf0, 0x41, 0x10


	//----- nvinfo : EIATTR_SPARSE_MMA_MASK
	.align		4
.L_972:
        /*0018*/ 	.byte	0x03, 0x50
        /*001a*/ 	.short	0x0000


	//----- nvinfo : EIATTR_MAXREG_COUNT
	.align		4
        /*001c*/ 	.byte	0x03, 0x1b
        /*001e*/ 	.short	0x00ff


	//----- nvinfo : EIATTR_NUM_BARRIERS
	.align		4
        /*0020*/ 	.byte	0x02, 0x4c
        /*0022*/ 	.byte	0x01
	.zero		1


	//----- nvinfo : EIATTR_EXTERNS
	.align		4
        /*0024*/ 	.byte	0x04, 0x0f
        /*0026*/ 	.short	(.L_974 - .L_973)


	//   ....[0]....
	.align		4
.L_973:
        /*0028*/ 	.word	index@(__assertfail)


	//----- nvinfo : EIATTR_MERCURY_ISA_VERSION
	.align		4
.L_974:
        /*002c*/ 	.byte	0x03, 0x5f
        /*002e*/ 	.short	0x0101


	//----- nvinfo : EIATTR_INT_WARP_WIDE_INSTR_OFFSETS
	.align		4
        /*0030*/ 	.byte	0x04, 0x31
        /*0032*/ 	.short	(.L_976 - .L_975)


	//   ....[0]....
.L_975:
        /*0034*/ 	.word	0x0001a400


	//   ....[1]....
        /*0038*/ 	.word	0x0001a4f0


	//----- nvinfo : EIATTR_COOP_GROUP_MASK_REGIDS
	.align		4
.L_976:
        /*003c*/ 	.byte	0x04, 0x29
        /*003e*/ 	.short	(.L_978 - .L_977)


	//   ....[0]....
.L_977:
        /*0040*/ 	.word	0xffffffff


	//   ....[1]....
        /*0044*/ 	.word	0xffffffff


	//   ....[2]....
        /*0048*/ 	.word	0xffffffff


	//   ....[3]....
        /*004c*/ 	.word	0xffffffff


	//   ....[4]....
        /*0050*/ 	.word	0xffffffff


	//   ....[5]....
        /*0054*/ 	.word	0xffffffff


	//   ....[6]....
        /*0058*/ 	.word	0xffffffff


	//   ....[7]....
        /*005c*/ 	.word	0xffffffff


	//----- nvinfo : EIATTR_COOP_GROUP_INSTR_OFFSETS
	.align		4
.L_978:
        /*0060*/ 	.byte	0x04, 0x28
        /*0062*/ 	.short	(.L_980 - .L_979)


	//   ....[0]....
.L_979:
        /*0064*/ 	.word	0x000114e0


	//   ....[1]....
        /*0068*/ 	.word	0x00011510


	//   ....[2]....
        /*006c*/ 	.word	0x00011540


	//   ....[3]....
        /*0070*/ 	.word	0x00011550


	//   ....[4]....
        /*0074*/ 	.word	0x0001b270


	//   ....[5]....
        /*0078*/ 	.word	0x0001b2a0


	//   ....[6]....
        /*007c*/ 	.word	0x0001b2d0


	//   ....[7]....
        /*0080*/ 	.word	0x0001b2e0


	//----- nvinfo : EIATTR_VRC_CTA_INIT_COUNT
	.align		4
.L_980:
        /*0084*/ 	.byte	0x02, 0x4a
	.zero		1
	.zero		1


	//----- nvinfo : EIATTR_SYSCALL_OFFSETS
	.align		4
        /*0088*/ 	.byte	0x04, 0x46
        /*008a*/ 	.short	(.L_982 - .L_981)


	//   ....[0]....
.L_981:
        /*008c*/ 	.word	0x00001440


	//   ....[1]....
        /*0090*/ 	.word	0x0001b7c0


	//   ....[2]....
        /*0094*/ 	.word	0x0001b950


	//   ....[3]....
        /*0098*/ 	.word	0x0001bae0


	//   ....[4]....
        /*009c*/ 	.word	0x0001bc70


	//   ....[5]....
        /*00a0*/ 	.word	0x0001bf30


	//   ....[6]....
        /*00a4*/ 	.word	0x0001c0c0


	//   ....[7]....
        /*00a8*/ 	.word	0x0001c250


	//   ....[8]....
        /*00ac*/ 	.word	0x0001c3e0


	//   ....[9]....
        /*00b0*/ 	.word	0x0001c960


	//   ....[10]....
        /*00b4*/ 	.word	0x0001caf0


	//   ....[11]....
        /*00b8*/ 	.word	0x0001cc80


	//   ....[12]....
        /*00bc*/ 	.word	0x0001ce10


	//   ....[13]....
        /*00c0*/ 	.word	0x0001d0d0


	//   ....[14]....
        /*00c4*/ 	.word	0x0001d260


	//   ....[15]....
        /*00c8*/ 	.word	0x0001d3f0


	//   ....[16]....
        /*00cc*/ 	.word	0x0001d580


	//----- nvinfo : EIATTR_EXIT_INSTR_OFFSETS
	.align		4
.L_982:
        /*00d0*/ 	.byte	0x04, 0x1c
        /*00d2*/ 	.short	(.L_984 - .L_983)


	//   ....[0]....
.L_983:
        /*00d4*/ 	.word	0x0001a5b0


	//   ....[1]....
        /*00d8*/ 	.word	0x0001b3a0


	//   ....[2]....
        /*00dc*/ 	.word	0x0001b690


	//   ....[3]....
        /*00e0*/ 	.word	0x0001bce0


	//   ....[4]....
        /*00e4*/ 	.word	0x0001c450


	//   ....[5]....
        /*00e8*/ 	.word	0x0001c4a0


	//   ....[6]....
        /*00ec*/ 	.word	0x0001c4d0


	//   ....[7]....
        /*00f0*/ 	.word	0x0001c510


	//   ....[8]....
        /*00f4*/ 	.word	0x0001c550


	//   ....[9]....
        /*00f8*/ 	.word	0x0001c830


	//   ....[10]....
        /*00fc*/ 	.word	0x0001ce80


	//   ....[11]....
        /*0100*/ 	.word	0x0001d5f0


	//   ....[12]....
        /*0104*/ 	.word	0x0001d640


	//----- nvinfo : EIATTR_MAX_THREADS
	.align		4
.L_984:
        /*0108*/ 	.byte	0x04, 0x05
        /*010a*/ 	.short	(.L_986 - .L_985)
.L_985:
        /*010c*/ 	.word	0x00000040
        /*0110*/ 	.word	0x00000001
        /*0114*/ 	.word	0x00000001


	//----- nvinfo : EIATTR_CRS_STACK_SIZE
	.align		4
.L_986:
        /*0118*/ 	.byte	0x04, 0x1e
        /*011a*/ 	.short	(.L_988 - .L_987)
.L_987:
        /*011c*/ 	.word	0x00000000


	//----- nvinfo : EIATTR_CBANK_PARAM_SIZE
	.align		4
.L_988:
        /*0120*/ 	.byte	0x03, 0x19
        /*0122*/ 	.short	0x0410


	//----- nvinfo : EIATTR_PARAM_CBANK
	.align		4
        /*0124*/ 	.byte	0x04, 0x0a
        /*0126*/ 	.short	(.L_990 - .L_989)
	.align		4
.L_989:
        /*0128*/ 	.word	index@(.nv.constant0._ZN2at6native13reduce_kernelILi64ELi4ENS0_8ReduceOpIN3c107complexIdEENS0_14func_wrapper_tIbZZZNS0_14or_kernel_cudaERNS_14TensorIteratorEENKUlvE_clEvENKUlvE6_clEvEUlbS5_E_EEjbLi4ELi4EEEEEvT1_)
        /*012c*/ 	.short	0x0380
        /*012e*/ 	.short	0x0410


	//----- nvinfo : EIATTR_SW_WAR
	.align		4
.L_990:
        /*0130*/ 	.byte	0x04, 0x36
        /*0132*/ 	.short	(.L_992 - .L_991)
.L_991:
        /*0134*/ 	.word	0x00000008
.L_992:


//--------------------- .nv.info._ZN2at6native13reduce_kernelILi512ELi1ENS0_8ReduceOpIfNS0_14func_wrapper_tIbZZZNS0_14or_kernel_cudaERNS_14TensorIteratorEENKUlvE_clEvENKUlvE5_clEvEUlbfE_EEjbLi4ELi4EEEEEvT1_ --------------------------
	.section	.nv.info._ZN2at6native13reduce_kernelILi512ELi1ENS0_8ReduceOpIfNS0_14func_wrapper_tIbZZZNS0_14or_kernel_cudaERNS_14TensorIteratorEENKUlvE_clEvENKUlvE5_clEvEUlbfE_EEjbLi4ELi4EEEEEvT1_,"",@"SHT_CUDA_INFO"
	.sectionflags	@""
	.align	4


	//----- nvinfo : EIATTR_CUDA_API_VERSION
	.align		4
        /*0000*/ 	.byte	0x04, 0x37
        /*0002*/ 	.short	(.L_994 - .L_993)
.L_993:
        /*0004*/ 	.word	0x00000082


	//----- nvinfo : EIATTR_KPARAM_INFO
	.align		4
.L_994:
        /*0008*/ 	.byte	0x04, 0x17
        /*000a*/ 	.short	(.L_996 - .L_995)
.L_995:
        /*000c*/ 	.word	0x00000000
        /*0010*/ 	.short	0x0000
        /*0012*/ 	.short	0x0000
        /*0014*/ 	.byte	0x00, 0xf0, 0x41, 0x10


	//----- nvinfo : EIATTR_SPARSE_MMA_MASK
	.align		4
.L_996:
        /*0018*/ 	.byte	0x03, 0x50
        /*001a*/ 	.short	0x0000


	//----- nvinfo : EIATTR_MAXREG_COUNT
	.align		4
        /*001c*/ 	.byte	0x03, 0x1b
        /*001e*/ 	.short	0x0020


	//----- nvinfo : EIATTR_NUM_BARRIERS
	.align		4
        /*0020*/ 	.byte	0x02, 0x4c
        /*0022*/ 	.byte	0x01
	.zero		1


	//----- nvinfo : EIATTR_EXTERNS
	.align		4
        /*0024*/ 	.byte	0x04, 0x0f
        /*0026*/ 	.short	(.L_998 - .L_997)


	//   ....[0]....
	.align		4
.L_997:
        /*0028*/ 	.word	index@(__assertfail)


	//----- nvinfo : EIATTR_MERCURY_ISA_VERSION
	.align		4
.L_998:
        /*002c*/ 	.byte	0x03, 0x5f
        /*002e*/ 	.short	0x0101


	//----- nvinfo : EIATTR_INT_WARP_WIDE_INSTR_OFFSETS
	.align		4
        /*0030*/ 	.byte	0x04, 0x31
        /*0032*/ 	.short	(.L_1000 - .L_999)


	//   ....[0]....
.L_999:
        /*0034*/ 	.word	0x0000dd90


	//   ....[1]....
        /*0038*/ 	.word	0x0000de80


	//----- nvinfo : EIATTR_COOP_GROUP_MASK_REGIDS
	.align		4
.L_1000:
        /*003c*/ 	.byte	0x04, 0x29
        /*003e*/ 	.short	(.L_1002 - .L_1001)


	//   ....[0]....
.L_1001:
        /*0040*/ 	.word	0xffffffff


	//   ....[1]....
        /*0044*/ 	.word	0xffffffff


	//----- nvinfo : EIATTR_COOP_GROUP_INSTR_OFFSETS
	.align		4
.L_1002:
        /*0048*/ 	.byte	0x04, 0x28
        /*004a*/ 	.short	(.L_1004 - .L_1003)


	//   ....[0]....
.L_1003:
        /*004c*/ 	.word	0x0000b680


	//   ....[1]....
        /*0050*/ 	.word	0x0000e6a0


	//----- nvinfo : EIATTR_VRC_CTA_INIT_COUNT
	.align		4
.L_1004:
        /*0054*/ 	.byte	0x02, 0x4a
	.zero		1
	.zero		1


	//----- nvinfo : EIATTR_SYSCALL_OFFSETS
	.align		4
        /*0058*/ 	.byte	0x04, 0x46
        /*005a*/ 	.short	(.L_1006 - .L_1005)


	//   ....[0]....
.L_1005:
        /*005c*/ 	.word	0x0000e930


	//   ....[1]....
        /*0060*/ 	.word	0x0000eba0


	//   ....[2]....
        /*0064*/ 	.word	0x0000ef00


	//   ....[3]....
        /*0068*/ 	.word	0x0000f170


	//----- nvinfo : EIATTR_EXIT_INSTR_OFFSETS
	.align		4
.L_1006:
        /*006c*/ 	.byte	0x04, 0x1c
        /*006e*/ 	.short	(.L_1008 - .L_1007)


	//   ....[0]....
.L_1007:
        /*0070*/ 	.word	0x0000df20


	//   ....[1]....
        /*0074*/ 	.word	0x0000e700


	//   ....[2]....
        /*0078*/ 	.word	0x0000e9a0


	//   ....[3]....
        /*007c*/ 	.word	0x0000e9e0


	//   ....[4]....
        /*0080*/ 	.word	0x0000ec10


	//   ....[5]....
        /*0084*/ 	.word	0x0000ec30


	//   ....[6]....
        /*0088*/ 	.word	0x0000ec60


	//   ....[7]....
        /*008c*/ 	.word	0x0000eca0


	//   ....[8]....
        /*0090*/ 	.word	0x0000ece0


	//   ....[9]....
        /*0094*/ 	.word	0x0000ef70


	//   ....[10]....
        /*0098*/ 	.word	0x0000efb0


	//   ....[11]....
        /*009c*/ 	.word	0x0000f1e0


	//   ....[12]....
        /*00a0*/ 	.word	0x0000f200


	//----- nvinfo : EIATTR_MAX_THREADS
	.align		4
.L_1008:
        /*00a4*/ 	.byte	0x04, 0x05
        /*00a6*/ 	.short	(.L_1010 - .L_1009)
.L_1009:
        /*00a8*/ 	.word	0x00000200
        /*00ac*/ 	.word	0x00000001
        /*00b0*/ 	.word	0x00000001


	//----- nvinfo : EIATTR_CRS_STACK_SIZE
	.align		4
.L_1010:
        /*00b4*/ 	.byte	0x04, 0x1e
        /*00b6*/ 	.short	(.L_1012 - .L_1011)
.L_1011:
        /*00b8*/ 	.word	0x00000000


	//----- nvinfo : EIATTR_CBANK_PARAM_SIZE
	.align		4
.L_1012:
        /*00bc*/ 	.byte	0x03, 0x19
        /*00be*/ 	.short	0x0410


	//----- nvinfo : EIATTR_PARAM_CBANK
	.align		4
        /*00c0*/ 	.byte	0x04, 0x0a
        /*00c2*/ 	.short	(.L_1014 - .L_1013)
	.align		4
.L_1013:
        /*00c4*/ 	.word	index@(.nv.constant0._ZN2at6native13reduce_kernelILi512ELi1ENS0_8ReduceOpIfNS0_14func_wrapper_tIbZZZNS0_14or_kernel_cudaERNS_14TensorIteratorEENKUlvE_clEvENKUlvE5_clEvEUlbfE_EEjbLi4ELi4EEEEEvT1_)
        /*00c8*/ 	.short	0x0380
        /*00ca*/ 	.short	0x0410


	//----- nvinfo : EIATTR_SW_WAR
	.align		4
.L_1014:
        /*00cc*/ 	.byte	0x04, 0x36
        /*00ce*/ 	.short	(.L_1016 - .L_1015)
.L_1015:
        /*00d0*/ 	.word	0x00000008
.L_1016:


//--------------------- .nv.info._ZN2at6native13reduce_kernelILi256ELi2ENS0_8ReduceOpIfNS0_14func_wrapper_tIbZZZNS0_14or_kernel_cudaERNS_14TensorIteratorEENKUlvE_clEvENKUlvE5_clEvEUlbfE_EEjbLi4ELi4EEEEEvT1_ --------------------------
	.section	.nv.info._ZN2at6native13reduce_kernelILi256ELi2ENS0_8ReduceOpIfNS0_14func_wrapper_tIbZZZNS0_14or_kernel_cudaERNS_14TensorIteratorEENKUlvE_clEvENKUlvE5_clEvEUlbfE_EEjbLi4ELi4EEEEEvT1_,"",@"SHT_CUDA_INFO"
	.sectionflags	@""
	.align	4


	//----- nvinfo : EIATTR_CUDA_API_VERSION
	.align		4
        /*0000*/ 	.byte	0x04, 0x37
        /*0002*/ 	.short	(.L_1018 - .L_1017)
.L_1017:
        /*0004*/ 	.word	0x00000082


	//----- nvinfo : EIATTR_KPARAM_INFO
	.align		4
.L_1018:
        /*0008*/ 	.byte	0x04, 0x17
        /*000a*/ 	.short	(.L_1020 - .L_1019)
.L_1019:
        /*000c*/ 	.word	0x00000000
        /*0010*/ 	.short	0x0000
        /*0012*/ 	.short	0x0000
        /*0014*/ 	.byte	0x00, 0xf0, 0x41, 0x10


	//----- nvinfo : EIATTR_SPARSE_MMA_MASK
	.align		4
.L_1020:
        /*0018*/ 	.byte	0x03, 0x50
        /*001a*/ 	.short	0x0000


	//----- nvinfo : EIATTR_MAXREG_COUNT
	.align		4
        /*001c*/ 	.byte	0x03, 0x1b
        /*001e*/ 	.short	0x0040


	//----- nvinfo : EIATTR_NUM_BARRIERS
	.align		4
        /*0020*/ 	.byte	0x02, 0x4c
        /*0022*/ 	.byte	0x01
	.zero		1


	//----- nvinfo : EIATTR_EXTERNS
	.align		4
        /*0024*/ 	.byte	0x04, 0x0f
        /*0026*/ 	.short	(.L_1022 - .L_1021)


	//   ....[0]....
	.align		4
.L_1021:
        /*0028*/ 	.word	index@(__assertfail)


	//----- nvinfo : EIATTR_MERCURY_ISA_VERSION
	.align		4
.L_1022:
        /*002c*/ 	.byte	0x03, 0x5f
        /*002e*/ 	.short	0x0101


	//----- nvinfo : EIATTR_INT_WARP_WIDE_INSTR_OFFSETS
	.align		4
        /*0030*/ 	.byte	0x04, 0x31
        /*0032*/ 	.short	(.L_1024 - .L_1023)


	//   ....[0]....
.L_1023:
        /*0034*/ 	.word	0x00010f30


	//   ....[1]....
        /*0038*/ 	.word	0x00011020


	//----- nvinfo : EIATTR_COOP_GROUP_MASK_REGIDS
	.align		4
.L_1024:
        /*003c*/ 	.byte	0x04, 0x29
        /*003e*/ 	.short	(.L_1026 - .L_1025)


	//   ....[0]....
.L_1025:
        /*0040*/ 	.word	0xffffffff


	//   ....[1]....
        /*0044*/ 	.word	0xffffffff


	//   ....[2]....
        /*0048*/ 	.word	0xffffffff


	//   ....[3]....
        /*004c*/ 	.word	0xffffffff


	//----- nvinfo : EIATTR_COOP_GROUP_INSTR_OFFSETS
	.align		4
.L_1026:
        /*0050*/ 	.byte	0x04, 0x28
        /*0052*/ 	.short	(.L_1028 - .L_1027)


	//   ....[0]....
.L_1027:
        /*0054*/ 	.word	0x0000c5a0


	//   ....[1]....
        /*0058*/ 	.word	0x0000c5c0


	//   ....[2]....
        /*005c*/ 	.word	0x00011a40


	//   ....[3]....
        /*0060*/ 	.word	0x00011a50


	//----- nvinfo : EIATTR_VRC_CTA_INIT_COUNT
	.align		4
.L_1028:
        /*0064*/ 	.byte	0x02, 0x4a
	.zero		1
	.zero		1


	//----- nvinfo : EIATTR_SYSCALL_OFFSETS
	.align		4
        /*0068*/ 	.byte	0x04, 0x46
        /*006a*/ 	.short	(.L_1030 - .L_1029)


	//   ....[0]....
.L_1029:
        /*006c*/ 	.word	0x00001440


	//   ....[1]....
        /*0070*/ 	.word	0x00011dd0


	//   ....[2]....
        /*0074*/ 	.word	0x00011f60


	//   ....[3]....
        /*0078*/ 	.word	0x000121c0


	//   ....[4]....
        /*007c*/ 	.word	0x00012350


	//   ....[5]....
        /*0080*/ 	.word	0x00012790


	//   ....[6]....
        /*0084*/ 	.word	0x00012920


	//   ....[7]....
        /*0088*/ 	.word	0x00012b80


	//   ....[8]....
        /*008c*/ 	.word	0x00012d10


	//----- nvinfo : EIATTR_EXIT_INSTR_OFFSETS
	.align		4
.L_1030:
        /*0090*/ 	.byte	0x04, 0x1c
        /*0092*/ 	.short	(.L_1032 - .L_1031)


	//   ....[0]....
.L_1031:
        /*0094*/ 	.word	0x000110e0


	//   ....[1]....
        /*0098*/ 	.word	0x00011ad0


	//   ....[2]....
        /*009c*/ 	.word	0x00011ca0


	//   ....[3]....
        /*00a0*/ 	.word	0x00011fd0


	//   ....[4]....
        /*00a4*/ 	.word	0x000123c0


	//   ....[5]....
        /*00a8*/ 	.word	0x000123f0


	//   ....[6]....
        /*00ac*/ 	.word	0x00012420


	//   ....[7]....
        /*00b0*/ 	.word	0x00012460


	//   ....[8]....
        /*00b4*/ 	.word	0x000124a0


	//   ....[9]....
        /*00b8*/ 	.word	0x00012660


	//   ....[10]....
        /*00bc*/ 	.word	0x00012990


	//   ....[11]....
        /*00c0*/ 	.word	0x00012d80


	//   ....[12]....
        /*00c4*/ 	.word	0x00012db0


	//----- nvinfo : EIATTR_MAX_THREADS
	.align		4
.L_1032:
        /*00c8*/ 	.byte	0x04, 0x05
        /*00ca*/ 	.short	(.L_1034 - .L_1033)
.L_1033:
        /*00cc*/ 	.word	0x00000100
        /*00d0*/ 	.word	0x00000001
        /*00d4*/ 	.word	0x00000001


	//----- nvinfo : EIATTR_CRS_STACK_SIZE
	.align		4
.L_1034:
        /*00d8*/ 	.byte	0x04, 0x1e
        /*00da*/ 	.short	(.L_1036 - .L_1035)
.L_1035:
        /*00dc*/ 	.word	0x00000000


	//----- nvinfo : EIATTR_CBANK_PARAM_SIZE
	.align		4
.L_1036:
        /*00e0*/ 	.byte	0x03, 0x19
        /*00e2*/ 	.short	0x0410


	//----- nvinfo : EIATTR_PARAM_CBANK
	.align		4
        /*00e4*/ 	.byte	0x04, 0x0a
        /*00e6*/ 	.short	(.L_1038 - .L_1037)
	.align		4
.L_1037:
        /*00e8*/ 	.word	index@(.nv.constant0._ZN2at6native13reduce_kernelILi256ELi2ENS0_8ReduceOpIfNS0_14func_wrapper_tIbZZZNS0_14or_kernel_cudaERNS_14TensorIteratorEENKUlvE_clEvENKUlvE5_clEvEUlbfE_EEjbLi4ELi4EEEEEvT1_)
        /*00ec*/ 	.short	0x0380
        /*00ee*/ 	.short	0x0410


	//----- nvinfo : EIATTR_SW_WAR
	.align		4
.L_1038:
        /*00f0*/ 	.byte	0x04, 0x36
        /*00f2*/ 	.short	(.L_1040 - .L_1039)
.L_1039:
        /*00f4*/ 	.word	0x00000008
.L_1040:


//--------------------- .nv.info._ZN2at6native13reduce_kernelILi128ELi4ENS0_8ReduceOpIfNS0_14func_wrapper_tIbZZZNS0_14or_kernel_cudaERNS_14TensorIteratorEENKUlvE_clEvENKUlvE5_clEvEUlbfE_EEjbLi4ELi4EEEEEvT1_ --------------------------
	.section	.nv.info._ZN2at6native13reduce_kernelILi128ELi4ENS0_8ReduceOpIfNS0_14func_wrapper_tIbZZZNS0_14or_kernel_cudaERNS_14TensorIteratorEENKUlvE_clEvENKUlvE5_clEvEUlbfE_EEjbLi4ELi4EEEEEvT1_,"",@"SHT_CUDA_INFO"
	.sectionflags	@""
	.align	4


	//----- nvinfo : EIATTR_CUDA_API_VERSION
	.align		4
        /*0000*/ 	.byte	0x04, 0x37
        /*0002*/ 	.short	(.L_1042 - .L_1041)
.L_1041:
        /*0004*/ 	.word	0x00000082


	//----- nvinfo : EIATTR_KPARAM_INFO
	.align		4
.L_1042:
        /*0008*/ 	.byte	0x04, 0x17
        /*000a*/ 	.short	(.L_1044 - .L_1043)
.L_1043:
        /*000c*/ 	.word	0x00000000
        /*0010*/ 	.short	0x0000
        /*0012*/ 	.short	0x0000
        /*0014*/ 	.byte	0x00, 0xf0, 0x41, 0x10


	//----- nvinfo : EIATTR_SPARSE_MMA_MASK
	.align		4
.L_1044:
        /*0018*/ 	.byte	0x03, 0x50
        /*001a*/ 	.short	0x0000


	//----- nvinfo : EIATTR_MAXREG_COUNT
	.align		4
        /*001c*/ 	.byte	0x03, 0x1b
        /*001e*/ 	.short	0x0080


	//----- nvinfo : EIATTR_NUM_BARRIERS
	.align		4
        /*0020*/ 	.byte	0x02, 0x4c
        /*0022*/ 	.byte	0x01
	.zero		1


	//----- nvinfo : EIATTR_EXTERNS
	.align		4
        /*0024*/ 	.byte	0x04, 0x0f
        /*0026*/ 	.short	(.L_1046 - .L_1045)


	//   ....[0]....
	.align		4
.L_1045:
        /*0028*/ 	.word	index@(__assertfail)


	//----- nvinfo : EIATTR_MERCURY_ISA_VERSION
	.align		4
.L_1046:
        /*002c*/ 	.byte	0x03, 0x5f
        /*002e*/ 	.short	0x0101


	//----- nvinfo : EIATTR_INT_WARP_WIDE_INSTR_OFFSETS
	.align		4
        /*0030*/ 	.byte	0x04, 0x31
        /*0032*/ 	.short	(.L_1048 - .L_1047)


	//   ....[0]....
.L_1047:
        /*0034*/ 	.word	0x00017090


	//   ....[1]....
        /*0038*/ 	.word	0x00017180


	//----- nvinfo : EIATTR_COOP_GROUP_MASK_REGIDS
	.align		4
.L_1048:
        /*003c*/ 	.byte	0x04, 0x29
        /*003e*/ 	.short	(.L_1050 - .L_1049)


	//   ....[0]....
.L_1049:
        /*0040*/ 	.word	0xffffffff


	//   ....[1]....
        /*0044*/ 	.word	0xffffffff


	//   ....[2]....
        /*0048*/ 	.word	0xffffffff


	//   ....[3]....
        /*004c*/ 	.word	0xffffffff


	//   ....[4]....
        /*0050*/ 	.word	0xffffffff


	//   ....[5]....
        /*0054*/ 	.word	0xffffffff


	//   ....[6]....
        /*0058*/ 	.word	0xffffffff


	//   ....[7]....
        /*005c*/ 	.word	0xffffffff


	//----- nvinfo : EIATTR_COOP_GROUP_INSTR_OFFSETS
	.align		4
.L_1050:
        /*0060*/ 	.byte	0x04, 0x28
        /*0062*/ 	.short	(.L_1052 - .L_1051)


	//   ....[0]....
.L_1051:
        /*0064*/ 	.word	0x0000e150


	//   ....[1]....
        /*0068*/ 	.word	0x0000e180


	//   ....[2]....
        /*006c*/ 	.word	0x0000e1b0


	//   ....[3]....
        /*0070*/ 	.word	0x0000e1c0


	//   ....[4]....
        /*0074*/ 	.word	0x00017ed0


	//   ....[5]....
        /*0078*/ 	.word	0x00017f00


	//   ....[6]....
        /*007c*/ 	.word	0x00017f30


	//   ....[7]....
        /*0080*/ 	.word	0x00017f40


	//----- nvinfo : EIATTR_VRC_CTA_INIT_COUNT
	.align		4
.L_1052:
        /*0084*/ 	.byte	0x02, 0x4a
	.zero		1
	.zero		1


	//----- nvinfo : EIATTR_SYSCALL_OFFSETS
	.align		4
        /*0088*/ 	.byte	0x04, 0x46
        /*008a*/ 	.short	(.L_1054 - .L_1053)


	//   ....[0]....
.L_1053:
        /*008c*/ 	.word	0x00001460


	//   ....[1]....
        /*0090*/ 	.word	0x00018420


	//   ....[2]....
        /*0094*/ 	.word	0x000185b0


	//   ....[3]....
        /*0098*/ 	.word	0x00018740


	//   ....[4]....
        /*009c*/ 	.word	0x000188d0


	//   ....[5]....
        /*00a0*/ 	.word	0x00018b90


	//   ....[6]....
        /*00a4*/ 	.word	0x00018d20


	//   ....[7]....
        /*00a8*/ 	.word	0x00018eb0


	//   ....[8]....
        /*00ac*/ 	.word	0x00019040


	//   ....[9]....
        /*00b0*/ 	.word	0x000195c0


	//   ....[10]....
        /*00b4*/ 	.word	0x00019750


	//   ....[11]....
        /*00b8*/ 	.word	0x000198e0


	//   ....[12]....
        /*00bc*/ 	.word	0x00019a70


	//   ....[13]....
        /*00c0*/ 	.word	0x00019d30


	//   ....[14]....
        /*00c4*/ 	.word	0x00019ec0


	//   ....[15]....
        /*00c8*/ 	.word	0x0001a050


	//   ....[16]....
        /*00cc*/ 	.word	0x0001a1e0


	//----- nvinfo : EIATTR_EXIT_INSTR_OFFSETS
	.align		4
.L_1054:
        /*00d0*/ 	.byte	0x04, 0x1c
        /*00d2*/ 	.short	(.L_1056 - .L_1055)


	//   ....[0]....
.L_1055:
        /*00d4*/ 	.word	0x00017240


	//   ....[1]....
        /*00d8*/ 	.word	0x00018000


	//   ....[2]....
        /*00dc*/ 	.word	0x000182f0


	//   ....[3]....
        /*00e0*/ 	.word	0x00018940


	//   ....[4]....
        /*00e4*/ 	.word	0x000190b0


	//   ....[5]....
        /*00e8*/ 	.word	0x00019100


	//   ....[6]....
        /*00ec*/ 	.word	0x00019130


	//   ....[7]....
        /*00f0*/ 	.word	0x00019170


	//   ....[8]....
        /*00f4*/ 	.word	0x000191b0


	//   ....[9]....
        /*00f8*/ 	.word	0x00019490


	//   ....[10]....
        /*00fc*/ 	.word	0x00019ae0


	//   ....[11]....
        /*0100*/ 	.word	0x0001a250


	//   ....[12]....
        /*0104*/ 	.word	0x0001a2a0


	//----- nvinfo : EIATTR_MAX_THREADS
	.align		4
.L_1056:
        /*0108*/ 	.byte	0x04, 0x05
        /*010a*/ 	.short	(.L_1058 - .L_1057)
.L_1057:
        /*010c*/ 	.word	0x00000080
        /*0110*/ 	.word	0x00000001
        /*0114*/ 	.word	0x00000001


	//----- nvinfo : EIATTR_CRS_STACK_SIZE
	.align		4
.L_1058:
        /*0118*/ 	.byte	0x04, 0x1e
        /*011a*/ 	.short	(.L_1060 - .L_1059)
.L_1059:
        /*011c*/ 	.word	0x00000000


	//----- nvinfo : EIATTR_CBANK_PARAM_SIZE
	.align		4
.L_1060:
        /*0120*/ 	.byte	0x03, 0x19
        /*0122*/ 	.short	0x0410


	//----- nvinfo : EIATTR_PARAM_CBANK
	.align		4
        /*0124*/ 	.byte	0x04, 0x0a
        /*0126*/ 	.short	(.L_1062 - .L_1061)
	.align		4
.L_1061:
        /*0128*/ 	.word	index@(.nv.constant0._ZN2at6native13reduce_kernelILi128ELi4ENS0_8ReduceOpIfNS0_14func_wrapper_tIbZZZNS0_14or_kernel_cudaERNS_14TensorIteratorEENKUlvE_clEvENKUlvE5_clEvEUlbfE_EEjbLi4ELi4EEEEEvT1_)
        /*012c*/ 	.short	0x0380
        /*012e*/ 	.short	0x0410


	//----- nvinfo : EIATTR_SW_WAR
	.align		4
.L_1062:
        /*0130*/ 	.byte	0x04, 0x36
        /*0132*/ 	.short	(.L_1064 - .L_1063)
.L_1063:
        /*0134*/ 	.word	0x00000008
.L_1064:


//--------------------- .nv.info._ZN2at6native13reduce_kernelILi512ELi1ENS0_8ReduceOpIdNS0_14func_wrapper_tIbZZZNS0_14or_kernel_cudaERNS_14TensorIteratorEENKUlvE_clEvENKUlvE4_clEvEUlbdE_EEjbLi4ELi4EEEEEvT1_ --------------------------
	.section	.nv.info._ZN2at6native13reduce_kernelILi512ELi1ENS0_8ReduceOpIdNS0_14func_wrapper_tIbZZZNS0_14or_kernel_cudaERNS_14TensorIteratorEENKUlvE_clEvENKUlvE4_clEvEUlbdE_EEjbLi4ELi4EEEEEvT1_,"",@"SHT_CUDA_INFO"
	.sectionflags	@""
	.align	4


	//----- nvinfo : EIATTR_CUDA_API_VERSION
	.align		4
        /*0000*/ 	.byte	0x04, 0x37
        /*0002*/ 	.short	(.L_1066 - .L_1065)
.L_1065:
        /*0004*/ 	.word	0x00000082


	//----- nvinfo : EIATTR_KPARAM_INFO
	.align		4
.L_1066:
        /*0008*/ 	.byte	0x04, 0x17
        /*000a*/ 	.short	(.L_1068 - .L_1067)
.L_1067:
        /*000c*/ 	.word	0x00000000
        /*0010*/ 	.short	0x0000
        /*0012*/ 	.short	0x0000
        /*0014*/ 	.byte	0x00, 0xf0, 0x41, 0x10


	//----- nvinfo : EIATTR_SPARSE_MMA_MASK
	.align		4
.L_1068:
        /*0018*/ 	.byte	0x03, 0x50
        /*001a*/ 	.short	0x0000


	//----- nvinfo : EIATTR_MAXREG_COUNT
	.align		4
        /*001c*/ 	.byte	0x03, 0x1b
        /*001e*/ 	.short	0x0020


	//----- nvinfo : EIATTR_NUM_BARRIERS
	.align		4
        /*0020*/ 	.byte	0x02, 0x4c
        /*0022*/ 	.byte	0x01
	.zero		1


	//----- nvinfo : EIATTR_EXTERNS
	.align		4
        /*0024*/ 	.byte	0x04, 0x0f
        /*0026*/ 	.short	(.L_1070 - .L_1069)


	//   ....[0]....
	.align		4
.L_1069:
        /*0028*/ 	.word	index@(__assertfail)


	//----- nvinfo : EIATTR_MERCURY_ISA_VERSION
	.align		4
.L_1070:
        /*002c*/ 	.byte	0x03, 0x5f
        /*002e*/ 	.short	0x0101


	//----- nvinfo : EIATTR_INT_WARP_WIDE_INSTR_OFFSETS
	.align		4
        /*0030*/ 	.byte	0x04, 0x31
        /*0032*/ 	.short	(.L_1072 - .L_1071)


	//   ....[0]....
.L_1071:
        /*0034*/ 	.word	0x0000e160


	//   ....[1]....
        /*0038*/ 	.word	0x0000e250


	//----- nvinfo : EIATTR_COOP_GROUP_MASK_REGIDS
	.align		4
.L_1072:
        /*003c*/ 	.byte	0x04, 0x29
        /*003e*/ 	.short	(.L_1074 - .L_1073)


	//   ....[0]....
.L_1073:
        /*0040*/ 	.word	0xffffffff


	//   ....[1]....
        /*0044*/ 	.word	0xffffffff


	//----- nvinfo : EIATTR_COOP_GROUP_INSTR_OFFSETS
	.align		4
.L_1074:
        /*0048*/ 	.byte	0x04, 0x28
        /*004a*/ 	.short	(.L_1076 - .L_1075)


	//   ....[0]....
.L_1075:
        /*004c*/ 	.word	0x0000ba50


	//   ....[1]....
        /*0050*/ 	.word	0x0000ea70


	//----- nvinfo : EIATTR_VRC_CTA_INIT_COUNT
	.align		4
.L_1076:
        /*0054*/ 	.byte	0x02, 0x4a
	.zero		1
	.zero		1


	//----- nvinfo : EIATTR_SYSCALL_OFFSETS
	.align		4
        /*0058*/ 	.byte	0x04, 0x46
        /*005a*/ 	.short	(.L_1078 - .L_1077)


	//   ....[0]....
.L_1077:
        /*005c*/ 	.word	0x0000ed00


	//   ....[1]....
        /*0060*/ 	.word	0x0000ef70


	//   ....[2]....
        /*0064*/ 	.word	0x0000f2d0


	//   ....[3]....
        /*0068*/ 	.word	0x0000f540


	//----- nvinfo : EIATTR_EXIT_INSTR_OFFSETS
	.align		4
.L_1078:
        /*006c*/ 	.byte	0x04, 0x1c
        /*006e*/ 	.short	(.L_1080 - .L_1079)


	//   ....[0]....
.L_1079:
        /*0070*/ 	.word	0x0000e2f0


	//   ....[1]....
        /*0074*/ 	.word	0x0000ead0


	//   ....[2]....
        /*0078*/ 	.word	0x0000ed70


	//   ....[3]....
        /*007c*/ 	.word	0x0000edb0


	//   ....[4]....
        /*0080*/ 	.word	0x0000efe0


	//   ....[5]....
        /*0084*/ 	.word	0x0000f000


	//   ....[6]....
        /*0088*/ 	.word	0x0000f030


	//   ....[7]....
        /*008c*/ 	.word	0x0000f070


	//   ....[8]....
        /*0090*/ 	.word	0x0000f0b0


	//   ....[9]....
        /*0094*/ 	.word	0x0000f340


	//   ....[10]....
        /*0098*/ 	.word	0x0000f380


	//   ....[11]....
        /*009c*/ 	.word	0x0000f5b0


	//   ....[12]....
        /*00a0*/ 	.word	0x0000f5d0


	//----- nvinfo : EIATTR_MAX_THREADS
	.align		4
.L_1080:
        /*00a4*/ 	.byte	0x04, 0x05
        /*00a6*/ 	.short	(.L_1082 - .L_1081)
.L_1081:
        /*00a8*/ 	.word	0x00000200
        /*00ac*/ 	.word	0x00000001
        /*00b0*/ 	.word	0x00000001


	//----- nvinfo : EIATTR_CRS_STACK_SIZE
	.align		4
.L_1082:
        /*00b4*/ 	.byte	0x04, 0x1e
        /*00b6*/ 	.short	(.L_1084 - .L_1083)
.L_1083:
        /*00b8*/ 	.word	0x00000000


	//----- nvinfo : EIATTR_CBANK_PARAM_SIZE
	.align		4
.L_1084:
        /*00bc*/ 	.byte	0x03, 0x19
        /*00be*/ 	.short	0x0410


	//----- nvinfo : EIATTR_PARAM_CBANK
	.align		4
        /*00c0*/ 	.byte	0x04, 0x0a
        /*00c2*/ 	.short	(.L_1086 - .L_1085)
	.align		4
.L_1085:
        /*00c4*/ 	.word	index@(.nv.constant0._ZN2at6native13reduce_kernelILi512ELi1ENS0_8ReduceOpIdNS0_14func_wrapper_tIbZZZNS0_14or_kernel_cudaERNS_14TensorIteratorEENKUlvE_clEvENKUlvE4_clEvEUlbdE_EEjbLi4ELi4EEEEEvT1_)
        /*00c8*/ 	.short	0x0380
        /*00ca*/ 	.short	0x0410


	//----- nvinfo : EIATTR_SW_WAR
	.align		4
.L_1086:
        /*00cc*/ 	.byte	0x04, 0x36
        /*00ce*/ 	.short	(.L_1088 - .L_1087)
.L_1087:
        /*00d0*/ 	.word	0x00000008
.L_1088:


//--------------------- .nv.info._ZN2at6native13reduce_kernelILi256ELi2ENS0_8ReduceOpIdNS0_14func_wrapper_tIbZZZNS0_14or_kernel_cudaERNS_14TensorIteratorEENKUlvE_clEvENKUlvE4_clEvEUlbdE_EEjbLi4ELi4EEEEEvT1_ --------------------------
	.section	.nv.info._ZN2at6native13reduce_kernelILi256ELi2ENS0_8ReduceOpIdNS0_14func_wrapper_tIbZZZNS0_14or_kernel_cudaERNS_14TensorIteratorEENKUlvE_clEvENKUlvE4_clEvEUlbdE_EEjbLi4ELi4EEEEEvT1_,"",@"SHT_CUDA_INFO"
	.sectionflags	@""
	.align	4


	//----- nvinfo : EIATTR_CUDA_API_VERSION
	.align		4
        /*0000*/ 	.byte	0x04, 0x37
        /*0002*/ 	.short	(.L_1090 - .L_1089)
.L_1089:
        /*0004*/ 	.word	0x00000082


	//----- nvinfo : EIATTR_KPARAM_INFO
	.align		4
.L_1090:
        /*0008*/ 	.byte	0x04, 0x17
        /*000a*/ 	.short	(.L_1092 - .L_1091)
.L_1091:
        /*000c*/ 	.word	0x00000000
        /*0010*/ 	.short	0x0000
        /*0012*/ 	.short	0x0000
        /*0014*/ 	.byte	0x00, 0xf0, 0x41, 0x10


	//----- nvinfo : EIATTR_SPARSE_MMA_MASK
	.align		4
.L_1092:
        /*0018*/ 	.byte	0x03, 0x50
        /*001a*/ 	.short	0x0000


	//----- nvinfo : EIATTR_MAXREG_COUNT
	.align		4
        /*001c*/ 	.byte	0x03, 0x1b
        /*001e*/ 	.short	0x0040


	//----- nvinfo : EIATTR_NUM_BARRIERS
	.align		4
        /*0020*/ 	.byte	0x02, 0x4c
        /*0022*/ 	.byte	0x01
	.zero		1


	//----- nvinfo : EIATTR_EXTERNS
	.align		4
        /*0024*/ 	.byte	0x04, 0x0f
        /*0026*/ 	.short	(.L_1094 - .L_1093)


	//   ....[0]....
	.align		4
.L_1093:
        /*0028*/ 	.word	index@(__assertfail)


	//----- nvinfo : EIATTR_MERCURY_ISA_VERSION
	.align		4
.L_1094:
        /*002c*/ 	.byte	0x03, 0x5f
        /*002e*/ 	.short	0x0101


	//----- nvinfo : EIATTR_INT_WARP_WIDE_INSTR_OFFSETS
	.align		4
        /*0030*/ 	.byte	0x04, 0x31
        /*0032*/ 	.short	(.L_1096 - .L_1095)


	//   ....[0]....
.L_1095:
        /*0034*/ 	.word	0x00011bb0


	//   ....[1]....
        /*0038*/ 	.word	0x00011ca0


	//----- nvinfo : EIATTR_COOP_GROUP_MASK_REGIDS
	.align		4
.L_1096:
        /*003c*/ 	.byte	0x04, 0x29
        /*003e*/ 	.short	(.L_1098 - .L_1097)


	//   ....[0]....
.L_1097:
        /*0040*/ 	.word	0xffffffff


	//   ....[1]....
        /*0044*/ 	.word	0xffffffff


	//   ....[2]....
        /*0048*/ 	.word	0xffffffff


	//   ....[3]....
        /*004c*/ 	.word	0xffffffff


	//----- nvinfo : EIATTR_COOP_GROUP_INSTR_OFFSETS
	.align		4
.L_1098:
        /*0050*/ 	.byte	0x04, 0x28
        /*0052*/ 	.short	(.L_1100 - .L_1099)


	//   ....[0]....
.L_1099:
        /*0054*/ 	.word	0x0000d220


	//   ....[1]....
        /*0058*/ 	.word	0x0000d240


	//   ....[2]....
        /*005c*/ 	.word	0x000126c0


	//   ....[3]....
        /*0060*/ 	.word	0x000126d0


	//----- nvinfo : EIATTR_VRC_CTA_INIT_COUNT
	.align		4
.L_1100:
        /*0064*/ 	.byte	0x02, 0x4a
	.zero		1
	.zero		1


	//----- nvinfo : EIATTR_SYSCALL_OFFSETS
	.align		4
        /*0068*/ 	.byte	0x04, 0x46
        /*006a*/ 	.short	(.L_1102 - .L_1101)


	//   ....[0]....
.L_1101:
        /*006c*/ 	.word	0x00001460


	//   ....[1]....
        /*0070*/ 	.word	0x00012a50


	//   ....[2]....
        /*0074*/ 	.word	0x00012be0


	//   ....[3]....
        /*0078*/ 	.word	0x00012e40


	//   ....[4]....
        /*007c*/ 	.word	0x00012fd0


	//   ....[5]....
        /*0080*/ 	.word	0x00013410


	//   ....[6]....
        /*0084*/ 	.word	0x000135a0


	//   ....[7]....
        /*0088*/ 	.word	0x00013800


	//   ....[8]....
        /*008c*/ 	.word	0x00013990


	//----- nvinfo : EIATTR_EXIT_INSTR_OFFSETS
	.align		4
.L_1102:
        /*0090*/ 	.byte	0x04, 0x1c
        /*0092*/ 	.short	(.L_1104 - .L_1103)


	//   ....[0]....
.L_1103:
        /*0094*/ 	.word	0x00011d60


	//   ....[1]....
        /*0098*/ 	.word	0x00012750


	//   ....[2]....
        /*009c*/ 	.word	0x00012920


	//   ....[3]....
        /*00a0*/ 	.word	0x00012c50


	//   ....[4]....
        /*00a4*/ 	.word	0x00013040


	//   ....[5]....
        /*00a8*/ 	.word	0x00013070


	//   ....[6]....
        /*00ac*/ 	.word	0x000130a0


	//   ....[7]....
        /*00b0*/ 	.word	0x000130e0


	//   ....[8]....
        /*00b4*/ 	.word	0x00013120


	//   ....[9]....
        /*00b8*/ 	.word	0x000132e0


	//   ....[10]....
        /*00bc*/ 	.word	0x00013610


	//   ....[11]....
        /*00c0*/ 	.word	0x00013a00


	//   ....[12]....
        /*00c4*/ 	.word	0x00013a30


	//----- nvinfo : EIATTR_MAX_THREADS
	.align		4
.L_1104:
        /*00c8*/ 	.byte	0x04, 0x05
        /*00ca*/ 	.short	(.L_1106 - .L_1105)
.L_1105:
        /*00cc*/ 	.word	0x00000100
        /*00d0*/ 	.word	0x00000001
        /*00d4*/ 	.word	0x00000001


	//----- nvinfo : EIATTR_CRS_STACK_SIZE
	.align		4
.L_1106:
        /*00d8*/ 	.byte	0x04, 0x1e
        /*00da*/ 	.short	(.L_1108 - .L_1107)
.L_1107:
        /*00dc*/ 	.word	0x00000000


	//----- nvinfo : EIATTR_CBANK_PARAM_SIZE
	.align		4
.L_1108:
        /*00e0*/ 	.byte	0x03, 0x19
        /*00e2*/ 	.short	0x0410


	//----- nvinfo : EIATTR_PARAM_CBANK
	.align		4
        /*00e4*/ 	.byte	0x04, 0x0a
        /*00e6*/ 	.short	(.L_1110 - .L_1109)
	.align		4
.L_1109:
        /*00e8*/ 	.word	index@(.nv.constant0._ZN2at6native13reduce_kernelILi256ELi2ENS0_8ReduceOpIdNS0_14func_wrapper_tIbZZZNS0_14or_kernel_cudaERNS_14TensorIteratorEENKUlvE_clEvENKUlvE4_clEvEUlbdE_EEjbLi4ELi4EEEEEvT1_)
        /*00ec*/ 	.short	0x0380
        /*00ee*/ 	.short	0x0410


	//----- nvinfo : EIATTR_SW_WAR
	.align		4
.L_1110:
        /*00f0*/ 	.byte	0x04, 0x36
        /*00f2*/ 	.short	(.L_1112 - .L_1111)
.L_1111:
        /*00f4*/ 	.word	0x00000008
.L_1112:


//--------------------- .nv.info._ZN2at6native13reduce_kernelILi128ELi4ENS0_8ReduceOpIdNS0_14func_wrapper_tIbZZZNS0_14or_kernel_cudaERNS_14TensorIteratorEENKUlvE_clEvENKUlvE4_clEvEUlbdE_EEjbLi4ELi4EEEEEvT1_ --------------------------
	.section	.nv.info._ZN2at6native13reduce_kernelILi128ELi4ENS0_8ReduceOpIdNS0_14func_wrapper_tIbZZZNS0_14or_kernel_cudaERNS_14TensorIteratorEENKUlvE_clEvENKUlvE4_clEvEUlbdE_EEjbLi4ELi4EEEEEvT1_,"",@"SHT_CUDA_INFO"
	.sectionflags	@""
	.align	4


	//----- nvinfo : EIATTR_CUDA_API_VERSION
	.align		4
        /*0000*/ 	.byte	0x04, 0x37
        /*0002*/ 	.short	(.L_1114 - .L_1113)
.L_1113:
        /*0004*/ 	.word	0x00000082


	//----- nvinfo : EIATTR_KPARAM_INFO
	.align		4
.L_1114:
        /*0008*/ 	.byte	0x04, 0x17
        /*000a*/ 	.short	(.L_1116 - .L_1115)
.L_1115:
        /*000c*/ 	.word	0x00000000
        /*0010*/ 	.short	0x0000
        /*0012*/ 	.short	0x0000
        /*0014*/ 	.byte	0x00, 0xf0, 0x41, 0x10


	//----- nvinfo : EIATTR_SPARSE_MMA_MASK
	.align		4
.L_1116:
        /*0018*/ 	.byte	0x03, 0x50
        /*001a*/ 	.short	0x0000


	//----- nvinfo : EIATTR_MAXREG_COUNT
	.align		4
        /*001c*/ 	.byte	0x03, 0x1b
        /*001e*/ 	.short	0x0080


	//----- nvinfo : EIATTR_NUM_BARRIERS
	.align		4
        /*0020*/ 	.byte	0x02, 0x4c
        /*0022*/ 	.byte	0x01
	.zero		1


	//----- nvinfo : EIATTR_EXTERNS
	.align		4
        /*0024*/ 	.byte	0x04, 0x0f
        /*0026*/ 	.short	(.L_1118 - .L_1117)


	//   ....[0]....
	.align		4
.L_1117:
        /*0028*/ 	.word	index@(__assertfail)


	//----- nvinfo : EIATTR_MERCURY_ISA_VERSION
	.align		4
.L_1118:
        /*002c*/ 	.byte	0x03, 0x5f
        /*002e*/ 	.short	0x0101


	//----- nvinfo : EIATTR_INT_WARP_WIDE_INSTR_OFFSETS
	.align		4
        /*0030*/ 	.byte	0x04, 0x31
        /*0032*/ 	.short	(.L_1120 - .L_1119)


	//   ....[0]....
.L_1119:
        /*0034*/ 	.word	0x00019320


	//   ....[1]....
        /*0038*/ 	.word	0x00019410


	//----- nvinfo : EIATTR_COOP_GROUP_MASK_REGIDS
	.align		4
.L_1120:
        /*003c*/ 	.byte	0x04, 0x29
        /*003e*/ 	.short	(.L_1122 - .L_1121)


	//   ....[0]....
.L_1121:
        /*0040*/ 	.word	0xffffffff


	//   ....[1]....
        /*0044*/ 	.word	0xffffffff


	//   ....[2]....
        /*0048*/ 	.word	0xffffffff


	//   ....[3]....
        /*004c*/ 	.word	0xffffffff


	//   ....[4]....
        /*0050*/ 	.word	0xffffffff


	//   ....[5]....
        /*0054*/ 	.word	0xffffffff


	//   ....[6]....
        /*0058*/ 	.word	0xffffffff


	//   ....[7]....
        /*005c*/ 	.word	0xffffffff


	//----- nvinfo : EIATTR_COOP_GROUP_INSTR_OFFSETS
	.align		4
.L_1122:
        /*0060*/ 	.byte	0x04, 0x28
        /*0062*/ 	.short	(.L_1124 - .L_1123)


	//   ....[0]....
.L_1123:
        /*0064*/ 	.word	0x000103e0


	//   ....[1]....
        /*0068*/ 	.word	0x00010410


	//   ....[2]....
        /*006c*/ 	.word	0x00010440


	//   ....[3]....
        /*0070*/ 	.word	0x00010450


	//   ....[4]....
        /*0074*/ 	.word	0x0001a1a0


	//   ....[5]....
        /*0078*/ 	.word	0x0001a1d0


	//   ....[6]....
        /*007c*/ 	.word	0x0001a200


	//   ....[7]....
        /*0080*/ 	.word	0x0001a210


	//----- nvinfo : EIATTR_VRC_CTA_INIT_COUNT
	.align		4
.L_1124:
        /*0084*/ 	.byte	0x02, 0x4a
	.zero		1
	.zero		1


	//----- nvinfo : EIATTR_SYSCALL_OFFSETS
	.align		4
        /*0088*/ 	.byte	0x04, 0x46
        /*008a*/ 	.short	(.L_1126 - .L_1125)


	//   ....[0]....
.L_1125:
        /*008c*/ 	.word	0x00001460


	//   ....[1]....
        /*0090*/ 	.word	0x0001a6f0


	//   ....[2]....
        /*0094*/ 	.word	0x0001a880


	//   ....[3]....
        /*0098*/ 	.word	0x0001aa10


	//   ....[4]....
        /*009c*/ 	.word	0x0001aba0


	//   ....[5]....
        /*00a0*/ 	.word	0x0001ae60


	//   ....[6]....
        /*00a4*/ 	.word	0x0001aff0


	//   ....[7]....
        /*00a8*/ 	.word	0x0001b180


	//   ....[8]....
        /*00ac*/ 	.word	0x0001b310


	//   ....[9]....
        /*00b0*/ 	.word	0x0001b890


	//   ....[10]....
        /*00b4*/ 	.word	0x0001ba20


	//   ....[11]....
        /*00b8*/ 	.word	0x0001bbb0


	//   ....[12]....
        /*00bc*/ 	.word	0x0001bd40


	//   ....[13]....
        /*00c0*/ 	.word	0x0001c000


	//   ....[14]....
        /*00c4*/ 	.word	0x0001c190


	//   ....[15]....
        /*00c8*/ 	.word	0x0001c320


	//   ....[16]....
        /*00cc*/ 	.word	0x0001c4b0


	//----- nvinfo : EIATTR_EXIT_INSTR_OFFSETS
	.align		4
.L_1126:
        /*00d0*/ 	.byte	0x04, 0x1c
        /*00d2*/ 	.short	(.L_1128 - .L_1127)


	//   ....[0]....
.L_1127:
        /*00d4*/ 	.word	0x000194d0


	//   ....[1]....
        /*00d8*/ 	.word	0x0001a2d0


	//   ....[2]....
        /*00dc*/ 	.word	0x0001a5c0


	//   ....[3]....
        /*00e0*/ 	.word	0x0001ac10


	//   ....[4]....
        /*00e4*/ 	.word	0x0001b380


	//   ....[5]....
        /*00e8*/ 	.word	0x0001b3d0


	//   ....[6]....
        /*00ec*/ 	.word	0x0001b400


	//   ....[7]....
        /*00f0*/ 	.word	0x0001b440


	//   ....[8]....
        /*00f4*/ 	.word	0x0001b480


	//   ....[9]....
        /*00f8*/ 	.word	0x0001b760


	//   ....[10]....
        /*00fc*/ 	.word	0x0001bdb0


	//   ....[11]....
        /*0100*/ 	.word	0x0001c520


	//   ....[12]....
        /*0104*/ 	.word	0x0001c570


	//----- nvinfo : EIATTR_MAX_THREADS
	.align		4
.L_1128:
        /*0108*/ 	.byte	0x04, 0x05
        /*010a*/ 	.short	(.L_1130 - .L_1129)
.L_1129:
        /*010c*/ 	.word	0x00000080
        /*0110*/ 	.word	0x00000001
        /*0114*/ 	.word	0x00000001


	//----- nvinfo : EIATTR_CRS_STACK_SIZE
	.align		4
.L_1130:
        /*0118*/ 	.byte	0x04, 0x1e
        /*011a*/ 	.short	(.L_1132 - .L_1131)
.L_1131:
        /*011c*/ 	.word	0x00000000


	//----- nvinfo : EIATTR_CBANK_PARAM_SIZE
	.align		4
.L_1132:
        /*0120*/ 	.byte	0x03, 0x19
        /*0122*/ 	.short	0x0410


	//----- nvinfo : EIATTR_PARAM_CBANK
	.align		4
        /*0124*/ 	.byte	0x04, 0x0a
        /*0126*/ 	.short	(.L_1134 - .L_1133)
	.align		4
.L_1133:
        /*0128*/ 	.word	index@(.nv.constant0._ZN2at6native13reduce_kernelILi128ELi4ENS0_8ReduceOpIdNS0_14func_wrapper_tIbZZZNS0_14or_kernel_cudaERNS_14TensorIteratorEENKUlvE_clEvENKUlvE4_clEvEUlbdE_EEjbLi4ELi4EEEEEvT1_)
        /*012c*/ 	.short	0x0380
        /*012e*/ 	.short	0x0410


	//----- nvinfo : EIATTR_SW_WAR
	.align		4
.L_1134:
        /*0130*/ 	.byte	0x04, 0x36
        /*0132*/ 	.short	(.L_1136 - .L_1135)
.L_1135:
        /*0134*/ 	.word	0x00000008
.L_1136:


//--------------------- .nv.info._ZN2at6native13reduce_kernelILi512ELi1ENS0_8ReduceOpIsNS0_14func_wrapper_tIbZZZNS0_14or_kernel_cudaERNS_14TensorIteratorEENKUlvE_clEvENKUlvE3_clEvEUlbsE_EEjbLi4ELi4EEEEEvT1_ --------------------------
	.section	.nv.info._ZN2at6native13reduce_kernelILi512ELi1ENS0_8ReduceOpIsNS0_14func_wrapper_tIbZZZNS0_14or_kernel_cudaERNS_14TensorIteratorEENKUlvE_clEvENKUlvE3_clEvEUlbsE_EEjbLi4ELi4EEEEEvT1_,"",@"SHT_CUDA_INFO"
	.sectionflags	@""
	.align	4


	//----- nvinfo : EIATTR_CUDA_API_VERSION
	.align		4
        /*0000*/ 	.byte	0x04, 0x37
        /*0002*/ 	.short	(.L_1138 - .L_1137)
.L_1137:
        /*0004*/ 	.word	0x00000082


	//----- nvinfo : EIATTR_KPARAM_INFO
	.align		4
.L_1138:
        /*0008*/ 	.byte	0x04, 0x17
        /*000a*/ 	.short	(.L_1140 - .L_1139)
.L_1139:
        /*000c*/ 	.word	0x00000000
        /*0010*/ 	.short	0x0000
        /*0012*/ 	.short	0x0000
        /*0014*/ 	.byte	0x00, 0xf0, 0x41, 0x10


	//----- nvinfo : EIATTR_SPARSE_MMA_MASK
	.align		4
.L_1140:
        /*0018*/ 	.byte	0x03, 0x50
        /*001a*/ 	.short	0x0000


	//----- nvinfo : EIATTR_MAXREG_COUNT
	.align		4
        /*001c*/ 	.byte	0x03, 0x1b
        /*001e*/ 	.short	0x0020


	//----- nvinfo : EIATTR_NUM_BARRIERS
	.align		4
        /*0020*/ 	.byte	0x02, 0x4c
        /*0022*/ 	.byte	0x01
	.zero		1


	//----- nvinfo : EIATTR_EXTERNS
	.align		4
        /*0024*/ 	.byte	0x04, 0x0f
        /*0026*/ 	.short	(.L_1142 - .L_1141)


	//   ....[0]....
	.align		4
.L_1141:
        /*0028*/ 	.word	index@(__assertfail)


	//----- nvinfo : EIATTR_MERCURY_ISA_VERSION
	.align		4
.L_1142:
        /*002c*/ 	.byte	0x03, 0x5f
        /*002e*/ 	.short	0x0101


	//----- nvinfo : EIATTR_INT_WARP_WIDE_INSTR_OFFSETS
	.align		4
        /*0030*/ 	.byte	0x04, 0x31
        /*0032*/ 	.short	(.L_1144 - .L_1143)


	//   ....[0]....
.L_1143:
        /*0034*/ 	.word	0x0000dd60


	//   ....[1]....
        /*0038*/ 	.word	0x0000de50


	//----- nvinfo : EIATTR_COOP_GROUP_MASK_REGIDS
	.align		4
.L_1144:
        /*003c*/ 	.byte	0x04, 0x29
        /*003e*/ 	.short	(.L_1146 - .L_1145)


	//   ....[0]....
.L_1145:
        /*0040*/ 	.word	0xffffffff


	//   ....[1]....
        /*0044*/ 	.word	0xffffffff


	//----- nvinfo : EIATTR_COOP_GROUP_INSTR_OFFSETS
	.align		4
.L_1146:
        /*0048*/ 	.byte	0x04, 0x28
        /*004a*/ 	.short	(.L_1148 - .L_1147)


	//   ....[0]....
.L_1147:
        /*004c*/ 	.word	0x0000b650


	//   ....[1]....
        /*0050*/ 	.word	0x0000e670


	//----- nvinfo : EIATTR_VRC_CTA_INIT_COUNT
	.align		4
.L_1148:
        /*0054*/ 	.byte	0x02, 0x4a
	.zero		1
	.zero		1


	//----- nvinfo : EIATTR_SYSCALL_OFFSETS
	.align		4
        /*0058*/ 	.byte	0x04, 0x46
        /*005a*/ 	.short	(.L_1150 - .L_1149)


	//   ....[0]....
.L_1149:
        /*005c*/ 	.word	0x0000e900


	//   ....[1]....
        /*0060*/ 	.word	0x0000eb70


	//   ....[2]....
        /*0064*/ 	.word	0x0000eed0


	//   ....[3]....
        /*0068*/ 	.word	0x0000f140


	//----- nvinfo : EIATTR_EXIT_INSTR_OFFSETS
	.align		4
.L_1150:
        /*006c*/ 	.byte	0x04, 0x1c
        /*006e*/ 	.short	(.L_1152 - .L_1151)


	//   ....[0]....
.L_1151:
        /*0070*/ 	.word	0x0000def0


	//   ....[1]....
        /*0074*/ 	.word	0x0000e6d0


	//   ....[2]....
        /*0078*/ 	.word	0x0000e970


	//   ....[3]....
        /*007c*/ 	.word	0x0000e9b0


	//   ....[4]....
        /*0080*/ 	.word	0x0000ebe0


	//   ....[5]....
        /*0084*/ 	.word	0x0000ec00


	//   ....[6]....
        /*0088*/ 	.word	0x0000ec30


	//   ....[7]....
        /*008c*/ 	.word	0x0000ec70


	//   ....[8]....
        /*0090*/ 	.word	0x0000ecb0


	//   ....[9]....
        /*0094*/ 	.word	0x0000ef40


	//   ....[10]....
        /*0098*/ 	.word	0x0000ef80


	//   ....[11]....
        /*009c*/ 	.word	0x0000f1b0


	//   ....[12]....
        /*00a0*/ 	.word	0x0000f1d0


	//----- nvinfo : EIATTR_MAX_THREADS
	.align		4
.L_1152:
        /*00a4*/ 	.byte	0x04, 0x05
        /*00a6*/ 	.short	(.L_1154 - .L_1153)
.L_1153:
        /*00a8*/ 	.word	0x00000200
        /*00ac*/ 	.word	0x00000001
        /*00b0*/ 	.word	0x00000001


	//----- nvinfo : EIATTR_CRS_STACK_SIZE
	.align		4
.L_1154:
        /*00b4*/ 	.byte	0x04, 0x1e
        /*00b6*/ 	.short	(.L_1156 - .L_1155)
.L_1155:
        /*00b8*/ 	.word	0x00000000


	//----- nvinfo : EIATTR_CBANK_PARAM_SIZE
	.align		4
.L_1156:
        /*00bc*/ 	.byte	0x03, 0x19
        /*00be*/ 	.short	0x0410


	//----- nvinfo : EIATTR_PARAM_CBANK
	.align		4
        /*00c0*/ 	.byte	0x04, 0x0a
        /*00c2*/ 	.short	(.L_1158 - .L_1157)
	.align		4
.L_1157:
        /*00c4*/ 	.word	index@(.nv.constant0._ZN2at6native13reduce_kernelILi512ELi1ENS0_8ReduceOpIsNS0_14func_wrapper_tIbZZZNS0_14or_kernel_cudaERNS_14TensorIteratorEENKUlvE_clEvENKUlvE3_clEvEUlbsE_EEjbLi4ELi4EEEEEvT1_)
        /*00c8*/ 	.short	0x0380
        /*00ca*/ 	.short	0x0410


	//----- nvinfo : EIATTR_SW_WAR
	.align		4
.L_1158:
        /*00cc*/ 	.byte	0x04, 0x36
        /*00ce*/ 	.short	(.L_1160 - .L_1159)
.L_1159:
        /*00d0*/ 	.word	0x00000008
.L_1160:


//--------------------- .nv.info._ZN2at6native13reduce_kernelILi256ELi2ENS0_8ReduceOpIsNS0_14func_wrapper_tIbZZZNS0_14or_kernel_cudaERNS_14TensorIteratorEENKUlvE_clEvENKUlvE3_clEvEUlbsE_EEjbLi4ELi4EEEEEvT1_ --------------------------
	.section	.nv.info._ZN2at6native13reduce_kernelILi256ELi2ENS0_8ReduceOpIsNS0_14func_wrapper_tIbZZZNS0_14or_kernel_cudaERNS_14TensorIteratorEENKUlvE_clEvENKUlvE3_clEvEUlbsE_EEjbLi4ELi4EEEEEvT1_,"",@"SHT_CUDA_INFO"
	.sectionflags	@""
	.align	4


	//----- nvinfo : EIATTR_CUDA_API_VERSION
	.align		4
        /*0000*/ 	.byte	0x04, 0x37
        /*0002*/ 	.short	(.L_1162 - .L_1161)
.L_1161:
        /*0004*/ 	.word	0x00000082


	//----- nvinfo : EIATTR_KPARAM_INFO
	.align		4
.L_1162:
        /*0008*/ 	.byte	0x04, 0x17
        /*000a*/ 	.short	(.L_1164 - .L_1163)
.L_1163:
        /*000c*/ 	.word	0x00000000
        /*0010*/ 	.short	0x0000
        /*0012*/ 	.short	0x0000
        /*0014*/ 	.byte	0x00, 0xf0, 0x41, 0x10


	//----- nvinfo : EIATTR_SPARSE_MMA_MASK
	.align		4
.L_1164:
        /*0018*/ 	.byte	0x03, 0x50
        /*001a*/ 	.short	0x0000


	//----- nvinfo : EIATTR_MAXREG_COUNT
	.align		4
        /*001c*/ 	.byte	0x03, 0x1b
        /*001e*/ 	.short	0x0040


	//----- nvinfo : EIATTR_NUM_BARRIERS
	.align		4
        /*0020*/ 	.byte	0x02, 0x4c
        /*0022*/ 	.byte	0x01
	.zero		1


	//----- nvinfo : EIATTR_EXTERNS
	.align		4
        /*0024*/ 	.byte	0x04, 0x0f
        /*0026*/ 	.short	(.L_1166 - .L_1165)


	//   ....[0]....
	.align		4
.L_1165:
        /*0028*/ 	.word	index@(__assertfail)


	//----- nvinfo : EIATTR_MERCURY_ISA_VERSION
	.align		4
.L_1166:
        /*002c*/ 	.byte	0x03, 0x5f
        /*002e*/ 	.short	0x0101


	//----- nvinfo : EIATTR_INT_WARP_WIDE_INSTR_OFFSETS
	.align		4
        /*0030*/ 	.byte	0x04, 0x31
        /*0032*/ 	.short	(.L_1168 - .L_1167)


	//   ....[0]....
.L_1167:
        /*0034*/ 	.word	0x00011060


	//   ....[1]....
        /*0038*/ 	.word	0x00011150


	//----- nvinfo : EIATTR_COOP_GROUP_MASK_REGIDS
	.align		4
.L_1168:
        /*003c*/ 	.byte	0x04, 0x29
        /*003e*/ 	.short	(.L_1170 - .L_1169)


	//   ....[0]....
.L_1169:
        /*0040*/ 	.word	0xffffffff


	//   ....[1]....
        /*0044*/ 	.word	0xffffffff


	//   ....[2]....
        /*0048*/ 	.word	0xffffffff


	//   ....[3]....
        /*004c*/ 	.word	0xffffffff


	//----- nvinfo : EIATTR_COOP_GROUP_INSTR_OFFSETS
	.align		4
.L_1170:
        /*0050*/ 	.byte	0x04, 0x28
        /*0052*/ 	.short	(.L_1172 - .L_1171)


	//   ....[0]....
.L_1171:
        /*0054*/ 	.word	0x0000c6d0


	//   ....[1]....
        /*0058*/ 	.word	0x0000c6f0


	//   ....[2]....
        /*005c*/ 	.word	0x00011b70


	//   ....[3]....
        /*0060*/ 	.word	0x00011b80


	//----- nvinfo : EIATTR_VRC_CTA_INIT_COUNT
	.align		4
.L_1172:
        /*0064*/ 	.byte	0x02, 0x4a
	.zero		1
	.zero		1


	//----- nvinfo : EIATTR_SYSCALL_OFFSETS
	.align		4
        /*0068*/ 	.byte	0x04, 0x46
        /*006a*/ 	.short	(.L_1174 - .L_1173)


	//   ....[0]....
.L_1173:
        /*006c*/ 	.word	0x00001440


	//   ....[1]....
        /*0070*/ 	.word	0x00011f00


	//   ....[2]....
        /*0074*/ 	.word	0x00012090


	//   ....[3]....
        /*0078*/ 	.word	0x000122f0


	//   ....[4]....
        /*007c*/ 	.word	0x00012480


	//   ....[5]....
        /*0080*/ 	.word	0x000128c0


	//   ....[6]....
        /*0084*/ 	.word	0x00012a50


	//   ....[7]....
        /*0088*/ 	.word	0x00012cb0


	//   ....[8]....
        /*008c*/ 	.word	0x00012e40


	//----- nvinfo : EIATTR_EXIT_INSTR_OFFSETS
	.align		4
.L_1174:
        /*0090*/ 	.byte	0x04, 0x1c
        /*0092*/ 	.short	(.L_1176 - .L_1175)


	//   ....[0]....
.L_1175:
        /*0094*/ 	.word	0x00011210


	//   ....[1]....
        /*0098*/ 	.word	0x00011c00


	//   ....[2]....
        /*009c*/ 	.word	0x00011dd0


	//   ....[3]....
        /*00a0*/ 	.word	0x00012100


	//   ....[4]....
        /*00a4*/ 	.word	0x000124f0


	//   ....[5]....
        /*00a8*/ 	.word	0x00012520


	//   ....[6]....
        /*00ac*/ 	.word	0x00012550


	//   ....[7]....
        /*00b0*/ 	.word	0x00012590


	//   ....[8]....
        /*00b4*/ 	.word	0x000125d0


	//   ....[9]....
        /*00b8*/ 	.word	0x00012790


	//   ....[10]....
        /*00bc*/ 	.word	0x00012ac0


	//   ....[11]....
        /*00c0*/ 	.word	0x00012eb0


	//   ....[12]....
        /*00c4*/ 	.word	0x00012ee0


	//----- nvinfo : EIATTR_MAX_THREADS
	.align		4
.L_1176:
        /*00c8*/ 	.byte	0x04, 0x05
        /*00ca*/ 	.short	(.L_1178 - .L_1177)
.L_1177:
        /*00cc*/ 	.word	0x00000100
        /*00d0*/ 	.word	0x00000001
        /*00d4*/ 	.word	0x00000001


	//----- nvinfo : EIATTR_CRS_STACK_SIZE
	.align		4
.L_1178:
        /*00d8*/ 	.byte	0x04, 0x1e
        /*00da*/ 	.short	(.L_1180 - .L_1179)
.L_1179:
        /*00dc*/ 	.word	0x00000000


	//----- nvinfo : EIATTR_CBANK_PARAM_SIZE
	.align		4
.L_1180:
        /*00e0*/ 	.byte	0x03, 0x19
        /*00e2*/ 	.short	0x0410


	//----- nvinfo : EIATTR_PARAM_CBANK
	.align		4
        /*00e4*/ 	.byte	0x04, 0x0a
        /*00e6*/ 	.short	(.L_1182 - .L_1181)
	.align		4
.L_1181:
        /*00e8*/ 	.word	index@(.nv.constant0._ZN2at6native13reduce_kernelILi256ELi2ENS0_8ReduceOpIsNS0_14func_wrapper_tIbZZZNS0_14or_kernel_cudaERNS_14TensorIteratorEENKUlvE_clEvENKUlvE3_clEvEUlbsE_EEjbLi4ELi4EEEEEvT1_)
        /*00ec*/ 	.short	0x0380
        /*00ee*/ 	.short	0x0410


	//----- nvinfo : EIATTR_SW_WAR
	.align		4
.L_1182:
        /*00f0*/ 	.byte	0x04, 0x36
        /*00f2*/ 	.short	(.L_1184 - .L_1183)
.L_1183:
        /*00f4*/ 	.word	0x00000008
.L_1184:


//--------------------- .nv.info._ZN2at6native13reduce_kernelILi128ELi4ENS0_8ReduceOpIsNS0_14func_wrapper_tIbZZZNS0_14or_kernel_cudaERNS_14TensorIteratorEENKUlvE_clEvENKUlvE3_clEvEUlbsE_EEjbLi4ELi4EEEEEvT1_ --------------------------
	.section	.nv.info._ZN2at6native13reduce_kernelILi128ELi4ENS0_8ReduceOpIsNS0_14func_wrapper_tIbZZZNS0_14or_kernel_cudaERNS_14TensorIteratorEENKUlvE_clEvENKUlvE3_clEvEUlbsE_EEjbLi4ELi4EEEEEvT1_,"",@"SHT_CUDA_INFO"
	.sectionflags	@""
	.align	4


	//----- nvinfo : EIATTR_CUDA_API_VERSION
	.align		4
        /*0000*/ 	.byte	0x04, 0x37
        /*0002*/ 	.short	(.L_1186 - .L_1185)
.L_1185:
        /*0004*/ 	.word	0x00000082


	//----- nvinfo : EIATTR_KPARAM_INFO
	.align		4
.L_1186:
        /*0008*/ 	.byte	0x04, 0x17
        /*000a*/ 	.short	(.L_1188 - .L_1187)
.L_1187:
        /*000c*/ 	.word	0x00000000
        /*0010*/ 	.short	0x0000
        /*0012*/ 	.short	0x0000
        /*0014*/ 	.byte	0x00, 0xf0, 0x41, 0x10


	//----- nvinfo : EIATTR_SPARSE_MMA_MASK
	.align		4
.L_1188:
        /*0018*/ 	.byte	0x03, 0x50
        /*001a*/ 	.short	0x0000


	//----- nvinfo : EIATTR_MAXREG_COUNT
	.align		4
        /*001c*/ 	.byte	0x03, 0x1b
        /*001e*/ 	.short	0x0080


	//----- nvinfo : EIATTR_NUM_BARRIERS
	.align		4
        /*0020*/ 	.byte	0x02, 0x4c
        /*0022*/ 	.byte	0x01
	.zero		1


	//----- nvinfo : EIATTR_EXTERNS
	.align		4
        /*0024*/ 	.byte	0x04, 0x0f
        /*0026*/ 	.short	(.L_1190 - .L_1189)


	//   ....[0]....
	.align		4
.L_1189:
        /*0028*/ 	.word	index@(__assertfail)


	//----- nvinfo : EIATTR_MERCURY_ISA_VERSION
	.align		4
.L_1190:
        /*002c*/ 	.byte	0x03, 0x5f
        /*002e*/ 	.short	0x0101


	//----- nvinfo : EIATTR_INT_WARP_WIDE_INSTR_OFFSETS
	.align		4
        /*0030*/ 	.byte	0x04, 0x31
        /*0032*/ 	.short	(.L_1192 - .L_1191)


	//   ....[0]....
.L_1191:
        /*0034*/ 	.word	0x000175d0


	//   ....[1]....
        /*0038*/ 	.word	0x000176c0


	//----- nvinfo : EIATTR_COOP_GROUP_MASK_REGIDS
	.align		4
.L_1192:
        /*003c*/ 	.byte	0x04, 0x29
        /*003e*/ 	.short	(.L_1194 - .L_1193)


	//   ....[0]....
.L_1193:
        /*0040*/ 	.word	0xffffffff


	//   ....[1]....
        /*0044*/ 	.word	0xffffffff


	//   ....[2]....
        /*0048*/ 	.word	0xffffffff


	//   ....[3]....
        /*004c*/ 	.word	0xffffffff


	//   ....[4]....
        /*0050*/ 	.word	0xffffffff


	//   ....[5]....
        /*0054*/ 	.word	0xffffffff


	//   ....[6]....
        /*0058*/ 	.word	0xffffffff


	//   ....[7]....
        /*005c*/ 	.word	0xffffffff


	//----- nvinfo : EIATTR_COOP_GROUP_INSTR_OFFSETS
	.align		4
.L_1194:
        /*0060*/ 	.byte	0x04, 0x28
        /*0062*/ 	.short	(.L_1196 - .L_1195)


	//   ....[0]....
.L_1195:
        /*0064*/ 	.word	0x0000e690


	//   ....[1]....
        /*0068*/ 	.word	0x0000e6c0


	//   ....[2]....
        /*006c*/ 	.word	0x0000e6f0


	//   ....[3]....
        /*0070*/ 	.word	0x0000e700


	//   ....[4]....
        /*0074*/ 	.word	0x00018410


	//   ....[5]....
        /*0078*/ 	.word	0x00018440


	//   ....[6]....
        /*007c*/ 	.word	0x00018470


	//   ....[7]....
        /*0080*/ 	.word	0x00018480


	//----- nvinfo : EIATTR_VRC_CTA_INIT_COUNT
	.align		4
.L_1196:
        /*0084*/ 	.byte	0x02, 0x4a
	.zero		1
	.zero		1


	//----- nvinfo : EIATTR_SYSCALL_OFFSETS
	.align		4
        /*0088*/ 	.byte	0x04, 0x46
        /*008a*/ 	.short	(.L_1198 - .L_1197)


	//   ....[0]....
.L_1197:
        /*008c*/ 	.word	0x00001460


	//   ....[1]....
        /*0090*/ 	.word	0x00018960


	//   ....[2]....
        /*0094*/ 	.word	0x00018af0


	//   ....[3]....
        /*0098*/ 	.word	0x00018c80


	//   ....[4]....
        /*009c*/ 	.word	0x00018e10


	//   ....[5]....
        /*00a0*/ 	.word	0x000190d0


	//   ....[6]....
        /*00a4*/ 	.word	0x00019260


	//   ....[7]....
        /*00a8*/ 	.word	0x000193f0


	//   ....[8]....
        /*00ac*/ 	.word	0x00019580


	//   ....[9]....
        /*00b0*/ 	.word	0x00019b00


	//   ....[10]....
        /*00b4*/ 	.word	0x00019c90


	//   ....[11]....
        /*00b8*/ 	.word	0x00019e20


	//   ....[12]....
        /*00bc*/ 	.word	0x00019fb0


	//   ....[13]....
        /*00c0*/ 	.word	0x0001a270


	//   ....[14]....
        /*00c4*/ 	.word	0x0001a400


	//   ....[15]....
        /*00c8*/ 	.word	0x0001a590


	//   ....[16]....
        /*00cc*/ 	.word	0x0001a720


	//----- nvinfo : EIATTR_EXIT_INSTR_OFFSETS
	.align		4
.L_1198:
        /*00d0*/ 	.byte	0x04, 0x1c
        /*00d2*/ 	.short	(.L_1200 - .L_1199)


	//   ....[0]....
.L_1199:
        /*00d4*/ 	.word	0x00017780


	//   ....[1]....
        /*00d8*/ 	.word	0x00018540


	//   ....[2]....
        /*00dc*/ 	.word	0x00018830


	//   ....[3]....
        /*00e0*/ 	.word	0x00018e80


	//   ....[4]....
        /*00e4*/ 	.word	0x000195f0


	//   ....[5]....
        /*00e8*/ 	.word	0x00019640


	//   ....[6]....
        /*00ec*/ 	.word	0x00019670


	//   ....[7]....
        /*00f0*/ 	.word	0x000196b0


	//   ....[8]....
        /*00f4*/ 	.word	0x000196f0


	//   ....[9]....
        /*00f8*/ 	.word	0x000199d0


	//   ....[10]....
        /*00fc*/ 	.word	0x0001a020


	//   ....[11]....
        /*0100*/ 	.word	0x0001a790


	//   ....[12]....
        /*0104*/ 	.word	0x0001a7e0


	//----- nvinfo : EIATTR_MAX_THREADS
	.align		4
.L_1200:
        /*0108*/ 	.byte	0x04, 0x05
        /*010a*/ 	.short	(.L_1202 - .L_1201)
.L_1201:
        /*010c*/ 	.word	0x00000080
        /*0110*/ 	.word	0x00000001
        /*0114*/ 	.word	0x00000001


	//----- nvinfo : EIATTR_CRS_STACK_SIZE
	.align		4
.L_1202:
        /*0118*/ 	.byte	0x04, 0x1e
        /*011a*/ 	.short	(.L_1204 - .L_1203)
.L_1203:
        /*011c*/ 	.word	0x00000000


	//----- nvinfo : EIATTR_CBANK_PARAM_SIZE
	.align		4
.L_1204:
        /*0120*/ 	.byte	0x03, 0x19
        /*0122*/ 	.short	0x0410


	//----- nvinfo : EIATTR_PARAM_CBANK
	.align		4
        /*0124*/ 	.byte	0x04, 0x0a
        /*0126*/ 	.short	(.L_1206 - .L_1205)
	.align		4
.L_1205:
        /*0128*/ 	.word	index@(.nv.constant0._ZN2at6native13reduce_kernelILi128ELi4ENS0_8ReduceOpIsNS0_14func_wrapper_tIbZZZNS0_14or_kernel_cudaERNS_14TensorIteratorEENKUlvE_clEvENKUlvE3_clEvEUlbsE_EEjbLi4ELi4EEEEEvT1_)
        /*012c*/ 	.short	0x0380
        /*012e*/ 	.short	0x0410


	//----- nvinfo : EIATTR_SW_WAR
	.align		4
.L_1206:
        /*0130*/ 	.byte	0x04, 0x36
        /*0132*/ 	.short	(.L_1208 - .L_1207)
.L_1207:
        /*0134*/ 	.word	0x00000008
.L_1208:


//--------------------- .nv.info._ZN2at6native13reduce_kernelILi512ELi1ENS0_8ReduceOpIlNS0_14func_wrapper_tIbZZZNS0_14or_kernel_cudaERNS_14TensorIteratorEENKUlvE_clEvENKUlvE2_clEvEUlblE_EEjbLi4ELi4EEEEEvT1_ --------------------------
	.section	.nv.info._ZN2at6native13reduce_kernelILi512ELi1ENS0_8ReduceOpIlNS0_14func_wrapper_tIbZZZNS0_14or_kernel_cudaERNS_14TensorIteratorEENKUlvE_clEvENKUlvE2_clEvEUlblE_EEjbLi4ELi4EEEEEvT1_,"",@"SHT_CUDA_INFO"
	.sectionflags	@""
	.align	4


	//----- nvinfo : EIATTR_CUDA_API_VERSION
	.align		4
        /*0000*/ 	.byte	0x04, 0x37
        /*0002*/ 	.short	(.L_1210 - .L_1209)
.L_1209:
        /*0004*/ 	.word	0x00000082


	//----- nvinfo : EIATTR_KPARAM_INFO
	.align		4
.L_1210:
        /*0008*/ 	.byte	0x04, 0x17
        /*000a*/ 	.short	(.L_1212 - .L_1211)
.L_1211:
        /*000c*/ 	.word	0x00000000
        /*0010*/ 	.short	0x0000
        /*0012*/ 	.short	0x0000
        /*0014*/ 	.byte	0x00, 0xf0, 0x41, 0x10


	//----- nvinfo : EIATTR_SPARSE_MMA_MASK
	.align		4
.L_1212:
        /*0018*/ 	.byte	0x03, 0x50
        /*001a*/ 	.short	0x0000


	//----- nvinfo : EIATTR_MAXREG_COUNT
	.align		4
        /*001c*/ 	.byte	0x03, 0x1b
        /*001e*/ 	.short	0x0020


	//----- nvinfo : EIATTR_NUM_BARRIERS
	.align		4
        /*0020*/ 	.byte	0x02, 0x4c
        /*0022*/ 	.byte	0x01
	.zero		1


	//----- nvinfo : EIATTR_EXTERNS
	.align		4
        /*0024*/ 	.byte	0x04, 0x0f
        /*0026*/ 	.short	(.L_1214 - .L_1213)


	//   ....[0]....
	.align		4
.L_1213:
        /*0028*/ 	.word	index@(__assertfail)


	//----- nvinfo : EIATTR_MERCURY_ISA_VERSION
	.align		4
.L_1214:
        /*002c*/ 	.byte	0x03, 0x5f
        /*002e*/ 	.short	0x0101


	//----- nvinfo : EIATTR_INT_WARP_WIDE_INSTR_OFFSETS
	.align		4
        /*0030*/ 	.byte	0x04, 0x31
        /*0032*/ 	.short	(.L_1216 - .L_1215)


	//   ....[0]....
.L_1215:
        /*0034*/ 	.word	0x0000ddf0


	//   ....[1]....
        /*0038*/ 	.word	0x0000dee0


	//----- nvinfo : EIATTR_COOP_GROUP_MASK_REGIDS
	.align		4
.L_1216:
        /*003c*/ 	.byte	0x04, 0x29
        /*003e*/ 	.short	(.L_1218 - .L_1217)


	//   ....[0]....
.L_1217:
        /*0040*/ 	.word	0xffffffff


	//   ....[1]....
        /*0044*/ 	.word	0xffffffff


	//----- nvinfo : EIATTR_COOP_GROUP_INSTR_OFFSETS
	.align		4
.L_1218:
        /*0048*/ 	.byte	0x04, 0x28
        /*004a*/ 	.short	(.L_1220 - .L_1219)


	//   ....[0]....
.L_1219:
        /*004c*/ 	.word	0x0000b6e0


	//   ....[1]....
        /*0050*/ 	.word	0x0000e700


	//----- nvinfo : EIATTR_VRC_CTA_INIT_COUNT
	.align		4
.L_1220:
        /*0054*/ 	.byte	0x02, 0x4a
	.zero		1
	.zero		1


	//----- nvinfo : EIATTR_SYSCALL_OFFSETS
	.align		4
        /*0058*/ 	.byte	0x04, 0x46
        /*005a*/ 	.short	(.L_1222 - .L_1221)


	//   ....[0]....
.L_1221:
        /*005c*/ 	.word	0x0000e990


	//   ....[1]....
        /*0060*/ 	.word	0x0000ec00


	//   ....[2]....
        /*0064*/ 	.word	0x0000ef60


	//   ....[3]....
        /*0068*/ 	.word	0x0000f1d0


	//----- nvinfo : EIATTR_EXIT_INSTR_OFFSETS
	.align		4
.L_1222:
        /*006c*/ 	.byte	0x04, 0x1c
        /*006e*/ 	.short	(.L_1224 - .L_1223)


	//   ....[0]....
.L_1223:
        /*0070*/ 	.word	0x0000df80


	//   ....[1]....
        /*0074*/ 	.word	0x0000e760


	//   ....[2]....
        /*0078*/ 	.word	0x0000ea00


	//   ....[3]....
        /*007c*/ 	.word	0x0000ea40


	//   ....[4]....
        /*0080*/ 	.word	0x0000ec70


	//   ....[5]....
        /*0084*/ 	.word	0x0000ec90


	//   ....[6]....
        /*0088*/ 	.word	0x0000ecc0


	//   ....[7]....
        /*008c*/ 	.word	0x0000ed00


	//   ....[8]....
        /*0090*/ 	.word	0x0000ed40


	//   ....[9]....
        /*0094*/ 	.word	0x0000efd0


	//   ....[10]....
        /*0098*/ 	.word	0x0000f010


	//   ....[11]....
        /*009c*/ 	.word	0x0000f240


	//   ....[12]....
        /*00a0*/ 	.word	0x0000f260


	//----- nvinfo : EIATTR_MAX_THREADS
	.align		4
.L_1224:
        /*00a4*/ 	.byte	0x04, 0x05
        /*00a6*/ 	.short	(.L_1226 - .L_1225)
.L_1225:
        /*00a8*/ 	.word	0x00000200
        /*00ac*/ 	.word	0x00000001
        /*00b0*/ 	.word	0x00000001


	//----- nvinfo : EIATTR_CRS_STACK_SIZE
	.align		4
.L_1226:
        /*00b4*/ 	.byte	0x04, 0x1e
        /*00b6*/ 	.short	(.L_1228 - .L_1227)
.L_1227:
        /*00b8*/ 	.word	0x00000000


	//----- nvinfo : EIATTR_CBANK_PARAM_SIZE
	.align		4
.L_1228:
        /*00bc*/ 	.byte	0x03, 0x19
        /*00be*/ 	.short	0x0410


	//----- nvinfo : EIATTR_PARAM_CBANK
	.align		4
        /*00c0*/ 	.byte	0x04, 0x0a
        /*00c2*/ 	.short	(.L_1230 - .L_1229)
	.align		4
.L_1229:
        /*00c4*/ 	.word	index@(.nv.constant0._ZN2at6native13reduce_kernelILi512ELi1ENS0_8ReduceOpIlNS0_14func_wrapper_tIbZZZNS0_14or_kernel_cudaERNS_14TensorIteratorEENKUlvE_clEvENKUlvE2_clEvEUlblE_EEjbLi4ELi4EEEEEvT1_)
        /*00c8*/ 	.short	0x0380
        /*00ca*/ 	.short	0x0410


	//----- nvinfo : EIATTR_SW_WAR
	.align		4
.L_1230:
        /*00cc*/ 	.byte	0x04, 0x36
        /*00ce*/ 	.short	(.L_1232 - .L_1231)
.L_1231:
        /*00d0*/ 	.word	0x00000008
.L_1232:


//--------------------- .nv.info._ZN2at6native13reduce_kernelILi256ELi2ENS0_8ReduceOpIlNS0_14func_wrapper_tIbZZZNS0_14or_kernel_cudaERNS_14TensorIteratorEENKUlvE_clEvENKUlvE2_clEvEUlblE_EEjbLi4ELi4EEEEEvT1_ --------------------------
	.section	.nv.info._ZN2at6native13reduce_kernelILi256ELi2ENS0_8ReduceOpIlNS0_14func_wrapper_tIbZZZNS0_14or_kernel_cudaERNS_14TensorIteratorEENKUlvE_clEvENKUlvE2_clEvEUlblE_EEjbLi4ELi4EEEEEvT1_,"",@"SHT_CUDA_INFO"
	.sectionflags	@""
	.align	4


	//----- nvinfo : EIATTR_CUDA_API_VERSION
	.align		4
        /*0000*/ 	.byte	0x04, 0x37
        /*0002*/ 	.short	(.L_1234 - .L_1233)
.L_1233:
        /*0004*/ 	.word	0x00000082


	//----- nvinfo : EIATTR_KPARAM_INFO
	.align		4
.L_1234:
        /*0008*/ 	.byte	0x04, 0x17
        /*000a*/ 	.short	(.L_1236 - .L_1235)
.L_1235:
        /*000c*/ 	.word	0x00000000
        /*0010*/ 	.short	0x0000
        /*0012*/ 	.short	0x0000
        /*0014*/ 	.byte	0x00, 0xf0, 0x41, 0x10


	//----- nvinfo : EIATTR_SPARSE_MMA_MASK
	.align		4
.L_1236:
        /*0018*/ 	.byte	0x03, 0x50
        /*001a*/ 	.short	0x0000


	//----- nvinfo : EIATTR_MAXREG_COUNT
	.align		4
        /*001c*/ 	.byte	0x03, 0x1b
        /*001e*/ 	.short	0x0040


	//----- nvinfo : EIATTR_NUM_BARRIERS
	.align		4
        /*0020*/ 	.byte	0x02, 0x4c
        /*0022*/ 	.byte	0x01
	.zero		1


	//----- nvinfo : EIATTR_EXTERNS
	.align		4
        /*0024*/ 	.byte	0x04, 0x0f
        /*0026*/ 	.short	(.L_1238 - .L_1237)


	//   ....[0]....
	.align		4
.L_1237:
        /*0028*/ 	.word	index@(__assertfail)


	//----- nvinfo : EIATTR_MERCURY_ISA_VERSION
	.align		4
.L_1238:
        /*002c*/ 	.byte	0x03, 0x5f
        /*002e*/ 	.short	0x0101


	//----- nvinfo : EIATTR_INT_WARP_WIDE_INSTR_OFFSETS
	.align		4
        /*0030*/ 	.byte	0x04, 0x31
        /*0032*/ 	.short	(.L_1240 - .L_1239)


	//   ....[0]....
.L_1239:
        /*0034*/ 	.word	0x00011360


	//   ....[1]....
        /*0038*/ 	.word	0x00011450


	//----- nvinfo : EIATTR_COOP_GROUP_MASK_REGIDS
	.align		4
.L_1240:
        /*003c*/ 	.byte	0x04, 0x29
        /*003e*/ 	.short	(.L_1242 - .L_1241)


	//   ....[0]....
.L_1241:
        /*0040*/ 	.word	0xffffffff


	//   ....[1]....
        /*0044*/ 	.word	0xffffffff


	//   ....[2]....
        /*0048*/ 	.word	0xffffffff


	//   ....[3]....
        /*004c*/ 	.word	0xffffffff


	//----- nvinfo : EIATTR_COOP_GROUP_INSTR_OFFSETS
	.align		4
.L_1242:
        /*0050*/ 	.byte	0x04, 0x28
        /*0052*/ 	.short	(.L_1244 - .L_1243)


	//   ....[0]....
.L_1243:
        /*0054*/ 	.word	0x0000c9d0


	//   ....[1]....
        /*0058*/ 	.word	0x0000c9f0


	//   ....[2]....
        /*005c*/ 	.word	0x00011e70


	//   ....[3]....
        /*0060*/ 	.word	0x00011e80


	//----- nvinfo : EIATTR_VRC_CTA_INIT_COUNT
	.align		4
.L_1244:
        /*0064*/ 	.byte	0x02, 0x4a
	.zero		1
	.zero		1


	//----- nvinfo : EIATTR_SYSCALL_OFFSETS
	.align		4
        /*0068*/ 	.byte	0x04, 0x46
        /*006a*/ 	.short	(.L_1246 - .L_1245)


	//   ....[0]....
.L_1245:
        /*006c*/ 	.word	0x00001460


	//   ....[1]....
        /*0070*/ 	.word	0x00012200


	//   ....[2]....
        /*0074*/ 	.word	0x00012390


	//   ....[3]....
        /*0078*/ 	.word	0x000125f0


	//   ....[4]....
        /*007c*/ 	.word	0x00012780


	//   ....[5]....
        /*0080*/ 	.word	0x00012bc0


	//   ....[6]....
        /*0084*/ 	.word	0x00012d50


	//   ....[7]....
        /*0088*/ 	.word	0x00012fb0


	//   ....[8]....
        /*008c*/ 	.word	0x00013140


	//----- nvinfo : EIATTR_EXIT_INSTR_OFFSETS
	.align		4
.L_1246:
        /*0090*/ 	.byte	0x04, 0x1c
        /*0092*/ 	.short	(.L_1248 - .L_1247)


	//   ....[0]....
.L_1247:
        /*0094*/ 	.word	0x00011510


	//   ....[1]....
        /*0098*/ 	.word	0x00011f00


	//   ....[2]....
        /*009c*/ 	.word	0x000120d0


	//   ....[3]....
        /*00a0*/ 	.word	0x00012400


	//   ....[4]....
        /*00a4*/ 	.word	0x000127f0


	//   ....[5]....
        /*00a8*/ 	.word	0x00012820


	//   ....[6]....
        /*00ac*/ 	.word	0x00012850


	//   ....[7]....
        /*00b0*/ 	.word	0x00012890


	//   ....[8]....
        /*00b4*/ 	.word	0x000128d0


	//   ....[9]....
        /*00b8*/ 	.word	0x00012a90


	//   ....[10]....
        /*00bc*/ 	.word	0x00012dc0


	//   ....[11]....
        /*00c0*/ 	.word	0x000131b0


	//   ....[12]....
        /*00c4*/ 	.word	0x000131e0


	//----- nvinfo : EIATTR_MAX_THREADS
	.align		4
.L_1248:
        /*00c8*/ 	.byte	0x04, 0x05
        /*00ca*/ 	.short	(.L_1250 - .L_1249)
.L_1249:
        /*00cc*/ 	.word	0x00000100
        /*00d0*/ 	.word	0x00000001
        /*00d4*/ 	.word	0x00000001


	//----- nvinfo : EIATTR_CRS_STACK_SIZE
	.align		4
.L_1250:
        /*00d8*/ 	.byte	0x04, 0x1e
        /*00da*/ 	.short	(.L_1252 - .L_1251)
.L_1251:
        /*00dc*/ 	.word	0x00000000


	//----- nvinfo : EIATTR_CBANK_PARAM_SIZE
	.align		4
.L_1252:
        /*00e0*/ 	.byte	0x03, 0x19
        /*00e2*/ 	.short	0x0410


	//----- nvinfo : EIATTR_PARAM_CBANK
	.align		4
        /*00e4*/ 	.byte	0x04, 0x0a
        /*00e6*/ 	.short	(.L_1254 - .L_1253)
	.align		4
.L_1253:
        /*00e8*/ 	.word	index@(.nv.constant0._ZN2at6native13reduce_kernelILi256ELi2ENS0_8ReduceOpIlNS0_14func_wrapper_tIbZZZNS0_14or_kernel_cudaERNS_14TensorIteratorEENKUlvE_clEvENKUlvE2_clEvEUlblE_EEjbLi4ELi4EEEEEvT1_)
        /*00ec*/ 	.short	0x0380
        /*00ee*/ 	.short	0x0410


	//----- nvinfo : EIATTR_SW_WAR
	.align		4
.L_1254:
        /*00f0*/ 	.byte	0x04, 0x36
        /*00f2*/ 	.short	(.L_1256 - .L_1255)
.L_1255:
        /*00f4*/ 	.word	0x00000008
.L_1256:


//--------------------- .nv.info._ZN2at6native13reduce_kernelILi128ELi4ENS0_8ReduceOpIlNS0_14func_wrapper_tIbZZZNS0_14or_kernel_cudaERNS_14TensorIteratorEENKUlvE_clEvENKUlvE2_clEvEUlblE_EEjbLi4ELi4EEEEEvT1_ --------------------------
	.section	.nv.info._ZN2at6native13reduce_kernelILi128ELi4ENS0_8ReduceOpIlNS0_14func_wrapper_tIbZZZNS0_14or_kernel_cudaERNS_14TensorIteratorEENKUlvE_clEvENKUlvE2_clEvEUlblE_EEjbLi4ELi4EEEEEvT1_,"",@"SHT_CUDA_INFO"
	.sectionflags	@""
	.align	4


	//----- nvinfo : EIATTR_CUDA_API_VERSION
	.align		4
        /*0000*/ 	.byte	0x04, 0x37
        /*0002*/ 	.short	(.L_1258 - .L_1257)
.L_1257:
        /*0004*/ 	.word	0x00000082


	//----- nvinfo : EIATTR_KPARAM_INFO
	.align		4
.L_1258:
        /*0008*/ 	.byte	0x04, 0x17
        /*000a*/ 	.short	(.L_1260 - .L_1259)
.L_1259:
        /*000c*/ 	.word	0x00000000
        /*0010*/ 	.short	0x0000
        /*0012*/ 	.short	0x0000
        /*0014*/ 	.byte	0x00, 0xf0, 0x41, 0x10


	//----- nvinfo : EIATTR_SPARSE_MMA_MASK
	.align		4
.L_1260:
        /*0018*/ 	.byte	0x03, 0x50
        /*001a*/ 	.short	0x0000


	//----- nvinfo : EIATTR_MAXREG_COUNT
	.align		4
        /*001c*/ 	.byte	0x03, 0x1b
        /*001e*/ 	.short	0x0080


	//----- nvinfo : EIATTR_NUM_BARRIERS
	.align		4
        /*0020*/ 	.byte	0x02, 0x4c
        /*0022*/ 	.byte	0x01
	.zero		1


	//----- nvinfo : EIATTR_EXTERNS
	.align		4
        /*0024*/ 	.byte	0x04, 0x0f
        /*0026*/ 	.short	(.L_1262 - .L_1261)


	//   ....[0]....
	.align		4
.L_1261:
        /*0028*/ 	.word	index@(__assertfail)


	//----- nvinfo : EIATTR_MERCURY_ISA_VERSION
	.align		4
.L_1262:
        /*002c*/ 	.byte	0x03, 0x5f
        /*002e*/ 	.short	0x0101


	//----- nvinfo : EIATTR_INT_WARP_WIDE_INSTR_OFFSETS
	.align		4
        /*0030*/ 	.byte	0x04, 0x31
        /*0032*/ 	.short	(.L_1264 - .L_1263)


	//   ....[0]....
.L_1263:
        /*0034*/ 	.word	0x000180e0


	//   ....[1]....
        /*0038*/ 	.word	0x000181d0


	//----- nvinfo : EIATTR_COOP_GROUP_MASK_REGIDS
	.align		4
.L_1264:
        /*003c*/ 	.byte	0x04, 0x29
        /*003e*/ 	.short	(.L_1266 - .L_1265)


	//   ....[0]....
.L_1265:
        /*0040*/ 	.word	0xffffffff


	//   ....[1]....
        /*0044*/ 	.word	0xffffffff


	//   ....[2]....
        /*0048*/ 	.word	0xffffffff


	//   ....[3]....
        /*004c*/ 	.word	0xffffffff


	//   ....[4]....
        /*0050*/ 	.word	0xffffffff


	//   ....[5]....
        /*0054*/ 	.word	0xffffffff


	//   ....[6]....
        /*0058*/ 	.word	0xffffffff


	//   ....[7]....
        /*005c*/ 	.word	0xffffffff


	//----- nvinfo : EIATTR_COOP_GROUP_INSTR_OFFSETS
	.align		4
.L_1266:
        /*0060*/ 	.byte	0x04, 0x28
        /*0062*/ 	.short	(.L_1268 - .L_1267)


	//   ....[0]....
.L_1267:
        /*0064*/ 	.word	0x0000f1a0


	//   ....[1]....
        /*0068*/ 	.word	0x0000f1d0


	//   ....[2]....
        /*006c*/ 	.word	0x0000f200


	//   ....[3]....
        /*0070*/ 	.word	0x0000f210


	//   ....[4]....
        /*0074*/ 	.word	0x00018f70


	//   ....[5]....
        /*0078*/ 	.word	0x00018fa0


	//   ....[6]....
        /*007c*/ 	.word	0x00018fc0


	//   ....[7]....
        /*0080*/ 	.word	0x00018fd0


	//----- nvinfo : EIATTR_VRC_CTA_INIT_COUNT
	.align		4
.L_1268:
        /*0084*/ 	.byte	0x02, 0x4a
	.zero		1
	.zero		1


	//----- nvinfo : EIATTR_SYSCALL_OFFSETS
	.align		4
        /*0088*/ 	.byte	0x04, 0x46
        /*008a*/ 	.short	(.L_1270 - .L_1269)


	//   ....[0]....
.L_1269:
        /*008c*/ 	.word	0x00001460


	//   ....[1]....
        /*0090*/ 	.word	0x000194b0


	//   ....[2]....
        /*0094*/ 	.word	0x00019640


	//   ....[3]....
        /*0098*/ 	.word	0x000197d0


	//   ....[4]....
        /*009c*/ 	.word	0x00019960


	//   ....[5]....
        /*00a0*/ 	.word	0x00019c20


	//   ....[6]....
        /*00a4*/ 	.word	0x00019db0


	//   ....[7]....
        /*00a8*/ 	.word	0x00019f40


	//   ....[8]....
        /*00ac*/ 	.word	0x0001a0d0


	//   ....[9]....
        /*00b0*/ 	.word	0x0001a650


	//   ....[10]....
        /*00b4*/ 	.word	0x0001a7e0


	//   ....[11]....
        /*00b8*/ 	.word	0x0001a970


	//   ....[12]....
        /*00bc*/ 	.word	0x0001ab00


	//   ....[13]....
        /*00c0*/ 	.word	0x0001adc0


	//   ....[14]....
        /*00c4*/ 	.word	0x0001af50


	//   ....[15]....
        /*00c8*/ 	.word	0x0001b0e0


	//   ....[16]....
        /*00cc*/ 	.word	0x0001b270


	//----- nvinfo : EIATTR_EXIT_INSTR_OFFSETS
	.align		4
.L_1270:
        /*00d0*/ 	.byte	0x04, 0x1c
        /*00d2*/ 	.short	(.L_1272 - .L_1271)


	//   ....[0]....
.L_1271:
        /*00d4*/ 	.word	0x00018290


	//   ....[1]....
        /*00d8*/ 	.word	0x00019090


	//   ....[2]....
        /*00dc*/ 	.word	0x00019380


	//   ....[3]....
        /*00e0*/ 	.word	0x000199d0


	//   ....[4]....
        /*00e4*/ 	.word	0x0001a140


	//   ....[5]....
        /*00e8*/ 	.word	0x0001a190


	//   ....[6]....
        /*00ec*/ 	.word	0x0001a1c0


	//   ....[7]....
        /*00f0*/ 	.word	0x0001a200


	//   ....[8]....
        /*00f4*/ 	.word	0x0001a240


	//   ....[9]....
        /*00f8*/ 	.word	0x0001a520


	//   ....[10]....
        /*00fc*/ 	.word	0x0001ab70


	//   ....[11]....
        /*0100*/ 	.word	0x0001b2e0


	//   ....[12]....
        /*0104*/ 	.word	0x0001b330


	//----- nvinfo : EIATTR_MAX_THREADS
	.align		4
.L_1272:
        /*0108*/ 	.byte	0x04, 0x05
        /*010a*/ 	.short	(.L_1274 - .L_1273)
.L_1273:
        /*010c*/ 	.word	0x00000080
        /*0110*/ 	.word	0x00000001
        /*0114*/ 	.word	0x00000001


	//----- nvinfo : EIATTR_CRS_STACK_SIZE
	.align		4
.L_1274:
        /*0118*/ 	.byte	0x04, 0x1e
        /*011a*/ 	.short	(.L_1276 - .L_1275)
.L_1275:
        /*011c*/ 	.word	0x00000000


	//----- nvinfo : EIATTR_CBANK_PARAM_SIZE
	.align		4
.L_1276:
        /*0120*/ 	.byte	0x03, 0x19
        /*0122*/ 	.short	0x0410


	//----- nvinfo : EIATTR_PARAM_CBANK
	.align		4
        /*0124*/ 	.byte	0x04, 0x0a
        /*0126*/ 	.short	(.L_1278 - .L_1277)
	.align		4
.L_1277:
        /*0128*/ 	.word	index@(.nv.constant0._ZN2at6native13reduce_kernelILi128ELi4ENS0_8ReduceOpIlNS0_14func_wrapper_tIbZZZNS0_14or_kernel_cudaERNS_14TensorIteratorEENKUlvE_clEvENKUlvE2_clEvEUlblE_EEjbLi4ELi4EEEEEvT1_)
        /*012c*/ 	.short	0x0380
        /*012e*/ 	.short	0x0410


	//----- nvinfo : EIATTR_SW_WAR
	.align		4
.L_1278:
        /*0130*/ 	.byte	0x04, 0x36
        /*0132*/ 	.short	(.L_1280 - .L_1279)
.L_1279:
        /*0134*/ 	.word	0x00000008
.L_1280:


//--------------------- .nv.info._ZN2at6native13reduce_kernelILi512ELi1ENS0_8ReduceOpIiNS0_14func_wrapper_tIbZZZNS0_14or_kernel_cudaERNS_14TensorIteratorEENKUlvE_clEvENKUlvE1_clEvEUlbiE_EEjbLi4ELi4EEEEEvT1_ --------------------------
	.section	.nv.info._ZN2at6native13reduce_kernelILi512ELi1ENS0_8ReduceOpIiNS0_14func_wrapper_tIbZZZNS0_14or_kernel_cudaERNS_14TensorIteratorEENKUlvE_clEvENKUlvE1_clEvEUlbiE_EEjbLi4ELi4EEEEEvT1_,"",@"SHT_CUDA_INFO"
	.sectionflags	@""
	.align	4


	//----- nvinfo : EIATTR_CUDA_API_VERSION
	.align		4
        /*0000*/ 	.byte	0x04, 0x37
        /*0002*/ 	.short	(.L_1282 - .L_1281)
.L_1281:
        /*0004*/ 	.word	0x00000082


	//----- nvinfo : EIATTR_KPARAM_INFO
	.align		4
.L_1282:
        /*0008*/ 	.byte	0x04, 0x17
        /*000a*/ 	.short	(.L_1284 - .L_1283)
.L_1283:
        /*000c*/ 	.word	0x00000000
        /*0010*/ 	.short	0x0000
        /*0012*/ 	.short	0x0000
        /*0014*/ 	.byte	0x00, 0xf0, 0x41, 0x10


	//----- nvinfo : EIATTR_SPARSE_MMA_MASK
	.align		4
.L_1284:
        /*0018*/ 	.byte	0x03, 0x50
        /*001a*/ 	.short	0x0000


	//----- nvinfo : EIATTR_MAXREG_COUNT
	.align		4
        /*001c*/ 	.byte	0x03, 0x1b
        /*001e*/ 	.short	0x0020


	//----- nvinfo : EIATTR_NUM_BARRIERS
	.align		4
        /*0020*/ 	.byte	0x02, 0x4c
        /*0022*/ 	.byte	0x01
	.zero		1


	//----- nvinfo : EIATTR_EXTERNS
	.align		4
        /*0024*/ 	.byte	0x04, 0x0f
        /*0026*/ 	.short	(.L_1286 - .L_1285)


	//   ....[0]....
	.align		4
.L_1285:
        /*0028*/ 	.word	index@(__assertfail)


	//----- nvinfo : EIATTR_MERCURY_ISA_VERSION
	.align		4
.L_1286:
        /*002c*/ 	.byte	0x03, 0x5f
        /*002e*/ 	.short	0x0101


	//----- nvinfo : EIATTR_INT_WARP_WIDE_INSTR_OFFSETS
	.align		4
        /*0030*/ 	.byte	0x04, 0x31
        /*0032*/ 	.short	(.L_1288 - .L_1287)


	//   ....[0]....
.L_1287:
        /*0034*/ 	.word	0x0000dd80


	//   ....[1]....
        /*0038*/ 	.word	0x0000de70


	//----- nvinfo : EIATTR_COOP_GROUP_MASK_REGIDS
	.align		4
.L_1288:
        /*003c*/ 	.byte	0x04, 0x29
        /*003e*/ 	.short	(.L_1290 - .L_1289)


	//   ....[0]....
.L_1289:
        /*0040*/ 	.word	0xffffffff


	//   ....[1]....
        /*0044*/ 	.word	0xffffffff


	//----- nvinfo : EIATTR_COOP_GROUP_INSTR_OFFSETS
	.align		4
.L_1290:
        /*0048*/ 	.byte	0x04, 0x28
        /*004a*/ 	.short	(.L_1292 - .L_1291)


	//   ....[0]....
.L_1291:
        /*004c*/ 	.word	0x0000b670


	//   ....[1]....
        /*0050*/ 	.word	0x0000e690


	//----- nvinfo : EIATTR_VRC_CTA_INIT_COUNT
	.align		4
.L_1292:
        /*0054*/ 	.byte	0x02, 0x4a
	.zero		1
	.zero		1


	//----- nvinfo : EIATTR_SYSCALL_OFFSETS
	.align		4
        /*0058*/ 	.byte	0x04, 0x46
        /*005a*/ 	.short	(.L_1294 - .L_1293)


	//   ....[0]....
.L_1293:
        /*005c*/ 	.word	0x0000e920


	//   ....[1]....
        /*0060*/ 	.word	0x0000eb90


	//   ....[2]....
        /*0064*/ 	.word	0x0000eef0


	//   ....[3]....
        /*0068*/ 	.word	0x0000f160


	//----- nvinfo : EIATTR_EXIT_INSTR_OFFSETS
	.align		4
.L_1294:
        /*006c*/ 	.byte	0x04, 0x1c
        /*006e*/ 	.short	(.L_1296 - .L_1295)


	//   ....[0]....
.L_1295:
        /*0070*/ 	.word	0x0000df10


	//   ....[1]....
        /*0074*/ 	.word	0x0000e6f0


	//   ....[2]....
        /*0078*/ 	.word	0x0000e990


	//   ....[3]....
        /*007c*/ 	.word	0x0000e9d0


	//   ....[4]....
        /*0080*/ 	.word	0x0000ec00


	//   ....[5]....
        /*0084*/ 	.word	0x0000ec20


	//   ....[6]....
        /*0088*/ 	.word	0x0000ec50


	//   ....[7]....
        /*008c*/ 	.word	0x0000ec90


	//   ....[8]....
        /*0090*/ 	.word	0x0000ecd0


	//   ....[9]....
        /*0094*/ 	.word	0x0000ef60


	//   ....[10]....
        /*0098*/ 	.word	0x0000efa0


	//   ....[11]....
        /*009c*/ 	.word	0x0000f1d0


	//   ....[12]....
        /*00a0*/ 	.word	0x0000f1f0


	//----- nvinfo : EIATTR_MAX_THREADS
	.align		4
.L_1296:
        /*00a4*/ 	.byte	0x04, 0x05
        /*00a6*/ 	.short	(.L_1298 - .L_1297)
.L_1297:
        /*00a8*/ 	.word	0x00000200
        /*00ac*/ 	.word	0x00000001
        /*00b0*/ 	.word	0x00000001


	//----- nvinfo : EIATTR_CRS_STACK_SIZE
	.align		4
.L_1298:
        /*00b4*/ 	.byte	0x04, 0x1e
        /*00b6*/ 	.short	(.L_1300 - .L_1299)
.L_1299:
        /*00b8*/ 	.word	0x00000000


	//----- nvinfo : EIATTR_CBANK_PARAM_SIZE
	.align		4
.L_1300:
        /*00bc*/ 	.byte	0x03, 0x19
        /*00be*/ 	.short	0x0410


	//----- nvinfo : EIATTR_PARAM_CBANK
	.align		4
        /*00c0*/ 	.byte	0x04, 0x0a
        /*00c2*/ 	.short	(.L_1302 - .L_1301)
	.align		4
.L_1301:
        /*00c4*/ 	.word	index@(.nv.constant0._ZN2at6native13reduce_kernelILi512ELi1ENS0_8ReduceOpIiNS0_14func_wrapper_tIbZZZNS0_14or_kernel_cudaERNS_14TensorIteratorEENKUlvE_clEvENKUlvE1_clEvEUlbiE_EEjbLi4ELi4EEEEEvT1_)
        /*00c8*/ 	.short	0x0380
        /*00ca*/ 	.short	0x0410


	//----- nvinfo : EIATTR_SW_WAR
	.align		4
.L_1302:
        /*00cc*/ 	.byte	0x04, 0x36
        /*00ce*/ 	.short	(.L_1304 - .L_1303)
.L_1303:
        /*00d0*/ 	.word	0x00000008
.L_1304:


//--------------------- .nv.info._ZN2at6native13reduce_kernelILi256ELi2ENS0_8ReduceOpIiNS0_14func_wrapper_tIbZZZNS0_14or_kernel_cudaERNS_14TensorIteratorEENKUlvE_clEvENKUlvE1_clEvEUlbiE_EEjbLi4ELi4EEEEEvT1_ --------------------------
	.section	.nv.info._ZN2at6native13reduce_kernelILi256ELi2ENS0_8ReduceOpIiNS0_14func_wrapper_tIbZZZNS0_14or_kernel_cudaERNS_14TensorIteratorEENKUlvE_clEvENKUlvE1_clEvEUlbiE_EEjbLi4ELi4EEEEEvT1_,"",@"SHT_CUDA_INFO"
	.sectionflags	@""
	.align	4


	//----- nvinfo : EIATTR_CUDA_API_VERSION
	.align		4
        /*0000*/ 	.byte	0x04, 0x37
        /*0002*/ 	.short	(.L_1306 - .L_1305)
.L_1305:
        /*0004*/ 	.word	0x00000082


	//----- nvinfo : EIATTR_KPARAM_INFO
	.align		4
.L_1306:
        /*0008*/ 	.byte	0x04, 0x17
        /*000a*/ 	.short	(.L_1308 - .L_1307)
.L_1307:
        /*000c*/ 	.word	0x00000000
        /*0010*/ 	.short	0x0000
        /*0012*/ 	.short	0x0000
        /*0014*/ 	.byte	0x00, 0xf0, 0x41, 0x10


	//----- nvinfo : EIATTR_SPARSE_MMA_MASK
	.align		4
.L_1308:
        /*0018*/ 	.byte	0x03, 0x50
        /*001a*/ 	.short	0x0000


	//----- nvinfo : EIATTR_MAXREG_COUNT
	.align		4
        /*001c*/ 	.byte	0x03, 0x1b
        /*001e*/ 	.short	0x0040


	//----- nvinfo : EIATTR_NUM_BARRIERS
	.align		4
        /*0020*/ 	.byte	0x02, 0x4c
        /*0022*/ 	.byte	0x01
	.zero		1


	//----- nvinfo : EIATTR_EXTERNS
	.align		4
        /*0024*/ 	.byte	0x04, 0x0f
        /*0026*/ 	.short	(.L_1310 - .L_1309)


	//   ....[0]....
	.align		4
.L_1309:
        /*0028*/ 	.word	index@(__assertfail)


	//----- nvinfo : EIATTR_MERCURY_ISA_VERSION
	.align		4
.L_1310:
        /*002c*/ 	.byte	0x03, 0x5f
        /*002e*/ 	.short	0x0101


	//----- nvinfo : EIATTR_INT_WARP_WIDE_INSTR_OFFSETS
	.align		4
        /*0030*/ 	.byte	0x04, 0x31
        /*0032*/ 	.short	(.L_1312 - .L_1311)


	//   ....[0]....
.L_1311:
        /*0034*/ 	.word	0x00010fb0


	//   ....[1]....
        /*0038*/ 	.word	0x000110a0


	//----- nvinfo : EIATTR_COOP_GROUP_MASK_REGIDS
	.align		4
.L_1312:
        /*003c*/ 	.byte	0x04, 0x29
        /*003e*/ 	.short	(.L_1314 - .L_1313)


	//   ....[0]....
.L_1313:
        /*0040*/ 	.word	0xffffffff


	//   ....[1]....
        /*0044*/ 	.word	0xffffffff


	//   ....[2]....
        /*0048*/ 	.word	0xffffffff


	//   ....[3]....
        /*004c*/ 	.word	0xffffffff


	//----- nvinfo : EIATTR_COOP_GROUP_INSTR_OFFSETS
	.align		4
.L_1314:
        /*0050*/ 	.byte	0x04, 0x28
        /*0052*/ 	.short	(.L_1316 - .L_1315)


	//   ....[0]....
.L_1315:
        /*0054*/ 	.word	0x0000c620


	//   ....[1]....
        /*0058*/ 	.word	0x0000c640


	//   ....[2]....
        /*005c*/ 	.word	0x00011ac0


	//   ....[3]....
        /*0060*/ 	.word	0x00011ad0


	//----- nvinfo : EIATTR_VRC_CTA_INIT_COUNT
	.align		4
.L_1316:
        /*0064*/ 	.byte	0x02, 0x4a
	.zero		1
	.zero		1


	//----- nvinfo : EIATTR_SYSCALL_OFFSETS
	.align		4
        /*0068*/ 	.byte	0x04, 0x46
        /*006a*/ 	.short	(.L_1318 - .L_1317)


	//   ....[0]....
.L_1317:
        /*006c*/ 	.word	0x00001440


	//   ....[1]....
        /*0070*/ 	.word	0x00011e50


	//   ....[2]....
        /*0074*/ 	.word	0x00011fe0


	//   ....[3]....
        /*0078*/ 	.word	0x00012240


	//   ....[4]....
        /*007c*/ 	.word	0x000123d0


	//   ....[5]....
        /*0080*/ 	.word	0x00012810


	//   ....[6]....
        /*0084*/ 	.word	0x000129a0


	//   ....[7]....
        /*0088*/ 	.word	0x00012c00


	//   ....[8]....
        /*008c*/ 	.word	0x00012d90


	//----- nvinfo : EIATTR_EXIT_INSTR_OFFSETS
	.align		4
.L_1318:
        /*0090*/ 	.byte	0x04, 0x1c
        /*0092*/ 	.short	(.L_1320 - .L_1319)


	//   ....[0]....
.L_1319:
        /*0094*/ 	.word	0x00011160


	//   ....[1]....
        /*0098*/ 	.word	0x00011b50


	//   ....[2]....
        /*009c*/ 	.word	0x00011d20


	//   ....[3]....
        /*00a0*/ 	.word	0x00012050


	//   ....[4]....
        /*00a4*/ 	.word	0x00012440


	//   ....[5]....
        /*00a8*/ 	.word	0x00012470


	//   ....[6]....
        /*00ac*/ 	.word	0x000124a0


	//   ....[7]....
        /*00b0*/ 	.word	0x000124e0


	//   ....[8]....
        /*00b4*/ 	.word	0x00012520


	//   ....[9]....
        /*00b8*/ 	.word	0x000126e0


	//   ....[10]....
        /*00bc*/ 	.word	0x00012a10


	//   ....[11]....
        /*00c0*/ 	.word	0x00012e00


	//   ....[12]....
        /*00c4*/ 	.word	0x00012e30


	//----- nvinfo : EIATTR_MAX_THREADS
	.align		4
.L_1320:
        /*00c8*/ 	.byte	0x04, 0x05
        /*00ca*/ 	.short	(.L_1322 - .L_1321)
.L_1321:
        /*00cc*/ 	.word	0x00000100
        /*00d0*/ 	.word	0x00000001
        /*00d4*/ 	.word	0x00000001


	//----- nvinfo : EIATTR_CRS_STACK_SIZE
	.align		4
.L_1322:
        /*00d8*/ 	.byte	0x04, 0x1e
        /*00da*/ 	.short	(.L_1324 - .L_1323)
.L_1323:
        /*00dc*/ 	.word	0x00000000


	//----- nvinfo : EIATTR_CBANK_PARAM_SIZE
	.align		4
.L_1324:
        /*00e0*/ 	.byte	0x03, 0x19
        /*00e2*/ 	.short	0x0410


	//----- nvinfo : EIATTR_PARAM_CBANK
	.align		4
        /*00e4*/ 	.byte	0x04, 0x0a
        /*00e6*/ 	.short	(.L_1326 - .L_1325)
	.align		4
.L_1325:
        /*00e8*/ 	.word	index@(.nv.constant0._ZN2at6native13reduce_kernelILi256ELi2ENS0_8ReduceOpIiNS0_14func_wrapper_tIbZZZNS0_14or_kernel_cudaERNS_14TensorIteratorEENKUlvE_clEvENKUlvE1_clEvEUlbiE_EEjbLi4ELi4EEEEEvT1_)
        /*00ec*/ 	.short	0x0380
        /*00ee*/ 	.short	0x0410


	//----- nvinfo : EIATTR_SW_WAR
	.align		4
.L_1326:
        /*00f0*/ 	.byte	0x04, 0x36
        /*00f2*/ 	.short	(.L_1328 - .L_1327)
.L_1327:
        /*00f4*/ 	.word	0x00000008
.L_1328:


//--------------------- .nv.info._ZN2at6native13reduce_kernelILi128ELi4ENS0_8ReduceOpIiNS0_14func_wrapper_tIbZZZNS0_14or_kernel_cudaERNS_14TensorIteratorEENKUlvE_clEvENKUlvE1_clEvEUlbiE_EEjbLi4ELi4EEEEEvT1_ --------------------------
	.section	.nv.info._ZN2at6native13reduce_kernelILi128ELi4ENS0_8ReduceOpIiNS0_14func_wrapper_tIbZZZNS0_14or_kernel_cudaERNS_14TensorIteratorEENKUlvE_clEvENKUlvE1_clEvEUlbiE_EEjbLi4ELi4EEEEEvT1_,"",@"SHT_CUDA_INFO"
	.sectionflags	@""
	.align	4


	//----- nvinfo : EIATTR_CUDA_API_VERSION
	.align		4
        /*0000*/ 	.byte	0x04, 0x37
        /*0002*/ 	.short	(.L_1330 - .L_1329)
.L_1329:
        /*0004*/ 	.word	0x00000082


	//----- nvinfo : EIATTR_KPARAM_INFO
	.align		4
.L_1330:
        /*0008*/ 	.byte	0x04, 0x17
        /*000a*/ 	.short	(.L_1332 - .L_1331)
.L_1331:
        /*000c*/ 	.word	0x00000000
        /*0010*/ 	.short	0x0000
        /*0012*/ 	.short	0x0000
        /*0014*/ 	.byte	0x00, 0xf0, 0x41, 0x10


	//----- nvinfo : EIATTR_SPARSE_MMA_MASK
	.align		4
.L_1332:
        /*0018*/ 	.byte	0x03, 0x50
        /*001a*/ 	.short	0x0000


	//----- nvinfo : EIATTR_MAXREG_COUNT
	.align		4
        /*001c*/ 	.byte	0x03, 0x1b
        /*001e*/ 	.short	0x0080


	//----- nvinfo : EIATTR_NUM_BARRIERS
	.align		4
        /*0020*/ 	.byte	0x02, 0x4c
        /*0022*/ 	.byte	0x01
	.zero		1


	//----- nvinfo : EIATTR_EXTERNS
	.align		4
        /*0024*/ 	.byte	0x04, 0x0f
        /*0026*/ 	.short	(.L_1334 - .L_1333)


	//   ....[0]....
	.align		4
.L_1333:
        /*0028*/ 	.word	index@(__assertfail)


	//----- nvinfo : EIATTR_MERCURY_ISA_VERSION
	.align		4
.L_1334:
        /*002c*/ 	.byte	0x03, 0x5f
        /*002e*/ 	.short	0x0101


	//----- nvinfo : EIATTR_INT_WARP_WIDE_INSTR_OFFSETS
	.align		4
        /*0030*/ 	.byte	0x04, 0x31
        /*0032*/ 	.short	(.L_1336 - .L_1335)


	//   ....[0]....
.L_1335:
        /*0034*/ 	.word	0x00017c30


	//   ....[1]....
        /*0038*/ 	.word	0x00017d20


	//----- nvinfo : EIATTR_COOP_GROUP_MASK_REGIDS
	.align		4
.L_1336:
        /*003c*/ 	.byte	0x04, 0x29
        /*003e*/ 	.short	(.L_1338 - .L_1337)


	//   ....[0]....
.L_1337:
        /*0040*/ 	.word	0xffffffff


	//   ....[1]....
        /*0044*/ 	.word	0xffffffff


	//   ....[2]....
        /*0048*/ 	.word	0xffffffff


	//   ....[3]....
        /*004c*/ 	.word	0xffffffff


	//   ....[4]....
        /*0050*/ 	.word	0xffffffff


	//   ....[5]....
        /*0054*/ 	.word	0xffffffff


	//   ....[6]....
        /*0058*/ 	.word	0xffffffff


	//   ....[7]....
        /*005c*/ 	.word	0xffffffff


	//----- nvinfo : EIATTR_COOP_GROUP_INSTR_OFFSETS
	.align		4
.L_1338:
        /*0060*/ 	.byte	0x04, 0x28
        /*0062*/ 	.short	(.L_1340 - .L_1339)


	//   ....[0]....
.L_1339:
        /*0064*/ 	.word	0x0000ecf0


	//   ....[1]....
        /*0068*/ 	.word	0x0000ed20


	//   ....[2]....
        /*006c*/ 	.word	0x0000ed50


	//   ....[3]....
        /*0070*/ 	.word	0x0000ed60


	//   ....[4]....
        /*0074*/ 	.word	0x00018a70


	//   ....[5]....
        /*0078*/ 	.word	0x00018aa0


	//   ....[6]....
        /*007c*/ 	.word	0x00018ad0


	//   ....[7]....
        /*0080*/ 	.word	0x00018ae0


	//----- nvinfo : EIATTR_VRC_CTA_INIT_COUNT
	.align		4
.L_1340:
        /*0084*/ 	.byte	0x02, 0x4a
	.zero		1
	.zero		1


	//----- nvinfo : EIATTR_SYSCALL_OFFSETS
	.align		4
        /*0088*/ 	.byte	0x04, 0x46
        /*008a*/ 	.short	(.L_1342 - .L_1341)


	//   ....[0]....
.L_1341:
        /*008c*/ 	.word	0x00001460


	//   ....[1]....
        /*0090*/ 	.word	0x00018fc0


	//   ....[2]....
        /*0094*/ 	.word	0x00019150


	//   ....[3]....
        /*0098*/ 	.word	0x000192e0


	//   ....[4]....
        /*009c*/ 	.word	0x00019470


	//   ....[5]....
        /*00a0*/ 	.word	0x00019730


	//   ....[6]....
        /*00a4*/ 	.word	0x000198c0


	//   ....[7]....
        /*00a8*/ 	.word	0x00019a50


	//   ....[8]....
        /*00ac*/ 	.word	0x00019be0


	//   ....[9]....
        /*00b0*/ 	.word	0x0001a160


	//   ....[10]....
        /*00b4*/ 	.word	0x0001a2f0


	//   ....[11]....
        /*00b8*/ 	.word	0x0001a480


	//   ....[12]....
        /*00bc*/ 	.word	0x0001a610


	//   ....[13]....
        /*00c0*/ 	.word	0x0001a8d0


	//   ....[14]....
        /*00c4*/ 	.word	0x0001aa60


	//   ....[15]....
        /*00c8*/ 	.word	0x0001abf0


	//   ....[16]....
        /*00cc*/ 	.word	0x0001ad80


	//----- nvinfo : EIATTR_EXIT_INSTR_OFFSETS
	.align		4
.L_1342:
        /*00d0*/ 	.byte	0x04, 0x1c
        /*00d2*/ 	.short	(.L_1344 - .L_1343)


	//   ....[0]....
.L_1343:
        /*00d4*/ 	.word	0x00017de0


	//   ....[1]....
        /*00d8*/ 	.word	0x00018ba0


	//   ....[2]....
        /*00dc*/ 	.word	0x00018e90


	//   ....[3]....
        /*00e0*/ 	.word	0x000194e0


	//   ....[4]....
        /*00e4*/ 	.word	0x00019c50


	//   ....[5]....
        /*00e8*/ 	.word	0x00019ca0


	//   ....[6]....
        /*00ec*/ 	.word	0x00019cd0


	//   ....[7]....
        /*00f0*/ 	.word	0x00019d10


	//   ....[8]....
        /*00f4*/ 	.word	0x00019d50


	//   ....[9]....
        /*00f8*/ 	.word	0x0001a030


	//   ....[10]....
        /*00fc*/ 	.word	0x0001a680


	//   ....[11]....
        /*0100*/ 	.word	0x0001adf0


	//   ....[12]....
        /*0104*/ 	.word	0x0001ae40


	//----- nvinfo : EIATTR_MAX_THREADS
	.align		4
.L_1344:
        /*0108*/ 	.byte	0x04, 0x05
        /*010a*/ 	.short	(.L_1346 - .L_1345)
.L_1345:
        /*010c*/ 	.word	0x00000080
        /*0110*/ 	.word	0x00000001
        /*0114*/ 	.word	0x00000001


	//----- nvinfo : EIATTR_CRS_STACK_SIZE
	.align		4
.L_1346:
        /*0118*/ 	.byte	0x04, 0x1e
        /*011a*/ 	.short	(.L_1348 - .L_1347)
.L_1347:
        /*011c*/ 	.word	0x00000000


	//----- nvinfo : EIATTR_CBANK_PARAM_SIZE
	.align		4
.L_1348:
        /*0120*/ 	.byte	0x03, 0x19
        /*0122*/ 	.short	0x0410


	//----- nvinfo : EIATTR_PARAM_CBANK
	.align		4
        /*0124*/ 	.byte	0x04, 0x0a
        /*0126*/ 	.short	(.L_1350 - .L_1349)
	.align		4
.L_1349:
        /*0128*/ 	.word	index@(.nv.constant0._ZN2at6native13reduce_kernelILi128ELi4ENS0_8ReduceOpIiNS0_14func_wrapper_tIbZZZNS0_14or_kernel_cudaERNS_14TensorIteratorEENKUlvE_clEvENKUlvE1_clEvEUlbiE_EEjbLi4ELi4EEEEEvT1_)
        /*012c*/ 	.short	0x0380
        /*012e*/ 	.short	0x0410


	//----- nvinfo : EIATTR_SW_WAR
	.align		4
.L_1350:
        /*0130*/ 	.byte	0x04, 0x36
        /*0132*/ 	.short	(.L_1352 - .L_1351)
.L_1351:
        /*0134*/ 	.word	0x00000008
.L_1352:


//--------------------- .nv.info._ZN2at6native13reduce_kernelILi512ELi1ENS0_8ReduceOpIaNS0_14func_wrapper_tIbZZZNS0_14or_kernel_cudaERNS_14TensorIteratorEENKUlvE_clEvENKUlvE0_clEvEUlbaE_EEjbLi4ELi4EEEEEvT1_ --------------------------
	.section	.nv.info._ZN2at6native13reduce_kernelILi512ELi1ENS0_8ReduceOpIaNS0_14func_wrapper_tIbZZZNS0_14or_kernel_cudaERNS_14TensorIteratorEENKUlvE_clEvENKUlvE0_clEvEUlbaE_EEjbLi4ELi4EEEEEvT1_,"",@"SHT_CUDA_INFO"
	.sectionflags	@""
	.align	4


	//----- nvinfo : EIATTR_CUDA_API_VERSION
	.align		4
        /*0000*/ 	.byte	0x04, 0x37
        /*0002*/ 	.short	(.L_1354 - .L_1353)
.L_1353:
        /*0004*/ 	.word	0x00000082


	//----- nvinfo : EIATTR_KPARAM_INFO
	.align		4
.L_1354:
        /*0008*/ 	.byte	0x04, 0x17
        /*000a*/ 	.short	(.L_1356 - .L_1355)
.L_1355:
        /*000c*/ 	.word	0x00000000
        /*0010*/ 	.short	0x0000
        /*0012*/ 	.short	0x0000
        /*0014*/ 	.byte	0x00, 0xf0, 0x41, 0x10


	//----- nvinfo : EIATTR_SPARSE_MMA_MASK
	.align		4
.L_1356:
        /*0018*/ 	.byte	0x03, 0x50
        /*001a*/ 	.short	0x0000


	//----- nvinfo : EIATTR_MAXREG_COUNT
	.align		4
        /*001c*/ 	.byte	0x03, 0x1b
        /*001e*/ 	.short	0x0020


	//----- nvinfo : EIATTR_NUM_BARRIERS
	.align		4
        /*0020*/ 	.byte	0x02, 0x4c
        /*0022*/ 	.byte	0x01
	.zero		1


	//----- nvinfo : EIATTR_EXTERNS
	.align		4
        /*0024*/ 	.byte	0x04, 0x0f
        /*0026*/ 	.short	(.L_1358 - .L_1357)


	//   ....[0]....
	.align		4
.L_1357:
        /*0028*/ 	.word	index@(__assertfail)


	//----- nvinfo : EIATTR_MERCURY_ISA_VERSION
	.align		4
.L_1358:
        /*002c*/ 	.byte	0x03, 0x5f
        /*002e*/ 	.short	0x0101


	//----- nvinfo : EIATTR_INT_WARP_WIDE_INSTR_OFFSETS
	.align		4
        /*0030*/ 	.byte	0x04, 0x31
        /*0032*/ 	.short	(.L_1360 - .L_1359)


	//   ....[0]....
.L_1359:
        /*0034*/ 	.word	0x0000d940


	//   ....[1]....
        /*0038*/ 	.word	0x0000da30


	//----- nvinfo : EIATTR_COOP_GROUP_MASK_REGIDS
	.align		4
.L_1360:
        /*003c*/ 	.byte	0x04, 0x29
        /*003e*/ 	.short	(.L_1362 - .L_1361)


	//   ....[0]....
.L_1361:
        /*0040*/ 	.word	0xffffffff


	//   ....[1]....
        /*0044*/ 	.word	0xffffffff


	//----- nvinfo : EIATTR_COOP_GROUP_INSTR_OFFSETS
	.align		4
.L_1362:
        /*0048*/ 	.byte	0x04, 0x28
        /*004a*/ 	.short	(.L_1364 - .L_1363)


	//   ....[0]....
.L_1363:
        /*004c*/ 	.word	0x0000b230


	//   ....[1]....
        /*0050*/ 	.word	0x0000e250


	//----- nvinfo : EIATTR_VRC_CTA_INIT_COUNT
	.align		4
.L_1364:
        /*0054*/ 	.byte	0x02, 0x4a
	.zero		1
	.zero		1


	//----- nvinfo : EIATTR_SYSCALL_OFFSETS
	.align		4
        /*0058*/ 	.byte	0x04, 0x46
        /*005a*/ 	.short	(.L_1366 - .L_1365)


	//   ....[0]....
.L_1365:
        /*005c*/ 	.word	0x0000e4e0


	//   ....[1]....
        /*0060*/ 	.word	0x0000e750


	//   ....[2]....
        /*0064*/ 	.word	0x0000eab0


	//   ....[3]....
        /*0068*/ 	.word	0x0000ed20


	//----- nvinfo : EIATTR_EXIT_INSTR_OFFSETS
	.align		4
.L_1366:
        /*006c*/ 	.byte	0x04, 0x1c
        /*006e*/ 	.short	(.L_1368 - .L_1367)


	//   ....[0]....
.L_1367:
        /*0070*/ 	.word	0x0000dad0


	//   ....[1]....
        /*0074*/ 	.word	0x0000e2b0


	//   ....[2]....
        /*0078*/ 	.word	0x0000e550


	//   ....[3]....
        /*007c*/ 	.word	0x0000e590


	//   ....[4]....
        /*0080*/ 	.word	0x0000e7c0


	//   ....[5]....
        /*0084*/ 	.word	0x0000e7e0


	//   ....[6]....
        /*0088*/ 	.word	0x0000e810


	//   ....[7]....
        /*008c*/ 	.word	0x0000e850


	//   ....[8]....
        /*0090*/ 	.word	0x0000e890


	//   ....[9]....
        /*0094*/ 	.word	0x0000eb20


	//   ....[10]....
        /*0098*/ 	.word	0x0000eb60


	//   ....[11]....
        /*009c*/ 	.word	0x0000ed90


	//   ....[12]....
        /*00a0*/ 	.word	0x0000edb0


	//----- nvinfo : EIATTR_MAX_THREADS
	.align		4
.L_1368:
        /*00a4*/ 	.byte	0x04, 0x05
        /*00a6*/ 	.short	(.L_1370 - .L_1369)
.L_1369:
        /*00a8*/ 	.word	0x00000200
        /*00ac*/ 	.word	0x00000001
        /*00b0*/ 	.word	0x00000001


	//----- nvinfo : EIATTR_CRS_STACK_SIZE
	.align		4
.L_1370:
        /*00b4*/ 	.byte	0x04, 0x1e
        /*00b6*/ 	.short	(.L_1372 - .L_1371)
.L_1371:
        /*00b8*/ 	.word	0x00000000


	//----- nvinfo : EIATTR_CBANK_PARAM_SIZE
	.align		4
.L_1372:
        /*00bc*/ 	.byte	0x03, 0x19
        /*00be*/ 	.short	0x0410


	//----- nvinfo : EIATTR_PARAM_CBANK
	.align		4
        /*00c0*/ 	.byte	0x04, 0x0a
        /*00c2*/ 	.short	(.L_1374 - .L_1373)
	.align		4
.L_1373:
        /*00c4*/ 	.word	index@(.nv.constant0._ZN2at6native13reduce_kernelILi512ELi1ENS0_8ReduceOpIaNS0_14func_wrapper_tIbZZZNS0_14or_kernel_cudaERNS_14TensorIteratorEENKUlvE_clEvENKUlvE0_clEvEUlbaE_EEjbLi4ELi4EEEEEvT1_)
        /*00c8*/ 	.short	0x0380
        /*00ca*/ 	.short	0x0410


	//----- nvinfo : EIATTR_SW_WAR
	.align		4
.L_1374:
        /*00cc*/ 	.byte	0x04, 0x36
        /*00ce*/ 	.short	(.L_1376 - .L_1375)
.L_1375:
        /*00d0*/ 	.word	0x00000008
.L_1376:


//--------------------- .nv.info._ZN2at6native13reduce_kernelILi256ELi2ENS0_8ReduceOpIaNS0_14func_wrapper_tIbZZZNS0_14or_kernel_cudaERNS_14TensorIteratorEENKUlvE_clEvENKUlvE0_clEvEUlbaE_EEjbLi4ELi4EEEEEvT1_ --------------------------
	.section	.nv.info._ZN2at6native13reduce_kernelILi256ELi2ENS0_8ReduceOpIaNS0_14func_wrapper_tIbZZZNS0_14or_kernel_cudaERNS_14TensorIteratorEENKUlvE_clEvENKUlvE0_clEvEUlbaE_EEjbLi4ELi4EEEEEvT1_,"",@"SHT_CUDA_INFO"
	.sectionflags	@""
	.align	4


	//----- nvinfo : EIATTR_CUDA_API_VERSION
	.align		4
        /*0000*/ 	.byte	0x04, 0x37
        /*0002*/ 	.short	(.L_1378 - .L_1377)
.L_1377:
        /*0004*/ 	.word	0x00000082


	//----- nvinfo : EIATTR_KPARAM_INFO
	.align		4
.L_1378:
        /*0008*/ 	.byte	0x04, 0x17
        /*000a*/ 	.short	(.L_1380 - .L_1379)
.L_1379:
        /*000c*/ 	.word	0x00000000
        /*0010*/ 	.short	0x0000
        /*0012*/ 	.short	0x0000
        /*0014*/ 	.byte	0x00, 0xf0, 0x41, 0x10


	//----- nvinfo : EIATTR_SPARSE_MMA_MASK
	.align		4
.L_1380:
        /*0018*/ 	.byte	0x03, 0x50
        /*001a*/ 	.short	0x0000


	//----- nvinfo : EIATTR_MAXREG_COUNT
	.align		4
        /*001c*/ 	.byte	0x03, 0x1b
        /*001e*/ 	.short	0x0040


	//----- nvinfo : EIATTR_NUM_BARRIERS
	.align		4
        /*0020*/ 	.byte	0x02, 0x4c
        /*0022*/ 	.byte	0x01
	.zero		1


	//----- nvinfo : EIATTR_EXTERNS
	.align		4
        /*0024*/ 	.byte	0x04, 0x0f
        /*0026*/ 	.short	(.L_1382 - .L_1381)


	//   ....[0]....
	.align		4
.L_1381:
        /*0028*/ 	.word	index@(__assertfail)


	//----- nvinfo : EIATTR_MERCURY_ISA_VERSION
	.align		4
.L_1382:
        /*002c*/ 	.byte	0x03, 0x5f
        /*002e*/ 	.short	0x0101


	//----- nvinfo : EIATTR_INT_WARP_WIDE_INSTR_OFFSETS
	.align		4
        /*0030*/ 	.byte	0x04, 0x31
        /*0032*/ 	.short	(.L_1384 - .L_1383)


	//   ....[0]....
.L_1383:
        /*0034*/ 	.word	0x00010d80


	//   ....[1]....
        /*0038*/ 	.word	0x00010e70


	//----- nvinfo : EIATTR_COOP_GROUP_MASK_REGIDS
	.align		4
.L_1384:
        /*003c*/ 	.byte	0x04, 0x29
        /*003e*/ 	.short	(.L_1386 - .L_1385)


	//   ....[0]....
.L_1385:
        /*0040*/ 	.word	0xffffffff


	//   ....[1]....
        /*0044*/ 	.word	0xffffffff


	//   ....[2]....
        /*0048*/ 	.word	0xffffffff


	//   ....[3]....
        /*004c*/ 	.word	0xffffffff


	//----- nvinfo : EIATTR_COOP_GROUP_INSTR_OFFSETS
	.align		4
.L_1386:
        /*0050*/ 	.byte	0x04, 0x28
        /*0052*/ 	.short	(.L_1388 - .L_1387)


	//   ....[0]....
.L_1387:
        /*0054*/ 	.word	0x0000c3f0


	//   ....[1]....
        /*0058*/ 	.word	0x0000c410


	//   ....[2]....
        /*005c*/ 	.word	0x00011890


	//   ....[3]....
        /*0060*/ 	.word	0x000118a0


	//----- nvinfo : EIATTR_VRC_CTA_INIT_COUNT
	.align		4
.L_1388:
        /*0064*/ 	.byte	0x02, 0x4a
	.zero		1
	.zero		1


	//----- nvinfo : EIATTR_SYSCALL_OFFSETS
	.align		4
        /*0068*/ 	.byte	0x04, 0x46
        /*006a*/ 	.short	(.L_1390 - .L_1389)


	//   ....[0]....
.L_1389:
        /*006c*/ 	.word	0x00001460


	//   ....[1]....
        /*0070*/ 	.word	0x00011c20


	//   ....[2]....
        /*0074*/ 	.word	0x00011db0


	//   ....[3]....
        /*0078*/ 	.word	0x00012010


	//   ....[4]....
        /*007c*/ 	.word	0x000121a0


	//   ....[5]....
        /*0080*/ 	.word	0x000125e0


	//   ....[6]....
        /*0084*/ 	.word	0x00012770


	//   ....[7]....
        /*0088*/ 	.word	0x000129d0


	//   ....[8]....
        /*008c*/ 	.word	0x00012b60


	//----- nvinfo : EIATTR_EXIT_INSTR_OFFSETS
	.align		4
.L_1390:
        /*0090*/ 	.byte	0x04, 0x1c
        /*0092*/ 	.short	(.L_1392 - .L_1391)


	//   ....[0]....
.L_1391:
        /*0094*/ 	.word	0x00010f30


	//   ....[1]....
        /*0098*/ 	.word	0x00011920


	//   ....[2]....
        /*009c*/ 	.word	0x00011af0


	//   ....[3]....
        /*00a0*/ 	.word	0x00011e20


	//   ....[4]....
        /*00a4*/ 	.word	0x00012210


	//   ....[5]....
        /*00a8*/ 	.word	0x00012240


	//   ....[6]....
        /*00ac*/ 	.word	0x00012270


	//   ....[7]....
        /*00b0*/ 	.word	0x000122b0


	//   ....[8]....
        /*00b4*/ 	.word	0x000122f0


	//   ....[9]....
        /*00b8*/ 	.word	0x000124b0


	//   ....[10]....
        /*00bc*/ 	.word	0x000127e0


	//   ....[11]....
        /*00c0*/ 	.word	0x00012bd0


	//   ....[12]....
        /*00c4*/ 	.word	0x00012c00


	//----- nvinfo : EIATTR_MAX_THREADS
	.align		4
.L_1392:
        /*00c8*/ 	.byte	0x04, 0x05
        /*00ca*/ 	.short	(.L_1394 - .L_1393)
.L_1393:
        /*00cc*/ 	.word	0x00000100
        /*00d0*/ 	.word	0x00000001
        /*00d4*/ 	.word	0x00000001


	//----- nvinfo : EIATTR_CRS_STACK_SIZE
	.align		4
.L_1394:
        /*00d8*/ 	.byte	0x04, 0x1e
        /*00da*/ 	.short	(.L_1396 - .L_1395)
.L_1395:
        /*00dc*/ 	.word	0x00000000


	//----- nvinfo : EIATTR_CBANK_PARAM_SIZE
	.align		4
.L_1396:
        /*00e0*/ 	.byte	0x03, 0x19
        /*00e2*/ 	.short	0x0410


	//----- nvinfo : EIATTR_PARAM_CBANK
	.align		4
        /*00e4*/ 	.byte	0x04, 0x0a
        /*00e6*/ 	.short	(.L_1398 - .L_1397)
	.align		4
.L_1397:
        /*00e8*/ 	.word	index@(.nv.constant0._ZN2at6native13reduce_kernelILi256ELi2ENS0_8ReduceOpIaNS0_14func_wrapper_tIbZZZNS0_14or_kernel_cudaERNS_14TensorIteratorEENKUlvE_clEvENKUlvE0_clEvEUlbaE_EEjbLi4ELi4EEEEEvT1_)
        /*00ec*/ 	.short	0x0380
        /*00ee*/ 	.short	0x0410


	//----- nvinfo : EIATTR_SW_WAR
	.align		4
.L_1398:
        /*00f0*/ 	.byte	0x04, 0x36
        /*00f2*/ 	.short	(.L_1400 - .L_1399)
.L_1399:
        /*00f4*/ 	.word	0x00000008
.L_1400:


//--------------------- .nv.info._ZN2at6native13reduce_kernelILi128ELi4ENS0_8ReduceOpIaNS0_14func_wrapper_tIbZZZNS0_14or_kernel_cudaERNS_14TensorIteratorEENKUlvE_clEvENKUlvE0_clEvEUlbaE_EEjbLi4ELi4EEEEEvT1_ --------------------------
	.section	.nv.info._ZN2at6native13reduce_kernelILi128ELi4ENS0_8ReduceOpIaNS0_14func_wrapper_tIbZZZNS0_14or_kernel_cudaERNS_14TensorIteratorEENKUlvE_clEvENKUlvE0_clEvEUlbaE_EEjbLi4ELi4EEEEEvT1_,"",@"SHT_CUDA_INFO"
	.sectionflags	@""
	.align	4


	//----- nvinfo : EIATTR_CUDA_API_VERSION
	.align		4
        /*0000*/ 	.byte	0x04, 0x37
        /*0002*/ 	.short	(.L_1402 - .L_1401)
.L_1401:
        /*0004*/ 	.word	0x00000082


	//----- nvinfo : EIATTR_KPARAM_INFO
	.align		4
.L_1402:
        /*0008*/ 	.byte	0x04, 0x17
        /*000a*/ 	.short	(.L_1404 - .L_1403)
.L_1403:
        /*000c*/ 	.word	0x00000000
        /*0010*/ 	.short	0x0000
        /*0012*/ 	.short	0x0000
        /*0014*/ 	.byte	0x00, 0xf0, 0x41, 0x10


	//----- nvinfo : EIATTR_SPARSE_MMA_MASK
	.align		4
.L_1404:
        /*0018*/ 	.byte	0x03, 0x50
        /*001a*/ 	.short	0x0000


	//----- nvinfo : EIATTR_MAXREG_COUNT
	.align		4
        /*001c*/ 	.byte	0x03, 0x1b
        /*001e*/ 	.short	0x0080


	//----- nvinfo : EIATTR_NUM_BARRIERS
	.align		4
        /*0020*/ 	.byte	0x02, 0x4c
        /*0022*/ 	.byte	0x01
	.zero		1


	//----- nvinfo : EIATTR_EXTERNS
	.align		4
        /*0024*/ 	.byte	0x04, 0x0f
        /*0026*/ 	.short	(.L_1406 - .L_1405)


	//   ....[0]....
	.align		4
.L_1405:
        /*0028*/ 	.word	index@(__assertfail)


	//----- nvinfo : EIATTR_MERCURY_ISA_VERSION
	.align		4
.L_1406:
        /*002c*/ 	.byte	0x03, 0x5f
        /*002e*/ 	.short	0x0101


	//----- nvinfo : EIATTR_INT_WARP_WIDE_INSTR_OFFSETS
	.align		4
        /*0030*/ 	.byte	0x04, 0x31
        /*0032*/ 	.short	(.L_1408 - .L_1407)


	//   ....[0]....
.L_1407:
        /*0034*/ 	.word	0x000171d0


	//   ....[1]....
        /*0038*/ 	.word	0x000172c0


	//----- nvinfo : EIATTR_COOP_GROUP_MASK_REGIDS
	.align		4
.L_1408:
        /*003c*/ 	.byte	0x04, 0x29
        /*003e*/ 	.short	(.L_1410 - .L_1409)


	//   ....[0]....
.L_1409:
        /*0040*/ 	.word	0xffffffff


	//   ....[1]....
        /*0044*/ 	.word	0xffffffff


	//   ....[2]....
        /*0048*/ 	.word	0xffffffff


	//   ....[3]....
        /*004c*/ 	.word	0xffffffff


	//   ....[4]....
        /*0050*/ 	.word	0xffffffff


	//   ....[5]....
        /*0054*/ 	.word	0xffffffff


	//   ....[6]....
        /*0058*/ 	.word	0xffffffff


	//   ....[7]....
        /*005c*/ 	.word	0xffffffff


	//----- nvinfo : EIATTR_COOP_GROUP_INSTR_OFFSETS
	.align		4
.L_1410:
        /*0060*/ 	.byte	0x04, 0x28
        /*0062*/ 	.short	(.L_1412 - .L_1411)


	//   ....[0]....
.L_1411:
        /*0064*/ 	.word	0x0000e290


	//   ....[1]....
        /*0068*/ 	.word	0x0000e2c0


	//   ....[2]....
        /*006c*/ 	.word	0x0000e2f0


	//   ....[3]....
        /*0070*/ 	.word	0x0000e300


	//   ....[4]....
        /*0074*/ 	.word	0x00018010


	//   ....[5]....
        /*0078*/ 	.word	0x00018040


	//   ....[6]....
        /*007c*/ 	.word	0x00018070


	//   ....[7]....
        /*0080*/ 	.word	0x00018080


	//----- nvinfo : EIATTR_VRC_CTA_INIT_COUNT
	.align		4
.L_1412:
        /*0084*/ 	.byte	0x02, 0x4a
	.zero		1
	.zero		1


	//----- nvinfo : EIATTR_SYSCALL_OFFSETS
	.align		4
        /*0088*/ 	.byte	0x04, 0x46
        /*008a*/ 	.short	(.L_1414 - .L_1413)


	//   ....[0]....
.L_1413:
        /*008c*/ 	.word	0x00001460


	//   ....[1]....
        /*0090*/ 	.word	0x00018560


	//   ....[2]....
        /*0094*/ 	.word	0x000186f0


	//   ....[3]....
        /*0098*/ 	.word	0x00018880


	//   ....[4]....
        /*009c*/ 	.word	0x00018a10


	//   ....[5]....
        /*00a0*/ 	.word	0x00018cd0


	//   ....[6]....
        /*00a4*/ 	.word	0x00018e60


	//   ....[7]....
        /*00a8*/ 	.word	0x00018ff0


	//   ....[8]....
        /*00ac*/ 	.word	0x00019180


	//   ....[9]....
        /*00b0*/ 	.word	0x00019700


	//   ....[10]....
        /*00b4*/ 	.word	0x00019890


	//   ....[11]....
        /*00b8*/ 	.word	0x00019a20


	//   ....[12]....
        /*00bc*/ 	.word	0x00019bb0


	//   ....[13]....
        /*00c0*/ 	.word	0x00019e70


	//   ....[14]....
        /*00c4*/ 	.word	0x0001a000


	//   ....[15]....
        /*00c8*/ 	.word	0x0001a190


	//   ....[16]....
        /*00cc*/ 	.word	0x0001a320


	//----- nvinfo : EIATTR_EXIT_INSTR_OFFSETS
	.align		4
.L_1414:
        /*00d0*/ 	.byte	0x04, 0x1c
        /*00d2*/ 	.short	(.L_1416 - .L_1415)


	//   ....[0]....
.L_1415:
        /*00d4*/ 	.word	0x00017380


	//   ....[1]....
        /*00d8*/ 	.word	0x00018140


	//   ....[2]....
        /*00dc*/ 	.word	0x00018430


	//   ....[3]....
        /*00e0*/ 	.word	0x00018a80


	//   ....[4]....
        /*00e4*/ 	.word	0x000191f0


	//   ....[5]....
        /*00e8*/ 	.word	0x00019240


	//   ....[6]....
        /*00ec*/ 	.word	0x00019270


	//   ....[7]....
        /*00f0*/ 	.word	0x000192b0


	//   ....[8]....
        /*00f4*/ 	.word	0x000192f0


	//   ....[9]....
        /*00f8*/ 	.word	0x000195d0


	//   ....[10]....
        /*00fc*/ 	.word	0x00019c20


	//   ....[11]....
        /*0100*/ 	.word	0x0001a390


	//   ....[12]....
        /*0104*/ 	.word	0x0001a3e0


	//----- nvinfo : EIATTR_MAX_THREADS
	.align		4
.L_1416:
        /*0108*/ 	.byte	0x04, 0x05
        /*010a*/ 	.short	(.L_1418 - .L_1417)
.L_1417:
        /*010c*/ 	.word	0x00000080
        /*0110*/ 	.word	0x00000001
        /*0114*/ 	.word	0x00000001


	//----- nvinfo : EIATTR_CRS_STACK_SIZE
	.align		4
.L_1418:
        /*0118*/ 	.byte	0x04, 0x1e
        /*011a*/ 	.short	(.L_1420 - .L_1419)
.L_1419:
        /*011c*/ 	.word	0x00000000


	//----- nvinfo : EIATTR_CBANK_PARAM_SIZE
	.align		4
.L_1420:
        /*0120*/ 	.byte	0x03, 0x19
        /*0122*/ 	.short	0x0410


	//----- nvinfo : EIATTR_PARAM_CBANK
	.align		4
        /*0124*/ 	.byte	0x04, 0x0a
        /*0126*/ 	.short	(.L_1422 - .L_1421)
	.align		4
.L_1421:
        /*0128*/ 	.word	index@(.nv.constant0._ZN2at6native13reduce_kernelILi128ELi4ENS0_8ReduceOpIaNS0_14func_wrapper_tIbZZZNS0_14or_kernel_cudaERNS_14TensorIteratorEENKUlvE_clEvENKUlvE0_clEvEUlbaE_EEjbLi4ELi4EEEEEvT1_)
        /*012c*/ 	.short	0x0380
        /*012e*/ 	.short	0x0410


	//----- nvinfo : EIATTR_SW_WAR
	.align		4
.L_1422:
        /*0130*/ 	.byte	0x04, 0x36
        /*0132*/ 	.short	(.L_1424 - .L_1423)
.L_1423:
        /*0134*/ 	.word	0x00000008
.L_1424:


//--------------------- .nv.info._ZN2at6native13reduce_kernelILi512ELi1ENS0_8ReduceOpIhNS0_14func_wrapper_tIbZZZNS0_14or_kernel_cudaERNS_14TensorIteratorEENKUlvE_clEvENKUlvE_clEvEUlbhE_EEjbLi4ELi4EEEEEvT1_ --------------------------
	.section	.nv.info._ZN2at6native13reduce_kernelILi512ELi1ENS0_8ReduceOpIhNS0_14func_wrapper_tIbZZZNS0_14or_kernel_cudaERNS_14TensorIteratorEENKUlvE_clEvENKUlvE_clEvEUlbhE_EEjbLi4ELi4EEEEEvT1_,"",@"SHT_CUDA_INFO"
	.sectionflags	@""
	.align	4


	//----- nvinfo : EIATTR_CUDA_API_VERSION
	.align		4
        /*0000*/ 	.byte	0x04, 0x37
        /*0002*/ 	.short	(.L_1426 - .L_1425)
.L_1425:
        /*0004*/ 	.word	0x00000082


	//----- nvinfo : EIATTR_KPARAM_INFO
	.align		4
.L_1426:
        /*0008*/ 	.byte	0x04, 0x17
        /*000a*/ 	.short	(.L_1428 - .L_1427)
.L_1427:
        /*000c*/ 	.word	0x00000000
        /*0010*/ 	.short	0x0000
        /*0012*/ 	.short	0x0000
        /*0014*/ 	.byte	0x00, 0xf0, 0x41, 0x10


	//----- nvinfo : EIATTR_SPARSE_MMA_MASK
	.align		4
.L_1428:
        /*0018*/ 	.byte	0x03, 0x50
        /*001a*/ 	.short	0x0000


	//----- nvinfo : EIATTR_MAXREG_COUNT
	.align		4
        /*001c*/ 	.byte	0x03, 0x1b
        /*001e*/ 	.short	0x0020


	//----- nvinfo : EIATTR_NUM_BARRIERS
	.align		4
        /*0020*/ 	.byte	0x02, 0x4c
        /*0022*/ 	.byte	0x01
	.zero		1


	//----- nvinfo : EIATTR_EXTERNS
	.align		4
        /*0024*/ 	.byte	0x04, 0x0f
        /*0026*/ 	.short	(.L_1430 - .L_1429)


	//   ....[0]....
	.align		4
.L_1429:
        /*0028*/ 	.word	index@(__assertfail)


	//----- nvinfo : EIATTR_MERCURY_ISA_VERSION
	.align		4
.L_1430:
        /*002c*/ 	.byte	0x03, 0x5f
        /*002e*/ 	.short	0x0101


	//----- nvinfo : EIATTR_INT_WARP_WIDE_INSTR_OFFSETS
	.align		4
        /*0030*/ 	.byte	0x04, 0x31
        /*0032*/ 	.short	(.L_1432 - .L_1431)


	//   ....[0]....
.L_1431:
        /*0034*/ 	.word	0x0000d940


	//   ....[1]....
        /*0038*/ 	.word	0x0000da30


	//----- nvinfo : EIATTR_COOP_GROUP_MASK_REGIDS
	.align		4
.L_1432:
        /*003c*/ 	.byte	0x04, 0x29
        /*003e*/ 	.short	(.L_1434 - .L_1433)


	//   ....[0]....
.L_1433:
        /*0040*/ 	.word	0xffffffff


	//   ....[1]....
        /*0044*/ 	.word	0xffffffff


	//----- nvinfo : EIATTR_COOP_GROUP_INSTR_OFFSETS
	.align		4
.L_1434:
        /*0048*/ 	.byte	0x04, 0x28
        /*004a*/ 	.short	(.L_1436 - .L_1435)


	//   ....[0]....
.L_1435:
        /*004c*/ 	.word	0x0000b230


	//   ....[1]....
        /*0050*/ 	.word	0x0000e250


	//----- nvinfo : EIATTR_VRC_CTA_INIT_COUNT
	.align		4
.L_1436:
        /*0054*/ 	.byte	0x02, 0x4a
	.zero		1
	.zero		1


	//----- nvinfo : EIATTR_SYSCALL_OFFSETS
	.align		4
        /*0058*/ 	.byte	0x04, 0x46
        /*005a*/ 	.short	(.L_1438 - .L_1437)


	//   ....[0]....
.L_1437:
        /*005c*/ 	.word	0x0000e4e0


	//   ....[1]....
        /*0060*/ 	.word	0x0000e750


	//   ....[2]....
        /*0064*/ 	.word	0x0000eab0


	//   ....[3]....
        /*0068*/ 	.word	0x0000ed20


	//----- nvinfo : EIATTR_EXIT_INSTR_OFFSETS
	.align		4
.L_1438:
        /*006c*/ 	.byte	0x04, 0x1c
        /*006e*/ 	.short	(.L_1440 - .L_1439)


	//   ....[0]....
.L_1439:
        /*0070*/ 	.word	0x0000dad0


	//   ....[1]....
        /*0074*/ 	.word	0x0000e2b0


	//   ....[2]....
        /*0078*/ 	.word	0x0000e550


	//   ....[3]....
        /*007c*/ 	.word	0x0000e590


	//   ....[4]....
        /*0080*/ 	.word	0x0000e7c0


	//   ....[5]....
        /*0084*/ 	.word	0x0000e7e0


	//   ....[6]....
        /*0088*/ 	.word	0x0000e810


	//   ....[7]....
        /*008c*/ 	.word	0x0000e850


	//   ....[8]....
        /*0090*/ 	.word	0x0000e890


	//   ....[9]....
        /*0094*/ 	.word	0x0000eb20


	//   ....[10]....
        /*0098*/ 	.word	0x0000eb60


	//   ....[11]....
        /*009c*/ 	.word	0x0000ed90


	//   ....[12]....
        /*00a0*/ 	.word	0x0000edb0


	//----- nvinfo : EIATTR_MAX_THREADS
	.align		4
.L_1440:
        /*00a4*/ 	.byte	0x04, 0x05
        /*00a6*/ 	.short	(.L_1442 - .L_1441)
.L_1441:
        /*00a8*/ 	.word	0x00000200
        /*00ac*/ 	.word	0x00000001
        /*00b0*/ 	.word	0x00000001


	//----- nvinfo : EIATTR_CRS_STACK_SIZE
	.align		4
.L_1442:
        /*00b4*/ 	.byte	0x04, 0x1e
        /*00b6*/ 	.short	(.L_1444 - .L_1443)
.L_1443:
        /*00b8*/ 	.word	0x00000000


	//----- nvinfo : EIATTR_CBANK_PARAM_SIZE
	.align		4
.L_1444:
        /*00bc*/ 	.byte	0x03, 0x19
        /*00be*/ 	.short	0x0410


	//----- nvinfo : EIATTR_PARAM_CBANK
	.align		4
        /*00c0*/ 	.byte	0x04, 0x0a
        /*00c2*/ 	.short	(.L_1446 - .L_1445)
	.align		4
.L_1445:
        /*00c4*/ 	.word	index@(.nv.constant0._ZN2at6native13reduce_kernelILi512ELi1ENS0_8ReduceOpIhNS0_14func_wrapper_tIbZZZNS0_14or_kernel_cudaERNS_14TensorIteratorEENKUlvE_clEvENKUlvE_clEvEUlbhE_EEjbLi4ELi4EEEEEvT1_)
        /*00c8*/ 	.short	0x0380
        /*00ca*/ 	.short	0x0410


	//----- nvinfo : EIATTR_SW_WAR
	.align		4
.L_1446:
        /*00cc*/ 	.byte	0x04, 0x36
        /*00ce*/ 	.short	(.L_1448 - .L_1447)
.L_1447:
        /*00d0*/ 	.word	0x00000008
.L_1448:


//--------------------- .nv.info._ZN2at6native13reduce_kernelILi256ELi2ENS0_8ReduceOpIhNS0_14func_wrapper_tIbZZZNS0_14or_kernel_cudaERNS_14TensorIteratorEENKUlvE_clEvENKUlvE_clEvEUlbhE_EEjbLi4ELi4EEEEEvT1_ --------------------------
	.section	.nv.info._ZN2at6native13reduce_kernelILi256ELi2ENS0_8ReduceOpIhNS0_14func_wrapper_tIbZZZNS0_14or_kernel_cudaERNS_14TensorIteratorEENKUlvE_clEvENKUlvE_clEvEUlbhE_EEjbLi4ELi4EEEEEvT1_,"",@"SHT_CUDA_INFO"
	.sectionflags	@""
	.align	4


	//----- nvinfo : EIATTR_CUDA_API_VERSION
	.align		4
        /*0000*/ 	.byte	0x04, 0x37
        /*0002*/ 	.short	(.L_1450 - .L_1449)
.L_1449:
        /*0004*/ 	.word	0x00000082


	//----- nvinfo : EIATTR_KPARAM_INFO
	.align		4
.L_1450:
        /*0008*/ 	.byte	0x04, 0x17
        /*000a*/ 	.short	(.L_1452 - .L_1451)
.L_1451:
        /*000c*/ 	.word	0x00000000
        /*0010*/ 	.short	0x0000
        /*0012*/ 	.short	0x0000
        /*0014*/ 	.byte	0x00, 0xf0, 0x41, 0x10


	//----- nvinfo : EIATTR_SPARSE_MMA_MASK
	.align		4
.L_1452:
        /*0018*/ 	.byte	0x03, 0x50
        /*001a*/ 	.short	0x0000


	//----- nvinfo : EIATTR_MAXREG_COUNT
	.align		4
        /*001c*/ 	.byte	0x03, 0x1b
        /*001e*/ 	.short	0x0040


	//----- nvinfo : EIATTR_NUM_BARRIERS
	.align		4
        /*0020*/ 	.byte	0x02, 0x4c
        /*0022*/ 	.byte	0x01
	.zero		1


	//----- nvinfo : EIATTR_EXTERNS
	.align		4
        /*0024*/ 	.byte	0x04, 0x0f
        /*0026*/ 	.short	(.L_1454 - .L_1453)


	//   ....[0]....
	.align		4
.L_1453:
        /*0028*/ 	.word	index@(__assertfail)


	//----- nvinfo : EIATTR_MERCURY_ISA_VERSION
	.align		4
.L_1454:
        /*002c*/ 	.byte	0x03, 0x5f
        /*002e*/ 	.short	0x0101


	//----- nvinfo : EIATTR_INT_WARP_WIDE_INSTR_OFFSETS
	.align		4
        /*0030*/ 	.byte	0x04, 0x31
        /*0032*/ 	.short	(.L_1456 - .L_1455)


	//   ....[0]....
.L_1455:
        /*0034*/ 	.word	0x00010d80


	//   ....[1]....
        /*0038*/ 	.word	0x00010e70


	//----- nvinfo : EIATTR_COOP_GROUP_MASK_REGIDS
	.align		4
.L_1456:
        /*003c*/ 	.byte	0x04, 0x29
        /*003e*/ 	.short	(.L_1458 - .L_1457)


	//   ....[0]....
.L_1457:
        /*0040*/ 	.word	0xffffffff


	//   ....[1]....
        /*0044*/ 	.word	0xffffffff


	//   ....[2]....
        /*0048*/ 	.word	0xffffffff


	//   ....[3]....
        /*004c*/ 	.word	0xffffffff


	//----- nvinfo : EIATTR_COOP_GROUP_INSTR_OFFSETS
	.align		4
.L_1458:
        /*0050*/ 	.byte	0x04, 0x28
        /*0052*/ 	.short	(.L_1460 - .L_1459)


	//   ....[0]....
.L_1459:
        /*0054*/ 	.word	0x0000c3f0


	//   ....[1]....
        /*0058*/ 	.word	0x0000c410


	//   ....[2]....
        /*005c*/ 	.word	0x00011890


	//   ....[3]....
        /*0060*/ 	.word	0x000118a0


	//----- nvinfo : EIATTR_VRC_CTA_INIT_COUNT
	.align		4
.L_1460:
        /*0064*/ 	.byte	0x02, 0x4a
	.zero		1
	.zero		1


	//----- nvinfo : EIATTR_SYSCALL_OFFSETS
	.align		4
        /*0068*/ 	.byte	0x04, 0x46
        /*006a*/ 	.short	(.L_1462 - .L_1461)


	//   ....[0]....
.L_1461:
        /*006c*/ 	.word	0x00001460


	//   ....[1]....
        /*0070*/ 	.word	0x00011c20


	//   ....[2]....
        /*0074*/ 	.word	0x00011db0


	//   ....[3]....
        /*0078*/ 	.word	0x00012010


	//   ....[4]....
        /*007c*/ 	.word	0x000121a0


	//   ....[5]....
        /*0080*/ 	.word	0x000125e0


	//   ....[6]....
        /*0084*/ 	.word	0x00012770


	//   ....[7]....
        /*0088*/ 	.word	0x000129d0


	//   ....[8]....
        /*008c*/ 	.word	0x00012b60


	//----- nvinfo : EIATTR_EXIT_INSTR_OFFSETS
	.align		4
.L_1462:
        /*0090*/ 	.byte	0x04, 0x1c
        /*0092*/ 	.short	(.L_1464 - .L_1463)


	//   ....[0]....
.L_1463:
        /*0094*/ 	.word	0x00010f30


	//   ....[1]....
        /*0098*/ 	.word	0x00011920


	//   ....[2]....
        /*009c*/ 	.word	0x00011af0


	//   ....[3]....
        /*00a0*/ 	.word	0x00011e20


	//   ....[4]....
        /*00a4*/ 	.word	0x00012210


	//   ....[5]....
        /*00a8*/ 	.word	0x00012240


	//   ....[6]....
        /*00ac*/ 	.word	0x00012270


	//   ....[7]....
        /*00b0*/ 	.word	0x000122b0


	//   ....[8]....
        /*00b4*/ 	.word	0x000122f0


	//   ....[9]....
        /*00b8*/ 	.word	0x000124b0


	//   ....[10]....
        /*00bc*/ 	.word	0x000127e0


	//   ....[11]....
        /*00c0*/ 	.word	0x00012bd0


	//   ....[12]....
        /*00c4*/ 	.word	0x00012c00


	//----- nvinfo : EIATTR_MAX_THREADS
	.align		4
.L_1464:
        /*00c8*/ 	.byte	0x04, 0x05
        /*00ca*/ 	.short	(.L_1466 - .L_1465)
.L_1465:
        /*00cc*/ 	.word	0x00000100
        /*00d0*/ 	.word	0x00000001
        /*00d4*/ 	.word	0x00000001


	//----- nvinfo : EIATTR_CRS_STACK_SIZE
	.align		4
.L_1466:
        /*00d8*/ 	.byte	0x04, 0x1e
        /*00da*/ 	.short	(.L_1468 - .L_1467)
.L_1467:
        /*00dc*/ 	.word	0x00000000


	//----- nvinfo : EIATTR_CBANK_PARAM_SIZE
	.align		4
.L_1468:
        /*00e0*/ 	.byte	0x03, 0x19
        /*00e2*/ 	.short	0x0410


	//----- nvinfo : EIATTR_PARAM_CBANK
	.align		4
        /*00e4*/ 	.byte	0x04, 0x0a
        /*00e6*/ 	.short	(.L_1470 - .L_1469)
	.align		4
.L_1469:
        /*00e8*/ 	.word	index@(.nv.constant0._ZN2at6native13reduce_kernelILi256ELi2ENS0_8ReduceOpIhNS0_14func_wrapper_tIbZZZNS0_14or_kernel_cudaERNS_14TensorIteratorEENKUlvE_clEvENKUlvE_clEvEUlbhE_EEjbLi4ELi4EEEEEvT1_)
        /*00ec*/ 	.short	0x0380
        /*00ee*/ 	.short	0x0410


	//----- nvinfo : EIATTR_SW_WAR
	.align		4
.L_1470:
        /*00f0*/ 	.byte	0x04, 0x36
        /*00f2*/ 	.short	(.L_1472 - .L_1471)
.L_1471:
        /*00f4*/ 	.word	0x00000008
.L_1472:


//--------------------- .nv.info._ZN2at6native13reduce_kernelILi128ELi4ENS0_8ReduceOpIhNS0_14func_wrapper_tIbZZZNS0_14or_kernel_cudaERNS_14TensorIteratorEENKUlvE_clEvENKUlvE_clEvEUlbhE_EEjbLi4ELi4EEEEEvT1_ --------------------------
	.section	.nv.info._ZN2at6native13reduce_kernelILi128ELi4ENS0_8ReduceOpIhNS0_14func_wrapper_tIbZZZNS0_14or_kernel_cudaERNS_14TensorIteratorEENKUlvE_clEvENKUlvE_clEvEUlbhE_EEjbLi4ELi4EEEEEvT1_,"",@"SHT_CUDA_INFO"
	.sectionflags	@""
	.align	4


	//----- nvinfo : EIATTR_CUDA_API_VERSION
	.align		4
        /*0000*/ 	.byte	0x04, 0x37
        /*0002*/ 	.short	(.L_1474 - .L_1473)
.L_1473:
        /*0004*/ 	.word	0x00000082


	//----- nvinfo : EIATTR_KPARAM_INFO
	.align		4
.L_1474:
        /*0008*/ 	.byte	0x04, 0x17
        /*000a*/ 	.short	(.L_1476 - .L_1475)
.L_1475:
        /*000c*/ 	.word	0x00000000
        /*0010*/ 	.short	0x0000
        /*0012*/ 	.short	0x0000
        /*0014*/ 	.byte	0x00, 0xf0, 0x41, 0x10


	//----- nvinfo : EIATTR_SPARSE_MMA_MASK
	.align		4
.L_1476:
        /*0018*/ 	.byte	0x03, 0x50
        /*001a*/ 	.short	0x0000


	//----- nvinfo : EIATTR_MAXREG_COUNT
	.align		4
        /*001c*/ 	.byte	0x03, 0x1b
        /*001e*/ 	.short	0x0080


	//----- nvinfo : EIATTR_NUM_BARRIERS
	.align		4
        /*0020*/ 	.byte	0x02, 0x4c
        /*0022*/ 	.byte	0x01
	.zero		1


	//----- nvinfo : EIATTR_EXTERNS
	.align		4
        /*0024*/ 	.byte	0x04, 0x0f
        /*0026*/ 	.short	(.L_1478 - .L_1477)


	//   ....[0]....
	.align		4
.L_1477:
        /*0028*/ 	.word	index@(__assertfail)


	//----- nvinfo : EIATTR_MERCURY_ISA_VERSION
	.align		4
.L_1478:
        /*002c*/ 	.byte	0x03, 0x5f
        /*002e*/ 	.short	0x0101


	//----- nvinfo : EIATTR_INT_WARP_WIDE_INSTR_OFFSETS
	.align		4
        /*0030*/ 	.byte	0x04, 0x31
        /*0032*/ 	.short	(.L_1480 - .L_1479)


	//   ....[0]....
.L_1479:
        /*0034*/ 	.word	0x000171d0


	//   ....[1]....
        /*0038*/ 	.word	0x000172c0


	//----- nvinfo : EIATTR_COOP_GROUP_MASK_REGIDS
	.align		4
.L_1480:
        /*003c*/ 	.byte	0x04, 0x29
        /*003e*/ 	.short	(.L_1482 - .L_1481)


	//   ....[0]....
.L_1481:
        /*0040*/ 	.word	0xffffffff


	//   ....[1]....
        /*0044*/ 	.word	0xffffffff


	//   ....[2]....
        /*0048*/ 	.word	0xffffffff


	//   ....[3]....
        /*004c*/ 	.word	0xffffffff


	//   ....[4]....
        /*0050*/ 	.word	0xffffffff


	//   ....[5]....
        /*0054*/ 	.word	0xffffffff


	//   ....[6]....
        /*0058*/ 	.word	0xffffffff


	//   ....[7]....
        /*005c*/ 	.word	0xffffffff


	//----- nvinfo : EIATTR_COOP_GROUP_INSTR_OFFSETS
	.align		4
.L_1482:
        /*0060*/ 	.byte	0x04, 0x28
        /*0062*/ 	.short	(.L_1484 - .L_1483)


	//   ....[0]....
.L_1483:
        /*0064*/ 	.word	0x0000e290


	//   ....[1]....
        /*0068*/ 	.word	0x0000e2c0


	//   ....[2]....
        /*006c*/ 	.word	0x0000e2f0


	//   ....[3]....
        /*0070*/ 	.word	0x0000e300


	//   ....[4]....
        /*0074*/ 	.word	0x00018010


	//   ....[5]....
        /*0078*/ 	.word	0x00018040


	//   ....[6]....
        /*007c*/ 	.word	0x00018070


	//   ....[7]....
        /*0080*/ 	.word	0x00018080


	//----- nvinfo : EIATTR_VRC_CTA_INIT_COUNT
	.align		4
.L_1484:
        /*0084*/ 	.byte	0x02, 0x4a
	.zero		1
	.zero		1


	//----- nvinfo : EIATTR_SYSCALL_OFFSETS
	.align		4
        /*0088*/ 	.byte	0x04, 0x46
        /*008a*/ 	.short	(.L_1486 - .L_1485)


	//   ....[0]....
.L_1485:
        /*008c*/ 	.word	0x00001460


	//   ....[1]....
        /*0090*/ 	.word	0x00018560


	//   ....[2]....
        /*0094*/ 	.word	0x000186f0


	//   ....[3]....
        /*0098*/ 	.word	0x00018880


	//   ....[4]....
        /*009c*/ 	.word	0x00018a10


	//   ....[5]....
        /*00a0*/ 	.word	0x00018cd0


	//   ....[6]....
        /*00a4*/ 	.word	0x00018e60


	//   ....[7]....
        /*00a8*/ 	.word	0x00018ff0


	//   ....[8]....
        /*00ac*/ 	.word	0x00019180


	//   ....[9]....
        /*00b0*/ 	.word	0x00019700


	//   ....[10]....
        /*00b4*/ 	.word	0x00019890


	//   ....[11]....
        /*00b8*/ 	.word	0x00019a20


	//   ....[12]....
        /*00bc*/ 	.word	0x00019bb0


	//   ....[13]....
        /*00c0*/ 	.word	0x00019e70


	//   ....[14]....
        /*00c4*/ 	.word	0x0001a000


	//   ....[15]....
        /*00c8*/ 	.word	0x0001a190


	//   ....[16]....
        /*00cc*/ 	.word	0x0001a320


	//----- nvinfo : EIATTR_EXIT_INSTR_OFFSETS
	.align		4
.L_1486:
        /*00d0*/ 	.byte	0x04, 0x1c
        /*00d2*/ 	.short	(.L_1488 - .L_1487)


	//   ....[0]....
.L_1487:
        /*00d4*/ 	.word	0x00017380


	//   ....[1]....
        /*00d8*/ 	.word	0x00018140


	//   ....[2]....
        /*00dc*/ 	.word	0x00018430


	//   ....[3]....
        /*00e0*/ 	.word	0x00018a80


	//   ....[4]....
        /*00e4*/ 	.word	0x000191f0


	//   ....[5]....
        /*00e8*/ 	.word	0x00019240


	//   ....[6]....
        /*00ec*/ 	.word	0x00019270


	//   ....[7]....
        /*00f0*/ 	.word	0x000192b0


	//   ....[8]....
        /*00f4*/ 	.word	0x000192f0


	//   ....[9]....
        /*00f8*/ 	.word	0x000195d0


	//   ....[10]....
        /*00fc*/ 	.word	0x00019c20


	//   ....[11]....
        /*0100*/ 	.word	0x0001a390


	//   ....[12]....
        /*0104*/ 	.word	0x0001a3e0


	//----- nvinfo : EIATTR_MAX_THREADS
	.align		4
.L_1488:
        /*0108*/ 	.byte	0x04, 0x05
        /*010a*/ 	.short	(.L_1490 - .L_1489)
.L_1489:
        /*010c*/ 	.word	0x00000080
        /*0110*/ 	.word	0x00000001
        /*0114*/ 	.word	0x00000001


	//----- nvinfo : EIATTR_CRS_STACK_SIZE
	.align		4
.L_1490:
        /*0118*/ 	.byte	0x04, 0x1e
        /*011a*/ 	.short	(.L_1492 - .L_1491)
.L_1491:
        /*011c*/ 	.word	0x00000000


	//----- nvinfo : EIATTR_CBANK_PARAM_SIZE
	.align		4
.L_1492:
        /*0120*/ 	.byte	0x03, 0x19
        /*0122*/ 	.short	0x0410


	//----- nvinfo : EIATTR_PARAM_CBANK
	.align		4
        /*0124*/ 	.byte	0x04, 0x0a
        /*0126*/ 	.short	(.L_1494 - .L_1493)
	.align		4
.L_1493:
        /*0128*/ 	.word	index@(.nv.constant0._ZN2at6native13reduce_kernelILi128ELi4ENS0_8ReduceOpIhNS0_14func_wrapper_tIbZZZNS0_14or_kernel_cudaERNS_14TensorIteratorEENKUlvE_clEvENKUlvE_clEvEUlbhE_EEjbLi4ELi4EEEEEvT1_)
        /*012c*/ 	.short	0x0380
        /*012e*/ 	.short	0x0410


	//----- nvinfo : EIATTR_SW_WAR
	.align		4
.L_1494:
        /*0130*/ 	.byte	0x04, 0x36
        /*0132*/ 	.short	(.L_1496 - .L_1495)
.L_1495:
        /*0134*/ 	.word	0x00000008
.L_1496:


//--------------------- .nv.info._ZN2at6native13reduce_kernelILi512ELi1ENS0_8ReduceOpIbNS0_14func_wrapper_tIbZZZNS0_15and_kernel_cudaERNS_14TensorIteratorEENKUlvE_clEvENKUlvE10_clEvEUlbbE_EEjbLi4ELi4EEEEEvT1_ --------------------------
	.section	.nv.info._ZN2at6native13reduce_kernelILi512ELi1ENS0_8ReduceOpIbNS0_14func_wrapper_tIbZZZNS0_15and_kernel_cudaERNS_14TensorIteratorEENKUlvE_clEvENKUlvE10_clEvEUlbbE_EEjbLi4ELi4EEEEEvT1_,"",@"SHT_CUDA_INFO"
	.sectionflags	@""
	.align	4


	//----- nvinfo : EIATTR_CUDA_API_VERSION
	.align		4
        /*0000*/ 	.byte	0x04, 0x37
        /*0002*/ 	.short	(.L_1498 - .L_1497)
.L_1497:
        /*0004*/ 	.word	0x00000082


	//----- nvinfo : EIATTR_KPARAM_INFO
	.align		4
.L_1498:
        /*0008*/ 	.byte	0x04, 0x17
        /*000a*/ 	.short	(.L_1500 - .L_1499)
.L_1499:
        /*000c*/ 	.word	0x00000000
        /*0010*/ 	.short	0x0000
        /*0012*/ 	.short	0x0000
        /*0014*/ 	.byte	0x00, 0xf0, 0x41, 0x10


	//----- nvinfo : EIATTR_SPARSE_MMA_MASK
	.align		4
.L_1500:
        /*0018*/ 	.byte	0x03, 0x50
        /*001a*/ 	.short	0x0000


	//----- nvinfo : EIATTR_MAXREG_COUNT
	.align		4
        /*001c*/ 	.byte	0x03, 0x1b
        /*001e*/ 	.short	0x0020


	//----- nvinfo : EIATTR_NUM_BARRIERS
	.align		4
        /*0020*/ 	.byte	0x02, 0x4c
        /*0022*/ 	.byte	0x01
	.zero		1


	//----- nvinfo : EIATTR_EXTERNS
	.align		4
        /*0024*/ 	.byte	0x04, 0x0f
        /*0026*/ 	.short	(.L_1502 - .L_1501)


	//   ....[0]....
	.align		4
.L_1501:
        /*0028*/ 	.word	index@(__assertfail)


	//----- nvinfo : EIATTR_MERCURY_ISA_VERSION
	.align		4
.L_1502:
        /*002c*/ 	.byte	0x03, 0x5f
        /*002e*/ 	.short	0x0101


	//----- nvinfo : EIATTR_INT_WARP_WIDE_INSTR_OFFSETS
	.align		4
        /*0030*/ 	.byte	0x04, 0x31
        /*0032*/ 	.short	(.L_1504 - .L_1503)


	//   ....[0]....
.L_1503:
        /*0034*/ 	.word	0x0000dfc0


	//   ....[1]....
        /*0038*/ 	.word	0x0000e0b0


	//----- nvinfo : EIATTR_COOP_GROUP_MASK_REGIDS
	.align		4
.L_1504:
        /*003c*/ 	.byte	0x04, 0x29
        /*003e*/ 	.short	(.L_1506 - .L_1505)


	//   ....[0]....
.L_1505:
        /*0040*/ 	.word	0xffffffff


	//   ....[1]....
        /*0044*/ 	.word	0xffffffff


	//----- nvinfo : EIATTR_COOP_GROUP_INSTR_OFFSETS
	.align		4
.L_1506:
        /*0048*/ 	.byte	0x04, 0x28
        /*004a*/ 	.short	(.L_1508 - .L_1507)


	//   ....[0]....
.L_1507:
        /*004c*/ 	.word	0x0000b8b0


	//   ....[1]....
        /*0050*/ 	.word	0x0000e8f0


	//----- nvinfo : EIATTR_VRC_CTA_INIT_COUNT
	.align		4
.L_1508:
        /*0054*/ 	.byte	0x02, 0x4a
	.zero		1
	.zero		1


	//----- nvinfo : EIATTR_SYSCALL_OFFSETS
	.align		4
        /*0058*/ 	.byte	0x04, 0x46
        /*005a*/ 	.short	(.L_1510 - .L_1509)


	//   ....[0]....
.L_1509:
        /*005c*/ 	.word	0x0000eb90


	//   ....[1]....
        /*0060*/ 	.word	0x0000ee10


	//   ....[2]....
        /*0064*/ 	.word	0x0000f180


	//   ....[3]....
        /*0068*/ 	.word	0x0000f400


	//----- nvinfo : EIATTR_EXIT_INSTR_OFFSETS
	.align		4
.L_1510:
        /*006c*/ 	.byte	0x04, 0x1c
        /*006e*/ 	.short	(.L_1512 - .L_1511)


	//   ....[0]....
.L_1511:
        /*0070*/ 	.word	0x0000e150


	//   ....[1]....
        /*0074*/ 	.word	0x0000e950


	//   ....[2]....
        /*0078*/ 	.word	0x0000ec00


	//   ....[3]....
        /*007c*/ 	.word	0x0000ec40


	//   ....[4]....
        /*0080*/ 	.word	0x0000ee80


	//   ....[5]....
        /*0084*/ 	.word	0x0000eea0


	//   ....[6]....
        /*0088*/ 	.word	0x0000eed0


	//   ....[7]....
        /*008c*/ 	.word	0x0000ef10


	//   ....[8]....
        /*0090*/ 	.word	0x0000ef50


	//   ....[9]....
        /*0094*/ 	.word	0x0000f1f0


	//   ....[10]....
        /*0098*/ 	.word	0x0000f230


	//   ....[11]....
        /*009c*/ 	.word	0x0000f470


	//   ....[12]....
        /*00a0*/ 	.word	0x0000f490


	//----- nvinfo : EIATTR_MAX_THREADS
	.align		4
.L_1512:
        /*00a4*/ 	.byte	0x04, 0x05
        /*00a6*/ 	.short	(.L_1514 - .L_1513)
.L_1513:
        /*00a8*/ 	.word	0x00000200
        /*00ac*/ 	.word	0x00000001
        /*00b0*/ 	.word	0x00000001


	//----- nvinfo : EIATTR_CRS_STACK_SIZE
	.align		4
.L_1514:
        /*00b4*/ 	.byte	0x04, 0x1e
        /*00b6*/ 	.short	(.L_1516 - .L_1515)
.L_1515:
        /*00b8*/ 	.word	0x00000000


	//----- nvinfo : EIATTR_CBANK_PARAM_SIZE
	.align		4
.L_1516:
        /*00bc*/ 	.byte	0x03, 0x19
        /*00be*/ 	.short	0x0410


	//----- nvinfo : EIATTR_PARAM_CBANK
	.align		4
        /*00c0*/ 	.byte	0x04, 0x0a
        /*00c2*/ 	.short	(.L_1518 - .L_1517)
	.align		4
.L_1517:
        /*00c4*/ 	.word	index@(.nv.constant0._ZN2at6native13reduce_kernelILi512ELi1ENS0_8ReduceOpIbNS0_14func_wrapper_tIbZZZNS0_15and_kernel_cudaERNS_14TensorIteratorEENKUlvE_clEvENKUlvE10_clEvEUlbbE_EEjbLi4ELi4EEEEEvT1_)
        /*00c8*/ 	.short	0x0380
        /*00ca*/ 	.short	0x0410


	//----- nvinfo : EIATTR_SW_WAR
	.align		4
.L_1518:
        /*00cc*/ 	.byte	0x04, 0x36
        /*00ce*/ 	.short	(.L_1520 - .L_1519)
.L_1519:
        /*00d0*/ 	.word	0x00000008
.L_1520:


//--------------------- .nv.info._ZN2at6native13reduce_kernelILi256ELi2ENS0_8ReduceOpIbNS0_14func_wrapper_tIbZZZNS0_15and_kernel_cudaERNS_14TensorIteratorEENKUlvE_clEvENKUlvE10_clEvEUlbbE_EEjbLi4ELi4EEEEEvT1_ --------------------------
	.section	.nv.info._ZN2at6native13reduce_kernelILi256ELi2ENS0_8ReduceOpIbNS0_14func_wrapper_tIbZZZNS0_15and_kernel_cudaERNS_14TensorIteratorEENKUlvE_clEvENKUlvE10_clEvEUlbbE_EEjbLi4ELi4EEEEEvT1_,"",@"SHT_CUDA_INFO"
	.sectionflags	@""
	.align	4


	//----- nvinfo : EIATTR_CUDA_API_VERSION
	.align		4
        /*0000*/ 	.byte	0x04, 0x37
        /*0002*/ 	.short	(.L_1522 - .L_1521)
.L_1521:
        /*0004*/ 	.word	0x00000082


	//----- nvinfo : EIATTR_KPARAM_INFO
	.align		4
.L_1522:
        /*0008*/ 	.byte	0x04, 0x17
        /*000a*/ 	.short	(.L_1524 - .L_1523)
.L_1523:
        /*000c*/ 	.word	0x00000000
        /*0010*/ 	.short	0x0000
        /*0012*/ 	.short	0x0000
        /*0014*/ 	.byte	0x00, 0xf0, 0x41, 0x10


	//----- nvinfo : EIATTR_SPARSE_MMA_MASK
	.align		4
.L_1524:
        /*0018*/ 	.byte	0x03, 0x50
        /*001a*/ 	.short	0x0000


	//----- nvinfo : EIATTR_MAXREG_COUNT
	.align		4
        /*001c*/ 	.byte	0x03, 0x1b
        /*001e*/ 	.short	0x0040


	//----- nvinfo : EIATTR_NUM_BARRIERS
	.align		4
        /*0020*/ 	.byte	0x02, 0x4c
        /*0022*/ 	.byte	0x01
	.zero		1


	//----- nvinfo : EIATTR_EXTERNS
	.align		4
        /*0024*/ 	.byte	0x04, 0x0f
        /*0026*/ 	.short	(.L_1526 - .L_1525)


	//   ....[0]....
	.align		4
.L_1525:
        /*0028*/ 	.word	index@(__assertfail)


	//----- nvinfo : EIATTR_MERCURY_ISA_VERSION
	.align		4
.L_1526:
        /*002c*/ 	.byte	0x03, 0x5f
        /*002e*/ 	.short	0x0101


	//----- nvinfo : EIATTR_INT_WARP_WIDE_INSTR_OFFSETS
	.align		4
        /*0030*/ 	.byte	0x04, 0x31
        /*0032*/ 	.short	(.L_1528 - .L_1527)


	//   ....[0]....
.L_1527:
        /*0034*/ 	.word	0x00011830


	//   ....[1]....
        /*0038*/ 	.word	0x00011920


	//----- nvinfo : EIATTR_COOP_GROUP_MASK_REGIDS
	.align		4
.L_1528:
        /*003c*/ 	.byte	0x04, 0x29
        /*003e*/ 	.short	(.L_1530 - .L_1529)


	//   ....[0]....
.L_1529:
        /*0040*/ 	.word	0xffffffff


	//   ....[1]....
        /*0044*/ 	.word	0xffffffff


	//   ....[2]....
        /*0048*/ 	.word	0xffffffff


	//   ....[3]....
        /*004c*/ 	.word	0xffffffff


	//----- nvinfo : EIATTR_COOP_GROUP_INSTR_OFFSETS
	.align		4
.L_1530:
        /*0050*/ 	.byte	0x04, 0x28
        /*0052*/ 	.short	(.L_1532 - .L_1531)


	//   ....[0]....
.L_1531:
        /*0054*/ 	.word	0x0000cea0


	//   ....[1]....
        /*0058*/ 	.word	0x0000cec0


	//   ....[2]....
        /*005c*/ 	.word	0x00012380


	//   ....[3]....
        /*0060*/ 	.word	0x00012390


	//----- nvinfo : EIATTR_VRC_CTA_INIT_COUNT
	.align		4
.L_1532:
        /*0064*/ 	.byte	0x02, 0x4a
	.zero		1
	.zero		1


	//----- nvinfo : EIATTR_SYSCALL_OFFSETS
	.align		4
        /*0068*/ 	.byte	0x04, 0x46
        /*006a*/ 	.short	(.L_1534 - .L_1533)


	//   ....[0]....
.L_1533:
        /*006c*/ 	.word	0x00001460


	//   ....[1]....
        /*0070*/ 	.word	0x00012730


	//   ....[2]....
        /*0074*/ 	.word	0x000128c0


	//   ....[3]....
        /*0078*/ 	.word	0x00012b40


	//   ....[4]....
        /*007c*/ 	.word	0x00012cd0


	//   ....[5]....
        /*0080*/ 	.word	0x00013130


	//   ....[6]....
        /*0084*/ 	.word	0x000132c0


	//   ....[7]....
        /*0088*/ 	.word	0x00013540


	//   ....[8]....
        /*008c*/ 	.word	0x000136d0


	//----- nvinfo : EIATTR_EXIT_INSTR_OFFSETS
	.align		4
.L_1534:
        /*0090*/ 	.byte	0x04, 0x1c
        /*0092*/ 	.short	(.L_1536 - .L_1535)


	//   ....[0]....
.L_1535:
        /*0094*/ 	.word	0x000119e0


	//   ....[1]....
        /*0098*/ 	.word	0x00012410


	//   ....[2]....
        /*009c*/ 	.word	0x00012600


	//   ....[3]....
        /*00a0*/ 	.word	0x00012930


	//   ....[4]....
        /*00a4*/ 	.word	0x00012d40


	//   ....[5]....
        /*00a8*/ 	.word	0x00012d70


	//   ....[6]....
        /*00ac*/ 	.word	0x00012da0


	//   ....[7]....
        /*00b0*/ 	.word	0x00012de0


	//   ....[8]....
        /*00b4*/ 	.word	0x00012e20


	//   ....[9]....
        /*00b8*/ 	.word	0x00013000


	//   ....[10]....
        /*00bc*/ 	.word	0x00013330


	//   ....[11]....
        /*00c0*/ 	.word	0x00013740


	//   ....[12]....
        /*00c4*/ 	.word	0x00013770


	//----- nvinfo : EIATTR_MAX_THREADS
	.align		4
.L_1536:
        /*00c8*/ 	.byte	0x04, 0x05
        /*00ca*/ 	.short	(.L_1538 - .L_1537)
.L_1537:
        /*00cc*/ 	.word	0x00000100
        /*00d0*/ 	.word	0x00000001
        /*00d4*/ 	.word	0x00000001


	//----- nvinfo : EIATTR_CRS_STACK_SIZE
	.align		4
.L_1538:
        /*00d8*/ 	.byte	0x04, 0x1e
        /*00da*/ 	.short	(.L_1540 - .L_1539)
.L_1539:
        /*00dc*/ 	.word	0x00000000


	//----- nvinfo : EIATTR_CBANK_PARAM_SIZE
	.align		4
.L_1540:
        /*00e0*/ 	.byte	0x03, 0x19
        /*00e2*/ 	.short	0x0410


	//----- nvinfo : EIATTR_PARAM_CBANK
	.align		4
        /*00e4*/ 	.byte	0x04, 0x0a
        /*00e6*/ 	.short	(.L_1542 - .L_1541)
	.align		4
.L_1541:
        /*00e8*/ 	.word	index@(.nv.constant0._ZN2at6native13reduce_kernelILi256ELi2ENS0_8ReduceOpIbNS0_14func_wrapper_tIbZZZNS0_15and_kernel_cudaERNS_14TensorIteratorEENKUlvE_clEvENKUlvE10_clEvEUlbbE_EEjbLi4ELi4EEEEEvT1_)
        /*00ec*/ 	.short	0x0380
        /*00ee*/ 	.short	0x0410


	//----- nvinfo : EIATTR_SW_WAR
	.align		4
.L_1542:
        /*00f0*/ 	.byte	0x04, 0x36
        /*00f2*/ 	.short	(.L_1544 - .L_1543)
.L_1543:
        /*00f4*/ 	.word	0x00000008
.L_1544:


//--------------------- .nv.info._ZN2at6native13reduce_kernelILi128ELi4ENS0_8ReduceOpIbNS0_14func_wrapper_tIbZZZNS0_15and_kernel_cudaERNS_14TensorIteratorEENKUlvE_clEvENKUlvE10_clEvEUlbbE_EEjbLi4ELi4EEEEEvT1_ --------------------------
	.section	.nv.info._ZN2at6native13reduce_kernelILi128ELi4ENS0_8ReduceOpIbNS0_14func_wrapper_tIbZZZNS0_15and_kernel_cudaERNS_14TensorIteratorEENKUlvE_clEvENKUlvE10_clEvEUlbbE_EEjbLi4ELi4EEEEEvT1_,"",@"SHT_CUDA_INFO"
	.sectionflags	@""
	.align	4


	//----- nvinfo : EIATTR_CUDA_API_VERSION
	.align		4
        /*0000*/ 	.byte	0x04, 0x37
        /*0002*/ 	.short	(.L_1546 - .L_1545)
.L_1545:
        /*0004*/ 	.word	0x00000082


	//----- nvinfo : EIATTR_KPARAM_INFO
	.align		4
.L_1546:
        /*0008*/ 	.byte	0x04, 0x17
        /*000a*/ 	.short	(.L_1548 - .L_1547)
.L_1547:
        /*000c*/ 	.word	0x00000000
        /*0010*/ 	.short	0x0000
        /*0012*/ 	.short	0x0000
        /*0014*/ 	.byte	0x00, 0xf0, 0x41, 0x10


	//----- nvinfo : EIATTR_SPARSE_MMA_MASK
	.align		4
.L_1548:
        /*0018*/ 	.byte	0x03, 0x50
        /*001a*/ 	.short	0x0000


	//----- nvinfo : EIATTR_MAXREG_COUNT
	.align		4
        /*001c*/ 	.byte	0x03, 0x1b
        /*001e*/ 	.short	0x0080


	//----- nvinfo : EIATTR_NUM_BARRIERS
	.align		4
        /*0020*/ 	.byte	0x02, 0x4c
        /*0022*/ 	.byte	0x01
	.zero		1


	//----- nvinfo : EIATTR_EXTERNS
	.align		4
        /*0024*/ 	.byte	0x04, 0x0f
        /*0026*/ 	.short	(.L_1550 - .L_1549)


	//   ....[0]....
	.align		4
.L_1549:
        /*0028*/ 	.word	index@(__assertfail)


	//----- nvinfo : EIATTR_MERCURY_ISA_VERSION
	.align		4
.L_1550:
        /*002c*/ 	.byte	0x03, 0x5f
        /*002e*/ 	.short	0x0101


	//----- nvinfo : EIATTR_INT_WARP_WIDE_INSTR_OFFSETS
	.align		4
        /*0030*/ 	.byte	0x04, 0x31
        /*0032*/ 	.short	(.L_1552 - .L_1551)


	//   ....[0]....
.L_1551:
        /*0034*/ 	.word	0x000183b0


	//   ....[1]....
        /*0038*/ 	.word	0x000184a0


	//----- nvinfo : EIATTR_COOP_GROUP_MASK_REGIDS
	.align		4
.L_1552:
        /*003c*/ 	.byte	0x04, 0x29
        /*003e*/ 	.short	(.L_1554 - .L_1553)


	//   ....[0]....
.L_1553:
        /*0040*/ 	.word	0xffffffff


	//   ....[1]....
        /*0044*/ 	.word	0xffffffff


	//   ....[2]....
        /*0048*/ 	.word	0xffffffff


	//   ....[3]....
        /*004c*/ 	.word	0xffffffff


	//   ....[4]....
        /*0050*/ 	.word	0xffffffff


	//   ....[5]....
        /*0054*/ 	.word	0xffffffff


	//   ....[6]....
        /*0058*/ 	.word	0xffffffff


	//   ....[7]....
        /*005c*/ 	.word	0xffffffff


	//----- nvinfo : EIATTR_COOP_GROUP_INSTR_OFFSETS
	.align		4
.L_1554:
        /*0060*/ 	.byte	0x04, 0x28
        /*0062*/ 	.short	(.L_1556 - .L_1555)


	//   ....[0]....
.L_1555:
        /*0064*/ 	.word	0x0000f470


	//   ....[1]....
        /*0068*/ 	.word	0x0000f4a0


	//   ....[2]....
        /*006c*/ 	.word	0x0000f4d0


	//   ....[3]....
        /*0070*/ 	.word	0x0000f4e0


	//   ....[4]....
        /*0074*/ 	.word	0x00019280


	//   ....[5]....
        /*0078*/ 	.word	0x000192b0


	//   ....[6]....
        /*007c*/ 	.word	0x000192d0


	//   ....[7]....
        /*0080*/ 	.word	0x000192e0


	//----- nvinfo : EIATTR_VRC_CTA_INIT_COUNT
	.align		4
.L_1556:
        /*0084*/ 	.byte	0x02, 0x4a
	.zero		1
	.zero		1


	//----- nvinfo : EIATTR_SYSCALL_OFFSETS
	.align		4
        /*0088*/ 	.byte	0x04, 0x46
        /*008a*/ 	.short	(.L_1558 - .L_1557)


	//   ....[0]....
.L_1557:
        /*008c*/ 	.word	0x00001460


	//   ....[1]....
        /*0090*/ 	.word	0x00019800


	//   ....[2]....
        /*0094*/ 	.word	0x00019990


	//   ....[3]....
        /*0098*/ 	.word	0x00019b20


	//   ....[4]....
        /*009c*/ 	.word	0x00019cb0


	//   ....[5]....
        /*00a0*/ 	.word	0x00019fb0


	//   ....[6]....
        /*00a4*/ 	.word	0x0001a140


	//   ....[7]....
        /*00a8*/ 	.word	0x0001a2d0


	//   ....[8]....
        /*00ac*/ 	.word	0x0001a460


	//   ....[9]....
        /*00b0*/ 	.word	0x0001aa20


	//   ....[10]....
        /*00b4*/ 	.word	0x0001abb0


	//   ....[11]....
        /*00b8*/ 	.word	0x0001ad40


	//   ....[12]....
        /*00bc*/ 	.word	0x0001aed0


	//   ....[13]....
        /*00c0*/ 	.word	0x0001b1d0


	//   ....[14]....
        /*00c4*/ 	.word	0x0001b360


	//   ....[15]....
        /*00c8*/ 	.word	0x0001b4f0


	//   ....[16]....
        /*00cc*/ 	.word	0x0001b680


	//----- nvinfo : EIATTR_EXIT_INSTR_OFFSETS
	.align		4
.L_1558:
        /*00d0*/ 	.byte	0x04, 0x1c
        /*00d2*/ 	.short	(.L_1560 - .L_1559)


	//   ....[0]....
.L_1559:
        /*00d4*/ 	.word	0x00018560


	//   ....[1]....
        /*00d8*/ 	.word	0x000193a0


	//   ....[2]....
        /*00dc*/ 	.word	0x000196d0


	//   ....[3]....
        /*00e0*/ 	.word	0x00019d20


	//   ....[4]....
        /*00e4*/ 	.word	0x0001a4d0


	//   ....[5]....
        /*00e8*/ 	.word	0x0001a520


	//   ....[6]....
        /*00ec*/ 	.word	0x0001a550


	//   ....[7]....
        /*00f0*/ 	.word	0x0001a590


	//   ....[8]....
        /*00f4*/ 	.word	0x0001a5d0


	//   ....[9]....
        /*00f8*/ 	.word	0x0001a8f0


	//   ....[10]....
        /*00fc*/ 	.word	0x0001af40


	//   ....[11]....
        /*0100*/ 	.word	0x0001b6f0


	//   ....[12]....
        /*0104*/ 	.word	0x0001b740


	//----- nvinfo : EIATTR_MAX_THREADS
	.align		4
.L_1560:
        /*0108*/ 	.byte	0x04, 0x05
        /*010a*/ 	.short	(.L_1562 - .L_1561)
.L_1561:
        /*010c*/ 	.word	0x00000080
        /*0110*/ 	.word	0x00000001
        /*0114*/ 	.word	0x00000001


	//----- nvinfo : EIATTR_CRS_STACK_SIZE
	.align		4
.L_1562:
        /*0118*/ 	.byte	0x04, 0x1e
        /*011a*/ 	.short	(.L_1564 - .L_1563)
.L_1563:
        /*011c*/ 	.word	0x00000000


	//----- nvinfo : EIATTR_CBANK_PARAM_SIZE
	.align		4
.L_1564:
        /*0120*/ 	.byte	0x03, 0x19
        /*0122*/ 	.short	0x0410


	//----- nvinfo : EIATTR_PARAM_CBANK
	.align		4
        /*0124*/ 	.byte	0x04, 0x0a
        /*0126*/ 	.short	(.L_1566 - .L_1565)
	.align		4
.L_1565:
        /*0128*/ 	.word	index@(.nv.constant0._ZN2at6native13reduce_kernelILi128ELi4ENS0_8ReduceOpIbNS0_14func_wrapper_tIbZZZNS0_15and_kernel_cudaERNS_14TensorIteratorEENKUlvE_clEvENKUlvE10_clEvEUlbbE_EEjbLi4ELi4EEEEEvT1_)
        /*012c*/ 	.short	0x0380
        /*012e*/ 	.short	0x0410


	//----- nvinfo : EIATTR_SW_WAR
	.align		4
.L_1566:
        /*0130*/ 	.byte	0x04, 0x36
        /*0132*/ 	.short	(.L_1568 - .L_1567)
.L_1567:
        /*0134*/ 	.word	0x00000008
.L_1568:


//--------------------- .nv.info._ZN2at6native13reduce_kernelILi512ELi1ENS0_8ReduceOpIN3c108BFloat16ENS0_14func_wrapper_tIbZZZNS0_15and_kernel_cudaERNS_14TensorIteratorEENKUlvE_clEvENKUlvE9_clEvEUlbS4_E_EEjbLi4ELi4EEEEEvT1_ --------------------------
	.section	.nv.info._ZN2at6native13reduce_kernelILi512ELi1ENS0_8ReduceOpIN3c108BFloat16ENS0_14func_wrapper_tIbZZZNS0_15and_kernel_cudaERNS_14TensorIteratorEENKUlvE_clEvENKUlvE9_clEvEUlbS4_E_EEjbLi4ELi4EEEEEvT1_,"",@"SHT_CUDA_INFO"
	.sectionflags	@""
	.align	4


	//----- nvinfo : EIATTR_CUDA_API_VERSION
	.align		4
        /*0000*/ 	.byte	0x04, 0x37
        /*0002*/ 	.short	(.L_1570 - .L_1569)
.L_1569:
        /*0004*/ 	.word	0x00000082


	//----- nvinfo : EIATTR_KPARAM_INFO
	.align		4
.L_1570:
        /*0008*/ 	.byte	0x04, 0x17
        /*000a*/ 	.short	(.L_1572 - .L_1571)
.L_1571:
        /*000c*/ 	.word	0x00000000
        /*0010*/ 	.short	0x0000
        /*0012*/ 	.short	0x0000
        /*0014*/ 	.byte	0x00, 0xf0, 0x41, 0x10


	//----- nvinfo : EIATTR_SPARSE_MMA_MASK
	.align		4
.L_1572:
        /*0018*/ 	.byte	0x03, 0x50
        /*001a*/ 	.short	0x0000


	//----- nvinfo : EIATTR_MAXREG_COUNT
	.align		4
        /*001c*/ 	.byte	0x03, 0x1b
        /*001e*/ 	.short	0x0020


	//----- nvinfo : EIATTR_NUM_BARRIERS
	.align		4
        /*0020*/ 	.byte	0x02, 0x4c
        /*0022*/ 	.byte	0x01
	.zero		1


	//----- nvinfo : EIATTR_EXTERNS
	.align		4
        /*0024*/ 	.byte	0x04, 0x0f
        /*0026*/ 	.short	(.L_1574 - .L_1573)


	//   ....[0]....
	.align		4
.L_1573:
        /*0028*/ 	.word	index@(__assertfail)


	//----- nvinfo : EIATTR_MERCURY_ISA_VERSION
	.align		4
.L_1574:
        /*002c*/ 	.byte	0x03, 0x5f
        /*002e*/ 	.short	0x0101


	//----- nvinfo : EIATTR_INT_WARP_WIDE_INSTR_OFFSETS
	.align		4
        /*0030*/ 	.byte	0x04, 0x31
        /*0032*/ 	.short	(.L_1576 - .L_1575)


	//   ....[0]....
.L_1575:
        /*0034*/ 	.word	0x0000e220


	//   ....[1]....
        /*0038*/ 	.word	0x0000e310


	//----- nvinfo : EIATTR_COOP_GROUP_MASK_REGIDS
	.align		4
.L_1576:
        /*003c*/ 	.byte	0x04, 0x29
        /*003e*/ 	.short	(.L_1578 - .L_1577)


	//   ....[0]....
.L_1577:
        /*0040*/ 	.word	0xffffffff


	//   ....[1]....
        /*0044*/ 	.word	0xffffffff


	//----- nvinfo : EIATTR_COOP_GROUP_INSTR_OFFSETS
	.align		4
.L_1578:
        /*0048*/ 	.byte	0x04, 0x28
        /*004a*/ 	.short	(.L_1580 - .L_1579)


	//   ....[0]....
.L_1579:
        /*004c*/ 	.word	0x0000bae0


	//   ....[1]....
        /*0050*/ 	.word	0x0000ec80


	//----- nvinfo : EIATTR_VRC_CTA_INIT_COUNT
	.align		4
.L_1580:
        /*0054*/ 	.byte	0x02, 0x4a
	.zero		1
	.zero		1


	//----- nvinfo : EIATTR_SYSCALL_OFFSETS
	.align		4
        /*0058*/ 	.byte	0x04, 0x46
        /*005a*/ 	.short	(.L_1582 - .L_1581)


	//   ....[0]....
.L_1581:
        /*005c*/ 	.word	0x0000efb0


	//   ....[1]....
        /*0060*/ 	.word	0x0000f270


	//   ....[2]....
        /*0064*/ 	.word	0x0000f620


	//   ....[3]....
        /*0068*/ 	.word	0x0000f8e0


	//----- nvinfo : EIATTR_EXIT_INSTR_OFFSETS
	.align		4
.L_1582:
        /*006c*/ 	.byte	0x04, 0x1c
        /*006e*/ 	.short	(.L_1584 - .L_1583)


	//   ....[0]....
.L_1583:
        /*0070*/ 	.word	0x0000e3d0


	//   ....[1]....
        /*0074*/ 	.word	0x0000ed30


	//   ....[2]....
        /*0078*/ 	.word	0x0000f020


	//   ....[3]....
        /*007c*/ 	.word	0x0000f060


	//   ....[4]....
        /*0080*/ 	.word	0x0000f2e0


	//   ....[5]....
        /*0084*/ 	.word	0x0000f300


	//   ....[6]....
        /*0088*/ 	.word	0x0000f330


	//   ....[7]....
        /*008c*/ 	.word	0x0000f370


	//   ....[8]....
        /*0090*/ 	.word	0x0000f3b0


	//   ....[9]....
        /*0094*/ 	.word	0x0000f690


	//   ....[10]....
        /*0098*/ 	.word	0x0000f6d0


	//   ....[11]....
        /*009c*/ 	.word	0x0000f950


	//   ....[12]....
        /*00a0*/ 	.word	0x0000f970


	//----- nvinfo : EIATTR_MAX_THREADS
	.align		4
.L_1584:
        /*00a4*/ 	.byte	0x04, 0x05
        /*00a6*/ 	.short	(.L_1586 - .L_1585)
.L_1585:
        /*00a8*/ 	.word	0x00000200
        /*00ac*/ 	.word	0x00000001
        /*00b0*/ 	.word	0x00000001


	//----- nvinfo : EIATTR_CRS_STACK_SIZE
	.align		4
.L_1586:
        /*00b4*/ 	.byte	0x04, 0x1e
        /*00b6*/ 	.short	(.L_1588 - .L_1587)
.L_1587:
        /*00b8*/ 	.word	0x00000000


	//----- nvinfo : EIATTR_CBANK_PARAM_SIZE
	.align		4
.L_1588:
        /*00bc*/ 	.byte	0x03, 0x19
        /*00be*/ 	.short	0x0410


	//----- nvinfo : EIATTR_PARAM_CBANK
	.align		4
        /*00c0*/ 	.byte	0x04, 0x0a
        /*00c2*/ 	.short	(.L_1590 - .L_1589)
	.align		4
.L_1589:
        /*00c4*/ 	.word	index@(.nv.constant0._ZN2at6native13reduce_kernelILi512ELi1ENS0_8ReduceOpIN3c108BFloat16ENS0_14func_wrapper_tIbZZZNS0_15and_kernel_cudaERNS_14TensorIteratorEENKUlvE_clEvENKUlvE9_clEvEUlbS4_E_EEjbLi4ELi4EEEEEvT1_)
        /*00c8*/ 	.short	0x0380
        /*00ca*/ 	.short	0x0410


	//----- nvinfo : EIATTR_SW_WAR
	.align		4
.L_1590:
        /*00cc*/ 	.byte	0x04, 0x36
        /*00ce*/ 	.short	(.L_1592 - .L_1591)
.L_1591:
        /*00d0*/ 	.word	0x00000008
.L_1592:


//--------------------- .nv.info._ZN2at6native13reduce_kernelILi256ELi2ENS0_8ReduceOpIN3c108BFloat16ENS0_14func_wrapper_tIbZZZNS0_15and_kernel_cudaERNS_14TensorIteratorEENKUlvE_clEvENKUlvE9_clEvEUlbS4_E_EEjbLi4ELi4EEEEEvT1_ --------------------------
	.section	.nv.info._ZN2at6native13reduce_kernelILi256ELi2ENS0_8ReduceOpIN3c108BFloat16ENS0_14func_wrapper_tIbZZZNS0_15and_kernel_cudaERNS_14TensorIteratorEENKUlvE_clEvENKUlvE9_clEvEUlbS4_E_EEjbLi4ELi4EEEEEvT1_,"",@"SHT_CUDA_INFO"
	.sectionflags	@""
	.align	4


	//----- nvinfo : EIATTR_CUDA_API_VERSION
	.align		4
        /*0000*/ 	.byte	0x04, 0x37
        /*0002*/ 	.short	(.L_1594 - .L_1593)
.L_1593:
        /*0004*/ 	.word	0x00000082


	//----- nvinfo : EIATTR_KPARAM_INFO
	.align		4
.L_1594:
        /*0008*/ 	.byte	0x04, 0x17
        /*000a*/ 	.short	(.L_1596 - .L_1595)
.L_1595:
        /*000c*/ 	.word	0x00000000
        /*0010*/ 	.short	0x0000
        /*0012*/ 	.short	0x0000
        /*0014*/ 	.byte	0x00, 0xf0, 0x41, 0x10


	//----- nvinfo : EIATTR_SPARSE_MMA_MASK
	.align		4
.L_1596:
        /*0018*/ 	.byte	0x03, 0x50
        /*001a*/ 	.short	0x0000


	//----- nvinfo : EIATTR_MAXREG_COUNT
	.align		4
        /*001c*/ 	.byte	0x03, 0x1b
        /*001e*/ 	.short	0x0040


	//----- nvinfo : EIATTR_NUM_BARRIERS
	.align		4
        /*0020*/ 	.byte	0x02, 0x4c
        /*0022*/ 	.byte	0x01
	.zero		1


	//----- nvinfo : EIATTR_EXTERNS
	.align		4
        /*0024*/ 	.byte	0x04, 0x0f
        /*0026*/ 	.short	(.L_1598 - .L_1597)


	//   ....[0]....
	.align		4
.L_1597:
        /*0028*/ 	.word	index@(__assertfail)


	//----- nvinfo : EIATTR_MERCURY_ISA_VERSION
	.align		4
.L_1598:
        /*002c*/ 	.byte	0x03, 0x5f
        /*002e*/ 	.short	0x0101


	//----- nvinfo : EIATTR_INT_WARP_WIDE_INSTR_OFFSETS
	.align		4
        /*0030*/ 	.byte	0x04, 0x31
        /*0032*/ 	.short	(.L_1600 - .L_1599)


	//   ....[0]....
.L_1599:
        /*0034*/ 	.word	0x00011560


	//   ....[1]....
        /*0038*/ 	.word	0x00011650


	//----- nvinfo : EIATTR_COOP_GROUP_MASK_REGIDS
	.align		4
.L_1600:
        /*003c*/ 	.byte	0x04, 0x29
        /*003e*/ 	.short	(.L_1602 - .L_1601)


	//   ....[0]....
.L_1601:
        /*0040*/ 	.word	0xffffffff


	//   ....[1]....
        /*0044*/ 	.word	0xffffffff


	//   ....[2]....
        /*0048*/ 	.word	0xffffffff


	//   ....[3]....
        /*004c*/ 	.word	0xffffffff


	//----- nvinfo : EIATTR_COOP_GROUP_INSTR_OFFSETS
	.align		4
.L_1602:
        /*0050*/ 	.byte	0x04, 0x28
        /*0052*/ 	.short	(.L_1604 - .L_1603)


	//   ....[0]....
.L_1603:
        /*0054*/ 	.word	0x0000cb70


	//   ....[1]....
        /*0058*/ 	.word	0x0000cb80


	//   ....[2]....
        /*005c*/ 	.word	0x00012210


	//   ....[3]....
        /*0060*/ 	.word	0x00012220


	//----- nvinfo : EIATTR_VRC_CTA_INIT_COUNT
	.align		4
.L_1604:
        /*0064*/ 	.byte	0x02, 0x4a
	.zero		1
	.zero		1


	//----- nvinfo : EIATTR_SYSCALL_OFFSETS
	.align		4
        /*0068*/ 	.byte	0x04, 0x46
        /*006a*/ 	.short	(.L_1606 - .L_1605)


	//   ....[0]....
.L_1605:
        /*006c*/ 	.word	0x00001450


	//   ....[1]....
        /*0070*/ 	.word	0x000126c0


	//   ....[2]....
        /*0074*/ 	.word	0x00012850


	//   ....[3]....
        /*0078*/ 	.word	0x00012b50


	//   ....[4]....
        /*007c*/ 	.word	0x00012ce0


	//   ....[5]....
        /*0080*/ 	.word	0x000131b0


	//   ....[6]....
        /*0084*/ 	.word	0x00013340


	//   ....[7]....
        /*0088*/ 	.word	0x00013640


	//   ....[8]....
        /*008c*/ 	.word	0x000137d0


	//----- nvinfo : EIATTR_EXIT_INSTR_OFFSETS
	.align		4
.L_1606:
        /*0090*/ 	.byte	0x04, 0x1c
        /*0092*/ 	.short	(.L_1608 - .L_1607)


	//   ....[0]....
.L_1607:
        /*0094*/ 	.word	0x00011710


	//   ....[1]....
        /*0098*/ 	.word	0x00012330


	//   ....[2]....
        /*009c*/ 	.word	0x00012590


	//   ....[3]....
        /*00a0*/ 	.word	0x000128c0


	//   ....[4]....
        /*00a4*/ 	.word	0x00012d50


	//   ....[5]....
        /*00a8*/ 	.word	0x00012d80


	//   ....[6]....
        /*00ac*/ 	.word	0x00012db0


	//   ....[7]....
        /*00b0*/ 	.word	0x00012df0


	//   ....[8]....
        /*00b4*/ 	.word	0x00012e30


	//   ....[9]....
        /*00b8*/ 	.word	0x00013080


	//   ....[10]....
        /*00bc*/ 	.word	0x000133b0


	//   ....[11]....
        /*00c0*/ 	.word	0x00013840


	//   ....[12]....
        /*00c4*/ 	.word	0x00013870


	//----- nvinfo : EIATTR_MAX_THREADS
	.align		4
.L_1608:
        /*00c8*/ 	.byte	0x04, 0x05
        /*00ca*/ 	.short	(.L_1610 - .L_1609)
.L_1609:
        /*00cc*/ 	.word	0x00000100
        /*00d0*/ 	.word	0x00000001
        /*00d4*/ 	.word	0x00000001


	//----- nvinfo : EIATTR_CRS_STACK_SIZE
	.align		4
.L_1610:
        /*00d8*/ 	.byte	0x04, 0x1e
        /*00da*/ 	.short	(.L_1612 - .L_1611)
.L_1611:
        /*00dc*/ 	.word	0x00000000


	//----- nvinfo : EIATTR_CBANK_PARAM_SIZE
	.align		4
.L_1612:
        /*00e0*/ 	.byte	0x03, 0x19
        /*00e2*/ 	.short	0x0410


	//----- nvinfo : EIATTR_PARAM_CBANK
	.align		4
        /*00e4*/ 	.byte	0x04, 0x0a
        /*00e6*/ 	.short	(.L_1614 - .L_1613)
	.align		4
.L_1613:
        /*00e8*/ 	.word	index@(.nv.constant0._ZN2at6native13reduce_kernelILi256ELi2ENS0_8ReduceOpIN3c108BFloat16ENS0_14func_wrapper_tIbZZZNS0_15and_kernel_cudaERNS_14TensorIteratorEENKUlvE_clEvENKUlvE9_clEvEUlbS4_E_EEjbLi4ELi4EEEEEvT1_)
        /*00ec*/ 	.short	0x0380
        /*00ee*/ 	.short	0x0410


	//----- nvinfo : EIATTR_SW_WAR
	.align		4
.L_1614:
        /*00f0*/ 	.byte	0x04, 0x36
        /*00f2*/ 	.short	(.L_1616 - .L_1615)
.L_1615:
        /*00f4*/ 	.word	0x00000008
.L_1616:


//--------------------- .nv.info._ZN2at6native13reduce_kernelILi128ELi4ENS0_8ReduceOpIN3c108BFloat16ENS0_14func_wrapper_tIbZZZNS0_15and_kernel_cudaERNS_14TensorIteratorEENKUlvE_clEvENKUlvE9_clEvEUlbS4_E_EEjbLi4ELi4EEEEEvT1_ --------------------------
	.section	.nv.info._ZN2at6native13reduce_kernelILi128ELi4ENS0_8ReduceOpIN3c108BFloat16ENS0_14func_wrapper_tIbZZZNS0_15and_kernel_cudaERNS_14TensorIteratorEENKUlvE_clEvENKUlvE9_clEvEUlbS4_E_EEjbLi4ELi4EEEEEvT1_,"",@"SHT_CUDA_INFO"
	.sectionflags	@""
	.align	4


	//----- nvinfo : EIATTR_CUDA_API_VERSION
	.align		4
        /*0000*/ 	.byte	0x04, 0x37
        /*0002*/ 	.short	(.L_1618 - .L_1617)
.L_1617:
        /*0004*/ 	.word	0x00000082


	//----- nvinfo : EIATTR_KPARAM_INFO
	.align		4
.L_1618:
        /*0008*/ 	.byte	0x04, 0x17
        /*000a*/ 	.short	(.L_1620 - .L_1619)
.L_1619:
        /*000c*/ 	.word	0x00000000
        /*0010*/ 	.short	0x0000
        /*0012*/ 	.short	0x0000
        /*0014*/ 	.byte	0x00, 0xf0, 0x41, 0x10


	//----- nvinfo : EIATTR_SPARSE_MMA_MASK
	.align		4
.L_1620:
        /*0018*/ 	.byte	0x03, 0x50
        /*001a*/ 	.short	0x0000


	//----- nvinfo : EIATTR_MAXREG_COUNT
	.align		4
        /*001c*/ 	.byte	0x03, 0x1b
        /*001e*/ 	.short	0x0080


	//----- nvinfo : EIATTR_NUM_BARRIERS
	.align		4
        /*0020*/ 	.byte	0x02, 0x4c
        /*0022*/ 	.byte	0x01
	.zero		1


	//----- nvinfo : EIATTR_EXTERNS
	.align		4
        /*0024*/ 	.byte	0x04, 0x0f
        /*0026*/ 	.short	(.L_1622 - .L_1621)


	//   ....[0]....
	.align		4
.L_1621:
        /*0028*/ 	.word	index@(__assertfail)


	//----- nvinfo : EIATTR_MERCURY_ISA_VERSION
	.align		4
.L_1622:
        /*002c*/ 	.byte	0x03, 0x5f
        /*002e*/ 	.short	0x0101


	//----- nvinfo : EIATTR_INT_WARP_WIDE_INSTR_OFFSETS
	.align		4
        /*0030*/ 	.byte	0x04, 0x31
        /*0032*/ 	.short	(.L_1624 - .L_1623)


	//   ....[0]....
.L_1623:
        /*0034*/ 	.word	0x00017580


	//   ....[1]....
        /*0038*/ 	.word	0x00017670


	//----- nvinfo : EIATTR_COOP_GROUP_MASK_REGIDS
	.align		4
.L_1624:
        /*003c*/ 	.byte	0x04, 0x29
        /*003e*/ 	.short	(.L_1626 - .L_1625)


	//   ....[0]....
.L_1625:
        /*0040*/ 	.word	0xffffffff


	//   ....[1]....
        /*0044*/ 	.word	0xffffffff


	//   ....[2]....
        /*0048*/ 	.word	0xffffffff


	//   ....[3]....
        /*004c*/ 	.word	0xffffffff


	//   ....[4]....
        /*0050*/ 	.word	0xffffffff


	//   ....[5]....
        /*0054*/ 	.word	0xffffffff


	//   ....[6]....
        /*0058*/ 	.word	0xffffffff


	//   ....[7]....
        /*005c*/ 	.word	0xffffffff


	//----- nvinfo : EIATTR_COOP_GROUP_INSTR_OFFSETS
	.align		4
.L_1626:
        /*0060*/ 	.byte	0x04, 0x28
        /*0062*/ 	.short	(.L_1628 - .L_1627)


	//   ....[0]....
.L_1627:
        /*0064*/ 	.word	0x0000e530


	//   ....[1]....
        /*0068*/ 	.word	0x0000e560


	//   ....[2]....
        /*006c*/ 	.word	0x0000e590


	//   ....[3]....
        /*0070*/ 	.word	0x0000e5b0


	//   ....[4]....
        /*0074*/ 	.word	0x000187b0


	//   ....[5]....
        /*0078*/ 	.word	0x000187e0


	//   ....[6]....
        /*007c*/ 	.word	0x00018800


	//   ....[7]....
        /*0080*/ 	.word	0x00018810


	//----- nvinfo : EIATTR_VRC_CTA_INIT_COUNT
	.align		4
.L_1628:
        /*0084*/ 	.byte	0x02, 0x4a
	.zero		1
	.zero		1


	//----- nvinfo : EIATTR_SYSCALL_OFFSETS
	.align		4
        /*0088*/ 	.byte	0x04, 0x46
        /*008a*/ 	.short	(.L_1630 - .L_1629)


	//   ....[0]....
.L_1629:
        /*008c*/ 	.word	0x00001450


	//   ....[1]....
        /*0090*/ 	.word	0x00018ee0


	//   ....[2]....
        /*0094*/ 	.word	0x00019070


	//   ....[3]....
        /*0098*/ 	.word	0x00019200


	//   ....[4]....
        /*009c*/ 	.word	0x00019390


	//   ....[5]....
        /*00a0*/ 	.word	0x00019750


	//   ....[6]....
        /*00a4*/ 	.word	0x000198e0


	//   ....[7]....
        /*00a8*/ 	.word	0x00019a70


	//   ....[8]....
        /*00ac*/ 	.word	0x00019c00


	//   ....[9]....
        /*00b0*/ 	.word	0x0001a250


	//   ....[10]....
        /*00b4*/ 	.word	0x0001a3e0


	//   ....[11]....
        /*00b8*/ 	.word	0x0001a570


	//   ....[12]....
        /*00bc*/ 	.word	0x0001a700


	//   ....[13]....
        /*00c0*/ 	.word	0x0001aac0


	//   ....[14]....
        /*00c4*/ 	.word	0x0001ac50


	//   ....[15]....
        /*00c8*/ 	.word	0x0001ade0


	//   ....[16]....
        /*00cc*/ 	.word	0x0001af70


	//----- nvinfo : EIATTR_EXIT_INSTR_OFFSETS
	.align		4
.L_1630:
        /*00d0*/ 	.byte	0x04, 0x1c
        /*00d2*/ 	.short	(.L_1632 - .L_1631)


	//   ....[0]....
.L_1631:
        /*00d4*/ 	.word	0x00017730


	//   ....[1]....
        /*00d8*/ 	.word	0x000189f0


	//   ....[2]....
        /*00dc*/ 	.word	0x00018db0


	//   ....[3]....
        /*00e0*/ 	.word	0x00019400


	//   ....[4]....
        /*00e4*/ 	.word	0x00019c70


	//   ....[5]....
        /*00e8*/ 	.word	0x00019cc0


	//   ....[6]....
        /*00ec*/ 	.word	0x00019cf0


	//   ....[7]....
        /*00f0*/ 	.word	0x00019d30


	//   ....[8]....
        /*00f4*/ 	.word	0x00019d70


	//   ....[9]....
        /*00f8*/ 	.word	0x0001a120


	//   ....[10]....
        /*00fc*/ 	.word	0x0001a770


	//   ....[11]....
        /*0100*/ 	.word	0x0001afe0


	//   ....[12]....
        /*0104*/ 	.word	0x0001b030


	//----- nvinfo : EIATTR_MAX_THREADS
	.align		4
.L_1632:
        /*0108*/ 	.byte	0x04, 0x05
        /*010a*/ 	.short	(.L_1634 - .L_1633)
.L_1633:
        /*010c*/ 	.word	0x00000080
        /*0110*/ 	.word	0x00000001
        /*0114*/ 	.word	0x00000001


	//----- nvinfo : EIATTR_CRS_STACK_SIZE
	.align		4
.L_1634:
        /*0118*/ 	.byte	0x04, 0x1e
        /*011a*/ 	.short	(.L_1636 - .L_1635)
.L_1635:
        /*011c*/ 	.word	0x00000000


	//----- nvinfo : EIATTR_CBANK_PARAM_SIZE
	.align		4
.L_1636:
        /*0120*/ 	.byte	0x03, 0x19
        /*0122*/ 	.short	0x0410


	//----- nvinfo : EIATTR_PARAM_CBANK
	.align		4
        /*0124*/ 	.byte	0x04, 0x0a
        /*0126*/ 	.short	(.L_1638 - .L_1637)
	.align		4
.L_1637:
        /*0128*/ 	.word	index@(.nv.constant0._ZN2at6native13reduce_kernelILi128ELi4ENS0_8ReduceOpIN3c108BFloat16ENS0_14func_wrapper_tIbZZZNS0_15and_kernel_cudaERNS_14TensorIteratorEENKUlvE_clEvENKUlvE9_clEvEUlbS4_E_EEjbLi4ELi4EEEEEvT1_)
        /*012c*/ 	.short	0x0380
        /*012e*/ 	.short	0x0410


	//----- nvinfo : EIATTR_SW_WAR
	.align		4
.L_1638:
        /*0130*/ 	.byte	0x04, 0x36
        /*0132*/ 	.short	(.L_1640 - .L_1639)
.L_1639:
        /*0134*/ 	.word	0x00000008
.L_1640:


//--------------------- .nv.info._ZN2at6native13reduce_kernelILi512ELi1ENS0_8ReduceOpIN3c104HalfENS0_14func_wrapper_tIbZZZNS0_15and_kernel_cudaERNS_14TensorIteratorEENKUlvE_clEvENKUlvE8_clEvEUlbS4_E_EEjbLi4ELi4EEEEEvT1_ --------------------------
	.section	.nv.info._ZN2at6native13reduce_kernelILi512ELi1ENS0_8ReduceOpIN3c104HalfENS0_14func_wrapper_tIbZZZNS0_15and_kernel_cudaERNS_14TensorIteratorEENKUlvE_clEvENKUlvE8_clEvEUlbS4_E_EEjbLi4ELi4EEEEEvT1_,"",@"SHT_CUDA_INFO"
	.sectionflags	@""
	.align	4


	//----- nvinfo : EIATTR_CUDA_API_VERSION
	.align		4
        /*0000*/ 	.byte	0x04, 0x37
        /*0002*/ 	.short	(.L_1642 - .L_1641)
.L_1641:
        /*0004*/ 	.word	0x00000082


	//----- nvinfo : EIATTR_KPARAM_INFO
	.align		4
.L_1642:
        /*0008*/ 	.byte	0x04, 0x17
        /*000a*/ 	.short	(.L_1644 - .L_1643)
.L_1643:
        /*000c*/ 	.word	0x00000000
        /*0010*/ 	.short	0x0000
        /*0012*/ 	.short	0x0000
        /*0014*/ 	.byte	0x00, 0xf0, 0x41, 0x10


	//----- nvinfo : EIATTR_SPARSE_MMA_MASK
	.align		4
.L_1644:
        /*0018*/ 	.byte	0x03, 0x50
        /*001a*/ 	.short	0x0000


	//----- nvinfo : EIATTR_MAXREG_COUNT
	.align		4
        /*001c*/ 	.byte	0x03, 0x1b
        /*001e*/ 	.short	0x0020


	//----- nvinfo : EIATTR_NUM_BARRIERS
	.align		4
        /*0020*/ 	.byte	0x02, 0x4c
        /*0022*/ 	.byte	0x01
	.zero		1


	//----- nvinfo : EIATTR_EXTERNS
	.align		4
        /*0024*/ 	.byte	0x04, 0x0f
        /*0026*/ 	.short	(.L_1646 - .L_1645)


	//   ....[0]....
	.align		4
.L_1645:
        /*0028*/ 	.word	index@(__assertfail)


	//----- nvinfo : EIATTR_MERCURY_ISA_VERSION
	.align		4
.L_1646:
        /*002c*/ 	.byte	0x03, 0x5f
        /*002e*/ 	.short	0x0101


	//----- nvinfo : EIATTR_INT_WARP_WIDE_INSTR_OFFSETS
	.align		4
        /*0030*/ 	.byte	0x04, 0x31
        /*0032*/ 	.short	(.L_1648 - .L_1647)


	//   ....[0]....
.L_1647:
        /*0034*/ 	.word	0x0000e210


	//   ....[1]....
        /*0038*/ 	.word	0x0000e300


	//----- nvinfo : EIATTR_COOP_GROUP_MASK_REGIDS
	.align		4
.L_1648:
        /*003c*/ 	.byte	0x04, 0x29
        /*003e*/ 	.short	(.L_1650 - .L_1649)


	//   ....[0]....
.L_1649:
        /*0040*/ 	.word	0xffffffff


	//   ....[1]....
        /*0044*/ 	.word	0xffffffff


	//----- nvinfo : EIATTR_COOP_GROUP_INSTR_OFFSETS
	.align		4
.L_1650:
        /*0048*/ 	.byte	0x04, 0x28
        /*004a*/ 	.short	(.L_1652 - .L_1651)


	//   ....[0]....
.L_1651:
        /*004c*/ 	.word	0x0000bae0


	//   ....[1]....
        /*0050*/ 	.word	0x0000ec80


	//----- nvinfo : EIATTR_VRC_CTA_INIT_COUNT
	.align		4
.L_1652:
        /*0054*/ 	.byte	0x02, 0x4a
	.zero		1
	.zero		1


	//----- nvinfo : EIATTR_SYSCALL_OFFSETS
	.align		4
        /*0058*/ 	.byte	0x04, 0x46
        /*005a*/ 	.short	(.L_1654 - .L_1653)


	//   ....[0]....
.L_1653:
        /*005c*/ 	.word	0x0000efa0


	//   ....[1]....
        /*0060*/ 	.word	0x0000f260


	//   ....[2]....
        /*0064*/ 	.word	0x0000f610


	//   ....[3]....
        /*0068*/ 	.word	0x0000f8d0


	//----- nvinfo : EIATTR_EXIT_INSTR_OFFSETS
	.align		4
.L_1654:
        /*006c*/ 	.byte	0x04, 0x1c
        /*006e*/ 	.short	(.L_1656 - .L_1655)


	//   ....[0]....
.L_1655:
        /*0070*/ 	.word	0x0000e3c0


	//   ....[1]....
        /*0074*/ 	.word	0x0000ed20


	//   ....[2]....
        /*0078*/ 	.word	0x0000f010


	//   ....[3]....
        /*007c*/ 	.word	0x0000f050


	//   ....[4]....
        /*0080*/ 	.word	0x0000f2d0


	//   ....[5]....
        /*0084*/ 	.word	0x0000f2f0


	//   ....[6]....
        /*0088*/ 	.word	0x0000f320


	//   ....[7]....
        /*008c*/ 	.word	0x0000f360


	//   ....[8]....
        /*0090*/ 	.word	0x0000f3a0


	//   ....[9]....
        /*0094*/ 	.word	0x0000f680


	//   ....[10]....
        /*0098*/ 	.word	0x0000f6c0


	//   ....[11]....
        /*009c*/ 	.word	0x0000f940


	//   ....[12]....
        /*00a0*/ 	.word	0x0000f960


	//----- nvinfo : EIATTR_MAX_THREADS
	.align		4
.L_1656:
        /*00a4*/ 	.byte	0x04, 0x05
        /*00a6*/ 	.short	(.L_1658 - .L_1657)
.L_1657:
        /*00a8*/ 	.word	0x00000200
        /*00ac*/ 	.word	0x00000001
        /*00b0*/ 	.word	0x00000001


	//----- nvinfo : EIATTR_CRS_STACK_SIZE
	.align		4
.L_1658:
        /*00b4*/ 	.byte	0x04, 0x1e
        /*00b6*/ 	.short	(.L_1660 - .L_1659)
.L_1659:
        /*00b8*/ 	.word	0x00000000


	//----- nvinfo : EIATTR_CBANK_PARAM_SIZE
	.align		4
.L_1660:
        /*00bc*/ 	.byte	0x03, 0x19
        /*00be*/ 	.short	0x0410


	//----- nvinfo : EIATTR_PARAM_CBANK
	.align		4
        /*00c0*/ 	.byte	0x04, 0x0a
        /*00c2*/ 	.short	(.L_1662 - .L_1661)
	.align		4
.L_1661:
        /*00c4*/ 	.word	index@(.nv.constant0._ZN2at6native13reduce_kernelILi512ELi1ENS0_8ReduceOpIN3c104HalfENS0_14func_wrapper_tIbZZZNS0_15and_kernel_cudaERNS_14TensorIteratorEENKUlvE_clEvENKUlvE8_clEvEUlbS4_E_EEjbLi4ELi4EEEEEvT1_)
        /*00c8*/ 	.short	0x0380
        /*00ca*/ 	.short	0x0410


	//----- nvinfo : EIATTR_SW_WAR
	.align		4
.L_1662:
        /*00cc*/ 	.byte	0x04, 0x36
        /*00ce*/ 	.short	(.L_1664 - .L_1663)
.L_1663:
        /*00d0*/ 	.word	0x00000008
.L_1664:


//--------------------- .nv.info._ZN2at6native13reduce_kernelILi256ELi2ENS0_8ReduceOpIN3c104HalfENS0_14func_wrapper_tIbZZZNS0_15and_kernel_cudaERNS_14TensorIteratorEENKUlvE_clEvENKUlvE8_clEvEUlbS4_E_EEjbLi4ELi4EEEEEvT1_ --------------------------
	.section	.nv.info._ZN2at6native13reduce_kernelILi256ELi2ENS0_8ReduceOpIN3c104HalfENS0_14func_wrapper_tIbZZZNS0_15and_kernel_cudaERNS_14TensorIteratorEENKUlvE_clEvENKUlvE8_clEvEUlbS4_E_EEjbLi4ELi4EEEEEvT1_,"",@"SHT_CUDA_INFO"
	.sectionflags	@""
	.align	4


	//----- nvinfo : EIATTR_CUDA_API_VERSION
	.align		4
        /*0000*/ 	.byte	0x04, 0x37
        /*0002*/ 	.short	(.L_1666 - .L_1665)
.L_1665:
        /*0004*/ 	.word	0x00000082


	//----- nvinfo : EIATTR_KPARAM_INFO
	.align		4
.L_1666:
        /*0008*/ 	.byte	0x04, 0x17
        /*000a*/ 	.short	(.L_1668 - .L_1667)
.L_1667:
        /*000c*/ 	.word	0x00000000
        /*0010*/ 	.short	0x0000
        /*0012*/ 	.short	0x0000
        /*0014*/ 	.byte	0x00, 0xf0, 0x41, 0x10


	//----- nvinfo : EIATTR_SPARSE_MMA_MASK
	.align		4
.L_1668:
        /*0018*/ 	.byte	0x03, 0x50
        /*001a*/ 	.short	0x0000


	//----- nvinfo : EIATTR_MAXREG_COUNT
	.align		4
        /*001c*/ 	.byte	0x03, 0x1b
        /*001e*/ 	.short	0x0040


	//----- nvinfo : EIATTR_NUM_BARRIERS
	.align		4
        /*0020*/ 	.byte	0x02, 0x4c
        /*0022*/ 	.byte	0x01
	.zero		1


	//----- nvinfo : EIATTR_EXTERNS
	.align		4
        /*0024*/ 	.byte	0x04, 0x0f
        /*0026*/ 	.short	(.L_1670 - .L_1669)


	//   ....[0]....
	.align		4
.L_1669:
        /*0028*/ 	.word	index@(__assertfail)


	//----- nvinfo : EIATTR_MERCURY_ISA_VERSION
	.align		4
.L_1670:
        /*002c*/ 	.byte	0x03, 0x5f
        /*002e*/ 	.short	0x0101


	//----- nvinfo : EIATTR_INT_WARP_WIDE_INSTR_OFFSETS
	.align		4
        /*0030*/ 	.byte	0x04, 0x31
        /*0032*/ 	.short	(.L_1672 - .L_1671)


	//   ....[0]....
.L_1671:
        /*0034*/ 	.word	0x00011640


	//   ....[1]....
        /*0038*/ 	.word	0x00011730


	//----- nvinfo : EIATTR_COOP_GROUP_MASK_REGIDS
	.align		4
.L_1672:
        /*003c*/ 	.byte	0x04, 0x29
        /*003e*/ 	.short	(.L_1674 - .L_1673)


	//   ....[0]....
.L_1673:
        /*0040*/ 	.word	0xffffffff


	//   ....[1]....
        /*0044*/ 	.word	0xffffffff


	//   ....[2]....
        /*0048*/ 	.word	0xffffffff


	//   ....[3]....
        /*004c*/ 	.word	0xffffffff


	//----- nvinfo : EIATTR_COOP_GROUP_INSTR_OFFSETS
	.align		4
.L_1674:
        /*0050*/ 	.byte	0x04, 0x28
        /*0052*/ 	.short	(.L_1676 - .L_1675)


	//   ....[0]....
.L_1675:
        /*0054*/ 	.word	0x0000cc50


	//   ....[1]....
        /*0058*/ 	.word	0x0000cc70


	//   ....[2]....
        /*005c*/ 	.word	0x00012300


	//   ....[3]....
        /*0060*/ 	.word	0x00012310


	//----- nvinfo : EIATTR_VRC_CTA_INIT_COUNT
	.align		4
.L_1676:
        /*0064*/ 	.byte	0x02, 0x4a
	.zero		1
	.zero		1


	//----- nvinfo : EIATTR_SYSCALL_OFFSETS
	.align		4
        /*0068*/ 	.byte	0x04, 0x46
        /*006a*/ 	.short	(.L_1678 - .L_1677)


	//   ....[0]....
.L_1677:
        /*006c*/ 	.word	0x00001450


	//   ....[1]....
        /*0070*/ 	.word	0x000127a0


	//   ....[2]....
        /*0074*/ 	.word	0x00012930


	//   ....[3]....
        /*0078*/ 	.word	0x00012c30


	//   ....[4]....
        /*007c*/ 	.word	0x00012dc0


	//   ....[5]....
        /*0080*/ 	.word	0x00013290


	//   ....[6]....
        /*0084*/ 	.word	0x00013420


	//   ....[7]....
        /*0088*/ 	.word	0x00013720


	//   ....[8]....
        /*008c*/ 	.word	0x000138b0


	//----- nvinfo : EIATTR_EXIT_INSTR_OFFSETS
	.align		4
.L_1678:
        /*0090*/ 	.byte	0x04, 0x1c
        /*0092*/ 	.short	(.L_1680 - .L_1679)


	//   ....[0]....
.L_1679:
        /*0094*/ 	.word	0x000117f0


	//   ....[1]....
        /*0098*/ 	.word	0x00012410


	//   ....[2]....
        /*009c*/ 	.word	0x00012670


	//   ....[3]....
        /*00a0*/ 	.word	0x000129a0


	//   ....[4]....
        /*00a4*/ 	.word	0x00012e30


	//   ....[5]....
        /*00a8*/ 	.word	0x00012e60


	//   ....[6]....
        /*00ac*/ 	.word	0x00012e90


	//   ....[7]....
        /*00b0*/ 	.word	0x00012ed0


	//   ....[8]....
        /*00b4*/ 	.word	0x00012f10


	//   ....[9]....
        /*00b8*/ 	.word	0x00013160


	//   ....[10]....
        /*00bc*/ 	.word	0x00013490


	//   ....[11]....
        /*00c0*/ 	.word	0x00013920


	//   ....[12]....
        /*00c4*/ 	.word	0x00013950


	//----- nvinfo : EIATTR_MAX_THREADS
	.align		4
.L_1680:
        /*00c8*/ 	.byte	0x04, 0x05
        /*00ca*/ 	.short	(.L_1682 - .L_1681)
.L_1681:
        /*00cc*/ 	.word	0x00000100
        /*00d0*/ 	.word	0x00000001
        /*00d4*/ 	.word	0x00000001


	//----- nvinfo : EIATTR_CRS_STACK_SIZE
	.align		4
.L_1682:
        /*00d8*/ 	.byte	0x04, 0x1e
        /*00da*/ 	.short	(.L_1684 - .L_1683)
.L_1683:
        /*00dc*/ 	.word	0x00000000


	//----- nvinfo : EIATTR_CBANK_PARAM_SIZE
	.align		4
.L_1684:
        /*00e0*/ 	.byte	0x03, 0x19
        /*00e2*/ 	.short	0x0410


	//----- nvinfo : EIATTR_PARAM_CBANK
	.align		4
        /*00e4*/ 	.byte	0x04, 0x0a
        /*00e6*/ 	.short	(.L_1686 - .L_1685)
	.align		4
.L_1685:
        /*00e8*/ 	.word	index@(.nv.constant0._ZN2at6native13reduce_kernelILi256ELi2ENS0_8ReduceOpIN3c104HalfENS0_14func_wrapper_tIbZZZNS0_15and_kernel_cudaERNS_14TensorIteratorEENKUlvE_clEvENKUlvE8_clEvEUlbS4_E_EEjbLi4ELi4EEEEEvT1_)
        /*00ec*/ 	.short	0x0380
        /*00ee*/ 	.short	0x0410


	//----- nvinfo : EIATTR_SW_WAR
	.align		4
.L_1686:
        /*00f0*/ 	.byte	0x04, 0x36
        /*00f2*/ 	.short	(.L_1688 - .L_1687)
.L_1687:
        /*00f4*/ 	.word	0x00000008
.L_1688:


//--------------------- .nv.info._ZN2at6native13reduce_kernelILi128ELi4ENS0_8ReduceOpIN3c104HalfENS0_14func_wrapper_tIbZZZNS0_15and_kernel_cudaERNS_14TensorIteratorEENKUlvE_clEvENKUlvE8_clEvEUlbS4_E_EEjbLi4ELi4EEEEEvT1_ --------------------------
	.section	.nv.info._ZN2at6native13reduce_kernelILi128ELi4ENS0_8ReduceOpIN3c104HalfENS0_14func_wrapper_tIbZZZNS0_15and_kernel_cudaERNS_14TensorIteratorEENKUlvE_clEvENKUlvE8_clEvEUlbS4_E_EEjbLi4ELi4EEEEEvT1_,"",@"SHT_CUDA_INFO"
	.sectionflags	@""
	.align	4


	//----- nvinfo : EIATTR_CUDA_API_VERSION
	.align		4
        /*0000*/ 	.byte	0x04, 0x37
        /*0002*/ 	.short	(.L_1690 - .L_1689)
.L_1689:
        /*0004*/ 	.word	0x00000082


	//----- nvinfo : EIATTR_KPARAM_INFO
	.align		4
.L_1690:
        /*0008*/ 	.byte	0x04, 0x17
        /*000a*/ 	.short	(.L_1692 - .L_1691)
.L_1691:
        /*000c*/ 	.word	0x00000000
        /*0010*/ 	.short	0x0000
        /*0012*/ 	.short	0x0000
        /*0014*/ 	.byte	0x00, 0xf0, 0x41, 0x10


	//----- nvinfo : EIATTR_SPARSE_MMA_MASK
	.align		4
.L_1692:
        /*0018*/ 	.byte	0x03, 0x50
        /*001a*/ 	.short	0x0000


	//----- nvinfo : EIATTR_MAXREG_COUNT
	.align		4
        /*001c*/ 	.byte	0x03, 0x1b
        /*001e*/ 	.short	0x0080


	//----- nvinfo : EIATTR_NUM_BARRIERS
	.align		4
        /*0020*/ 	.byte	0x02, 0x4c
        /*0022*/ 	.byte	0x01
	.zero		1


	//----- nvinfo : EIATTR_EXTERNS
	.align		4
        /*0024*/ 	.byte	0x04, 0x0f
        /*0026*/ 	.short	(.L_1694 - .L_1693)


	//   ....[0]....
	.align		4
.L_1693:
        /*0028*/ 	.word	index@(__assertfail)


	//----- nvinfo : EIATTR_MERCURY_ISA_VERSION
	.align		4
.L_1694:
        /*002c*/ 	.byte	0x03, 0x5f
        /*002e*/ 	.short	0x0101


	//----- nvinfo : EIATTR_INT_WARP_WIDE_INSTR_OFFSETS
	.align		4
        /*0030*/ 	.byte	0x04, 0x31
        /*0032*/ 	.short	(.L_1696 - .L_1695)


	//   ....[0]....
.L_1695:
        /*0034*/ 	.word	0x00017590


	//   ....[1]....
        /*0038*/ 	.word	0x00017680


	//----- nvinfo : EIATTR_COOP_GROUP_MASK_REGIDS
	.align		4
.L_1696:
        /*003c*/ 	.byte	0x04, 0x29
        /*003e*/ 	.short	(.L_1698 - .L_1697)


	//   ....[0]....
.L_1697:
        /*0040*/ 	.word	0xffffffff


	//   ....[1]....
        /*0044*/ 	.word	0xffffffff


	//   ....[2]....
        /*0048*/ 	.word	0xffffffff


	//   ....[3]....
        /*004c*/ 	.word	0xffffffff


	//   ....[4]....
        /*0050*/ 	.word	0xffffffff


	//   ....[5]....
        /*0054*/ 	.word	0xffffffff


	//   ....[6]....
        /*0058*/ 	.word	0xffffffff


	//   ....[7]....
        /*005c*/ 	.word	0xffffffff


	//----- nvinfo : EIATTR_COOP_GROUP_INSTR_OFFSETS
	.align		4
.L_1698:
        /*0060*/ 	.byte	0x04, 0x28
        /*0062*/ 	.short	(.L_1700 - .L_1699)


	//   ....[0]....
.L_1699:
        /*0064*/ 	.word	0x0000e540


	//   ....[1]....
        /*0068*/ 	.word	0x0000e590


	//   ....[2]....
        /*006c*/ 	.word	0x0000e5c0


	//   ....[3]....
        /*0070*/ 	.word	0x0000e5e0


	//   ....[4]....
        /*0074*/ 	.word	0x000187d0


	//   ....[5]....
        /*0078*/ 	.word	0x00018800


	//   ....[6]....
        /*007c*/ 	.word	0x00018830


	//   ....[7]....
        /*0080*/ 	.word	0x00018850


	//----- nvinfo : EIATTR_VRC_CTA_INIT_COUNT
	.align		4
.L_1700:
        /*0084*/ 	.byte	0x02, 0x4a
	.zero		1
	.zero		1


	//----- nvinfo : EIATTR_SYSCALL_OFFSETS
	.align		4
        /*0088*/ 	.byte	0x04, 0x46
        /*008a*/ 	.short	(.L_1702 - .L_1701)


	//   ....[0]....
.L_1701:
        /*008c*/ 	.word	0x00001450


	//   ....[1]....
        /*0090*/ 	.word	0x00018f00


	//   ....[2]....
        /*0094*/ 	.word	0x00019090


	//   ....[3]....
        /*0098*/ 	.word	0x00019220


	//   ....[4]....
        /*009c*/ 	.word	0x000193b0


	//   ....[5]....
        /*00a0*/ 	.word	0x00019770


	//   ....[6]....
        /*00a4*/ 	.word	0x00019900


	//   ....[7]....
        /*00a8*/ 	.word	0x00019a90


	//   ....[8]....
        /*00ac*/ 	.word	0x00019c20


	//   ....[9]....
        /*00b0*/ 	.word	0x0001a270


	//   ....[10]....
        /*00b4*/ 	.word	0x0001a400


	//   ....[11]....
        /*00b8*/ 	.word	0x0001a590


	//   ....[12]....
        /*00bc*/ 	.word	0x0001a720


	//   ....[13]....
        /*00c0*/ 	.word	0x0001aae0


	//   ....[14]....
        /*00c4*/ 	.word	0x0001ac70


	//   ....[15]....
        /*00c8*/ 	.word	0x0001ae00


	//   ....[16]....
        /*00cc*/ 	.word	0x0001af90


	//----- nvinfo : EIATTR_EXIT_INSTR_OFFSETS
	.align		4
.L_1702:
        /*00d0*/ 	.byte	0x04, 0x1c
        /*00d2*/ 	.short	(.L_1704 - .L_1703)


	//   ....[0]....
.L_1703:
        /*00d4*/ 	.word	0x00017740


	//   ....[1]....
        /*00d8*/ 	.word	0x00018a10


	//   ....[2]....
        /*00dc*/ 	.word	0x00018dd0


	//   ....[3]....
        /*00e0*/ 	.word	0x00019420


	//   ....[4]....
        /*00e4*/ 	.word	0x00019c90


	//   ....[5]....
        /*00e8*/ 	.word	0x00019ce0


	//   ....[6]....
        /*00ec*/ 	.word	0x00019d10


	//   ....[7]....
        /*00f0*/ 	.word	0x00019d50


	//   ....[8]....
        /*00f4*/ 	.word	0x00019d90


	//   ....[9]....
        /*00f8*/ 	.word	0x0001a140


	//   ....[10]....
        /*00fc*/ 	.word	0x0001a790


	//   ....[11]....
        /*0100*/ 	.word	0x0001b000


	//   ....[12]....
        /*0104*/ 	.word	0x0001b050


	//----- nvinfo : EIATTR_MAX_THREADS
	.align		4
.L_1704:
        /*0108*/ 	.byte	0x04, 0x05
        /*010a*/ 	.short	(.L_1706 - .L_1705)
.L_1705:
        /*010c*/ 	.word	0x00000080
        /*0110*/ 	.word	0x00000001
        /*0114*/ 	.word	0x00000001


	//----- nvinfo : EIATTR_CRS_STACK_SIZE
	.align		4
.L_1706:
        /*0118*/ 	.byte	0x04, 0x1e
        /*011a*/ 	.short	(.L_1708 - .L_1707)
.L_1707:
        /*011c*/ 	.word	0x00000000


	//----- nvinfo : EIATTR_CBANK_PARAM_SIZE
	.align		4
.L_1708:
        /*0120*/ 	.byte	0x03, 0x19
        /*0122*/ 	.short	0x0410


	//----- nvinfo : EIATTR_PARAM_CBANK
	.align		4
        /*0124*/ 	.byte	0x04, 0x0a
        /*0126*/ 	.short	(.L_1710 - .L_1709)
	.align		4
.L_1709:
        /*0128*/ 	.word	index@(.nv.constant0._ZN2at6native13reduce_kernelILi128ELi4ENS0_8ReduceOpIN3c104HalfENS0_14func_wrapper_tIbZZZNS0_15and_kernel_cudaERNS_14TensorIteratorEENKUlvE_clEvENKUlvE8_clEvEUlbS4_E_EEjbLi4ELi4EEEEEvT1_)
        /*012c*/ 	.short	0x0380
        /*012e*/ 	.short	0x0410


	//----- nvinfo : EIATTR_SW_WAR
	.align		4
.L_1710:
        /*0130*/ 	.byte	0x04, 0x36
        /*0132*/ 	.short	(.L_1712 - .L_1711)
.L_1711:
        /*0134*/ 	.word	0x00000008
.L_1712:


//--------------------- .nv.info._ZN2at6native13reduce_kernelILi512ELi1ENS0_8ReduceOpIN3c107complexIfEENS0_14func_wrapper_tIbZZZNS0_15and_kernel_cudaERNS_14TensorIteratorEENKUlvE_clEvENKUlvE7_clEvEUlbS5_E_EEjbLi4ELi4EEEEEvT1_ --------------------------
	.section	.nv.info._ZN2at6native13reduce_kernelILi512ELi1ENS0_8ReduceOpIN3c107complexIfEENS0_14func_wrapper_tIbZZZNS0_15and_kernel_cudaERNS_14TensorIteratorEENKUlvE_clEvENKUlvE7_clEvEUlbS5_E_EEjbLi4ELi4EEEEEvT1_,"",@"SHT_CUDA_INFO"
	.sectionflags	@""
	.align	4


	//----- nvinfo : EIATTR_CUDA_API_VERSION
	.align		4
        /*0000*/ 	.byte	0x04, 0x37
        /*0002*/ 	.short	(.L_1714 - .L_1713)
.L_1713:
        /*0004*/ 	.word	0x00000082


	//----- nvinfo : EIATTR_KPARAM_INFO
	.align		4
.L_1714:
        /*0008*/ 	.byte	0x04, 0x17
        /*000a*/ 	.short	(.L_1716 - .L_1715)
.L_1715:
        /*000c*/ 	.word	0x00000000
        /*0010*/ 	.short	0x0000
        /*0012*/ 	.short	0x0000
        /*0014*/ 	.byte	0x00, 0xf0, 0x41, 0x10


	//----- nvinfo : EIATTR_SPARSE_MMA_MASK
	.align		4
.L_1716:
        /*0018*/ 	.byte	0x03, 0x50
        /*001a*/ 	.short	0x0000


	//----- nvinfo : EIATTR_MAXREG_COUNT
	.align		4
        /*001c*/ 	.byte	0x03, 0x1b
        /*001e*/ 	.short	0x0020


	//----- nvinfo : EIATTR_NUM_BARRIERS
	.align		4
        /*0020*/ 	.byte	0x02, 0x4c
        /*0022*/ 	.byte	0x01
	.zero		1


	//----- nvinfo : EIATTR_EXTERNS
	.align		4
        /*0024*/ 	.byte	0x04, 0x0f
        /*0026*/ 	.short	(.L_1718 - .L_1717)


	//   ....[0]....
	.align		4
.L_1717:
        /*0028*/ 	.word	index@(__assertfail)


	//----- nvinfo : EIATTR_MERCURY_ISA_VERSION
	.align		4
.L_1718:
        /*002c*/ 	.byte	0x03, 0x5f
        /*002e*/ 	.short	0x0101


	//----- nvinfo : EIATTR_INT_WARP_WIDE_INSTR_OFFSETS
	.align		4
        /*0030*/ 	.byte	0x04, 0x31
        /*0032*/ 	.short	(.L_1720 - .L_1719)


	//   ....[0]....
.L_1719:
        /*0034*/ 	.word	0x0000e510


	//   ....[1]....
        /*0038*/ 	.word	0x0000e600


	//----- nvinfo : EIATTR_COOP_GROUP_MASK_REGIDS
	.align		4
.L_1720:
        /*003c*/ 	.byte	0x04, 0x29
        /*003e*/ 	.short	(.L_1722 - .L_1721)


	//   ....[0]....
.L_1721:
        /*0040*/ 	.word	0xffffffff


	//   ....[1]....
        /*0044*/ 	.word	0xffffffff


	//----- nvinfo : EIATTR_COOP_GROUP_INSTR_OFFSETS
	.align		4
.L_1722:
        /*0048*/ 	.byte	0x04, 0x28
        /*004a*/ 	.short	(.L_1724 - .L_1723)


	//   ....[0]....
.L_1723:
        /*004c*/ 	.word	0x0000be00


	//   ....[1]....
        /*0050*/ 	.word	0x0000ee40


	//----- nvinfo : EIATTR_VRC_CTA_INIT_COUNT
	.align		4
.L_1724:
        /*0054*/ 	.byte	0x02, 0x4a
	.zero		1
	.zero		1


	//----- nvinfo : EIATTR_SYSCALL_OFFSETS
	.align		4
        /*0058*/ 	.byte	0x04, 0x46
        /*005a*/ 	.short	(.L_1726 - .L_1725)


	//   ....[0]....
.L_1725:
        /*005c*/ 	.word	0x0000f0e0


	//   ....[1]....
        /*0060*/ 	.word	0x0000f360


	//   ....[2]....
        /*0064*/ 	.word	0x0000f6d0


	//   ....[3]....
        /*0068*/ 	.word	0x0000f950


	//----- nvinfo : EIATTR_EXIT_INSTR_OFFSETS
	.align		4
.L_1726:
        /*006c*/ 	.byte	0x04, 0x1c
        /*006e*/ 	.short	(.L_1728 - .L_1727)


	//   ....[0]....
.L_1727:
        /*0070*/ 	.word	0x0000e6a0


	//   ....[1]....
        /*0074*/ 	.word	0x0000eea0


	//   ....[2]....
        /*0078*/ 	.word	0x0000f150


	//   ....[3]....
        /*007c*/ 	.word	0x0000f190


	//   ....[4]....
        /*0080*/ 	.word	0x0000f3d0


	//   ....[5]....
        /*0084*/ 	.word	0x0000f3f0


	//   ....[6]....
        /*0088*/ 	.word	0x0000f420


	//   ....[7]....
        /*008c*/ 	.word	0x0000f460


	//   ....[8]....
        /*0090*/ 	.word	0x0000f4a0


	//   ....[9]....
        /*0094*/ 	.word	0x0000f740


	//   ....[10]....
        /*0098*/ 	.word	0x0000f780


	//   ....[11]....
        /*009c*/ 	.word	0x0000f9c0


	//   ....[12]....
        /*00a0*/ 	.word	0x0000f9e0


	//----- nvinfo : EIATTR_MAX_THREADS
	.align		4
.L_1728:
        /*00a4*/ 	.byte	0x04, 0x05
        /*00a6*/ 	.short	(.L_1730 - .L_1729)
.L_1729:
        /*00a8*/ 	.word	0x00000200
        /*00ac*/ 	.word	0x00000001
        /*00b0*/ 	.word	0x00000001


	//----- nvinfo : EIATTR_CRS_STACK_SIZE
	.align		4
.L_1730:
        /*00b4*/ 	.byte	0x04, 0x1e
        /*00b6*/ 	.short	(.L_1732 - .L_1731)
.L_1731:
        /*00b8*/ 	.word	0x00000000


	//----- nvinfo : EIATTR_CBANK_PARAM_SIZE
	.align		4
.L_1732:
        /*00bc*/ 	.byte	0x03, 0x19
        /*00be*/ 	.short	0x0410


	//----- nvinfo : EIATTR_PARAM_CBANK
	.align		4
        /*00c0*/ 	.byte	0x04, 0x0a
        /*00c2*/ 	.short	(.L_1734 - .L_1733)
	.align		4
.L_1733:
        /*00c4*/ 	.word	index@(.nv.constant0._ZN2at6native13reduce_kernelILi512ELi1ENS0_8ReduceOpIN3c107complexIfEENS0_14func_wrapper_tIbZZZNS0_15and_kernel_cudaERNS_14TensorIteratorEENKUlvE_clEvENKUlvE7_clEvEUlbS5_E_EEjbLi4ELi4EEEEEvT1_)
        /*00c8*/ 	.short	0x0380
        /*00ca*/ 	.short	0x0410


	//----- nvinfo : EIATTR_SW_WAR
	.align		4
.L_1734:
        /*00cc*/ 	.byte	0x04, 0x36
        /*00ce*/ 	.short	(.L_1736 - .L_1735)
.L_1735:
        /*00d0*/ 	.word	0x00000008
.L_1736:


//--------------------- .nv.info._ZN2at6native13reduce_kernelILi256ELi2ENS0_8ReduceOpIN3c107complexIfEENS0_14func_wrapper_tIbZZZNS0_15and_kernel_cudaERNS_14TensorIteratorEENKUlvE_clEvENKUlvE7_clEvEUlbS5_E_EEjbLi4ELi4EEEEEvT1_ --------------------------
	.section	.nv.info._ZN2at6native13reduce_kernelILi256ELi2ENS0_8ReduceOpIN3c107complexIfEENS0_14func_wrapper_tIbZZZNS0_15and_kernel_cudaERNS_14TensorIteratorEENKUlvE_clEvENKUlvE7_clEvEUlbS5_E_EEjbLi4ELi4EEEEEvT1_,"",@"SHT_CUDA_INFO"
	.sectionflags	@""
	.align	4


	//----- nvinfo : EIATTR_CUDA_API_VERSION
	.align		4
        /*0000*/ 	.byte	0x04, 0x37
        /*0002*/ 	.short	(.L_1738 - .L_1737)
.L_1737:
        /*0004*/ 	.word	0x00000082


	//----- nvinfo : EIATTR_KPARAM_INFO
	.align		4
.L_1738:
        /*0008*/ 	.byte	0x04, 0x17
        /*000a*/ 	.short	(.L_1740 - .L_1739)
.L_1739:
        /*000c*/ 	.word	0x00000000
        /*0010*/ 	.short	0x0000
        /*0012*/ 	.short	0x0000
        /*0014*/ 	.byte	0x00, 0xf0, 0x41, 0x10


	//----- nvinfo : EIATTR_SPARSE_MMA_MASK
	.align		4
.L_1740:
        /*0018*/ 	.byte	0x03, 0x50
        /*001a*/ 	.short	0x0000


	//----- nvinfo : EIATTR_MAXREG_COUNT
	.align		4
        /*001c*/ 	.byte	0x03, 0x1b
        /*001e*/ 	.short	0x0040


	//----- nvinfo : EIATTR_NUM_BARRIERS
	.align		4
        /*0020*/ 	.byte	0x02, 0x4c
        /*0022*/ 	.byte	0x01
	.zero		1


	//----- nvinfo : EIATTR_EXTERNS
	.align		4
        /*0024*/ 	.byte	0x04, 0x0f
        /*0026*/ 	.short	(.L_1742 - .L_1741)


	//   ....[0]....
	.align		4
.L_1741:
        /*0028*/ 	.word	index@(__assertfail)


	//----- nvinfo : EIATTR_MERCURY_ISA_VERSION
	.align		4
.L_1742:
        /*002c*/ 	.byte	0x03, 0x5f
        /*002e*/ 	.short	0x0101


	//----- nvinfo : EIATTR_INT_WARP_WIDE_INSTR_OFFSETS
	.align		4
        /*0030*/ 	.byte	0x04, 0x31
        /*0032*/ 	.short	(.L_1744 - .L_1743)


	//   ....[0]....
.L_1743:
        /*0034*/ 	.word	0x00011ab0


	//   ....[1]....
        /*0038*/ 	.word	0x00011ba0


	//----- nvinfo : EIATTR_COOP_GROUP_MASK_REGIDS
	.align		4
.L_1744:
        /*003c*/ 	.byte	0x04, 0x29
        /*003e*/ 	.short	(.L_1746 - .L_1745)


	//   ....[0]....
.L_1745:
        /*0040*/ 	.word	0xffffffff


	//   ....[1]....
        /*0044*/ 	.word	0xffffffff


	//   ....[2]....
        /*0048*/ 	.word	0xffffffff


	//   ....[3]....
        /*004c*/ 	.word	0xffffffff


	//----- nvinfo : EIATTR_COOP_GROUP_INSTR_OFFSETS
	.align		4
.L_1746:
        /*0050*/ 	.byte	0x04, 0x28
        /*0052*/ 	.short	(.L_1748 - .L_1747)


	//   ....[0]....
.L_1747:
        /*0054*/ 	.word	0x0000d140


	//   ....[1]....
        /*0058*/ 	.word	0x0000d160


	//   ....[2]....
        /*005c*/ 	.word	0x000125f0


	//   ....[3]....
        /*0060*/ 	.word	0x00012600


	//----- nvinfo : EIATTR_VRC_CTA_INIT_COUNT
	.align		4
.L_1748:
        /*0064*/ 	.byte	0x02, 0x4a
	.zero		1
	.zero		1


	//----- nvinfo : EIATTR_SYSCALL_OFFSETS
	.align		4
        /*0068*/ 	.byte	0x04, 0x46
        /*006a*/ 	.short	(.L_1750 - .L_1749)


	//   ....[0]....
.L_1749:
        /*006c*/ 	.word	0x00001460


	//   ....[1]....
        /*0070*/ 	.word	0x000129a0


	//   ....[2]....
        /*0074*/ 	.word	0x00012b30


	//   ....[3]....
        /*0078*/ 	.word	0x00012db0


	//   ....[4]....
        /*007c*/ 	.word	0x00012f40


	//   ....[5]....
        /*0080*/ 	.word	0x000133a0


	//   ....[6]....
        /*0084*/ 	.word	0x00013530


	//   ....[7]....
        /*0088*/ 	.word	0x000137b0


	//   ....[8]....
        /*008c*/ 	.word	0x00013940


	//----- nvinfo : EIATTR_EXIT_INSTR_OFFSETS
	.align		4
.L_1750:
        /*0090*/ 	.byte	0x04, 0x1c
        /*0092*/ 	.short	(.L_1752 - .L_1751)


	//   ....[0]....
.L_1751:
        /*0094*/ 	.word	0x00011c60


	//   ....[1]....
        /*0098*/ 	.word	0x00012680


	//   ....[2]....
        /*009c*/ 	.word	0x00012870


	//   ....[3]....
        /*00a0*/ 	.word	0x00012ba0


	//   ....[4]....
        /*00a4*/ 	.word	0x00012fb0


	//   ....[5]....
        /*00a8*/ 	.word	0x00012fe0


	//   ....[6]....
        /*00ac*/ 	.word	0x00013010


	//   ....[7]....
        /*00b0*/ 	.word	0x00013050


	//   ....[8]....
        /*00b4*/ 	.word	0x00013090


	//   ....[9]....
        /*00b8*/ 	.word	0x00013270


	//   ....[10]....
        /*00bc*/ 	.word	0x000135a0


	//   ....[11]....
        /*00c0*/ 	.word	0x000139b0


	//   ....[12]....
        /*00c4*/ 	.word	0x000139e0


	//----- nvinfo : EIATTR_MAX_THREADS
	.align		4
.L_1752:
        /*00c8*/ 	.byte	0x04, 0x05
        /*00ca*/ 	.short	(.L_1754 - .L_1753)
.L_1753:
        /*00cc*/ 	.word	0x00000100
        /*00d0*/ 	.word	0x00000001
        /*00d4*/ 	.word	0x00000001


	//----- nvinfo : EIATTR_CRS_STACK_SIZE
	.align		4
.L_1754:
        /*00d8*/ 	.byte	0x04, 0x1e
        /*00da*/ 	.short	(.L_1756 - .L_1755)
.L_1755:
        /*00dc*/ 	.word	0x00000000


	//----- nvinfo : EIATTR_CBANK_PARAM_SIZE
	.align		4
.L_1756:
        /*00e0*/ 	.byte	0x03, 0x19
        /*00e2*/ 	.short	0x0410


	//----- nvinfo : EIATTR_PARAM_CBANK
	.align		4
        /*00e4*/ 	.byte	0x04, 0x0a
        /*00e6*/ 	.short	(.L_1758 - .L_1757)
	.align		4
.L_1757:
        /*00e8*/ 	.word	index@(.nv.constant0._ZN2at6native13reduce_kernelILi256ELi2ENS0_8ReduceOpIN3c107complexIfEENS0_14func_wrapper_tIbZZZNS0_15and_kernel_cudaERNS_14TensorIteratorEENKUlvE_clEvENKUlvE7_clEvEUlbS5_E_EEjbLi4ELi4EEEEEvT1_)
        /*00ec*/ 	.short	0x0380
        /*00ee*/ 	.short	0x0410


	//----- nvinfo : EIATTR_SW_WAR
	.align		4
.L_1758:
        /*00f0*/ 	.byte	0x04, 0x36
        /*00f2*/ 	.short	(.L_1760 - .L_1759)
.L_1759:
        /*00f4*/ 	.word	0x00000008
.L_1760:


//--------------------- .nv.info._ZN2at6native13reduce_kernelILi128ELi4ENS0_8ReduceOpIN3c107complexIfEENS0_14func_wrapper_tIbZZZNS0_15and_kernel_cudaERNS_14TensorIteratorEENKUlvE_clEvENKUlvE7_clEvEUlbS5_E_EEjbLi4ELi4EEEEEvT1_ --------------------------
	.section	.nv.info._ZN2at6native13reduce_kernelILi128ELi4ENS0_8ReduceOpIN3c107complexIfEENS0_14func_wrapper_tIbZZZNS0_15and_kernel_cudaERNS_14TensorIteratorEENKUlvE_clEvENKUlvE7_clEvEUlbS5_E_EEjbLi4ELi4EEEEEvT1_,"",@"SHT_CUDA_INFO"
	.sectionflags	@""
	.align	4


	//----- nvinfo : EIATTR_CUDA_API_VERSION
	.align		4
        /*0000*/ 	.byte	0x04, 0x37
        /*0002*/ 	.short	(.L_1762 - .L_1761)
.L_1761:
        /*0004*/ 	.word	0x00000082


	//----- nvinfo : EIATTR_KPARAM_INFO
	.align		4
.L_1762:
        /*0008*/ 	.byte	0x04, 0x17
        /*000a*/ 	.short	(.L_1764 - .L_1763)
.L_1763:
        /*000c*/ 	.word	0x00000000
        /*0010*/ 	.short	0x0000
        /*0012*/ 	.short	0x0000
        /*0014*/ 	.byte	0x00, 0xf0, 0x41, 0x10


	//----- nvinfo : EIATTR_SPARSE_MMA_MASK
	.align		4
.L_1764:
        /*0018*/ 	.byte	0x03, 0x50
        /*001a*/ 	.short	0x0000


	//----- nvinfo : EIATTR_MAXREG_COUNT
	.align		4
        /*001c*/ 	.byte	0x03, 0x1b
        /*001e*/ 	.short	0x0080


	//----- nvinfo : EIATTR_NUM_BARRIERS
	.align		4
        /*0020*/ 	.byte	0x02, 0x4c
        /*0022*/ 	.byte	0x01
	.zero		1


	//----- nvinfo : EIATTR_EXTERNS
	.align		4
        /*0024*/ 	.byte	0x04, 0x0f
        /*0026*/ 	.short	(.L_1766 - .L_1765)


	//   ....[0]....
	.align		4
.L_1765:
        /*0028*/ 	.word	index@(__assertfail)


	//----- nvinfo : EIATTR_MERCURY_ISA_VERSION
	.align		4
.L_1766:
        /*002c*/ 	.byte	0x03, 0x5f
        /*002e*/ 	.short	0x0101


	//----- nvinfo : EIATTR_INT_WARP_WIDE_INSTR_OFFSETS
	.align		4
        /*0030*/ 	.byte	0x04, 0x31
        /*0032*/ 	.short	(.L_1768 - .L_1767)


	//   ....[0]....
.L_1767:
        /*0034*/ 	.word	0x000182e0


	//   ....[1]....
        /*0038*/ 	.word	0x000183d0


	//----- nvinfo : EIATTR_COOP_GROUP_MASK_REGIDS
	.align		4
.L_1768:
        /*003c*/ 	.byte	0x04, 0x29
        /*003e*/ 	.short	(.L_1770 - .L_1769)


	//   ....[0]....
.L_1769:
        /*0040*/ 	.word	0xffffffff


	//   ....[1]....
        /*0044*/ 	.word	0xffffffff


	//   ....[2]....
        /*0048*/ 	.word	0xffffffff


	//   ....[3]....
        /*004c*/ 	.word	0xffffffff


	//   ....[4]....
        /*0050*/ 	.word	0xffffffff


	//   ....[5]....
        /*0054*/ 	.word	0xffffffff


	//   ....[6]....
        /*0058*/ 	.word	0xffffffff


	//   ....[7]....
        /*005c*/ 	.word	0xffffffff


	//----- nvinfo : EIATTR_COOP_GROUP_INSTR_OFFSETS
	.align		4
.L_1770:
        /*0060*/ 	.byte	0x04, 0x28
        /*0062*/ 	.short	(.L_1772 - .L_1771)


	//   ....[0]....
.L_1771:
        /*0064*/ 	.word	0x0000f3c0


	//   ....[1]....
        /*0068*/ 	.word	0x0000f3f0


	//   ....[2]....
        /*006c*/ 	.word	0x0000f420


	//   ....[3]....
        /*0070*/ 	.word	0x0000f430


	//   ....[4]....
        /*0074*/ 	.word	0x000191b0


	//   ....[5]....
        /*0078*/ 	.word	0x000191e0


	//   ....[6]....
        /*007c*/ 	.word	0x00019210


	//   ....[7]....
        /*0080*/ 	.word	0x00019220


	//----- nvinfo : EIATTR_VRC_CTA_INIT_COUNT
	.align		4
.L_1772:
        /*0084*/ 	.byte	0x02, 0x4a
	.zero		1
	.zero		1


	//----- nvinfo : EIATTR_SYSCALL_OFFSETS
	.align		4
        /*0088*/ 	.byte	0x04, 0x46
        /*008a*/ 	.short	(.L_1774 - .L_1773)


	//   ....[0]....
.L_1773:
        /*008c*/ 	.word	0x00001460


	//   ....[1]....
        /*0090*/ 	.word	0x00019740


	//   ....[2]....
        /*0094*/ 	.word	0x000198d0


	//   ....[3]....
        /*0098*/ 	.word	0x00019a60


	//   ....[4]....
        /*009c*/ 	.word	0x00019bf0


	//   ....[5]....
        /*00a0*/ 	.word	0x00019ef0


	//   ....[6]....
        /*00a4*/ 	.word	0x0001a080


	//   ....[7]....
        /*00a8*/ 	.word	0x0001a210


	//   ....[8]....
        /*00ac*/ 	.word	0x0001a3a0


	//   ....[9]....
        /*00b0*/ 	.word	0x0001a960


	//   ....[10]....
        /*00b4*/ 	.word	0x0001aaf0


	//   ....[11]....
        /*00b8*/ 	.word	0x0001ac80


	//   ....[12]....
        /*00bc*/ 	.word	0x0001ae10


	//   ....[13]....
        /*00c0*/ 	.word	0x0001b110


	//   ....[14]....
        /*00c4*/ 	.word	0x0001b2a0


	//   ....[15]....
        /*00c8*/ 	.word	0x0001b430


	//   ....[16]....
        /*00cc*/ 	.word	0x0001b5c0


	//----- nvinfo : EIATTR_EXIT_INSTR_OFFSETS
	.align		4
.L_1774:
        /*00d0*/ 	.byte	0x04, 0x1c
        /*00d2*/ 	.short	(.L_1776 - .L_1775)


	//   ....[0]....
.L_1775:
        /*00d4*/ 	.word	0x00018490


	//   ....[1]....
        /*00d8*/ 	.word	0x000192e0


	//   ....[2]....
        /*00dc*/ 	.word	0x00019610


	//   ....[3]....
        /*00e0*/ 	.word	0x00019c60


	//   ....[4]....
        /*00e4*/ 	.word	0x0001a410


	//   ....[5]....
        /*00e8*/ 	.word	0x0001a460


	//   ....[6]....
        /*00ec*/ 	.word	0x0001a490


	//   ....[7]....
        /*00f0*/ 	.word	0x0001a4d0


	//   ....[8]....
        /*00f4*/ 	.word	0x0001a510


	//   ....[9]....
        /*00f8*/ 	.word	0x0001a830


	//   ....[10]....
        /*00fc*/ 	.word	0x0001ae80


	//   ....[11]....
        /*0100*/ 	.word	0x0001b630


	//   ....[12]....
        /*0104*/ 	.word	0x0001b680


	//----- nvinfo : EIATTR_MAX_THREADS
	.align		4
.L_1776:
        /*0108*/ 	.byte	0x04, 0x05
        /*010a*/ 	.short	(.L_1778 - .L_1777)
.L_1777:
        /*010c*/ 	.word	0x00000080
        /*0110*/ 	.word	0x00000001
        /*0114*/ 	.word	0x00000001


	//----- nvinfo : EIATTR_CRS_STACK_SIZE
	.align		4
.L_1778:
        /*0118*/ 	.byte	0x04, 0x1e
        /*011a*/ 	.short	(.L_1780 - .L_1779)
.L_1779:
        /*011c*/ 	.word	0x00000000


	//----- nvinfo : EIATTR_CBANK_PARAM_SIZE
	.align		4
.L_1780:
        /*0120*/ 	.byte	0x03, 0x19
        /*0122*/ 	.short	0x0410


	//----- nvinfo : EIATTR_PARAM_CBANK
	.align		4
        /*0124*/ 	.byte	0x04, 0x0a
        /*0126*/ 	.short	(.L_1782 - .L_1781)
	.align		4
.L_1781:
        /*0128*/ 	.word	index@(.nv.constant0._ZN2at6native13reduce_kernelILi128ELi4ENS0_8ReduceOpIN3c107complexIfEENS0_14func_wrapper_tIbZZZNS0_15and_kernel_cudaERNS_14TensorIteratorEENKUlvE_clEvENKUlvE7_clEvEUlbS5_E_EEjbLi4ELi4EEEEEvT1_)
        /*012c*/ 	.short	0x0380
        /*012e*/ 	.short	0x0410


	//----- nvinfo : EIATTR_SW_WAR
	.align		4
.L_1782:
        /*0130*/ 	.byte	0x04, 0x36
        /*0132*/ 	.short	(.L_1784 - .L_1783)
.L_1783:
        /*0134*/ 	.word	0x00000008
.L_1784:


//--------------------- .nv.info._ZN2at6native13reduce_kernelILi256ELi1ENS0_8ReduceOpIN3c107complexIdEENS0_14func_wrapper_tIbZZZNS0_15and_kernel_cudaERNS_14TensorIteratorEENKUlvE_clEvENKUlvE6_clEvEUlbS5_E_EEjbLi4ELi4EEEEEvT1_ --------------------------
	.section	.nv.info._ZN2at6native13reduce_kernelILi256ELi1ENS0_8ReduceOpIN3c107complexIdEENS0_14func_wrapper_tIbZZZNS0_15and_kernel_cudaERNS_14TensorIteratorEENKUlvE_clEvENKUlvE6_clEvEUlbS5_E_EEjbLi4ELi4EEEEEvT1_,"",@"SHT_CUDA_INFO"
	.sectionflags	@""
	.align	4


	//----- nvinfo : EIATTR_CUDA_API_VERSION
	.align		4
        /*0000*/ 	.byte	0x04, 0x37
        /*0002*/ 	.short	(.L_1786 - .L_1785)
.L_1785:
        /*0004*/ 	.word	0x00000082


	//----- nvinfo : EIATTR_KPARAM_INFO
	.align		4
.L_1786:
        /*0008*/ 	.byte	0x04, 0x17
        /*000a*/ 	.short	(.L_1788 - .L_1787)
.L_1787:
        /*000c*/ 	.word	0x00000000
        /*0010*/ 	.short	0x0000
        /*0012*/ 	.short	0x0000
        /*0014*/ 	.byte	0x00, 0xf0, 0x41, 0x10


	//----- nvinfo : EIATTR_SPARSE_MMA_MASK
	.align		4
.L_1788:
        /*0018*/ 	.byte	0x03, 0x50
        /*001a*/ 	.short	0x0000


	//----- nvinfo : EIATTR_MAXREG_COUNT
	.align		4
        /*001c*/ 	.byte	0x03, 0x1b
        /*001e*/ 	.short	0x0040


	//----- nvinfo : EIATTR_NUM_BARRIERS
	.align		4
        /*0020*/ 	.byte	0x02, 0x4c
        /*0022*/ 	.byte	0x01
	.zero		1


	//----- nvinfo : EIATTR_EXTERNS
	.align		4
        /*0024*/ 	.byte	0x04, 0x0f
        /*0026*/ 	.short	(.L_1790 - .L_1789)


	//   ....[0]....
	.align		4
.L_1789:
        /*0028*/ 	.word	index@(__assertfail)


	//----- nvinfo : EIATTR_MERCURY_ISA_VERSION
	.align		4
.L_1790:
        /*002c*/ 	.byte	0x03, 0x5f
        /*002e*/ 	.short	0x0101


	//----- nvinfo : EIATTR_INT_WARP_WIDE_INSTR_OFFSETS
	.align		4
        /*0030*/ 	.byte	0x04, 0x31
        /*0032*/ 	.short	(.L_1792 - .L_1791)


	//   ....[0]....
.L_1791:
        /*0034*/ 	.word	0x0000ed80


	//   ....[1]....
        /*0038*/ 	.word	0x0000ee70


	//----- nvinfo : EIATTR_COOP_GROUP_MASK_REGIDS
	.align		4
.L_1792:
        /*003c*/ 	.byte	0x04, 0x29
        /*003e*/ 	.short	(.L_1794 - .L_1793)


	//   ....[0]....
.L_1793:
        /*0040*/ 	.word	0xffffffff


	//   ....[1]....
        /*0044*/ 	.word	0xffffffff


	//----- nvinfo : EIATTR_COOP_GROUP_INSTR_OFFSETS
	.align		4
.L_1794:
        /*0048*/ 	.byte	0x04, 0x28
        /*004a*/ 	.short	(.L_1796 - .L_1795)


	//   ....[0]....
.L_1795:
        /*004c*/ 	.word	0x0000c690


	//   ....[1]....
        /*0050*/ 	.word	0x0000f6a0


	//----- nvinfo : EIATTR_VRC_CTA_INIT_COUNT
	.align		4
.L_1796:
        /*0054*/ 	.byte	0x02, 0x4a
	.zero		1
	.zero		1


	//----- nvinfo : EIATTR_SYSCALL_OFFSETS
	.align		4
        /*0058*/ 	.byte	0x04, 0x46
        /*005a*/ 	.short	(.L_1798 - .L_1797)


	//   ....[0]....
.L_1797:
        /*005c*/ 	.word	0x0000f940


	//   ....[1]....
        /*0060*/ 	.word	0x0000fbc0


	//   ....[2]....
        /*0064*/ 	.word	0x0000ff30


	//   ....[3]....
        /*0068*/ 	.word	0x000101b0


	//----- nvinfo : EIATTR_EXIT_INSTR_OFFSETS
	.align		4
.L_1798:
        /*006c*/ 	.byte	0x04, 0x1c
        /*006e*/ 	.short	(.L_1800 - .L_1799)


	//   ....[0]....
.L_1799:
        /*0070*/ 	.word	0x0000ef10


	//   ....[1]....
        /*0074*/ 	.word	0x0000f700


	//   ....[2]....
        /*0078*/ 	.word	0x0000f9b0


	//   ....[3]....
        /*007c*/ 	.word	0x0000f9f0


	//   ....[4]....
        /*0080*/ 	.word	0x0000fc30


	//   ....[5]....
        /*0084*/ 	.word	0x0000fc50


	//   ....[6]....
        /*0088*/ 	.word	0x0000fc80


	//   ....[7]....
        /*008c*/ 	.word	0x0000fcc0


	//   ....[8]....
        /*0090*/ 	.word	0x0000fd00


	//   ....[9]....
        /*0094*/ 	.word	0x0000ffa0


	//   ....[10]....
        /*0098*/ 	.word	0x0000ffe0


	//   ....[11]....
        /*009c*/ 	.word	0x00010220


	//   ....[12]....
        /*00a0*/ 	.word	0x00010240


	//----- nvinfo : EIATTR_MAX_THREADS
	.align		4
.L_1800:
        /*00a4*/ 	.byte	0x04, 0x05
        /*00a6*/ 	.short	(.L_1802 - .L_1801)
.L_1801:
        /*00a8*/ 	.word	0x00000100
        /*00ac*/ 	.word	0x00000001
        /*00b0*/ 	.word	0x00000001


	//----- nvinfo : EIATTR_CRS_STACK_SIZE
	.align		4
.L_1802:
        /*00b4*/ 	.byte	0x04, 0x1e
        /*00b6*/ 	.short	(.L_1804 - .L_1803)
.L_1803:
        /*00b8*/ 	.word	0x00000000


	//----- nvinfo : EIATTR_CBANK_PARAM_SIZE
	.align		4
.L_1804:
        /*00bc*/ 	.byte	0x03, 0x19
        /*00be*/ 	.short	0x0410


	//----- nvinfo : EIATTR_PARAM_CBANK
	.align		4
        /*00c0*/ 	.byte	0x04, 0x0a
        /*00c2*/ 	.short	(.L_1806 - .L_1805)
	.align		4
.L_1805:
        /*00c4*/ 	.word	index@(.nv.constant0._ZN2at6native13reduce_kernelILi256ELi1ENS0_8ReduceOpIN3c107complexIdEENS0_14func_wrapper_tIbZZZNS0_15and_kernel_cudaERNS_14TensorIteratorEENKUlvE_clEvENKUlvE6_clEvEUlbS5_E_EEjbLi4ELi4EEEEEvT1_)
        /*00c8*/ 	.short	0x0380
        /*00ca*/ 	.short	0x0410


	//----- nvinfo : EIATTR_SW_WAR
	.align		4
.L_1806:
        /*00cc*/ 	.byte	0x04, 0x36
        /*00ce*/ 	.short	(.L_1808 - .L_1807)
.L_1807:
        /*00d0*/ 	.word	0x00000008
.L_1808:


//--------------------- .nv.info._ZN2at6native13reduce_kernelILi128ELi2ENS0_8ReduceOpIN3c107complexIdEENS0_14func_wrapper_tIbZZZNS0_15and_kernel_cudaERNS_14TensorIteratorEENKUlvE_clEvENKUlvE6_clEvEUlbS5_E_EEjbLi4ELi4EEEEEvT1_ --------------------------
	.section	.nv.info._ZN2at6native13reduce_kernelILi128ELi2ENS0_8ReduceOpIN3c107complexIdEENS0_14func_wrapper_tIbZZZNS0_15and_kernel_cudaERNS_14TensorIteratorEENKUlvE_clEvENKUlvE6_clEvEUlbS5_E_EEjbLi4ELi4EEEEEvT1_,"",@"SHT_CUDA_INFO"
	.sectionflags	@""
	.align	4


	//----- nvinfo : EIATTR_CUDA_API_VERSION
	.align		4
        /*0000*/ 	.byte	0x04, 0x37
        /*0002*/ 	.short	(.L_1810 - .L_1809)
.L_1809:
        /*0004*/ 	.word	0x00000082


	//----- nvinfo : EIATTR_KPARAM_INFO
	.align		4
.L_1810:
        /*0008*/ 	.byte	0x04, 0x17
        /*000a*/ 	.short	(.L_1812 - .L_1811)
.L_1811:
        /*000c*/ 	.word	0x00000000
        /*0010*/ 	.short	0x0000
        /*0012*/ 	.short	0x0000
        /*0014*/ 	.byte	0x00, 0xf0, 0x41, 0x10


	//----- nvinfo : EIATTR_SPARSE_MMA_MASK
	.align		4
.L_1812:
        /*0018*/ 	.byte	0x03, 0x50
        /*001a*/ 	.short	0x0000


	//----- nvinfo : EIATTR_MAXREG_COUNT
	.align		4
        /*001c*/ 	.byte	0x03, 0x1b
        /*001e*/ 	.short	0x0080


	//----- nvinfo : EIATTR_NUM_BARRIERS
	.align		4
        /*0020*/ 	.byte	0x02, 0x4c
        /*0022*/ 	.byte	0x01
	.zero		1


	//----- nvinfo : EIATTR_EXTERNS
	.align		4
        /*0024*/ 	.byte	0x04, 0x0f
        /*0026*/ 	.short	(.L_1814 - .L_1813)


	//   ....[0]....
	.align		4
.L_1813:
        /*0028*/ 	.word	index@(__assertfail)


	//----- nvinfo : EIATTR_MERCURY_ISA_VERSION
	.align		4
.L_1814:
        /*002c*/ 	.byte	0x03, 0x5f
        /*002e*/ 	.short	0x0101


	//----- nvinfo : EIATTR_INT_WARP_WIDE_INSTR_OFFSETS
	.align		4
        /*0030*/ 	.byte	0x04, 0x31
        /*0032*/ 	.short	(.L_1816 - .L_1815)


	//   ....[0]....
.L_1815:
        /*0034*/ 	.word	0x00012ce0


	//   ....[1]....
        /*0038*/ 	.word	0x00012dd0


	//----- nvinfo : EIATTR_COOP_GROUP_MASK_REGIDS
	.align		4
.L_1816:
        /*003c*/ 	.byte	0x04, 0x29
        /*003e*/ 	.short	(.L_1818 - .L_1817)


	//   ....[0]....
.L_1817:
        /*0040*/ 	.word	0xffffffff


	//   ....[1]....
        /*0044*/ 	.word	0xffffffff


	//   ....[2]....
        /*0048*/ 	.word	0xffffffff


	//   ....[3]....
        /*004c*/ 	.word	0xffffffff


	//----- nvinfo : EIATTR_COOP_GROUP_INSTR_OFFSETS
	.align		4
.L_1818:
        /*0050*/ 	.byte	0x04, 0x28
        /*0052*/ 	.short	(.L_1820 - .L_1819)


	//   ....[0]....
.L_1819:
        /*0054*/ 	.word	0x0000e370


	//   ....[1]....
        /*0058*/ 	.word	0x0000e390


	//   ....[2]....
        /*005c*/ 	.word	0x00013820


	//   ....[3]....
        /*0060*/ 	.word	0x00013830


	//----- nvinfo : EIATTR_VRC_CTA_INIT_COUNT
	.align		4
.L_1820:
        /*0064*/ 	.byte	0x02, 0x4a
	.zero		1
	.zero		1


	//----- nvinfo : EIATTR_SYSCALL_OFFSETS
	.align		4
        /*0068*/ 	.byte	0x04, 0x46
        /*006a*/ 	.short	(.L_1822 - .L_1821)


	//   ....[0]....
.L_1821:
        /*006c*/ 	.word	0x00001460


	//   ....[1]....
        /*0070*/ 	.word	0x00013bd0


	//   ....[2]....
        /*0074*/ 	.word	0x00013d60


	//   ....[3]....
        /*0078*/ 	.word	0x00013fe0


	//   ....[4]....
        /*007c*/ 	.word	0x00014170


	//   ....[5]....
        /*0080*/ 	.word	0x000145d0


	//   ....[6]....
        /*0084*/ 	.word	0x00014760


	//   ....[7]....
        /*0088*/ 	.word	0x000149e0


	//   ....[8]....
        /*008c*/ 	.word	0x00014b70


	//----- nvinfo : EIATTR_EXIT_INSTR_OFFSETS
	.align		4
.L_1822:
        /*0090*/ 	.byte	0x04, 0x1c
        /*0092*/ 	.short	(.L_1824 - .L_1823)


	//   ....[0]....
.L_1823:
        /*0094*/ 	.word	0x00012e90


	//   ....[1]....
        /*0098*/ 	.word	0x000138b0


	//   ....[2]....
        /*009c*/ 	.word	0x00013aa0


	//   ....[3]....
        /*00a0*/ 	.word	0x00013dd0


	//   ....[4]....
        /*00a4*/ 	.word	0x000141e0


	//   ....[5]....
        /*00a8*/ 	.word	0x00014210


	//   ....[6]....
        /*00ac*/ 	.word	0x00014240


	//   ....[7]....
        /*00b0*/ 	.word	0x00014280


	//   ....[8]....
        /*00b4*/ 	.word	0x000142c0


	//   ....[9]....
        /*00b8*/ 	.word	0x000144a0


	//   ....[10]....
        /*00bc*/ 	.word	0x000147d0


	//   ....[11]....
        /*00c0*/ 	.word	0x00014be0


	//   ....[12]....
        /*00c4*/ 	.word	0x00014c10


	//----- nvinfo : EIATTR_MAX_THREADS
	.align		4
.L_1824:
        /*00c8*/ 	.byte	0x04, 0x05
        /*00ca*/ 	.short	(.L_1826 - .L_1825)
.L_1825:
        /*00cc*/ 	.word	0x00000080
        /*00d0*/ 	.word	0x00000001
        /*00d4*/ 	.word	0x00000001


	//----- nvinfo : EIATTR_CRS_STACK_SIZE
	.align		4
.L_1826:
        /*00d8*/ 	.byte	0x04, 0x1e
        /*00da*/ 	.short	(.L_1828 - .L_1827)
.L_1827:
        /*00dc*/ 	.word	0x00000000


	//----- nvinfo : EIATTR_CBANK_PARAM_SIZE
	.align		4
.L_1828:
        /*00e0*/ 	.byte	0x03, 0x19
        /*00e2*/ 	.short	0x0410


	//----- nvinfo : EIATTR_PARAM_CBANK
	.align		4
        /*00e4*/ 	.byte	0x04, 0x0a
        /*00e6*/ 	.short	(.L_1830 - .L_1829)
	.align		4
.L_1829:
        /*00e8*/ 	.word	index@(.nv.constant0._ZN2at6native13reduce_kernelILi128ELi2ENS0_8ReduceOpIN3c107complexIdEENS0_14func_wrapper_tIbZZZNS0_15and_kernel_cudaERNS_14TensorIteratorEENKUlvE_clEvENKUlvE6_clEvEUlbS5_E_EEjbLi4ELi4EEEEEvT1_)
        /*00ec*/ 	.short	0x0380
        /*00ee*/ 	.short	0x0410


	//----- nvinfo : EIATTR_SW_WAR
	.align		4
.L_1830:
        /*00f0*/ 	.byte	0x04, 0x36
        /*00f2*/ 	.short	(.L_1832 - .L_1831)
.L_1831:
        /*00f4*/ 	.word	0x00000008
.L_1832:


//--------------------- .nv.info._ZN2at6native13reduce_kernelILi64ELi4ENS0_8ReduceOpIN3c107complexIdEENS0_14func_wrapper_tIbZZZNS0_15and_kernel_cudaERNS_14TensorIteratorEENKUlvE_clEvENKUlvE6_clEvEUlbS5_E_EEjbLi4ELi4EEEEEvT1_ --------------------------
	.section	.nv.info._ZN2at6native13reduce_kernelILi64ELi4ENS0_8ReduceOpIN3c107complexIdEENS0_14func_wrapper_tIbZZZNS0_15and_kernel_cudaERNS_14TensorIteratorEENKUlvE_clEvENKUlvE6_clEvEUlbS5_E_EEjbLi4ELi4EEEEEvT1_,"",@"SHT_CUDA_INFO"
	.sectionflags	@""
	.align	4


	//----- nvinfo : EIATTR_CUDA_API_VERSION
	.align		4
        /*0000*/ 	.byte	0x04, 0x37
        /*0002*/ 	.short	(.L_1834 - .L_1833)
.L_1833:
        /*0004*/ 	.word	0x00000082


	//----- nvinfo : EIATTR_KPARAM_INFO
	.align		4
.L_1834:
        /*0008*/ 	.byte	0x04, 0x17
        /*000a*/ 	.short	(.L_1836 - .L_1835)
.L_1835:
        /*000c*/ 	.word	0x00000000
        /*0010*/ 	.short	0x0000
        /*0012*/ 	.short	0x0000
        /*0014*/ 	.byte	0x00, 0xf0, 0x41, 0x10


	//----- nvinfo : EIATTR_SPARSE_MMA_MASK
	.align		4
.L_1836:
        /*0018*/ 	.byte	0x03, 0x50
        /*001a*/ 	.short	0x0000


	//----- nvinfo : EIATTR_MAXREG_COUNT
	.align		4
        /*001c*/ 	.byte	0x03, 0x1b
        /*001e*/ 	.short	0x00ff


	//----- nvinfo : EIATTR_NUM_BARRIERS
	.align		4
        /*0020*/ 	.byte	0x02, 0x4c
        /*0022*/ 	.byte	0x01
	.zero		1


	//----- nvinfo : EIATTR_EXTERNS
	.align		4
        /*0024*/ 	.byte	0x04, 0x0f
        /*0026*/ 	.short	(.L_1838 - .L_1837)


	//   ....[0]....
	.align		4
.L_1837:
        /*0028*/ 	.word	index@(__assertfail)


	//----- nvinfo : EIATTR_MERCURY_ISA_VERSION
	.align		4
.L_1838:
        /*002c*/ 	.byte	0x03, 0x5f
        /*002e*/ 	.short	0x0101


	//----- nvinfo : EIATTR_INT_WARP_WIDE_INSTR_OFFSETS
	.align		4
        /*0030*/ 	.byte	0x04, 0x31
        /*0032*/ 	.short	(.L_1840 - .L_1839)


	//   ....[0]....
.L_1839:
        /*0034*/ 	.word	0x0001a760


	//   ....[1]....
        /*0038*/ 	.word	0x0001a850


	//----- nvinfo : EIATTR_COOP_GROUP_MASK_REGIDS
	.align		4
.L_1840:
        /*003c*/ 	.byte	0x04, 0x29
        /*003e*/ 	.short	(.L_1842 - .L_1841)


	//   ....[0]....
.L_1841:
        /*0040*/ 	.word	0xffffffff


	//   ....[1]....
        /*0044*/ 	.word	0xffffffff


	//   ....[2]....
        /*0048*/ 	.word	0xffffffff


	//   ....[3]....
        /*004c*/ 	.word	0xffffffff


	//   ....[4]....
        /*0050*/ 	.word	0xffffffff


	//   ....[5]....
        /*0054*/ 	.word	0xffffffff


	//   ....[6]....
        /*0058*/ 	.word	0xffffffff


	//   ....[7]....
        /*005c*/ 	.word	0xffffffff


	//----- nvinfo : EIATTR_COOP_GROUP_INSTR_OFFSETS
	.align		4
.L_1842:
        /*0060*/ 	.byte	0x04, 0x28
        /*0062*/ 	.short	(.L_1844 - .L_1843)


	//   ....[0]....
.L_1843:
        /*0064*/ 	.word	0x00011840


	//   ....[1]....
        /*0068*/ 	.word	0x00011870


	//   ....[2]....
        /*006c*/ 	.word	0x000118a0


	//   ....[3]....
        /*0070*/ 	.word	0x000118b0


	//   ....[4]....
        /*0074*/ 	.word	0x0001b650


	//   ....[5]....
        /*0078*/ 	.word	0x0001b680


	//   ....[6]....
        /*007c*/ 	.word	0x0001b6b0


	//   ....[7]....
        /*0080*/ 	.word	0x0001b6c0


	//----- nvinfo : EIATTR_VRC_CTA_INIT_COUNT
	.align		4
.L_1844:
        /*0084*/ 	.byte	0x02, 0x4a
	.zero		1
	.zero		1


	//----- nvinfo : EIATTR_SYSCALL_OFFSETS
	.align		4
        /*0088*/ 	.byte	0x04, 0x46
        /*008a*/ 	.short	(.L_1846 - .L_1845)


	//   ....[0]....
.L_1845:
        /*008c*/ 	.word	0x00001440


	//   ....[1]....
        /*0090*/ 	.word	0x0001bbe0


	//   ....[2]....
        /*0094*/ 	.word	0x0001bd70


	//   ....[3]....
        /*0098*/ 	.word	0x0001bf00


	//   ....[4]....
        /*009c*/ 	.word	0x0001c090


	//   ....[5]....
        /*00a0*/ 	.word	0x0001c390


	//   ....[6]....
        /*00a4*/ 	.word	0x0001c520


	//   ....[7]....
        /*00a8*/ 	.word	0x0001c6b0


	//   ....[8]....
        /*00ac*/ 	.word	0x0001c840


	//   ....[9]....
        /*00b0*/ 	.word	0x0001ce00


	//   ....[10]....
        /*00b4*/ 	.word	0x0001cf90


	//   ....[11]....
        /*00b8*/ 	.word	0x0001d120


	//   ....[12]....
        /*00bc*/ 	.word	0x0001d2b0


	//   ....[13]....
        /*00c0*/ 	.word	0x0001d5b0


	//   ....[14]....
        /*00c4*/ 	.word	0x0001d740


	//   ....[15]....
        /*00c8*/ 	.word	0x0001d8d0


	//   ....[16]....
        /*00cc*/ 	.word	0x0001da60


	//----- nvinfo : EIATTR_EXIT_INSTR_OFFSETS
	.align		4
.L_1846:
        /*00d0*/ 	.byte	0x04, 0x1c
        /*00d2*/ 	.short	(.L_1848 - .L_1847)


	//   ....[0]....
.L_1847:
        /*00d4*/ 	.word	0x0001a910


	//   ....[1]....
        /*00d8*/ 	.word	0x0001b780


	//   ....[2]....
        /*00dc*/ 	.word	0x0001bab0


	//   ....[3]....
        /*00e0*/ 	.word	0x0001c100


	//   ....[4]....
        /*00e4*/ 	.word	0x0001c8b0


	//   ....[5]....
        /*00e8*/ 	.word	0x0001c900


	//   ....[6]....
        /*00ec*/ 	.word	0x0001c930


	//   ....[7]....
        /*00f0*/ 	.word	0x0001c970


	//   ....[8]....
        /*00f4*/ 	.word	0x0001c9b0


	//   ....[9]....
        /*00f8*/ 	.word	0x0001ccd0


	//   ....[10]....
        /*00fc*/ 	.word	0x0001d320


	//   ....[11]....
        /*0100*/ 	.word	0x0001dad0


	//   ....[12]....
        /*0104*/ 	.word	0x0001db20


	//----- nvinfo : EIATTR_MAX_THREADS
	.align		4
.L_1848:
        /*0108*/ 	.byte	0x04, 0x05
        /*010a*/ 	.short	(.L_1850 - .L_1849)
.L_1849:
        /*010c*/ 	.word	0x00000040
        /*0110*/ 	.word	0x00000001
        /*0114*/ 	.word	0x00000001


	//----- nvinfo : EIATTR_CRS_STACK_SIZE
	.align		4
.L_1850:
        /*0118*/ 	.byte	0x04, 0x1e
        /*011a*/ 	.short	(.L_1852 - .L_1851)
.L_1851:
        /*011c*/ 	.word	0x00000000


	//----- nvinfo : EIATTR_CBANK_PARAM_SIZE
	.align		4
.L_1852:
        /*0120*/ 	.byte	0x03, 0x19
        /*0122*/ 	.short	0x0410


	//----- nvinfo : EIATTR_PARAM_CBANK
	.align		4
        /*0124*/ 	.byte	0x04, 0x0a
        /*0126*/ 	.short	(.L_1854 - .L_1853)
	.align		4
.L_1853:
        /*0128*/ 	.word	index@(.nv.constant0._ZN2at6native13reduce_kernelILi64ELi4ENS0_8ReduceOpIN3c107complexIdEENS0_14func_wrapper_tIbZZZNS0_15and_kernel_cudaERNS_14TensorIteratorEENKUlvE_clEvENKUlvE6_clEvEUlbS5_E_EEjbLi4ELi4EEEEEvT1_)
        /*012c*/ 	.short	0x0380
        /*012e*/ 	.short	0x0410


	//----- nvinfo : EIATTR_SW_WAR
	.align		4
.L_1854:
        /*0130*/ 	.byte	0x04, 0x36
        /*0132*/ 	.short	(.L_1856 - .L_1855)
.L_1855:
        /*0134*/ 	.word	0x00000008
.L_1856:


//--------------------- .nv.info._ZN2at6native13reduce_kernelILi512ELi1ENS0_8ReduceOpIfNS0_14func_wrapper_tIbZZZNS0_15and_kernel_cudaERNS_14TensorIteratorEENKUlvE_clEvENKUlvE5_clEvEUlbfE_EEjbLi4ELi4EEEEEvT1_ --------------------------
	.section	.nv.info._ZN2at6native13reduce_kernelILi512ELi1ENS0_8ReduceOpIfNS0_14func_wrapper_tIbZZZNS0_15and_kernel_cudaERNS_14TensorIteratorEENKUlvE_clEvENKUlvE5_clEvEUlbfE_EEjbLi4ELi4EEEEEvT1_,"",@"SHT_CUDA_INFO"
	.sectionflags	@""
	.align	4


	//----- nvinfo : EIATTR_CUDA_API_VERSION
	.align		4
        /*0000*/ 	.byte	0x04, 0x37
        /*0002*/ 	.short	(.L_1858 - .L_1857)
.L_1857:
        /*0004*/ 	.word	0x00000082


	//----- nvinfo : EIATTR_KPARAM_INFO
	.align		4
.L_1858:
        /*0008*/ 	.byte	0x04, 0x17
        /*000a*/ 	.short	(.L_1860 - .L_1859)
.L_1859:
        /*000c*/ 	.word	0x00000000
        /*0010*/ 	.short	0x0000
        /*0012*/ 	.short	0x0000
        /*0014*/ 	.byte	0x00, 0xf0, 0x41, 0x10


	//----- nvinfo : EIATTR_SPARSE_MMA_MASK
	.align		4
.L_1860:
        /*0018*/ 	.byte	0x03, 0x50
        /*001a*/ 	.short	0x0000


	//----- nvinfo : EIATTR_MAXREG_COUNT
	.align		4
        /*001c*/ 	.byte	0x03, 0x1b
        /*001e*/ 	.short	0x0020


	//----- nvinfo : EIATTR_NUM_BARRIERS
	.align		4
        /*0020*/ 	.byte	0x02, 0x4c
        /*0022*/ 	.byte	0x01
	.zero		1


	//----- nvinfo : EIATTR_EXTERNS
	.align		4
        /*0024*/ 	.byte	0x04, 0x0f
        /*0026*/ 	.short	(.L_1862 - .L_1861)


	//   ....[0]....
	.align		4
.L_1861:
        /*0028*/ 	.word	index@(__assertfail)


	//----- nvinfo : EIATTR_MERCURY_ISA_VERSION
	.align		4
.L_1862:
        /*002c*/ 	.byte	0x03, 0x5f
        /*002e*/ 	.short	0x0101


	//----- nvinfo : EIATTR_INT_WARP_WIDE_INSTR_OFFSETS
	.align		4
        /*0030*/ 	.byte	0x04, 0x31
        /*0032*/ 	.short	(.L_1864 - .L_1863)


	//   ....[0]....
.L_1863:
        /*0034*/ 	.word	0x0000deb0


	//   ....[1]....
        /*0038*/ 	.word	0x0000dfa0


	//----- nvinfo : EIATTR_COOP_GROUP_MASK_REGIDS
	.align		4
.L_1864:
        /*003c*/ 	.byte	0x04, 0x29
        /*003e*/ 	.short	(.L_1866 - .L_1865)


	//   ....[0]....
.L_1865:
        /*0040*/ 	.word	0xffffffff


	//   ....[1]....
        /*0044*/ 	.word	0xffffffff


	//----- nvinfo : EIATTR_COOP_GROUP_INSTR_OFFSETS
	.align		4
.L_1866:
        /*0048*/ 	.byte	0x04, 0x28
        /*004a*/ 	.short	(.L_1868 - .L_1867)


	//   ....[0]....
.L_1867:
        /*004c*/ 	.word	0x0000b7a0


	//   ....[1]....
        /*0050*/ 	.word	0x0000e7e0


	//----- nvinfo : EIATTR_VRC_CTA_INIT_COUNT
	.align		4
.L_1868:
        /*0054*/ 	.byte	0x02, 0x4a
	.zero		1
	.zero		1


	//----- nvinfo : EIATTR_SYSCALL_OFFSETS
	.align		4
        /*0058*/ 	.byte	0x04, 0x46
        /*005a*/ 	.short	(.L_1870 - .L_1869)


	//   ....[0]....
.L_1869:
        /*005c*/ 	.word	0x0000ea80


	//   ....[1]....
        /*0060*/ 	.word	0x0000ed00


	//   ....[2]....
        /*0064*/ 	.word	0x0000f070


	//   ....[3]....
        /*0068*/ 	.word	0x0000f2f0


	//----- nvinfo : EIATTR_EXIT_INSTR_OFFSETS
	.align		4
.L_1870:
        /*006c*/ 	.byte	0x04, 0x1c
        /*006e*/ 	.short	(.L_1872 - .L_1871)


	//   ....[0]....
.L_1871:
        /*0070*/ 	.word	0x0000e040


	//   ....[1]....
        /*0074*/ 	.word	0x0000e840


	//   ....[2]....
        /*0078*/ 	.word	0x0000eaf0


	//   ....[3]....
        /*007c*/ 	.word	0x0000eb30


	//   ....[4]....
        /*0080*/ 	.word	0x0000ed70


	//   ....[5]....
        /*0084*/ 	.word	0x0000ed90


	//   ....[6]....
        /*0088*/ 	.word	0x0000edc0


	//   ....[7]....
        /*008c*/ 	.word	0x0000ee00


	//   ....[8]....
        /*0090*/ 	.word	0x0000ee40


	//   ....[9]....
        /*0094*/ 	.word	0x0000f0e0


	//   ....[10]....
        /*0098*/ 	.word	0x0000f120


	//   ....[11]....
        /*009c*/ 	.word	0x0000f360


	//   ....[12]....
        /*00a0*/ 	.word	0x0000f380


	//----- nvinfo : EIATTR_MAX_THREADS
	.align		4
.L_1872:
        /*00a4*/ 	.byte	0x04, 0x05
        /*00a6*/ 	.short	(.L_1874 - .L_1873)
.L_1873:
        /*00a8*/ 	.word	0x00000200
        /*00ac*/ 	.word	0x00000001
        /*00b0*/ 	.word	0x00000001


	//----- nvinfo : EIATTR_CRS_STACK_SIZE
	.align		4
.L_1874:
        /*00b4*/ 	.byte	0x04, 0x1e
        /*00b6*/ 	.short	(.L_1876 - .L_1875)
.L_1875:
        /*00b8*/ 	.word	0x00000000


	//----- nvinfo : EIATTR_CBANK_PARAM_SIZE
	.align		4
.L_1876:
        /*00bc*/ 	.byte	0x03, 0x19
        /*00be*/ 	.short	0x0410


	//----- nvinfo : EIATTR_PARAM_CBANK
	.align		4
        /*00c0*/ 	.byte	0x04, 0x0a
        /*00c2*/ 	.short	(.L_1878 - .L_1877)
	.align		4
.L_1877:
        /*00c4*/ 	.word	index@(.nv.constant0._ZN2at6native13reduce_kernelILi512ELi1ENS0_8ReduceOpIfNS0_14func_wrapper_tIbZZZNS0_15and_kernel_cudaERNS_14TensorIteratorEENKUlvE_clEvENKUlvE5_clEvEUlbfE_EEjbLi4ELi4EEEEEvT1_)
        /*00c8*/ 	.short	0x0380
        /*00ca*/ 	.short	0x0410


	//----- nvinfo : EIATTR_SW_WAR
	.align		4
.L_1878:
        /*00cc*/ 	.byte	0x04, 0x36
        /*00ce*/ 	.short	(.L_1880 - .L_1879)
.L_1879:
        /*00d0*/ 	.word	0x00000008
.L_1880:


//--------------------- .nv.info._ZN2at6native13reduce_kernelILi256ELi2ENS0_8ReduceOpIfNS0_14func_wrapper_tIbZZZNS0_15and_kernel_cudaERNS_14TensorIteratorEENKUlvE_clEvENKUlvE5_clEvEUlbfE_EEjbLi4ELi4EEEEEvT1_ --------------------------
	.section	.nv.info._ZN2at6native13reduce_kernelILi256ELi2ENS0_8ReduceOpIfNS0_14func_wrapper_tIbZZZNS0_15and_kernel_cudaERNS_14TensorIteratorEENKUlvE_clEvENKUlvE5_clEvEUlbfE_EEjbLi4ELi4EEEEEvT1_,"",@"SHT_CUDA_INFO"
	.sectionflags	@""
	.align	4


	//----- nvinfo : EIATTR_CUDA_API_VERSION
	.align		4
        /*0000*/ 	.byte	0x04, 0x37
        /*0002*/ 	.short	(.L_1882 - .L_1881)
.L_1881:
        /*0004*/ 	.word	0x00000082


	//----- nvinfo : EIATTR_KPARAM_INFO
	.align		4
.L_1882:
        /*0008*/ 	.byte	0x04, 0x17
        /*000a*/ 	.short	(.L_1884 - .L_1883)
.L_1883:
        /*000c*/ 	.word	0x00000000
        /*0010*/ 	.short	0x0000
        /*0012*/ 	.short	0x0000
        /*0014*/ 	.byte	0x00, 0xf0, 0x41, 0x10


	//----- nvinfo : EIATTR_SPARSE_MMA_MASK
	.align		4
.L_1884:
        /*0018*/ 	.byte	0x03, 0x50
        /*001a*/ 	.short	0x0000


	//----- nvinfo : EIATTR_MAXREG_COUNT
	.align		4
        /*001c*/ 	.byte	0x03, 0x1b
        /*001e*/ 	.short	0x0040


	//----- nvinfo : EIATTR_NUM_BARRIERS
	.align		4
        /*0020*/ 	.byte	0x02, 0x4c
        /*0022*/ 	.byte	0x01
	.zero		1


	//----- nvinfo : EIATTR_EXTERNS
	.align		4
        /*0024*/ 	.byte	0x04, 0x0f
        /*0026*/ 	.short	(.L_1886 - .L_1885)


	//   ....[0]....
	.align		4
.L_1885:
        /*0028*/ 	.word	index@(__assertfail)


	//----- nvinfo : EIATTR_MERCURY_ISA_VERSION
	.align		4
.L_1886:
        /*002c*/ 	.byte	0x03, 0x5f
        /*002e*/ 	.short	0x0101


	//----- nvinfo : EIATTR_INT_WARP_WIDE_INSTR_OFFSETS
	.align		4
        /*0030*/ 	.byte	0x04, 0x31
        /*0032*/ 	.short	(.L_1888 - .L_1887)


	//   ....[0]....
.L_1887:
        /*0034*/ 	.word	0x00011130


	//   ....[1]....
        /*0038*/ 	.word	0x00011220


	//----- nvinfo : EIATTR_COOP_GROUP_MASK_REGIDS
	.align		4
.L_1888:
        /*003c*/ 	.byte	0x04, 0x29
        /*003e*/ 	.short	(.L_1890 - .L_1889)


	//   ....[0]....
.L_1889:
        /*0040*/ 	.word	0xffffffff


	//   ....[1]....
        /*0044*/ 	.word	0xffffffff


	//   ....[2]....
        /*0048*/ 	.word	0xffffffff


	//   ....[3]....
        /*004c*/ 	.word	0xffffffff


	//----- nvinfo : EIATTR_COOP_GROUP_INSTR_OFFSETS
	.align		4
.L_1890:
        /*0050*/ 	.byte	0x04, 0x28
        /*0052*/ 	.short	(.L_1892 - .L_1891)


	//   ....[0]....
.L_1891:
        /*0054*/ 	.word	0x0000c7a0


	//   ....[1]....
        /*0058*/ 	.word	0x0000c7c0


	//   ....[2]....
        /*005c*/ 	.word	0x00011c80


	//   ....[3]....
        /*0060*/ 	.word	0x00011c90


	//----- nvinfo : EIATTR_VRC_CTA_INIT_COUNT
	.align		4
.L_1892:
        /*0064*/ 	.byte	0x02, 0x4a
	.zero		1
	.zero		1


	//----- nvinfo : EIATTR_SYSCALL_OFFSETS
	.align		4
        /*0068*/ 	.byte	0x04, 0x46
        /*006a*/ 	.short	(.L_1894 - .L_1893)


	//   ....[0]....
.L_1893:
        /*006c*/ 	.word	0x00001440


	//   ....[1]....
        /*0070*/ 	.word	0x00012030


	//   ....[2]....
        /*0074*/ 	.word	0x000121c0


	//   ....[3]....
        /*0078*/ 	.word	0x00012440


	//   ....[4]....
        /*007c*/ 	.word	0x000125d0


	//   ....[5]....
        /*0080*/ 	.word	0x00012a30


	//   ....[6]....
        /*0084*/ 	.word	0x00012bc0


	//   ....[7]....
        /*0088*/ 	.word	0x00012e40


	//   ....[8]....
        /*008c*/ 	.word	0x00012fd0


	//----- nvinfo : EIATTR_EXIT_INSTR_OFFSETS
	.align		4
.L_1894:
        /*0090*/ 	.byte	0x04, 0x1c
        /*0092*/ 	.short	(.L_1896 - .L_1895)


	//   ....[0]....
.L_1895:
        /*0094*/ 	.word	0x000112e0


	//   ....[1]....
        /*0098*/ 	.word	0x00011d10


	//   ....[2]....
        /*009c*/ 	.word	0x00011f00


	//   ....[3]....
        /*00a0*/ 	.word	0x00012230


	//   ....[4]....
        /*00a4*/ 	.word	0x00012640


	//   ....[5]....
        /*00a8*/ 	.word	0x00012670


	//   ....[6]....
        /*00ac*/ 	.word	0x000126a0


	//   ....[7]....
        /*00b0*/ 	.word	0x000126e0


	//   ....[8]....
        /*00b4*/ 	.word	0x00012720


	//   ....[9]....
        /*00b8*/ 	.word	0x00012900


	//   ....[10]....
        /*00bc*/ 	.word	0x00012c30


	//   ....[11]....
        /*00c0*/ 	.word	0x00013040


	//   ....[12]....
        /*00c4*/ 	.word	0x00013070


	//----- nvinfo : EIATTR_MAX_THREADS
	.align		4
.L_1896:
        /*00c8*/ 	.byte	0x04, 0x05
        /*00ca*/ 	.short	(.L_1898 - .L_1897)
.L_1897:
        /*00cc*/ 	.word	0x00000100
        /*00d0*/ 	.word	0x00000001
        /*00d4*/ 	.word	0x00000001


	//----- nvinfo : EIATTR_CRS_STACK_SIZE
	.align		4
.L_1898:
        /*00d8*/ 	.byte	0x04, 0x1e
        /*00da*/ 	.short	(.L_1900 - .L_1899)
.L_1899:
        /*00dc*/ 	.word	0x00000000


	//----- nvinfo : EIATTR_CBANK_PARAM_SIZE
	.align		4
.L_1900:
        /*00e0*/ 	.byte	0x03, 0x19
        /*00e2*/ 	.short	0x0410


	//----- nvinfo : EIATTR_PARAM_CBANK
	.align		4
        /*00e4*/ 	.byte	0x04, 0x0a
        /*00e6*/ 	.short	(.L_1902 - .L_1901)
	.align		4
.L_1901:
        /*00e8*/ 	.word	index@(.nv.constant0._ZN2at6native13reduce_kernelILi256ELi2ENS0_8ReduceOpIfNS0_14func_wrapper_tIbZZZNS0_15and_kernel_cudaERNS_14TensorIteratorEENKUlvE_clEvENKUlvE5_clEvEUlbfE_EEjbLi4ELi4EEEEEvT1_)
        /*00ec*/ 	.short	0x0380
        /*00ee*/ 	.short	0x0410


	//----- nvinfo : EIATTR_SW_WAR
	.align		4
.L_1902:
        /*00f0*/ 	.byte	0x04, 0x36
        /*00f2*/ 	.short	(.L_1904 - .L_1903)
.L_1903:
        /*00f4*/ 	.word	0x00000008
.L_1904:


//--------------------- .nv.info._ZN2at6native13reduce_kernelILi128ELi4ENS0_8ReduceOpIfNS0_14func_wrapper_tIbZZZNS0_15and_kernel_cudaERNS_14TensorIteratorEENKUlvE_clEvENKUlvE5_clEvEUlbfE_EEjbLi4ELi4EEEEEvT1_ --------------------------
	.section	.nv.info._ZN2at6native13reduce_kernelILi128ELi4ENS0_8ReduceOpIfNS0_14func_wrapper_tIbZZZNS0_15and_kernel_cudaERNS_14TensorIteratorEENKUlvE_clEvENKUlvE5_clEvEUlbfE_EEjbLi4ELi4EEEEEvT1_,"",@"SHT_CUDA_INFO"
	.sectionflags	@""
	.align	4


	//----- nvinfo : EIATTR_CUDA_API_VERSION
	.align		4
        /*0000*/ 	.byte	0x04, 0x37
        /*0002*/ 	.short	(.L_1906 - .L_1905)
.L_1905:
        /*0004*/ 	.word	0x00000082


	//----- nvinfo : EIATTR_KPARAM_INFO
	.align		4
.L_1906:
        /*0008*/ 	.byte	0x04, 0x17
        /*000a*/ 	.short	(.L_1908 - .L_1907)
.L_1907:
        /*000c*/ 	.word	0x00000000
        /*0010*/ 	.short	0x0000
        /*0012*/ 	.short	0x0000
        /*0014*/ 	.byte	0x00, 0xf0, 0x41, 0x10


	//----- nvinfo : EIATTR_SPARSE_MMA_MASK
	.align		4
.L_1908:
        /*0018*/ 	.byte	0x03, 0x50
        /*001a*/ 	.short	0x0000


	//----- nvinfo : EIATTR_MAXREG_COUNT
	.align		4
        /*001c*/ 	.byte	0x03, 0x1b
        /*001e*/ 	.short	0x0080


	//----- nvinfo : EIATTR_NUM_BARRIERS
	.align		4
        /*0020*/ 	.byte	0x02, 0x4c
        /*0022*/ 	.byte	0x01
	.zero		1


	//----- nvinfo : EIATTR_EXTERNS
	.align		4
        /*0024*/ 	.byte	0x04, 0x0f
        /*0026*/ 	.short	(.L_1910 - .L_1909)


	//   ....[0]....
	.align		4
.L_1909:
        /*0028*/ 	.word	index@(__assertfail)


	//----- nvinfo : EIATTR_MERCURY_ISA_VERSION
	.align		4
.L_1910:
        /*002c*/ 	.byte	0x03, 0x5f
        /*002e*/ 	.short	0x0101


	//----- nvinfo : EIATTR_INT_WARP_WIDE_INSTR_OFFSETS
	.align		4
        /*0030*/ 	.byte	0x04, 0x31
        /*0032*/ 	.short	(.L_1912 - .L_1911)


	//   ....[0]....
.L_1911:
        /*0034*/ 	.word	0x00017450


	//   ....[1]....
        /*0038*/ 	.word	0x00017540


	//----- nvinfo : EIATTR_COOP_GROUP_MASK_REGIDS
	.align		4
.L_1912:
        /*003c*/ 	.byte	0x04, 0x29
        /*003e*/ 	.short	(.L_1914 - .L_1913)


	//   ....[0]....
.L_1913:
        /*0040*/ 	.word	0xffffffff


	//   ....[1]....
        /*0044*/ 	.word	0xffffffff


	//   ....[2]....
        /*0048*/ 	.word	0xffffffff


	//   ....[3]....
        /*004c*/ 	.word	0xffffffff


	//   ....[4]....
        /*0050*/ 	.word	0xffffffff


	//   ....[5]....
        /*0054*/ 	.word	0xffffffff


	//   ....[6]....
        /*0058*/ 	.word	0xffffffff


	//   ....[7]....
        /*005c*/ 	.word	0xffffffff


	//----- nvinfo : EIATTR_COOP_GROUP_INSTR_OFFSETS
	.align		4
.L_1914:
        /*0060*/ 	.byte	0x04, 0x28
        /*0062*/ 	.short	(.L_1916 - .L_1915)


	//   ....[0]....
.L_1915:
        /*0064*/ 	.word	0x0000e510


	//   ....[1]....
        /*0068*/ 	.word	0x0000e540


	//   ....[2]....
        /*006c*/ 	.word	0x0000e570


	//   ....[3]....
        /*0070*/ 	.word	0x0000e580


	//   ....[4]....
        /*0074*/ 	.word	0x00018310


	//   ....[5]....
        /*0078*/ 	.word	0x00018340


	//   ....[6]....
        /*007c*/ 	.word	0x00018370


	//   ....[7]....
        /*0080*/ 	.word	0x00018380


	//----- nvinfo : EIATTR_VRC_CTA_INIT_COUNT
	.align		4
.L_1916:
        /*0084*/ 	.byte	0x02, 0x4a
	.zero		1
	.zero		1


	//----- nvinfo : EIATTR_SYSCALL_OFFSETS
	.align		4
        /*0088*/ 	.byte	0x04, 0x46
        /*008a*/ 	.short	(.L_1918 - .L_1917)


	//   ....[0]....
.L_1917:
        /*008c*/ 	.word	0x00001460


	//   ....[1]....
        /*0090*/ 	.word	0x000188a0


	//   ....[2]....
        /*0094*/ 	.word	0x00018a30


	//   ....[3]....
        /*0098*/ 	.word	0x00018bc0


	//   ....[4]....
        /*009c*/ 	.word	0x00018d50


	//   ....[5]....
        /*00a0*/ 	.word	0x00019050


	//   ....[6]....
        /*00a4*/ 	.word	0x000191e0


	//   ....[7]....
        /*00a8*/ 	.word	0x00019370


	//   ....[8]....
        /*00ac*/ 	.word	0x00019500


	//   ....[9]....
        /*00b0*/ 	.word	0x00019ac0


	//   ....[10]....
        /*00b4*/ 	.word	0x00019c50


	//   ....[11]....
        /*00b8*/ 	.word	0x00019de0


	//   ....[12]....
        /*00bc*/ 	.word	0x00019f70


	//   ....[13]....
        /*00c0*/ 	.word	0x0001a270


	//   ....[14]....
        /*00c4*/ 	.word	0x0001a400


	//   ....[15]....
        /*00c8*/ 	.word	0x0001a590


	//   ....[16]....
        /*00cc*/ 	.word	0x0001a720


	//----- nvinfo : EIATTR_EXIT_INSTR_OFFSETS
	.align		4
.L_1918:
        /*00d0*/ 	.byte	0x04, 0x1c
        /*00d2*/ 	.short	(.L_1920 - .L_1919)


	//   ....[0]....
.L_1919:
        /*00d4*/ 	.word	0x00017600


	//   ....[1]....
        /*00d8*/ 	.word	0x00018440


	//   ....[2]....
        /*00dc*/ 	.word	0x00018770


	//   ....[3]....
        /*00e0*/ 	.word	0x00018dc0


	//   ....[4]....
        /*00e4*/ 	.word	0x00019570


	//   ....[5]....
        /*00e8*/ 	.word	0x000195c0


	//   ....[6]....
        /*00ec*/ 	.word	0x000195f0


	//   ....[7]....
        /*00f0*/ 	.word	0x00019630


	//   ....[8]....
        /*00f4*/ 	.word	0x00019670


	//   ....[9]....
        /*00f8*/ 	.word	0x00019990


	//   ....[10]....
        /*00fc*/ 	.word	0x00019fe0


	//   ....[11]....
        /*0100*/ 	.word	0x0001a790


	//   ....[12]....
        /*0104*/ 	.word	0x0001a7e0


	//----- nvinfo : EIATTR_MAX_THREADS
	.align		4
.L_1920:
        /*0108*/ 	.byte	0x04, 0x05
        /*010a*/ 	.short	(.L_1922 - .L_1921)
.L_1921:
        /*010c*/ 	.word	0x00000080
        /*0110*/ 	.word	0x00000001
        /*0114*/ 	.word	0x00000001


	//----- nvinfo : EIATTR_CRS_STACK_SIZE
	.align		4
.L_1922:
        /*0118*/ 	.byte	0x04, 0x1e
        /*011a*/ 	.short	(.L_1924 - .L_1923)
.L_1923:
        /*011c*/ 	.word	0x00000000


	//----- nvinfo : EIATTR_CBANK_PARAM_SIZE
	.align		4
.L_1924:
        /*0120*/ 	.byte	0x03, 0x19
        /*0122*/ 	.short	0x0410


	//----- nvinfo : EIATTR_PARAM_CBANK
	.align		4
        /*0124*/ 	.byte	0x04, 0x0a
        /*0126*/ 	.short	(.L_1926 - .L_1925)
	.align		4
.L_1925:
        /*0128*/ 	.word	index@(.nv.constant0._ZN2at6native13reduce_kernelILi128ELi4ENS0_8ReduceOpIfNS0_14func_wrapper_tIbZZZNS0_15and_kernel_cudaERNS_14TensorIteratorEENKUlvE_clEvENKUlvE5_clEvEUlbfE_EEjbLi4ELi4EEEEEvT1_)
        /*012c*/ 	.short	0x0380
        /*012e*/ 	.short	0x0410


	//----- nvinfo : EIATTR_SW_WAR
	.align		4
.L_1926:
        /*0130*/ 	.byte	0x04, 0x36
        /*0132*/ 	.short	(.L_1928 - .L_1927)
.L_1927:
        /*0134*/ 	.word	0x00000008
.L_1928:


//--------------------- .nv.info._ZN2at6native13reduce_kernelILi512ELi1ENS0_8ReduceOpIdNS0_14func_wrapper_tIbZZZNS0_15and_kernel_cudaERNS_14TensorIteratorEENKUlvE_clEvENKUlvE4_clEvEUlbdE_EEjbLi4ELi4EEEEEvT1_ --------------------------
	.section	.nv.info._ZN2at6native13reduce_kernelILi512ELi1ENS0_8ReduceOpIdNS0_14func_wrapper_tIbZZZNS0_15and_kernel_cudaERNS_14TensorIteratorEENKUlvE_clEvENKUlvE4_clEvEUlbdE_EEjbLi4ELi4EEEEEvT1_,"",@"SHT_CUDA_INFO"
	.sectionflags	@""
	.align	4


	//----- nvinfo : EIATTR_CUDA_API_VERSION
	.align		4
        /*0000*/ 	.byte	0x04, 0x37
        /*0002*/ 	.short	(.L_1930 - .L_1929)
.L_1929:
        /*0004*/ 	.word	0x00000082


	//----- nvinfo : EIATTR_KPARAM_INFO
	.align		4
.L_1930:
        /*0008*/ 	.byte	0x04, 0x17
        /*000a*/ 	.short	(.L_1932 - .L_1931)
.L_1931:
        /*000c*/ 	.word	0x00000000
        /*0010*/ 	.short	0x0000
        /*0012*/ 	.short	0x0000
        /*0014*/ 	.byte	0x00, 0xf0, 0x41, 0x10


	//----- nvinfo : EIATTR_SPARSE_MMA_MASK
	.align		4
.L_1932:
        /*0018*/ 	.byte	0x03, 0x50
        /*001a*/ 	.short	0x0000


	//----- nvinfo : EIATTR_MAXREG_COUNT
	.align		4
        /*001c*/ 	.byte	0x03, 0x1b
        /*001e*/ 	.short	0x0020


	//----- nvinfo : EIATTR_NUM_BARRIERS
	.align		4
        /*0020*/ 	.byte	0x02, 0x4c
        /*0022*/ 	.byte	0x01
	.zero		1


	//----- nvinfo : EIATTR_EXTERNS
	.align		4
        /*0024*/ 	.byte	0x04, 0x0f
        /*0026*/ 	.short	(.L_1934 - .L_1933)


	//   ....[0]....
	.align		4
.L_1933:
        /*0028*/ 	.word	index@(__assertfail)


	//----- nvinfo : EIATTR_MERCURY_ISA_VERSION
	.align		4
.L_1934:
        /*002c*/ 	.byte	0x03, 0x5f
        /*002e*/ 	.short	0x0101


	//----- nvinfo : EIATTR_INT_WARP_WIDE_INSTR_OFFSETS
	.align		4
        /*0030*/ 	.byte	0x04, 0x31
        /*0032*/ 	.short	(.L_1936 - .L_1935)


	//   ....[0]....
.L_1935:
        /*0034*/ 	.word	0x0000e280


	//   ....[1]....
        /*0038*/ 	.word	0x0000e370


	//----- nvinfo : EIATTR_COOP_GROUP_MASK_REGIDS
	.align		4
.L_1936:
        /*003c*/ 	.byte	0x04, 0x29
        /*003e*/ 	.short	(.L_1938 - .L_1937)


	//   ....[0]....
.L_1937:
        /*0040*/ 	.word	0xffffffff


	//   ....[1]....
        /*0044*/ 	.word	0xffffffff


	//----- nvinfo : EIATTR_COOP_GROUP_INSTR_OFFSETS
	.align		4
.L_1938:
        /*0048*/ 	.byte	0x04, 0x28
        /*004a*/ 	.short	(.L_1940 - .L_1939)


	//   ....[0]....
.L_1939:
        /*004c*/ 	.word	0x0000bb70


	//   ....[1]....
        /*0050*/ 	.word	0x0000ebb0


	//----- nvinfo : EIATTR_VRC_CTA_INIT_COUNT
	.align		4
.L_1940:
        /*0054*/ 	.byte	0x02, 0x4a
	.zero		1
	.zero		1


	//----- nvinfo : EIATTR_SYSCALL_OFFSETS
	.align		4
        /*0058*/ 	.byte	0x04, 0x46
        /*005a*/ 	.short	(.L_1942 - .L_1941)


	//   ....[0]....
.L_1941:
        /*005c*/ 	.word	0x0000ee50


	//   ....[1]....
        /*0060*/ 	.word	0x0000f0d0


	//   ....[2]....
        /*0064*/ 	.word	0x0000f440


	//   ....[3]....
        /*0068*/ 	.word	0x0000f6c0


	//----- nvinfo : EIATTR_EXIT_INSTR_OFFSETS
	.align		4
.L_1942:
        /*006c*/ 	.byte	0x04, 0x1c
        /*006e*/ 	.short	(.L_1944 - .L_1943)


	//   ....[0]....
.L_1943:
        /*0070*/ 	.word	0x0000e410


	//   ....[1]....
        /*0074*/ 	.word	0x0000ec10


	//   ....[2]....
        /*0078*/ 	.word	0x0000eec0


	//   ....[3]....
        /*007c*/ 	.word	0x0000ef00


	//   ....[4]....
        /*0080*/ 	.word	0x0000f140


	//   ....[5]....
        /*0084*/ 	.word	0x0000f160


	//   ....[6]....
        /*0088*/ 	.word	0x0000f190


	//   ....[7]....
        /*008c*/ 	.word	0x0000f1d0


	//   ....[8]....
        /*0090*/ 	.word	0x0000f210


	//   ....[9]....
        /*0094*/ 	.word	0x0000f4b0


	//   ....[10]....
        /*0098*/ 	.word	0x0000f4f0


	//   ....[11]....
        /*009c*/ 	.word	0x0000f730


	//   ....[12]....
        /*00a0*/ 	.word	0x0000f750


	//----- nvinfo : EIATTR_MAX_THREADS
	.align		4
.L_1944:
        /*00a4*/ 	.byte	0x04, 0x05
        /*00a6*/ 	.short	(.L_1946 - .L_1945)
.L_1945:
        /*00a8*/ 	.word	0x00000200
        /*00ac*/ 	.word	0x00000001
        /*00b0*/ 	.word	0x00000001


	//----- nvinfo : EIATTR_CRS_STACK_SIZE
	.align		4
.L_1946:
        /*00b4*/ 	.byte	0x04, 0x1e
        /*00b6*/ 	.short	(.L_1948 - .L_1947)
.L_1947:
        /*00b8*/ 	.word	0x00000000


	//----- nvinfo : EIATTR_CBANK_PARAM_SIZE
	.align		4
.L_1948:
        /*00bc*/ 	.byte	0x03, 0x19
        /*00be*/ 	.short	0x0410


	//----- nvinfo : EIATTR_PARAM_CBANK
	.align		4
        /*00c0*/ 	.byte	0x04, 0x0a
        /*00c2*/ 	.short	(.L_1950 - .L_1949)
	.align		4
.L_1949:
        /*00c4*/ 	.word	index@(.nv.constant0._ZN2at6native13reduce_kernelILi512ELi1ENS0_8ReduceOpIdNS0_14func_wrapper_tIbZZZNS0_15and_kernel_cudaERNS_14TensorIteratorEENKUlvE_clEvENKUlvE4_clEvEUlbdE_EEjbLi4ELi4EEEEEvT1_)
        /*00c8*/ 	.short	0x0380
        /*00ca*/ 	.short	0x0410


	//----- nvinfo : EIATTR_SW_WAR
	.align		4
.L_1950:
        /*00cc*/ 	.byte	0x04, 0x36
        /*00ce*/ 	.short	(.L_1952 - .L_1951)
.L_1951:
        /*00d0*/ 	.word	0x00000008
.L_1952:


//--------------------- .nv.info._ZN2at6native13reduce_kernelILi256ELi2ENS0_8ReduceOpIdNS0_14func_wrapper_tIbZZZNS0_15and_kernel_cudaERNS_14TensorIteratorEENKUlvE_clEvENKUlvE4_clEvEUlbdE_EEjbLi4ELi4EEEEEvT1_ --------------------------
	.section	.nv.info._ZN2at6native13reduce_kernelILi256ELi2ENS0_8ReduceOpIdNS0_14func_wrapper_tIbZZZNS0_15and_kernel_cudaERNS_14TensorIteratorEENKUlvE_clEvENKUlvE4_clEvEUlbdE_EEjbLi4ELi4EEEEEvT1_,"",@"SHT_CUDA_INFO"
	.sectionflags	@""
	.align	4


	//----- nvinfo : EIATTR_CUDA_API_VERSION
	.align		4
        /*0000*/ 	.byte	0x04, 0x37
        /*0002*/ 	.short	(.L_1954 - .L_1953)
.L_1953:
        /*0004*/ 	.word	0x00000082


	//----- nvinfo : EIATTR_KPARAM_INFO
	.align		4
.L_1954:
        /*0008*/ 	.byte	0x04, 0x17
        /*000a*/ 	.short	(.L_1956 - .L_1955)
.L_1955:
        /*000c*/ 	.word	0x00000000
        /*0010*/ 	.short	0x0000
        /*0012*/ 	.short	0x0000
        /*0014*/ 	.byte	0x00, 0xf0, 0x41, 0x10


	//----- nvinfo : EIATTR_SPARSE_MMA_MASK
	.align		4
.L_1956:
        /*0018*/ 	.byte	0x03, 0x50
        /*001a*/ 	.short	0x0000


	//----- nvinfo : EIATTR_MAXREG_COUNT
	.align		4
        /*001c*/ 	.byte	0x03, 0x1b
        /*001e*/ 	.short	0x0040


	//----- nvinfo : EIATTR_NUM_BARRIERS
	.align		4
        /*0020*/ 	.byte	0x02, 0x4c
        /*0022*/ 	.byte	0x01
	.zero		1


	//----- nvinfo : EIATTR_EXTERNS
	.align		4
        /*0024*/ 	.byte	0x04, 0x0f
        /*0026*/ 	.short	(.L_1958 - .L_1957)


	//   ....[0]....
	.align		4
.L_1957:
        /*0028*/ 	.word	index@(__assertfail)


	//----- nvinfo : EIATTR_MERCURY_ISA_VERSION
	.align		4
.L_1958:
        /*002c*/ 	.byte	0x03, 0x5f
        /*002e*/ 	.short	0x0101


	//----- nvinfo : EIATTR_INT_WARP_WIDE_INSTR_OFFSETS
	.align		4
        /*0030*/ 	.byte	0x04, 0x31
        /*0032*/ 	.short	(.L_1960 - .L_1959)


	//   ....[0]....
.L_1959:
        /*0034*/ 	.word	0x00011db0


	//   ....[1]....
        /*0038*/ 	.word	0x00011ea0


	//----- nvinfo : EIATTR_COOP_GROUP_MASK_REGIDS
	.align		4
.L_1960:
        /*003c*/ 	.byte	0x04, 0x29
        /*003e*/ 	.short	(.L_1962 - .L_1961)


	//   ....[0]....
.L_1961:
        /*0040*/ 	.word	0xffffffff


	//   ....[1]....
        /*0044*/ 	.word	0xffffffff


	//   ....[2]....
        /*0048*/ 	.word	0xffffffff


	//   ....[3]....
        /*004c*/ 	.word	0xffffffff


	//----- nvinfo : EIATTR_COOP_GROUP_INSTR_OFFSETS
	.align		4
.L_1962:
        /*0050*/ 	.byte	0x04, 0x28
        /*0052*/ 	.short	(.L_1964 - .L_1963)


	//   ....[0]....
.L_1963:
        /*0054*/ 	.word	0x0000d420


	//   ....[1]....
        /*0058*/ 	.word	0x0000d440


	//   ....[2]....
        /*005c*/ 	.word	0x00012900


	//   ....[3]....
        /*0060*/ 	.word	0x00012910


	//----- nvinfo : EIATTR_VRC_CTA_INIT_COUNT
	.align		4
.L_1964:
        /*0064*/ 	.byte	0x02, 0x4a
	.zero		1
	.zero		1


	//----- nvinfo : EIATTR_SYSCALL_OFFSETS
	.align		4
        /*0068*/ 	.byte	0x04, 0x46
        /*006a*/ 	.short	(.L_1966 - .L_1965)


	//   ....[0]....
.L_1965:
        /*006c*/ 	.word	0x00001460


	//   ....[1]....
        /*0070*/ 	.word	0x00012cb0


	//   ....[2]....
        /*0074*/ 	.word	0x00012e40


	//   ....[3]....
        /*0078*/ 	.word	0x000130c0


	//   ....[4]....
        /*007c*/ 	.word	0x00013250


	//   ....[5]....
        /*0080*/ 	.word	0x000136b0


	//   ....[6]....
        /*0084*/ 	.word	0x00013840


	//   ....[7]....
        /*0088*/ 	.word	0x00013ac0


	//   ....[8]....
        /*008c*/ 	.word	0x00013c50


	//----- nvinfo : EIATTR_EXIT_INSTR_OFFSETS
	.align		4
.L_1966:
        /*0090*/ 	.byte	0x04, 0x1c
        /*0092*/ 	.short	(.L_1968 - .L_1967)


	//   ....[0]....
.L_1967:
        /*0094*/ 	.word	0x00011f60


	//   ....[1]....
        /*0098*/ 	.word	0x00012990


	//   ....[2]....
        /*009c*/ 	.word	0x00012b80


	//   ....[3]....
        /*00a0*/ 	.word	0x00012eb0


	//   ....[4]....
        /*00a4*/ 	.word	0x000132c0


	//   ....[5]....
        /*00a8*/ 	.word	0x000132f0


	//   ....[6]....
        /*00ac*/ 	.word	0x00013320


	//   ....[7]....
        /*00b0*/ 	.word	0x00013360


	//   ....[8]....
        /*00b4*/ 	.word	0x000133a0


	//   ....[9]....
        /*00b8*/ 	.word	0x00013580


	//   ....[10]....
        /*00bc*/ 	.word	0x000138b0


	//   ....[11]....
        /*00c0*/ 	.word	0x00013cc0


	//   ....[12]....
        /*00c4*/ 	.word	0x00013cf0


	//----- nvinfo : EIATTR_MAX_THREADS
	.align		4
.L_1968:
        /*00c8*/ 	.byte	0x04, 0x05
        /*00ca*/ 	.short	(.L_1970 - .L_1969)
.L_1969:
        /*00cc*/ 	.word	0x00000100
        /*00d0*/ 	.word	0x00000001
        /*00d4*/ 	.word	0x00000001


	//----- nvinfo : EIATTR_CRS_STACK_SIZE
	.align		4
.L_1970:
        /*00d8*/ 	.byte	0x04, 0x1e
        /*00da*/ 	.short	(.L_1972 - .L_1971)
.L_1971:
        /*00dc*/ 	.word	0x00000000


	//----- nvinfo : EIATTR_CBANK_PARAM_SIZE
	.align		4
.L_1972:
        /*00e0*/ 	.byte	0x03, 0x19
        /*00e2*/ 	.short	0x0410


	//----- nvinfo : EIATTR_PARAM_CBANK
	.align		4
        /*00e4*/ 	.byte	0x04, 0x0a
        /*00e6*/ 	.short	(.L_1974 - .L_1973)
	.align		4
.L_1973:
        /*00e8*/ 	.word	index@(.nv.constant0._ZN2at6native13reduce_kernelILi256ELi2ENS0_8ReduceOpIdNS0_14func_wrapper_tIbZZZNS0_15and_kernel_cudaERNS_14TensorIteratorEENKUlvE_clEvENKUlvE4_clEvEUlbdE_EEjbLi4ELi4EEEEEvT1_)
        /*00ec*/ 	.short	0x0380
        /*00ee*/ 	.short	0x0410


	//----- nvinfo : EIATTR_SW_WAR
	.align		4
.L_1974:
        /*00f0*/ 	.byte	0x04, 0x36
        /*00f2*/ 	.short	(.L_1976 - .L_1975)
.L_1975:
        /*00f4*/ 	.word	0x00000008
.L_1976:


//--------------------- .nv.info._ZN2at6native13reduce_kernelILi128ELi4ENS0_8ReduceOpIdNS0_14func_wrapper_tIbZZZNS0_15and_kernel_cudaERNS_14TensorIteratorEENKUlvE_clEvENKUlvE4_clEvEUlbdE_EEjbLi4ELi4EEEEEvT1_ --------------------------
	.section	.nv.info._ZN2at6native13reduce_kernelILi128ELi4ENS0_8ReduceOpIdNS0_14func_wrapper_tIbZZZNS0_15and_kernel_cudaERNS_14TensorIteratorEENKUlvE_clEvENKUlvE4_clEvEUlbdE_EEjbLi4ELi4EEEEEvT1_,"",@"SHT_CUDA_INFO"
	.sectionflags	@""
	.align	4


	//----- nvinfo : EIATTR_CUDA_API_VERSION
	.align		4
        /*0000*/ 	.byte	0x04, 0x37
        /*0002*/ 	.short	(.L_1978 - .L_1977)
.L_1977:
        /*0004*/ 	.word	0x00000082


	//----- nvinfo : EIATTR_KPARAM_INFO
	.align		4
.L_1978:
        /*0008*/ 	.byte	0x04, 0x17
        /*000a*/ 	.short	(.L_1980 - .L_1979)
.L_1979:
        /*000c*/ 	.word	0x00000000
        /*0010*/ 	.short	0x0000
        /*0012*/ 	.short	0x0000
        /*0014*/ 	.byte	0x00, 0xf0, 0x41, 0x10


	//----- nvinfo : EIATTR_SPARSE_MMA_MASK
	.align		4
.L_1980:
        /*0018*/ 	.byte	0x03, 0x50
        /*001a*/ 	.short	0x0000


	//----- nvinfo : EIATTR_MAXREG_COUNT
	.align		4
        /*001c*/ 	.byte	0x03, 0x1b
        /*001e*/ 	.short	0x0080


	//----- nvinfo : EIATTR_NUM_BARRIERS
	.align		4
        /*0020*/ 	.byte	0x02, 0x4c
        /*0022*/ 	.byte	0x01
	.zero		1


	//----- nvinfo : EIATTR_EXTERNS
	.align		4
        /*0024*/ 	.byte	0x04, 0x0f
        /*0026*/ 	.short	(.L_1982 - .L_1981)


	//   ....[0]....
	.align		4
.L_1981:
        /*0028*/ 	.word	index@(__assertfail)


	//----- nvinfo : EIATTR_MERCURY_ISA_VERSION
	.align		4
.L_1982:
        /*002c*/ 	.byte	0x03, 0x5f
        /*002e*/ 	.short	0x0101


	//----- nvinfo : EIATTR_INT_WARP_WIDE_INSTR_OFFSETS
	.align		4
        /*0030*/ 	.byte	0x04, 0x31
        /*0032*/ 	.short	(.L_1984 - .L_1983)


	//   ....[0]....
.L_1983:
        /*0034*/ 	.word	0x00019700


	//   ....[1]....
        /*0038*/ 	.word	0x000197f0


	//----- nvinfo : EIATTR_COOP_GROUP_MASK_REGIDS
	.align		4
.L_1984:
        /*003c*/ 	.byte	0x04, 0x29
        /*003e*/ 	.short	(.L_1986 - .L_1985)


	//   ....[0]....
.L_1985:
        /*0040*/ 	.word	0xffffffff


	//   ....[1]....
        /*0044*/ 	.word	0xffffffff


	//   ....[2]....
        /*0048*/ 	.word	0xffffffff


	//   ....[3]....
        /*004c*/ 	.word	0xffffffff


	//   ....[4]....
        /*0050*/ 	.word	0xffffffff


	//   ....[5]....
        /*0054*/ 	.word	0xffffffff


	//   ....[6]....
        /*0058*/ 	.word	0xffffffff


	//   ....[7]....
        /*005c*/ 	.word	0xffffffff


	//----- nvinfo : EIATTR_COOP_GROUP_INSTR_OFFSETS
	.align		4
.L_1986:
        /*0060*/ 	.byte	0x04, 0x28
        /*0062*/ 	.short	(.L_1988 - .L_1987)


	//   ....[0]....
.L_1987:
        /*0064*/ 	.word	0x000107c0


	//   ....[1]....
        /*0068*/ 	.word	0x000107f0


	//   ....[2]....
        /*006c*/ 	.word	0x00010820


	//   ....[3]....
        /*0070*/ 	.word	0x00010830


	//   ....[4]....
        /*0074*/ 	.word	0x0001a600


	//   ....[5]....
        /*0078*/ 	.word	0x0001a630


	//   ....[6]....
        /*007c*/ 	.word	0x0001a660


	//   ....[7]....
        /*0080*/ 	.word	0x0001a670


	//----- nvinfo : EIATTR_VRC_CTA_INIT_COUNT
	.align		4
.L_1988:
        /*0084*/ 	.byte	0x02, 0x4a
	.zero		1
	.zero		1


	//----- nvinfo : EIATTR_SYSCALL_OFFSETS
	.align		4
        /*0088*/ 	.byte	0x04, 0x46
        /*008a*/ 	.short	(.L_1990 - .L_1989)


	//   ....[0]....
.L_1989:
        /*008c*/ 	.word	0x00001460


	//   ....[1]....
        /*0090*/ 	.word	0x0001ab90


	//   ....[2]....
        /*0094*/ 	.word	0x0001ad20


	//   ....[3]....
        /*0098*/ 	.word	0x0001aeb0


	//   ....[4]....
        /*009c*/ 	.word	0x0001b040


	//   ....[5]....
        /*00a0*/ 	.word	0x0001b340


	//   ....[6]....
        /*00a4*/ 	.word	0x0001b4d0


	//   ....[7]....
        /*00a8*/ 	.word	0x0001b660


	//   ....[8]....
        /*00ac*/ 	.word	0x0001b7f0


	//   ....[9]....
        /*00b0*/ 	.word	0x0001bdb0


	//   ....[10]....
        /*00b4*/ 	.word	0x0001bf40


	//   ....[11]....
        /*00b8*/ 	.word	0x0001c0d0


	//   ....[12]....
        /*00bc*/ 	.word	0x0001c260


	//   ....[13]....
        /*00c0*/ 	.word	0x0001c560


	//   ....[14]....
        /*00c4*/ 	.word	0x0001c6f0


	//   ....[15]....
        /*00c8*/ 	.word	0x0001c880


	//   ....[16]....
        /*00cc*/ 	.word	0x0001ca10


	//----- nvinfo : EIATTR_EXIT_INSTR_OFFSETS
	.align		4
.L_1990:
        /*00d0*/ 	.byte	0x04, 0x1c
        /*00d2*/ 	.short	(.L_1992 - .L_1991)


	//   ....[0]....
.L_1991:
        /*00d4*/ 	.word	0x000198b0


	//   ....[1]....
        /*00d8*/ 	.word	0x0001a730


	//   ....[2]....
        /*00dc*/ 	.word	0x0001aa60


	//   ....[3]....
        /*00e0*/ 	.word	0x0001b0b0


	//   ....[4]....
        /*00e4*/ 	.word	0x0001b860


	//   ....[5]....
        /*00e8*/ 	.word	0x0001b8b0


	//   ....[6]....
        /*00ec*/ 	.word	0x0001b8e0


	//   ....[7]....
        /*00f0*/ 	.word	0x0001b920


	//   ....[8]....
        /*00f4*/ 	.word	0x0001b960


	//   ....[9]....
        /*00f8*/ 	.word	0x0001bc80


	//   ....[10]....
        /*00fc*/ 	.word	0x0001c2d0


	//   ....[11]....
        /*0100*/ 	.word	0x0001ca80


	//   ....[12]....
        /*0104*/ 	.word	0x0001cad0


	//----- nvinfo : EIATTR_MAX_THREADS
	.align		4
.L_1992:
        /*0108*/ 	.byte	0x04, 0x05
        /*010a*/ 	.short	(.L_1994 - .L_1993)
.L_1993:
        /*010c*/ 	.word	0x00000080
        /*0110*/ 	.word	0x00000001
        /*0114*/ 	.word	0x00000001


	//----- nvinfo : EIATTR_CRS_STACK_SIZE
	.align		4
.L_1994:
        /*0118*/ 	.byte	0x04, 0x1e
        /*011a*/ 	.short	(.L_1996 - .L_1995)
.L_1995:
        /*011c*/ 	.word	0x00000000


	//----- nvinfo : EIATTR_CBANK_PARAM_SIZE
	.align		4
.L_1996:
        /*0120*/ 	.byte	0x03, 0x19
        /*0122*/ 	.short	0x0410


	//----- nvinfo : EIATTR_PARAM_CBANK
	.align		4
        /*0124*/ 	.byte	0x04, 0x0a
        /*0126*/ 	.short	(.L_1998 - .L_1997)
	.align		4
.L_1997:
        /*0128*/ 	.word	index@(.nv.constant0._ZN2at6native13reduce_kernelILi128ELi4ENS0_8ReduceOpIdNS0_14func_wrapper_tIbZZZNS0_15and_kernel_cudaERNS_14TensorIteratorEENKUlvE_clEvENKUlvE4_clEvEUlbdE_EEjbLi4ELi4EEEEEvT1_)
        /*012c*/ 	.short	0x0380
        /*012e*/ 	.short	0x0410


	//----- nvinfo : EIATTR_SW_WAR
	.align		4
.L_1998:
        /*0130*/ 	.byte	0x04, 0x36
        /*0132*/ 	.short	(.L_2000 - .L_1999)
.L_1999:
        /*0134*/ 	.word	0x00000008
.L_2000:


//--------------------- .nv.info._ZN2at6native13reduce_kernelILi512ELi1ENS0_8ReduceOpIsNS0_14func_wrapper_tIbZZZNS0_15and_kernel_cudaERNS_14TensorIteratorEENKUlvE_clEvENKUlvE3_clEvEUlbsE_EEjbLi4ELi4EEEEEvT1_ --------------------------
	.section	.nv.info._ZN2at6native13reduce_kernelILi512ELi1ENS0_8ReduceOpIsNS0_14func_wrapper_tIbZZZNS0_15and_kernel_cudaERNS_14TensorIteratorEENKUlvE_clEvENKUlvE3_clEvEUlbsE_EEjbLi4ELi4EEEEEvT1_,"",@"SHT_CUDA_INFO"
	.sectionflags	@""
	.align	4


	//----- nvinfo : EIATTR_CUDA_API_VERSION
	.align		4
        /*0000*/ 	.byte	0x04, 0x37
        /*0002*/ 	.short	(.L_2002 - .L_2001)
.L_2001:
        /*0004*/ 	.word	0x00000082


	//----- nvinfo : EIATTR_KPARAM_INFO
	.align		4
.L_2002:
        /*0008*/ 	.byte	0x04, 0x17
        /*000a*/ 	.short	(.L_2004 - .L_2003)
.L_2003:
        /*000c*/ 	.word	0x00000000
        /*0010*/ 	.short	0x0000
        /*0012*/ 	.short	0x0000
        /*0014*/ 	.byte	0x00, 0xf0, 0x41, 0x10


	//----- nvinfo : EIATTR_SPARSE_MMA_MASK
	.align		4
.L_2004:
        /*0018*/ 	.byte	0x03, 0x50
        /*001a*/ 	.short	0x0000


	//----- nvinfo : EIATTR_MAXREG_COUNT
	.align		4
        /*001c*/ 	.byte	0x03, 0x1b
        /*001e*/ 	.short	0x0020


	//----- nvinfo : EIATTR_NUM_BARRIERS
	.align		4
        /*0020*/ 	.byte	0x02, 0x4c
        /*0022*/ 	.byte	0x01
	.zero		1


	//----- nvinfo : EIATTR_EXTERNS
	.align		4
        /*0024*/ 	.byte	0x04, 0x0f
        /*0026*/ 	.short	(.L_2006 - .L_2005)


	//   ....[0]....
	.align		4
.L_2005:
        /*0028*/ 	.word	index@(__assertfail)


	//----- nvinfo : EIATTR_MERCURY_ISA_VERSION
	.align		4
.L_2006:
        /*002c*/ 	.byte	0x03, 0x5f
        /*002e*/ 	.short	0x0101


	//----- nvinfo : EIATTR_INT_WARP_WIDE_INSTR_OFFSETS
	.align		4
        /*0030*/ 	.byte	0x04, 0x31
        /*0032*/ 	.short	(.L_2008 - .L_2007)


	//   ....[0]....
.L_2007:
        /*0034*/ 	.word	0x0000de80


	//   ....[1]....
        /*0038*/ 	.word	0x0000df70


	//----- nvinfo : EIATTR_COOP_GROUP_MASK_REGIDS
	.align		4
.L_2008:
        /*003c*/ 	.byte	0x04, 0x29
        /*003e*/ 	.short	(.L_2010 - .L_2009)


	//   ....[0]....
.L_2009:
        /*0040*/ 	.word	0xffffffff


	//   ....[1]....
        /*0044*/ 	.word	0xffffffff


	//----- nvinfo : EIATTR_COOP_GROUP_INSTR_OFFSETS
	.align		4
.L_2010:
        /*0048*/ 	.byte	0x04, 0x28
        /*004a*/ 	.short	(.L_2012 - .L_2011)


	//   ....[0]....
.L_2011:
        /*004c*/ 	.word	0x0000b770


	//   ....[1]....
        /*0050*/ 	.word	0x0000e7b0


	//----- nvinfo : EIATTR_VRC_CTA_INIT_COUNT
	.align		4
.L_2012:
        /*0054*/ 	.byte	0x02, 0x4a
	.zero		1
	.zero		1


	//----- nvinfo : EIATTR_SYSCALL_OFFSETS
	.align		4
        /*0058*/ 	.byte	0x04, 0x46
        /*005a*/ 	.short	(.L_2014 - .L_2013)


	//   ....[0]....
.L_2013:
        /*005c*/ 	.word	0x0000ea50


	//   ....[1]....
        /*0060*/ 	.word	0x0000ecd0


	//   ....[2]....
        /*0064*/ 	.word	0x0000f040


	//   ....[3]....
        /*0068*/ 	.word	0x0000f2c0


	//----- nvinfo : EIATTR_EXIT_INSTR_OFFSETS
	.align		4
.L_2014:
        /*006c*/ 	.byte	0x04, 0x1c
        /*006e*/ 	.short	(.L_2016 - .L_2015)


	//   ....[0]....
.L_2015:
        /*0070*/ 	.word	0x0000e010


	//   ....[1]....
        /*0074*/ 	.word	0x0000e810


	//   ....[2]....
        /*0078*/ 	.word	0x0000eac0


	//   ....[3]....
        /*007c*/ 	.word	0x0000eb00


	//   ....[4]....
        /*0080*/ 	.word	0x0000ed40


	//   ....[5]....
        /*0084*/ 	.word	0x0000ed60


	//   ....[6]....
        /*0088*/ 	.word	0x0000ed90


	//   ....[7]....
        /*008c*/ 	.word	0x0000edd0


	//   ....[8]....
        /*0090*/ 	.word	0x0000ee10


	//   ....[9]....
        /*0094*/ 	.word	0x0000f0b0


	//   ....[10]....
        /*0098*/ 	.word	0x0000f0f0


	//   ....[11]....
        /*009c*/ 	.word	0x0000f330


	//   ....[12]....
        /*00a0*/ 	.word	0x0000f350


	//----- nvinfo : EIATTR_MAX_THREADS
	.align		4
.L_2016:
        /*00a4*/ 	.byte	0x04, 0x05
        /*00a6*/ 	.short	(.L_2018 - .L_2017)
.L_2017:
        /*00a8*/ 	.word	0x00000200
        /*00ac*/ 	.word	0x00000001
        /*00b0*/ 	.word	0x00000001


	//----- nvinfo : EIATTR_CRS_STACK_SIZE
	.align		4
.L_2018:
        /*00b4*/ 	.byte	0x04, 0x1e
        /*00b6*/ 	.short	(.L_2020 - .L_2019)
.L_2019:
        /*00b8*/ 	.word	0x00000000


	//----- nvinfo : EIATTR_CBANK_PARAM_SIZE
	.align		4
.L_2020:
        /*00bc*/ 	.byte	0x03, 0x19
        /*00be*/ 	.short	0x0410


	//----- nvinfo : EIATTR_PARAM_CBANK
	.align		4
        /*00c0*/ 	.byte	0x04, 0x0a
        /*00c2*/ 	.short	(.L_2022 - .L_2021)
	.align		4
.L_2021:
        /*00c4*/ 	.word	index@(.nv.constant0._ZN2at6native13reduce_kernelILi512ELi1ENS0_8ReduceOpIsNS0_14func_wrapper_tIbZZZNS0_15and_kernel_cudaERNS_14TensorIteratorEENKUlvE_clEvENKUlvE3_clEvEUlbsE_EEjbLi4ELi4EEEEEvT1_)
        /*00c8*/ 	.short	0x0380
        /*00ca*/ 	.short	0x0410


	//----- nvinfo : EIATTR_SW_WAR
	.align		4
.L_2022:
        /*00cc*/ 	.byte	0x04, 0x36
        /*00ce*/ 	.short	(.L_2024 - .L_2023)
.L_2023:
        /*00d0*/ 	.word	0x00000008
.L_2024:


//--------------------- .nv.info._ZN2at6native13reduce_kernelILi256ELi2ENS0_8ReduceOpIsNS0_14func_wrapper_tIbZZZNS0_15and_kernel_cudaERNS_14TensorIteratorEENKUlvE_clEvENKUlvE3_clEvEUlbsE_EEjbLi4ELi4EEEEEvT1_ --------------------------
	.section	.nv.info._ZN2at6native13reduce_kernelILi256ELi2ENS0_8ReduceOpIsNS0_14func_wrapper_tIbZZZNS0_15and_kernel_cudaERNS_14TensorIteratorEENKUlvE_clEvENKUlvE3_clEvEUlbsE_EEjbLi4ELi4EEEEEvT1_,"",@"SHT_CUDA_INFO"
	.sectionflags	@""
	.align	4


	//----- nvinfo : EIATTR_CUDA_API_VERSION
	.align		4
        /*0000*/ 	.byte	0x04, 0x37
        /*0002*/ 	.short	(.L_2026 - .L_2025)
.L_2025:
        /*0004*/ 	.word	0x00000082


	//----- nvinfo : EIATTR_KPARAM_INFO
	.align		4
.L_2026:
        /*0008*/ 	.byte	0x04, 0x17
        /*000a*/ 	.short	(.L_2028 - .L_2027)
.L_2027:
        /*000c*/ 	.word	0x00000000
        /*0010*/ 	.short	0x0000
        /*0012*/ 	.short	0x0000
        /*0014*/ 	.byte	0x00, 0xf0, 0x41, 0x10


	//----- nvinfo : EIATTR_SPARSE_MMA_MASK
	.align		4
.L_2028:
        /*0018*/ 	.byte	0x03, 0x50
        /*001a*/ 	.short	0x0000


	//----- nvinfo : EIATTR_MAXREG_COUNT
	.align		4
        /*001c*/ 	.byte	0x03, 0x1b
        /*001e*/ 	.short	0x0040


	//----- nvinfo : EIATTR_NUM_BARRIERS
	.align		4
        /*0020*/ 	.byte	0x02, 0x4c
        /*0022*/ 	.byte	0x01
	.zero		1


	//----- nvinfo : EIATTR_EXTERNS
	.align		4
        /*0024*/ 	.byte	0x04, 0x0f
        /*0026*/ 	.short	(.L_2030 - .L_2029)


	//   ....[0]....
	.align		4
.L_2029:
        /*0028*/ 	.word	index@(__assertfail)


	//----- nvinfo : EIATTR_MERCURY_ISA_VERSION
	.align		4
.L_2030:
        /*002c*/ 	.byte	0x03, 0x5f
        /*002e*/ 	.short	0x0101


	//----- nvinfo : EIATTR_INT_WARP_WIDE_INSTR_OFFSETS
	.align		4
        /*0030*/ 	.byte	0x04, 0x31
        /*0032*/ 	.short	(.L_2032 - .L_2031)


	//   ....[0]....
.L_2031:
        /*0034*/ 	.word	0x00011290


	//   ....[1]....
        /*0038*/ 	.word	0x00011380


	//----- nvinfo : EIATTR_COOP_GROUP_MASK_REGIDS
	.align		4
.L_2032:
        /*003c*/ 	.byte	0x04, 0x29
        /*003e*/ 	.short	(.L_2034 - .L_2033)


	//   ....[0]....
.L_2033:
        /*0040*/ 	.word	0xffffffff


	//   ....[1]....
        /*0044*/ 	.word	0xffffffff


	//   ....[2]....
        /*0048*/ 	.word	0xffffffff


	//   ....[3]....
        /*004c*/ 	.word	0xffffffff


	//----- nvinfo : EIATTR_COOP_GROUP_INSTR_OFFSETS
	.align		4
.L_2034:
        /*0050*/ 	.byte	0x04, 0x28
        /*0052*/ 	.short	(.L_2036 - .L_2035)


	//   ....[0]....
.L_2035:
        /*0054*/ 	.word	0x0000c900


	//   ....[1]....
        /*0058*/ 	.word	0x0000c920


	//   ....[2]....
        /*005c*/ 	.word	0x00011de0


	//   ....[3]....
        /*0060*/ 	.word	0x00011df0


	//----- nvinfo : EIATTR_VRC_CTA_INIT_COUNT
	.align		4
.L_2036:
        /*0064*/ 	.byte	0x02, 0x4a
	.zero		1
	.zero		1


	//----- nvinfo : EIATTR_SYSCALL_OFFSETS
	.align		4
        /*0068*/ 	.byte	0x04, 0x46
        /*006a*/ 	.short	(.L_2038 - .L_2037)


	//   ....[0]....
.L_2037:
        /*006c*/ 	.word	0x00001440


	//   ....[1]....
        /*0070*/ 	.word	0x00012190


	//   ....[2]....
        /*0074*/ 	.word	0x00012320


	//   ....[3]....
        /*0078*/ 	.word	0x000125a0


	//   ....[4]....
        /*007c*/ 	.word	0x00012730


	//   ....[5]....
        /*0080*/ 	.word	0x00012b90


	//   ....[6]....
        /*0084*/ 	.word	0x00012d20


	//   ....[7]....
        /*0088*/ 	.word	0x00012fa0


	//   ....[8]....
        /*008c*/ 	.word	0x00013130


	//----- nvinfo : EIATTR_EXIT_INSTR_OFFSETS
	.align		4
.L_2038:
        /*0090*/ 	.byte	0x04, 0x1c
        /*0092*/ 	.short	(.L_2040 - .L_2039)


	//   ....[0]....
.L_2039:
        /*0094*/ 	.word	0x00011440


	//   ....[1]....
        /*0098*/ 	.word	0x00011e70


	//   ....[2]....
        /*009c*/ 	.word	0x00012060


	//   ....[3]....
        /*00a0*/ 	.word	0x00012390


	//   ....[4]....
        /*00a4*/ 	.word	0x000127a0


	//   ....[5]....
        /*00a8*/ 	.word	0x000127d0


	//   ....[6]....
        /*00ac*/ 	.word	0x00012800


	//   ....[7]....
        /*00b0*/ 	.word	0x00012840


	//   ....[8]....
        /*00b4*/ 	.word	0x00012880


	//   ....[9]....
        /*00b8*/ 	.word	0x00012a60


	//   ....[10]....
        /*00bc*/ 	.word	0x00012d90


	//   ....[11]....
        /*00c0*/ 	.word	0x000131a0


	//   ....[12]....
        /*00c4*/ 	.word	0x000131d0


	//----- nvinfo : EIATTR_MAX_THREADS
	.align		4
.L_2040:
        /*00c8*/ 	.byte	0x04, 0x05
        /*00ca*/ 	.short	(.L_2042 - .L_2041)
.L_2041:
        /*00cc*/ 	.word	0x00000100
        /*00d0*/ 	.word	0x00000001
        /*00d4*/ 	.word	0x00000001


	//----- nvinfo : EIATTR_CRS_STACK_SIZE
	.align		4
.L_2042:
        /*00d8*/ 	.byte	0x04, 0x1e
        /*00da*/ 	.short	(.L_2044 - .L_2043)
.L_2043:
        /*00dc*/ 	.word	0x00000000


	//----- nvinfo : EIATTR_CBANK_PARAM_SIZE
	.align		4
.L_2044:
        /*00e0*/ 	.byte	0x03, 0x19
        /*00e2*/ 	.short	0x0410


	//----- nvinfo : EIATTR_PARAM_CBANK
	.align		4
        /*00e4*/ 	.byte	0x04, 0x0a
        /*00e6*/ 	.short	(.L_2046 - .L_2045)
	.align		4
.L_2045:
        /*00e8*/ 	.word	index@(.nv.constant0._ZN2at6native13reduce_kernelILi256ELi2ENS0_8ReduceOpIsNS0_14func_wrapper_tIbZZZNS0_15and_kernel_cudaERNS_14TensorIteratorEENKUlvE_clEvENKUlvE3_clEvEUlbsE_EEjbLi4ELi4EEEEEvT1_)
        /*00ec*/ 	.short	0x0380
        /*00ee*/ 	.short	0x0410


	//----- nvinfo : EIATTR_SW_WAR
	.align		4
.L_2046:
        /*00f0*/ 	.byte	0x04, 0x36
        /*00f2*/ 	.short	(.L_2048 - .L_2047)
.L_2047:
        /*00f4*/ 	.word	0x00000008
.L_2048:


//--------------------- .nv.info._ZN2at6native13reduce_kernelILi128ELi4ENS0_8ReduceOpIsNS0_14func_wrapper_tIbZZZNS0_15and_kernel_cudaERNS_14TensorIteratorEENKUlvE_clEvENKUlvE3_clEvEUlbsE_EEjbLi4ELi4EEEEEvT1_ --------------------------
	.section	.nv.info._ZN2at6native13reduce_kernelILi128ELi4ENS0_8ReduceOpIsNS0_14func_wrapper_tIbZZZNS0_15and_kernel_cudaERNS_14TensorIteratorEENKUlvE_clEvENKUlvE3_clEvEUlbsE_EEjbLi4ELi4EEEEEvT1_,"",@"SHT_CUDA_INFO"
	.sectionflags	@""
	.align	4


	//----- nvinfo : EIATTR_CUDA_API_VERSION
	.align		4
        /*0000*/ 	.byte	0x04, 0x37
        /*0002*/ 	.short	(.L_2050 - .L_2049)
.L_2049:
        /*0004*/ 	.word	0x00000082


	//----- nvinfo : EIATTR_KPARAM_INFO
	.align		4
.L_2050:
        /*0008*/ 	.byte	0x04, 0x17
        /*000a*/ 	.short	(.L_2052 - .L_2051)
.L_2051:
        /*000c*/ 	.word	0x00000000
        /*0010*/ 	.short	0x0000
        /*0012*/ 	.short	0x0000
        /*0014*/ 	.byte	0x00, 0xf0, 0x41, 0x10


	//----- nvinfo : EIATTR_SPARSE_MMA_MASK
	.align		4
.L_2052:
        /*0018*/ 	.byte	0x03, 0x50
        /*001a*/ 	.short	0x0000


	//----- nvinfo : EIATTR_MAXREG_COUNT
	.align		4
        /*001c*/ 	.byte	0x03, 0x1b
        /*001e*/ 	.short	0x0080


	//----- nvinfo : EIATTR_NUM_BARRIERS
	.align		4
        /*0020*/ 	.byte	0x02, 0x4c
        /*0022*/ 	.byte	0x01
	.zero		1


	//----- nvinfo : EIATTR_EXTERNS
	.align		4
        /*0024*/ 	.byte	0x04, 0x0f
        /*0026*/ 	.short	(.L_2054 - .L_2053)


	//   ....[0]....
	.align		4
.L_2053:
        /*0028*/ 	.word	index@(__assertfail)


	//----- nvinfo : EIATTR_MERCURY_ISA_VERSION
	.align		4
.L_2054:
        /*002c*/ 	.byte	0x03, 0x5f
        /*002e*/ 	.short	0x0101


	//----- nvinfo : EIATTR_INT_WARP_WIDE_INSTR_OFFSETS
	.align		4
        /*0030*/ 	.byte	0x04, 0x31
        /*0032*/ 	.short	(.L_2056 - .L_2055)


	//   ....[0]....
.L_2055:
        /*0034*/ 	.word	0x00017740


	//   ....[1]....
        /*0038*/ 	.word	0x00017830


	//----- nvinfo : EIATTR_COOP_GROUP_MASK_REGIDS
	.align		4
.L_2056:
        /*003c*/ 	.byte	0x04, 0x29
        /*003e*/ 	.short	(.L_2058 - .L_2057)


	//   ....[0]....
.L_2057:
        /*0040*/ 	.word	0xffffffff


	//   ....[1]....
        /*0044*/ 	.word	0xffffffff


	//   ....[2]....
        /*0048*/ 	.word	0xffffffff


	//   ....[3]....
        /*004c*/ 	.word	0xffffffff


	//   ....[4]....
        /*0050*/ 	.word	0xffffffff


	//   ....[5]....
        /*0054*/ 	.word	0xffffffff


	//   ....[6]....
        /*0058*/ 	.word	0xffffffff


	//   ....[7]....
        /*005c*/ 	.word	0xffffffff


	//----- nvinfo : EIATTR_COOP_GROUP_INSTR_OFFSETS
	.align		4
.L_2058:
        /*0060*/ 	.byte	0x04, 0x28
        /*0062*/ 	.short	(.L_2060 - .L_2059)


	//   ....[0]....
.L_2059:
        /*0064*/ 	.word	0x0000e800


	//   ....[1]....
        /*0068*/ 	.word	0x0000e830


	//   ....[2]....
        /*006c*/ 	.word	0x0000e860


	//   ....[3]....
        /*0070*/ 	.word	0x0000e870


	//   ....[4]....
        /*0074*/ 	.word	0x00018610


	//   ....[5]....
        /*0078*/ 	.word	0x00018640


	//   ....[6]....
        /*007c*/ 	.word	0x00018660


	//   ....[7]....
        /*0080*/ 	.word	0x00018670


	//----- nvinfo : EIATTR_VRC_CTA_INIT_COUNT
	.align		4
.L_2060:
        /*0084*/ 	.byte	0x02, 0x4a
	.zero		1
	.zero		1


	//----- nvinfo : EIATTR_SYSCALL_OFFSETS
	.align		4
        /*0088*/ 	.byte	0x04, 0x46
        /*008a*/ 	.short	(.L_2062 - .L_2061)


	//   ....[0]....
.L_2061:
        /*008c*/ 	.word	0x00001460


	//   ....[1]....
        /*0090*/ 	.word	0x00018b90


	//   ....[2]....
        /*0094*/ 	.word	0x00018d20


	//   ....[3]....
        /*0098*/ 	.word	0x00018eb0


	//   ....[4]....
        /*009c*/ 	.word	0x00019040


	//   ....[5]....
        /*00a0*/ 	.word	0x00019340


	//   ....[6]....
        /*00a4*/ 	.word	0x000194d0


	//   ....[7]....
        /*00a8*/ 	.word	0x00019660


	//   ....[8]....
        /*00ac*/ 	.word	0x000197f0


	//   ....[9]....
        /*00b0*/ 	.word	0x00019db0


	//   ....[10]....
        /*00b4*/ 	.word	0x00019f40


	//   ....[11]....
        /*00b8*/ 	.word	0x0001a0d0


	//   ....[12]....
        /*00bc*/ 	.word	0x0001a260


	//   ....[13]....
        /*00c0*/ 	.word	0x0001a560


	//   ....[14]....
        /*00c4*/ 	.word	0x0001a6f0


	//   ....[15]....
        /*00c8*/ 	.word	0x0001a880


	//   ....[16]....
        /*00cc*/ 	.word	0x0001aa10


	//----- nvinfo : EIATTR_EXIT_INSTR_OFFSETS
	.align		4
.L_2062:
        /*00d0*/ 	.byte	0x04, 0x1c
        /*00d2*/ 	.short	(.L_2064 - .L_2063)


	//   ....[0]....
.L_2063:
        /*00d4*/ 	.word	0x000178f0


	//   ....[1]....
        /*00d8*/ 	.word	0x00018730


	//   ....[2]....
        /*00dc*/ 	.word	0x00018a60


	//   ....[3]....
        /*00e0*/ 	.word	0x000190b0


	//   ....[4]....
        /*00e4*/ 	.word	0x00019860


	//   ....[5]....
        /*00e8*/ 	.word	0x000198b0


	//   ....[6]....
        /*00ec*/ 	.word	0x000198e0


	//   ....[7]....
        /*00f0*/ 	.word	0x00019920


	//   ....[8]....
        /*00f4*/ 	.word	0x00019960


	//   ....[9]....
        /*00f8*/ 	.word	0x00019c80


	//   ....[10]....
        /*00fc*/ 	.word	0x0001a2d0


	//   ....[11]....
        /*0100*/ 	.word	0x0001aa80


	//   ....[12]....
        /*0104*/ 	.word	0x0001aad0


	//----- nvinfo : EIATTR_MAX_THREADS
	.align		4
.L_2064:
        /*0108*/ 	.byte	0x04, 0x05
        /*010a*/ 	.short	(.L_2066 - .L_2065)
.L_2065:
        /*010c*/ 	.word	0x00000080
        /*0110*/ 	.word	0x00000001
        /*0114*/ 	.word	0x00000001


	//----- nvinfo : EIATTR_CRS_STACK_SIZE
	.align		4
.L_2066:
        /*0118*/ 	.byte	0x04, 0x1e
        /*011a*/ 	.short	(.L_2068 - .L_2067)
.L_2067:
        /*011c*/ 	.word	0x00000000


	//----- nvinfo : EIATTR_CBANK_PARAM_SIZE
	.align		4
.L_2068:
        /*0120*/ 	.byte	0x03, 0x19
        /*0122*/ 	.short	0x0410


	//----- nvinfo : EIATTR_PARAM_CBANK
	.align		4
        /*0124*/ 	.byte	0x04, 0x0a
        /*0126*/ 	.short	(.L_2070 - .L_2069)
	.align		4
.L_2069:
        /*0128*/ 	.word	index@(.nv.constant0._ZN2at6native13reduce_kernelILi128ELi4ENS0_8ReduceOpIsNS0_14func_wrapper_tIbZZZNS0_15and_kernel_cudaERNS_14TensorIteratorEENKUlvE_clEvENKUlvE3_clEvEUlbsE_EEjbLi4ELi4EEEEEvT1_)
        /*012c*/ 	.short	0x0380
        /*012e*/ 	.short	0x0410


	//----- nvinfo : EIATTR_SW_WAR
	.align		4
.L_2070:
        /*0130*/ 	.byte	0x04, 0x36
        /*0132*/ 	.short	(.L_2072 - .L_2071)
.L_2071:
        /*0134*/ 	.word	0x00000008
.L_2072:


//--------------------- .nv.info._ZN2at6native13reduce_kernelILi512ELi1ENS0_8ReduceOpIlNS0_14func_wrapper_tIbZZZNS0_15and_kernel_cudaERNS_14TensorIteratorEENKUlvE_clEvENKUlvE2_clEvEUlblE_EEjbLi4ELi4EEEEEvT1_ --------------------------
	.section	.nv.info._ZN2at6native13reduce_kernelILi512ELi1ENS0_8ReduceOpIlNS0_14func_wrapper_tIbZZZNS0_15and_kernel_cudaERNS_14TensorIteratorEENKUlvE_clEvENKUlvE2_clEvEUlblE_EEjbLi4ELi4EEEEEvT1_,"",@"SHT_CUDA_INFO"
	.sectionflags	@""
	.align	4


	//----- nvinfo : EIATTR_CUDA_API_VERSION
	.align		4
        /*0000*/ 	.byte	0x04, 0x37
        /*0002*/ 	.short	(.L_2074 - .L_2073)
.L_2073:
        /*0004*/ 	.word	0x00000082


	//----- nvinfo : EIATTR_KPARAM_INFO
	.align		4
.L_2074:
        /*0008*/ 	.byte	0x04, 0x17
        /*000a*/ 	.short	(.L_2076 - .L_2075)
.L_2075:
        /*000c*/ 	.word	0x00000000
        /*0010*/ 	.short	0x0000
        /*0012*/ 	.short	0x0000
        /*0014*/ 	.byte	0x00, 0xf0, 0x41, 0x10


	//----- nvinfo : EIATTR_SPARSE_MMA_MASK
	.align		4
.L_2076:
        /*0018*/ 	.byte	0x03, 0x50
        /*001a*/ 	.short	0x0000


	//----- nvinfo : EIATTR_MAXREG_COUNT
	.align		4
        /*001c*/ 	.byte	0x03, 0x1b
        /*001e*/ 	.short	0x0020


	//----- nvinfo : EIATTR_NUM_BARRIERS
	.align		4
        /*0020*/ 	.byte	0x02, 0x4c
        /*0022*/ 	.byte	0x01
	.zero		1


	//----- nvinfo : EIATTR_EXTERNS
	.align		4
        /*0024*/ 	.byte	0x04, 0x0f
        /*0026*/ 	.short	(.L_2078 - .L_2077)


	//   ....[0]....
	.align		4
.L_2077:
        /*0028*/ 	.word	index@(__assertfail)


	//----- nvinfo : EIATTR_MERCURY_ISA_VERSION
	.align		4
.L_2078:
        /*002c*/ 	.byte	0x03, 0x5f
        /*002e*/ 	.short	0x0101


	//----- nvinfo : EIATTR_INT_WARP_WIDE_INSTR_OFFSETS
	.align		4
        /*0030*/ 	.byte	0x04, 0x31
        /*0032*/ 	.short	(.L_2080 - .L_2079)


	//   ....[0]....
.L_2079:
        /*0034*/ 	.word	0x0000df10


	//   ....[1]....
        /*0038*/ 	.word	0x0000e000


	//----- nvinfo : EIATTR_COOP_GROUP_MASK_REGIDS
	.align		4
.L_2080:
        /*003c*/ 	.byte	0x04, 0x29
        /*003e*/ 	.short	(.L_2082 - .L_2081)


	//   ....[0]....
.L_2081:
        /*0040*/ 	.word	0xffffffff


	//   ....[1]....
        /*0044*/ 	.word	0xffffffff


	//----- nvinfo : EIATTR_COOP_GROUP_INSTR_OFFSETS
	.align		4
.L_2082:
        /*0048*/ 	.byte	0x04, 0x28
        /*004a*/ 	.short	(.L_2084 - .L_2083)


	//   ....[0]....
.L_2083:
        /*004c*/ 	.word	0x0000b800


	//   ....[1]....
        /*0050*/ 	.word	0x0000e840


	//----- nvinfo : EIATTR_VRC_CTA_INIT_COUNT
	.align		4
.L_2084:
        /*0054*/ 	.byte	0x02, 0x4a
	.zero		1
	.zero		1


	//----- nvinfo : EIATTR_SYSCALL_OFFSETS
	.align		4
        /*0058*/ 	.byte	0x04, 0x46
        /*005a*/ 	.short	(.L_2086 - .L_2085)


	//   ....[0]....
.L_2085:
        /*005c*/ 	.word	0x0000eae0


	//   ....[1]....
        /*0060*/ 	.word	0x0000ed60


	//   ....[2]....
        /*0064*/ 	.word	0x0000f0d0


	//   ....[3]....
        /*0068*/ 	.word	0x0000f350


	//----- nvinfo : EIATTR_EXIT_INSTR_OFFSETS
	.align		4
.L_2086:
        /*006c*/ 	.byte	0x04, 0x1c
        /*006e*/ 	.short	(.L_2088 - .L_2087)


	//   ....[0]....
.L_2087:
        /*0070*/ 	.word	0x0000e0a0


	//   ....[1]....
        /*0074*/ 	.word	0x0000e8a0


	//   ....[2]....
        /*0078*/ 	.word	0x0000eb50


	//   ....[3]....
        /*007c*/ 	.word	0x0000eb90


	//   ....[4]....
        /*0080*/ 	.word	0x0000edd0


	//   ....[5]....
        /*0084*/ 	.word	0x0000edf0


	//   ....[6]....
        /*0088*/ 	.word	0x0000ee20


	//   ....[7]....
        /*008c*/ 	.word	0x0000ee60


	//   ....[8]....
        /*0090*/ 	.word	0x0000eea0


	//   ....[9]....
        /*0094*/ 	.word	0x0000f140


	//   ....[10]....
        /*0098*/ 	.word	0x0000f180


	//   ....[11]....
        /*009c*/ 	.word	0x0000f3c0


	//   ....[12]....
        /*00a0*/ 	.word	0x0000f3e0


	//----- nvinfo : EIATTR_MAX_THREADS
	.align		4
.L_2088:
        /*00a4*/ 	.byte	0x04, 0x05
        /*00a6*/ 	.short	(.L_2090 - .L_2089)
.L_2089:
        /*00a8*/ 	.word	0x00000200
        /*00ac*/ 	.word	0x00000001
        /*00b0*/ 	.word	0x00000001


	//----- nvinfo : EIATTR_CRS_STACK_SIZE
	.align		4
.L_2090:
        /*00b4*/ 	.byte	0x04, 0x1e
        /*00b6*/ 	.short	(.L_2092 - .L_2091)
.L_2091:
        /*00b8*/ 	.word	0x00000000


	//----- nvinfo : EIATTR_CBANK_PARAM_SIZE
	.align		4
.L_2092:
        /*00bc*/ 	.byte	0x03, 0x19
        /*00be*/ 	.short	0x0410


	//----- nvinfo : EIATTR_PARAM_CBANK
	.align		4
        /*00c0*/ 	.byte	0x04, 0x0a
        /*00c2*/ 	.short	(.L_2094 - .L_2093)
	.align		4
.L_2093:
        /*00c4*/ 	.word	index@(.nv.constant0._ZN2at6native13reduce_kernelILi512ELi1ENS0_8ReduceOpIlNS0_14func_wrapper_tIbZZZNS0_15and_kernel_cudaERNS_14TensorIteratorEENKUlvE_clEvENKUlvE2_clEvEUlblE_EEjbLi4ELi4EEEEEvT1_)
        /*00c8*/ 	.short	0x0380
        /*00ca*/ 	.short	0x0410


	//----- nvinfo : EIATTR_SW_WAR
	.align		4
.L_2094:
        /*00cc*/ 	.byte	0x04, 0x36
        /*00ce*/ 	.short	(.L_2096 - .L_2095)
.L_2095:
        /*00d0*/ 	.word	0x00000008
.L_2096:


//--------------------- .nv.info._ZN2at6native13reduce_kernelILi256ELi2ENS0_8ReduceOpIlNS0_14func_wrapper_tIbZZZNS0_15and_kernel_cudaERNS_14TensorIteratorEENKUlvE_clEvENKUlvE2_clEvEUlblE_EEjbLi4ELi4EEEEEvT1_ --------------------------
	.section	.nv.info._ZN2at6native13reduce_kernelILi256ELi2ENS0_8ReduceOpIlNS0_14func_wrapper_tIbZZZNS0_15and_kernel_cudaERNS_14TensorIteratorEENKUlvE_clEvENKUlvE2_clEvEUlblE_EEjbLi4ELi4EEEEEvT1_,"",@"SHT_CUDA_INFO"
	.sectionflags	@""
	.align	4


	//----- nvinfo : EIATTR_CUDA_API_VERSION
	.align		4
        /*0000*/ 	.byte	0x04, 0x37
        /*0002*/ 	.short	(.L_2098 - .L_2097)
.L_2097:
        /*0004*/ 	.word	0x00000082


	//----- nvinfo : EIATTR_KPARAM_INFO
	.align		4
.L_2098:
        /*0008*/ 	.byte	0x04, 0x17
        /*000a*/ 	.short	(.L_2100 - .L_2099)
.L_2099:
        /*000c*/ 	.word	0x00000000
        /*0010*/ 	.short	0x0000
        /*0012*/ 	.short	0x0000
        /*0014*/ 	.byte	0x00, 0xf0, 0x41, 0x10


	//----- nvinfo : EIATTR_SPARSE_MMA_MASK
	.align		4
.L_2100:
        /*0018*/ 	.byte	0x03, 0x50
        /*001a*/ 	.short	0x0000


	//----- nvinfo : EIATTR_MAXREG_COUNT
	.align		4
        /*001c*/ 	.byte	0x03, 0x1b
        /*001e*/ 	.short	0x0040


	//----- nvinfo : EIATTR_NUM_BARRIERS
	.align		4
        /*0020*/ 	.byte	0x02, 0x4c
        /*0022*/ 	.byte	0x01
	.zero		1


	//----- nvinfo : EIATTR_EXTERNS
	.align		4
        /*0024*/ 	.byte	0x04, 0x0f
        /*0026*/ 	.short	(.L_2102 - .L_2101)


	//   ....[0]....
	.align		4
.L_2101:
        /*0028*/ 	.word	index@(__assertfail)


	//----- nvinfo : EIATTR_MERCURY_ISA_VERSION
	.align		4
.L_2102:
        /*002c*/ 	.byte	0x03, 0x5f
        /*002e*/ 	.short	0x0101


	//----- nvinfo : EIATTR_INT_WARP_WIDE_INSTR_OFFSETS
	.align		4
        /*0030*/ 	.byte	0x04, 0x31
        /*0032*/ 	.short	(.L_2104 - .L_2103)


	//   ....[0]....
.L_2103:
        /*0034*/ 	.word	0x00011560


	//   ....[1]....
        /*0038*/ 	.word	0x00011650


	//----- nvinfo : EIATTR_COOP_GROUP_MASK_REGIDS
	.align		4
.L_2104:
        /*003c*/ 	.byte	0x04, 0x29
        /*003e*/ 	.short	(.L_2106 - .L_2105)


	//   ....[0]....
.L_2105:
        /*0040*/ 	.word	0xffffffff


	//   ....[1]....
        /*0044*/ 	.word	0xffffffff


	//   ....[2]....
        /*0048*/ 	.word	0xffffffff


	//   ....[3]....
        /*004c*/ 	.word	0xffffffff


	//----- nvinfo : EIATTR_COOP_GROUP_INSTR_OFFSETS
	.align		4
.L_2106:
        /*0050*/ 	.byte	0x04, 0x28
        /*0052*/ 	.short	(.L_2108 - .L_2107)


	//   ....[0]....
.L_2107:
        /*0054*/ 	.word	0x0000cbd0


	//   ....[1]....
        /*0058*/ 	.word	0x0000cbf0


	//   ....[2]....
        /*005c*/ 	.word	0x000120b0


	//   ....[3]....
        /*0060*/ 	.word	0x000120c0


	//----- nvinfo : EIATTR_VRC_CTA_INIT_COUNT
	.align		4
.L_2108:
        /*0064*/ 	.byte	0x02, 0x4a
	.zero		1
	.zero		1


	//----- nvinfo : EIATTR_SYSCALL_OFFSETS
	.align		4
        /*0068*/ 	.byte	0x04, 0x46
        /*006a*/ 	.short	(.L_2110 - .L_2109)


	//   ....[0]....
.L_2109:
        /*006c*/ 	.word	0x00001460


	//   ....[1]....
        /*0070*/ 	.word	0x00012460


	//   ....[2]....
        /*0074*/ 	.word	0x000125f0


	//   ....[3]....
        /*0078*/ 	.word	0x00012870


	//   ....[4]....
        /*007c*/ 	.word	0x00012a00


	//   ....[5]....
        /*0080*/ 	.word	0x00012e60


	//   ....[6]....
        /*0084*/ 	.word	0x00012ff0


	//   ....[7]....
        /*0088*/ 	.word	0x00013270


	//   ....[8]....
        /*008c*/ 	.word	0x00013400


	//----- nvinfo : EIATTR_EXIT_INSTR_OFFSETS
	.align		4
.L_2110:
        /*0090*/ 	.byte	0x04, 0x1c
        /*0092*/ 	.short	(.L_2112 - .L_2111)


	//   ....[0]....
.L_2111:
        /*0094*/ 	.word	0x00011710


	//   ....[1]....
        /*0098*/ 	.word	0x00012140


	//   ....[2]....
        /*009c*/ 	.word	0x00012330


	//   ....[3]....
        /*00a0*/ 	.word	0x00012660


	//   ....[4]....
        /*00a4*/ 	.word	0x00012a70


	//   ....[5]....
        /*00a8*/ 	.word	0x00012aa0


	//   ....[6]....
        /*00ac*/ 	.word	0x00012ad0


	//   ....[7]....
        /*00b0*/ 	.word	0x00012b10


	//   ....[8]....
        /*00b4*/ 	.word	0x00012b50


	//   ....[9]....
        /*00b8*/ 	.word	0x00012d30


	//   ....[10]....
        /*00bc*/ 	.word	0x00013060


	//   ....[11]....
        /*00c0*/ 	.word	0x00013470


	//   ....[12]....
        /*00c4*/ 	.word	0x000134a0


	//----- nvinfo : EIATTR_MAX_THREADS
	.align		4
.L_2112:
        /*00c8*/ 	.byte	0x04, 0x05
        /*00ca*/ 	.short	(.L_2114 - .L_2113)
.L_2113:
        /*00cc*/ 	.word	0x00000100
        /*00d0*/ 	.word	0x00000001
        /*00d4*/ 	.word	0x00000001


	//----- nvinfo : EIATTR_CRS_STACK_SIZE
	.align		4
.L_2114:
        /*00d8*/ 	.byte	0x04, 0x1e
        /*00da*/ 	.short	(.L_2116 - .L_2115)
.L_2115:
        /*00dc*/ 	.word	0x00000000


	//----- nvinfo : EIATTR_CBANK_PARAM_SIZE
	.align		4
.L_2116:
        /*00e0*/ 	.byte	0x03, 0x19
        /*00e2*/ 	.short	0x0410


	//----- nvinfo : EIATTR_PARAM_CBANK
	.align		4
        /*00e4*/ 	.byte	0x04, 0x0a
        /*00e6*/ 	.short	(.L_2118 - .L_2117)
	.align		4
.L_2117:
        /*00e8*/ 	.word	index@(.nv.constant0._ZN2at6native13reduce_kernelILi256ELi2ENS0_8ReduceOpIlNS0_14func_wrapper_tIbZZZNS0_15and_kernel_cudaERNS_14TensorIteratorEENKUlvE_clEvENKUlvE2_clEvEUlblE_EEjbLi4ELi4EEEEEvT1_)
        /*00ec*/ 	.short	0x0380
        /*00ee*/ 	.short	0x0410


	//----- nvinfo : EIATTR_SW_WAR
	.align		4
.L_2118:
        /*00f0*/ 	.byte	0x04, 0x36
        /*00f2*/ 	.short	(.L_2120 - .L_2119)
.L_2119:
        /*00f4*/ 	.word	0x00000008
.L_2120:


//--------------------- .nv.info._ZN2at6native13reduce_kernelILi128ELi4ENS0_8ReduceOpIlNS0_14func_wrapper_tIbZZZNS0_15and_kernel_cudaERNS_14TensorIteratorEENKUlvE_clEvENKUlvE2_clEvEUlblE_EEjbLi4ELi4EEEEEvT1_ --------------------------
	.section	.nv.info._ZN2at6native13reduce_kernelILi128ELi4ENS0_8ReduceOpIlNS0_14func_wrapper_tIbZZZNS0_15and_kernel_cudaERNS_14TensorIteratorEENKUlvE_clEvENKUlvE2_clEvEUlblE_EEjbLi4ELi4EEEEEvT1_,"",@"SHT_CUDA_INFO"
	.sectionflags	@""
	.align	4


	//----- nvinfo : EIATTR_CUDA_API_VERSION
	.align		4
        /*0000*/ 	.byte	0x04, 0x37
        /*0002*/ 	.short	(.L_2122 - .L_2121)
.L_2121:
        /*0004*/ 	.word	0x00000082


	//----- nvinfo : EIATTR_KPARAM_INFO
	.align		4
.L_2122:
        /*0008*/ 	.byte	0x04, 0x17
        /*000a*/ 	.short	(.L_2124 - .L_2123)
.L_2123:
        /*000c*/ 	.word	0x00000000
        /*0010*/ 	.short	0x0000
        /*0012*/ 	.short	0x0000
        /*0014*/ 	.byte	0x00, 0xf0, 0x41, 0x10


	//----- nvinfo : EIATTR_SPARSE_MMA_MASK
	.align		4
.L_2124:
        /*0018*/ 	.byte	0x03, 0x50
        /*001a*/ 	.short	0x0000


	//----- nvinfo : EIATTR_MAXREG_COUNT
	.align		4
        /*001c*/ 	.byte	0x03, 0x1b
        /*001e*/ 	.short	0x0080


	//----- nvinfo : EIATTR_NUM_BARRIERS
	.align		4
        /*0020*/ 	.byte	0x02, 0x4c
        /*0022*/ 	.byte	0x01
	.zero		1


	//----- nvinfo : EIATTR_EXTERNS
	.align		4
        /*0024*/ 	.byte	0x04, 0x0f
        /*0026*/ 	.short	(.L_2126 - .L_2125)


	//   ....[0]....
	.align		4
.L_2125:
        /*0028*/ 	.word	index@(__assertfail)


	//----- nvinfo : EIATTR_MERCURY_ISA_VERSION
	.align		4
.L_2126:
        /*002c*/ 	.byte	0x03, 0x5f
        /*002e*/ 	.short	0x0101


	//----- nvinfo : EIATTR_INT_WARP_WIDE_INSTR_OFFSETS
	.align		4
        /*0030*/ 	.byte	0x04, 0x31
        /*0032*/ 	.short	(.L_2128 - .L_2127)


	//   ....[0]....
.L_2127:
        /*0034*/ 	.word	0x000184c0


	//   ....[1]....
        /*0038*/ 	.word	0x000185b0


	//----- nvinfo : EIATTR_COOP_GROUP_MASK_REGIDS
	.align		4
.L_2128:
        /*003c*/ 	.byte	0x04, 0x29
        /*003e*/ 	.short	(.L_2130 - .L_2129)


	//   ....[0]....
.L_2129:
        /*0040*/ 	.word	0xffffffff


	//   ....[1]....
        /*0044*/ 	.word	0xffffffff


	//   ....[2]....
        /*0048*/ 	.word	0xffffffff


	//   ....[3]....
        /*004c*/ 	.word	0xffffffff


	//   ....[4]....
        /*0050*/ 	.word	0xffffffff


	//   ....[5]....
        /*0054*/ 	.word	0xffffffff


	//   ....[6]....
        /*0058*/ 	.word	0xffffffff


	//   ....[7]....
        /*005c*/ 	.word	0xffffffff


	//----- nvinfo : EIATTR_COOP_GROUP_INSTR_OFFSETS
	.align		4
.L_2130:
        /*0060*/ 	.byte	0x04, 0x28
        /*0062*/ 	.short	(.L_2132 - .L_2131)


	//   ....[0]....
.L_2131:
        /*0064*/ 	.word	0x0000f580


	//   ....[1]....
        /*0068*/ 	.word	0x0000f5b0


	//   ....[2]....
        /*006c*/ 	.word	0x0000f5e0


	//   ....[3]....
        /*0070*/ 	.word	0x0000f5f0


	//   ....[4]....
        /*0074*/ 	.word	0x000193d0


	//   ....[5]....
        /*0078*/ 	.word	0x00019400


	//   ....[6]....
        /*007c*/ 	.word	0x00019420


	//   ....[7]....
        /*0080*/ 	.word	0x00019430


	//----- nvinfo : EIATTR_VRC_CTA_INIT_COUNT
	.align		4
.L_2132:
        /*0084*/ 	.byte	0x02, 0x4a
	.zero		1
	.zero		1


	//----- nvinfo : EIATTR_SYSCALL_OFFSETS
	.align		4
        /*0088*/ 	.byte	0x04, 0x46
        /*008a*/ 	.short	(.L_2134 - .L_2133)


	//   ....[0]....
.L_2133:
        /*008c*/ 	.word	0x00001460


	//   ....[1]....
        /*0090*/ 	.word	0x00019950


	//   ....[2]....
        /*0094*/ 	.word	0x00019ae0


	//   ....[3]....
        /*0098*/ 	.word	0x00019c70


	//   ....[4]....
        /*009c*/ 	.word	0x00019e00


	//   ....[5]....
        /*00a0*/ 	.word	0x0001a100


	//   ....[6]....
        /*00a4*/ 	.word	0x0001a290


	//   ....[7]....
        /*00a8*/ 	.word	0x0001a420


	//   ....[8]....
        /*00ac*/ 	.word	0x0001a5b0


	//   ....[9]....
        /*00b0*/ 	.word	0x0001ab70


	//   ....[10]....
        /*00b4*/ 	.word	0x0001ad00


	//   ....[11]....
        /*00b8*/ 	.word	0x0001ae90


	//   ....[12]....
        /*00bc*/ 	.word	0x0001b020


	//   ....[13]....
        /*00c0*/ 	.word	0x0001b320


	//   ....[14]....
        /*00c4*/ 	.word	0x0001b4b0


	//   ....[15]....
        /*00c8*/ 	.word	0x0001b640


	//   ....[16]....
        /*00cc*/ 	.word	0x0001b7d0


	//----- nvinfo : EIATTR_EXIT_INSTR_OFFSETS
	.align		4
.L_2134:
        /*00d0*/ 	.byte	0x04, 0x1c
        /*00d2*/ 	.short	(.L_2136 - .L_2135)


	//   ....[0]....
.L_2135:
        /*00d4*/ 	.word	0x00018670


	//   ....[1]....
        /*00d8*/ 	.word	0x000194f0


	//   ....[2]....
        /*00dc*/ 	.word	0x00019820


	//   ....[3]....
        /*00e0*/ 	.word	0x00019e70


	//   ....[4]....
        /*00e4*/ 	.word	0x0001a620


	//   ....[5]....
        /*00e8*/ 	.word	0x0001a670


	//   ....[6]....
        /*00ec*/ 	.word	0x0001a6a0


	//   ....[7]....
        /*00f0*/ 	.word	0x0001a6e0


	//   ....[8]....
        /*00f4*/ 	.word	0x0001a720


	//   ....[9]....
        /*00f8*/ 	.word	0x0001aa40


	//   ....[10]....
        /*00fc*/ 	.word	0x0001b090


	//   ....[11]....
        /*0100*/ 	.word	0x0001b840


	//   ....[12]....
        /*0104*/ 	.word	0x0001b890


	//----- nvinfo : EIATTR_MAX_THREADS
	.align		4
.L_2136:
        /*0108*/ 	.byte	0x04, 0x05
        /*010a*/ 	.short	(.L_2138 - .L_2137)
.L_2137:
        /*010c*/ 	.word	0x00000080
        /*0110*/ 	.word	0x00000001
        /*0114*/ 	.word	0x00000001


	//----- nvinfo : EIATTR_CRS_STACK_SIZE
	.align		4
.L_2138:
        /*0118*/ 	.byte	0x04, 0x1e
        /*011a*/ 	.short	(.L_2140 - .L_2139)
.L_2139:
        /*011c*/ 	.word	0x00000000


	//----- nvinfo : EIATTR_CBANK_PARAM_SIZE
	.align		4
.L_2140:
        /*0120*/ 	.byte	0x03, 0x19
        /*0122*/ 	.short	0x0410


	//----- nvinfo : EIATTR_PARAM_CBANK
	.align		4
        /*0124*/ 	.byte	0x04, 0x0a
        /*0126*/ 	.short	(.L_2142 - .L_2141)
	.align		4
.L_2141:
        /*0128*/ 	.word	index@(.nv.constant0._ZN2at6native13reduce_kernelILi128ELi4ENS0_8ReduceOpIlNS0_14func_wrapper_tIbZZZNS0_15and_kernel_cudaERNS_14TensorIteratorEENKUlvE_clEvENKUlvE2_clEvEUlblE_EEjbLi4ELi4EEEEEvT1_)
        /*012c*/ 	.short	0x0380
        /*012e*/ 	.short	0x0410


	//----- nvinfo : EIATTR_SW_WAR
	.align		4
.L_2142:
        /*0130*/ 	.byte	0x04, 0x36
        /*0132*/ 	.short	(.L_2144 - .L_2143)
.L_2143:
        /*0134*/ 	.word	0x00000008
.L_2144:


//--------------------- .nv.info._ZN2at6native13reduce_kernelILi512ELi1ENS0_8ReduceOpIiNS0_14func_wrapper_tIbZZZNS0_15and_kernel_cudaERNS_14TensorIteratorEENKUlvE_clEvENKUlvE1_clEvEUlbiE_EEjbLi4ELi4EEEEEvT1_ --------------------------
	.section	.nv.info._ZN2at6native13reduce_kernelILi512ELi1ENS0_8ReduceOpIiNS0_14func_wrapper_tIbZZZNS0_15and_kernel_cudaERNS_14TensorIteratorEENKUlvE_clEvENKUlvE1_clEvEUlbiE_EEjbLi4ELi4EEEEEvT1_,"",@"SHT_CUDA_INFO"
	.sectionflags	@""
	.align	4


	//----- nvinfo : EIATTR_CUDA_API_VERSION
	.align		4
        /*0000*/ 	.byte	0x04, 0x37
        /*0002*/ 	.short	(.L_2146 - .L_2145)
.L_2145:
        /*0004*/ 	.word	0x00000082


	//----- nvinfo : EIATTR_KPARAM_INFO
	.align		4
.L_2146:
        /*0008*/ 	.byte	0x04, 0x17
        /*000a*/ 	.short	(.L_2148 - .L_2147)
.L_2147:
        /*000c*/ 	.word	0x00000000
        /*0010*/ 	.short	0x0000
        /*0012*/ 	.short	0x0000
        /*0014*/ 	.byte	0x00, 0xf0, 0x41, 0x10


	//----- nvinfo : EIATTR_SPARSE_MMA_MASK
	.align		4
.L_2148:
        /*0018*/ 	.byte	0x03, 0x50
        /*001a*/ 	.short	0x0000


	//----- nvinfo : EIATTR_MAXREG_COUNT
	.align		4
        /*001c*/ 	.byte	0x03, 0x1b
        /*001e*/ 	.short	0x0020


	//----- nvinfo : EIATTR_NUM_BARRIERS
	.align		4
        /*0020*/ 	.byte	0x02, 0x4c
        /*0022*/ 	.byte	0x01
	.zero		1


	//----- nvinfo : EIATTR_EXTERNS
	.align		4
        /*0024*/ 	.byte	0x04, 0x0f
        /*0026*/ 	.short	(.L_2150 - .L_2149)


	//   ....[0]....
	.align		4
.L_2149:
        /*0028*/ 	.word	index@(__assertfail)


	//----- nvinfo : EIATTR_MERCURY_ISA_VERSION
	.align		4
.L_2150:
        /*002c*/ 	.byte	0x03, 0x5f
        /*002e*/ 	.short	0x0101


	//----- nvinfo : EIATTR_INT_WARP_WIDE_INSTR_OFFSETS
	.align		4
        /*0030*/ 	.byte	0x04, 0x31
        /*0032*/ 	.short	(.L_2152 - .L_2151)


	//   ....[0]....
.L_2151:
        /*0034*/ 	.word	0x0000dec0


	//   ....[1]....
        /*0038*/ 	.word	0x0000dfb0


	//----- nvinfo : EIATTR_COOP_GROUP_MASK_REGIDS
	.align		4
.L_2152:
        /*003c*/ 	.byte	0x04, 0x29
        /*003e*/ 	.short	(.L_2154 - .L_2153)


	//   ....[0]....
.L_2153:
        /*0040*/ 	.word	0xffffffff


	//   ....[1]....
        /*0044*/ 	.word	0xffffffff


	//----- nvinfo : EIATTR_COOP_GROUP_INSTR_OFFSETS
	.align		4
.L_2154:
        /*0048*/ 	.byte	0x04, 0x28
        /*004a*/ 	.short	(.L_2156 - .L_2155)


	//   ....[0]....
.L_2155:
        /*004c*/ 	.word	0x0000b7b0


	//   ....[1]....
        /*0050*/ 	.word	0x0000e7f0


	//----- nvinfo : EIATTR_VRC_CTA_INIT_COUNT
	.align		4
.L_2156:
        /*0054*/ 	.byte	0x02, 0x4a
	.zero		1
	.zero		1


	//----- nvinfo : EIATTR_SYSCALL_OFFSETS
	.align		4
        /*0058*/ 	.byte	0x04, 0x46
        /*005a*/ 	.short	(.L_2158 - .L_2157)


	//   ....[0]....
.L_2157:
        /*005c*/ 	.word	0x0000ea90


	//   ....[1]....
        /*0060*/ 	.word	0x0000ed10


	//   ....[2]....
        /*0064*/ 	.word	0x0000f080


	//   ....[3]....
        /*0068*/ 	.word	0x0000f300


	//----- nvinfo : EIATTR_EXIT_INSTR_OFFSETS
	.align		4
.L_2158:
        /*006c*/ 	.byte	0x04, 0x1c
        /*006e*/ 	.short	(.L_2160 - .L_2159)


	//   ....[0]....
.L_2159:
        /*0070*/ 	.word	0x0000e050


	//   ....[1]....
        /*0074*/ 	.word	0x0000e850


	//   ....[2]....
        /*0078*/ 	.word	0x0000eb00


	//   ....[3]....
        /*007c*/ 	.word	0x0000eb40


	//   ....[4]....
        /*0080*/ 	.word	0x0000ed80


	//   ....[5]....
        /*0084*/ 	.word	0x0000eda0


	//   ....[6]....
        /*0088*/ 	.word	0x0000edd0


	//   ....[7]....
        /*008c*/ 	.word	0x0000ee10


	//   ....[8]....
        /*0090*/ 	.word	0x0000ee50


	//   ....[9]....
        /*0094*/ 	.word	0x0000f0f0


	//   ....[10]....
        /*0098*/ 	.word	0x0000f130


	//   ....[11]....
        /*009c*/ 	.word	0x0000f370


	//   ....[12]....
        /*00a0*/ 	.word	0x0000f390


	//----- nvinfo : EIATTR_MAX_THREADS
	.align		4
.L_2160:
        /*00a4*/ 	.byte	0x04, 0x05
        /*00a6*/ 	.short	(.L_2162 - .L_2161)
.L_2161:
        /*00a8*/ 	.word	0x00000200
        /*00ac*/ 	.word	0x00000001
        /*00b0*/ 	.word	0x00000001


	//----- nvinfo : EIATTR_CRS_STACK_SIZE
	.align		4
.L_2162:
        /*00b4*/ 	.byte	0x04, 0x1e
        /*00b6*/ 	.short	(.L_2164 - .L_2163)
.L_2163:
        /*00b8*/ 	.word	0x00000000


	//----- nvinfo : EIATTR_CBANK_PARAM_SIZE
	.align		4
.L_2164:
        /*00bc*/ 	.byte	0x03, 0x19
        /*00be*/ 	.short	0x0410


	//----- nvinfo : EIATTR_PARAM_CBANK
	.align		4
        /*00c0*/ 	.byte	0x04, 0x0a
        /*00c2*/ 	.short	(.L_2166 - .L_2165)
	.align		4
.L_2165:
        /*00c4*/ 	.word	index@(.nv.constant0._ZN2at6native13reduce_kernelILi512ELi1ENS0_8ReduceOpIiNS0_14func_wrapper_tIbZZZNS0_15and_kernel_cudaERNS_14TensorIteratorEENKUlvE_clEvENKUlvE1_clEvEUlbiE_EEjbLi4ELi4EEEEEvT1_)
        /*00c8*/ 	.short	0x0380
        /*00ca*/ 	.short	0x0410


	//----- nvinfo : EIATTR_SW_WAR
	.align		4
.L_2166:
        /*00cc*/ 	.byte	0x04, 0x36
        /*00ce*/ 	.short	(.L_2168 - .L_2167)
.L_2167:
        /*00d0*/ 	.word	0x00000008
.L_2168:


//--------------------- .nv.info._ZN2at6native13reduce_kernelILi256ELi2ENS0_8ReduceOpIiNS0_14func_wrapper_tIbZZZNS0_15and_kernel_cudaERNS_14TensorIteratorEENKUlvE_clEvENKUlvE1_clEvEUlbiE_EEjbLi4ELi4EEEEEvT1_ --------------------------
	.section	.nv.info._ZN2at6native13reduce_kernelILi256ELi2ENS0_8ReduceOpIiNS0_14func_wrapper_tIbZZZNS0_15and_kernel_cudaERNS_14TensorIteratorEENKUlvE_clEvENKUlvE1_clEvEUlbiE_EEjbLi4ELi4EEEEEvT1_,"",@"SHT_CUDA_INFO"
	.sectionflags	@""
	.align	4


	//----- nvinfo : EIATTR_CUDA_API_VERSION
	.align		4
        /*0000*/ 	.byte	0x04, 0x37
        /*0002*/ 	.short	(.L_2170 - .L_2169)
.L_2169:
        /*0004*/ 	.word	0x00000082


	//----- nvinfo : EIATTR_KPARAM_INFO
	.align		4
.L_2170:
        /*0008*/ 	.byte	0x04, 0x17
        /*000a*/ 	.short	(.L_2172 - .L_2171)
.L_2171:
        /*000c*/ 	.word	0x00000000
        /*0010*/ 	.short	0x0000
        /*0012*/ 	.short	0x0000
        /*0014*/ 	.byte	0x00, 0xf0, 0x41, 0x10


	//----- nvinfo : EIATTR_SPARSE_MMA_MASK
	.align		4
.L_2172:
        /*0018*/ 	.byte	0x03, 0x50
        /*001a*/ 	.short	0x0000


	//----- nvinfo : EIATTR_MAXREG_COUNT
	.align		4
        /*001c*/ 	.byte	0x03, 0x1b
        /*001e*/ 	.short	0x0040


	//----- nvinfo : EIATTR_NUM_BARRIERS
	.align		4
        /*0020*/ 	.byte	0x02, 0x4c
        /*0022*/ 	.byte	0x01
	.zero		1


	//----- nvinfo : EIATTR_EXTERNS
	.align		4
        /*0024*/ 	.byte	0x04, 0x0f
        /*0026*/ 	.short	(.L_2174 - .L_2173)


	//   ....[0]....
	.align		4
.L_2173:
        /*0028*/ 	.word	index@(__assertfail)


	//----- nvinfo : EIATTR_MERCURY_ISA_VERSION
	.align		4
.L_2174:
        /*002c*/ 	.byte	0x03, 0x5f
        /*002e*/ 	.short	0x0101


	//----- nvinfo : EIATTR_INT_WARP_WIDE_INSTR_OFFSETS
	.align		4
        /*0030*/ 	.byte	0x04, 0x31
        /*0032*/ 	.short	(.L_2176 - .L_2175)


	//   ....[0]....
.L_2175:
        /*0034*/ 	.word	0x000111b0


	//   ....[1]....
        /*0038*/ 	.word	0x000112a0


	//----- nvinfo : EIATTR_COOP_GROUP_MASK_REGIDS
	.align		4
.L_2176:
        /*003c*/ 	.byte	0x04, 0x29
        /*003e*/ 	.short	(.L_2178 - .L_2177)


	//   ....[0]....
.L_2177:
        /*0040*/ 	.word	0xffffffff


	//   ....[1]....
        /*0044*/ 	.word	0xffffffff


	//   ....[2]....
        /*0048*/ 	.word	0xffffffff


	//   ....[3]....
        /*004c*/ 	.word	0xffffffff


	//----- nvinfo : EIATTR_COOP_GROUP_INSTR_OFFSETS
	.align		4
.L_2178:
        /*0050*/ 	.byte	0x04, 0x28
        /*0052*/ 	.short	(.L_2180 - .L_2179)


	//   ....[0]....
.L_2179:
        /*0054*/ 	.word	0x0000c820


	//   ....[1]....
        /*0058*/ 	.word	0x0000c840


	//   ....[2]....
        /*005c*/ 	.word	0x00011d00


	//   ....[3]....
        /*0060*/ 	.word	0x00011d10


	//----- nvinfo : EIATTR_VRC_CTA_INIT_COUNT
	.align		4
.L_2180:
        /*0064*/ 	.byte	0x02, 0x4a
	.zero		1
	.zero		1


	//----- nvinfo : EIATTR_SYSCALL_OFFSETS
	.align		4
        /*0068*/ 	.byte	0x04, 0x46
        /*006a*/ 	.short	(.L_2182 - .L_2181)


	//   ....[0]....
.L_2181:
        /*006c*/ 	.word	0x00001440


	//   ....[1]....
        /*0070*/ 	.word	0x000120b0


	//   ....[2]....
        /*0074*/ 	.word	0x00012240


	//   ....[3]....
        /*0078*/ 	.word	0x000124c0


	//   ....[4]....
        /*007c*/ 	.word	0x00012650


	//   ....[5]....
        /*0080*/ 	.word	0x00012ab0


	//   ....[6]....
        /*0084*/ 	.word	0x00012c40


	//   ....[7]....
        /*0088*/ 	.word	0x00012ec0


	//   ....[8]....
        /*008c*/ 	.word	0x00013050


	//----- nvinfo : EIATTR_EXIT_INSTR_OFFSETS
	.align		4
.L_2182:
        /*0090*/ 	.byte	0x04, 0x1c
        /*0092*/ 	.short	(.L_2184 - .L_2183)


	//   ....[0]....
.L_2183:
        /*0094*/ 	.word	0x00011360


	//   ....[1]....
        /*0098*/ 	.word	0x00011d90


	//   ....[2]....
        /*009c*/ 	.word	0x00011f80


	//   ....[3]....
        /*00a0*/ 	.word	0x000122b0


	//   ....[4]....
        /*00a4*/ 	.word	0x000126c0


	//   ....[5]....
        /*00a8*/ 	.word	0x000126f0


	//   ....[6]....
        /*00ac*/ 	.word	0x00012720


	//   ....[7]....
        /*00b0*/ 	.word	0x00012760


	//   ....[8]....
        /*00b4*/ 	.word	0x000127a0


	//   ....[9]....
        /*00b8*/ 	.word	0x00012980


	//   ....[10]....
        /*00bc*/ 	.word	0x00012cb0


	//   ....[11]....
        /*00c0*/ 	.word	0x000130c0


	//   ....[12]....
        /*00c4*/ 	.word	0x000130f0


	//----- nvinfo : EIATTR_MAX_THREADS
	.align		4
.L_2184:
        /*00c8*/ 	.byte	0x04, 0x05
        /*00ca*/ 	.short	(.L_2186 - .L_2185)
.L_2185:
        /*00cc*/ 	.word	0x00000100
        /*00d0*/ 	.word	0x00000001
        /*00d4*/ 	.word	0x00000001


	//----- nvinfo : EIATTR_CRS_STACK_SIZE
	.align		4
.L_2186:
        /*00d8*/ 	.byte	0x04, 0x1e
        /*00da*/ 	.short	(.L_2188 - .L_2187)
.L_2187:
        /*00dc*/ 	.word	0x00000000


	//----- nvinfo : EIATTR_CBANK_PARAM_SIZE
	.align		4
.L_2188:
        /*00e0*/ 	.byte	0x03, 0x19
        /*00e2*/ 	.short	0x0410


	//----- nvinfo : EIATTR_PARAM_CBANK
	.align		4
        /*00e4*/ 	.byte	0x04, 0x0a
        /*00e6*/ 	.short	(.L_2190 - .L_2189)
	.align		4
.L_2189:
        /*00e8*/ 	.word	index@(.nv.constant0._ZN2at6native13reduce_kernelILi256ELi2ENS0_8ReduceOpIiNS0_14func_wrapper_tIbZZZNS0_15and_kernel_cudaERNS_14TensorIteratorEENKUlvE_clEvENKUlvE1_clEvEUlbiE_EEjbLi4ELi4EEEEEvT1_)
        /*00ec*/ 	.short	0x0380
        /*00ee*/ 	.short	0x0410


	//----- nvinfo : EIATTR_SW_WAR
	.align		4
.L_2190:
        /*00f0*/ 	.byte	0x04, 0x36
        /*00f2*/ 	.short	(.L_2192 - .L_2191)
.L_2191:
        /*00f4*/ 	.word	0x00000008
.L_2192:


//--------------------- .nv.info._ZN2at6native13reduce_kernelILi128ELi4ENS0_8ReduceOpIiNS0_14func_wrapper_tIbZZZNS0_15and_kernel_cudaERNS_14TensorIteratorEENKUlvE_clEvENKUlvE1_clEvEUlbiE_EEjbLi4ELi4EEEEEvT1_ --------------------------
	.section	.nv.info._ZN2at6native13reduce_kernelILi128ELi4ENS0_8ReduceOpIiNS0_14func_wrapper_tIbZZZNS0_15and_kernel_cudaERNS_14TensorIteratorEENKUlvE_clEvENKUlvE1_clEvEUlbiE_EEjbLi4ELi4EEEEEvT1_,"",@"SHT_CUDA_INFO"
	.sectionflags	@""
	.align	4


	//----- nvinfo : EIATTR_CUDA_API_VERSION
	.align		4
        /*0000*/ 	.byte	0x04, 0x37
        /*0002*/ 	.short	(.L_2194 - .L_2193)
.L_2193:
        /*0004*/ 	.word	0x00000082


	//----- nvinfo : EIATTR_KPARAM_INFO
	.align		4
.L_2194:
        /*0008*/ 	.byte	0x04, 0x17
        /*000a*/ 	.short	(.L_2196 - .L_2195)
.L_2195:
        /*000c*/ 	.word	0x00000000
        /*0010*/ 	.short	0x0000
        /*0012*/ 	.short	0x0000
        /*0014*/ 	.byte	0x00, 0xf0, 0x41, 0x10


	//----- nvinfo : EIATTR_SPARSE_MMA_MASK
	.align		4
.L_2196:
        /*0018*/ 	.byte	0x03, 0x50
        /*001a*/ 	.short	0x0000


	//----- nvinfo : EIATTR_MAXREG_COUNT
	.align		4
        /*001c*/ 	.byte	0x03, 0x1b
        /*001e*/ 	.short	0x0080


	//----- nvinfo : EIATTR_NUM_BARRIERS
	.align		4
        /*0020*/ 	.byte	0x02, 0x4c
        /*0022*/ 	.byte	0x01
	.zero		1


	//----- nvinfo : EIATTR_EXTERNS
	.align		4
        /*0024*/ 	.byte	0x04, 0x0f
        /*0026*/ 	.short	(.L_2198 - .L_2197)


	//   ....[0]....
	.align		4
.L_2197:
        /*0028*/ 	.word	index@(__assertfail)


	//----- nvinfo : EIATTR_MERCURY_ISA_VERSION
	.align		4
.L_2198:
        /*002c*/ 	.byte	0x03, 0x5f
        /*002e*/ 	.short	0x0101


	//----- nvinfo : EIATTR_INT_WARP_WIDE_INSTR_OFFSETS
	.align		4
        /*0030*/ 	.byte	0x04, 0x31
        /*0032*/ 	.short	(.L_2200 - .L_2199)


	//   ....[0]....
.L_2199:
        /*0034*/ 	.word	0x00017ff0


	//   ....[1]....
        /*0038*/ 	.word	0x000180e0


	//----- nvinfo : EIATTR_COOP_GROUP_MASK_REGIDS
	.align		4
.L_2200:
        /*003c*/ 	.byte	0x04, 0x29
        /*003e*/ 	.short	(.L_2202 - .L_2201)


	//   ....[0]....
.L_2201:
        /*0040*/ 	.word	0xffffffff


	//   ....[1]....
        /*0044*/ 	.word	0xffffffff


	//   ....[2]....
        /*0048*/ 	.word	0xffffffff


	//   ....[3]....
        /*004c*/ 	.word	0xffffffff


	//   ....[4]....
        /*0050*/ 	.word	0xffffffff


	//   ....[5]....
        /*0054*/ 	.word	0xffffffff


	//   ....[6]....
        /*0058*/ 	.word	0xffffffff


	//   ....[7]....
        /*005c*/ 	.word	0xffffffff


	//----- nvinfo : EIATTR_COOP_GROUP_INSTR_OFFSETS
	.align		4
.L_2202:
        /*0060*/ 	.byte	0x04, 0x28
        /*0062*/ 	.short	(.L_2204 - .L_2203)


	//   ....[0]....
.L_2203:
        /*0064*/ 	.word	0x0000f0b0


	//   ....[1]....
        /*0068*/ 	.word	0x0000f0e0


	//   ....[2]....
        /*006c*/ 	.word	0x0000f110


	//   ....[3]....
        /*0070*/ 	.word	0x0000f120


	//   ....[4]....
        /*0074*/ 	.word	0x00018eb0


	//   ....[5]....
        /*0078*/ 	.word	0x00018ee0


	//   ....[6]....
        /*007c*/ 	.word	0x00018f10


	//   ....[7]....
        /*0080*/ 	.word	0x00018f20


	//----- nvinfo : EIATTR_VRC_CTA_INIT_COUNT
	.align		4
.L_2204:
        /*0084*/ 	.byte	0x02, 0x4a
	.zero		1
	.zero		1


	//----- nvinfo : EIATTR_SYSCALL_OFFSETS
	.align		4
        /*0088*/ 	.byte	0x04, 0x46
        /*008a*/ 	.short	(.L_2206 - .L_2205)


	//   ....[0]....
.L_2205:
        /*008c*/ 	.word	0x00001460


	//   ....[1]....
        /*0090*/ 	.word	0x00019440


	//   ....[2]....
        /*0094*/ 	.word	0x000195d0


	//   ....[3]....
        /*0098*/ 	.word	0x00019760


	//   ....[4]....
        /*009c*/ 	.word	0x000198f0


	//   ....[5]....
        /*00a0*/ 	.word	0x00019bf0


	//   ....[6]....
        /*00a4*/ 	.word	0x00019d80


	//   ....[7]....
        /*00a8*/ 	.word	0x00019f10


	//   ....[8]....
        /*00ac*/ 	.word	0x0001a0a0


	//   ....[9]....
        /*00b0*/ 	.word	0x0001a660


	//   ....[10]....
        /*00b4*/ 	.word	0x0001a7f0


	//   ....[11]....
        /*00b8*/ 	.word	0x0001a980


	//   ....[12]....
        /*00bc*/ 	.word	0x0001ab10


	//   ....[13]....
        /*00c0*/ 	.word	0x0001ae10


	//   ....[14]....
        /*00c4*/ 	.word	0x0001afa0


	//   ....[15]....
        /*00c8*/ 	.word	0x0001b130


	//   ....[16]....
        /*00cc*/ 	.word	0x0001b2c0


	//----- nvinfo : EIATTR_EXIT_INSTR_OFFSETS
	.align		4
.L_2206:
        /*00d0*/ 	.byte	0x04, 0x1c
        /*00d2*/ 	.short	(.L_2208 - .L_2207)


	//   ....[0]....
.L_2207:
        /*00d4*/ 	.word	0x000181a0


	//   ....[1]....
        /*00d8*/ 	.word	0x00018fe0


	//   ....[2]....
        /*00dc*/ 	.word	0x00019310


	//   ....[3]....
        /*00e0*/ 	.word	0x00019960


	//   ....[4]....
        /*00e4*/ 	.word	0x0001a110


	//   ....[5]....
        /*00e8*/ 	.word	0x0001a160


	//   ....[6]....
        /*00ec*/ 	.word	0x0001a190


	//   ....[7]....
        /*00f0*/ 	.word	0x0001a1d0


	//   ....[8]....
        /*00f4*/ 	.word	0x0001a210


	//   ....[9]....
        /*00f8*/ 	.word	0x0001a530


	//   ....[10]....
        /*00fc*/ 	.word	0x0001ab80


	//   ....[11]....
        /*0100*/ 	.word	0x0001b330


	//   ....[12]....
        /*0104*/ 	.word	0x0001b380


	//----- nvinfo : EIATTR_MAX_THREADS
	.align		4
.L_2208:
        /*0108*/ 	.byte	0x04, 0x05
        /*010a*/ 	.short	(.L_2210 - .L_2209)
.L_2209:
        /*010c*/ 	.word	0x00000080
        /*0110*/ 	.word	0x00000001
        /*0114*/ 	.word	0x00000001


	//----- nvinfo : EIATTR_CRS_STACK_SIZE
	.align		4
.L_2210:
        /*0118*/ 	.byte	0x04, 0x1e
        /*011a*/ 	.short	(.L_2212 - .L_2211)
.L_2211:
        /*011c*/ 	.word	0x00000000


	//----- nvinfo : EIATTR_CBANK_PARAM_SIZE
	.align		4
.L_2212:
        /*0120*/ 	.byte	0x03, 0x19
        /*0122*/ 	.short	0x0410


	//----- nvinfo : EIATTR_PARAM_CBANK
	.align		4
        /*0124*/ 	.byte	0x04, 0x0a
        /*0126*/ 	.short	(.L_2214 - .L_2213)
	.align		4
.L_2213:
        /*0128*/ 	.word	index@(.nv.constant0._ZN2at6native13reduce_kernelILi128ELi4ENS0_8ReduceOpIiNS0_14func_wrapper_tIbZZZNS0_15and_kernel_cudaERNS_14TensorIteratorEENKUlvE_clEvENKUlvE1_clEvEUlbiE_EEjbLi4ELi4EEEEEvT1_)
        /*012c*/ 	.short	0x0380
        /*012e*/ 	.short	0x0410


	//----- nvinfo : EIATTR_SW_WAR
	.align		4
.L_2214:
        /*0130*/ 	.byte	0x04, 0x36
        /*0132*/ 	.short	(.L_2216 - .L_2215)
.L_2215:
        /*0134*/ 	.word	0x00000008
.L_2216:


//--------------------- .nv.info._ZN2at6native13reduce_kernelILi512ELi1ENS0_8ReduceOpIaNS0_14func_wrapper_tIbZZZNS0_15and_kernel_cudaERNS_14TensorIteratorEENKUlvE_clEvENKUlvE0_clEvEUlbaE_EEjbLi4ELi4EEEEEvT1_ --------------------------
	.section	.nv.info._ZN2at6native13reduce_kernelILi512ELi1ENS0_8ReduceOpIaNS0_14func_wrapper_tIbZZZNS0_15and_kernel_cudaERNS_14TensorIteratorEENKUlvE_clEvENKUlvE0_clEvEUlbaE_EEjbLi4ELi4EEEEEvT1_,"",@"SHT_CUDA_INFO"
	.sectionflags	@""
	.align	4


	//----- nvinfo : EIATTR_CUDA_API_VERSION
	.align		4
        /*0000*/ 	.byte	0x04, 0x37
        /*0002*/ 	.short	(.L_2218 - .L_2217)
.L_2217:
        /*0004*/ 	.word	0x00000082


	//----- nvinfo : EIATTR_KPARAM_INFO
	.align		4
.L_2218:
        /*0008*/ 	.byte	0x04, 0x17
        /*000a*/ 	.short	(.L_2220 - .L_2219)
.L_2219:
        /*000c*/ 	.word	0x00000000
        /*0010*/ 	.short	0x0000
        /*0012*/ 	.short	0x0000
        /*0014*/ 	.byte	0x00, 0xf0, 0x41, 0x10


	//----- nvinfo : EIATTR_SPARSE_MMA_MASK
	.align		4
.L_2220:
        /*0018*/ 	.byte	0x03, 0x50
        /*001a*/ 	.short	0x0000


	//----- nvinfo : EIATTR_MAXREG_COUNT
	.align		4
        /*001c*/ 	.byte	0x03, 0x1b
        /*001e*/ 	.short	0x0020


	//----- nvinfo : EIATTR_NUM_BARRIERS
	.align		4
        /*0020*/ 	.byte	0x02, 0x4c
        /*0022*/ 	.byte	0x01
	.zero		1


	//----- nvinfo : EIATTR_EXTERNS
	.align		4
        /*0024*/ 	.byte	0x04, 0x0f
        /*0026*/ 	.short	(.L_2222 - .L_2221)


	//   ....[0]....
	.align		4
.L_2221:
        /*0028*/ 	.word	index@(__assertfail)


	//----- nvinfo : EIATTR_MERCURY_ISA_VERSION
	.align		4
.L_2222:
        /*002c*/ 	.byte	0x03, 0x5f
        /*002e*/ 	.short	0x0101


	//----- nvinfo : EIATTR_INT_WARP_WIDE_INSTR_OFFSETS
	.align		4
        /*0030*/ 	.byte	0x04, 0x31
        /*0032*/ 	.short	(.L_2224 - .L_2223)


	//   ....[0]....
.L_2223:
        /*0034*/ 	.word	0x0000dc10


	//   ....[1]....
        /*0038*/ 	.word	0x0000dd00


	//----- nvinfo : EIATTR_COOP_GROUP_MASK_REGIDS
	.align		4
.L_2224:
        /*003c*/ 	.byte	0x04, 0x29
        /*003e*/ 	.short	(.L_2226 - .L_2225)


	//   ....[0]....
.L_2225:
        /*0040*/ 	.word	0xffffffff


	//   ....[1]....
        /*0044*/ 	.word	0xffffffff


	//----- nvinfo : EIATTR_COOP_GROUP_INSTR_OFFSETS
	.align		4
.L_2226:
        /*0048*/ 	.byte	0x04, 0x28
        /*004a*/ 	.short	(.L_2228 - .L_2227)


	//   ....[0]....
.L_2227:
        /*004c*/ 	.word	0x0000b500


	//   ....[1]....
        /*0050*/ 	.word	0x0000e540


	//----- nvinfo : EIATTR_VRC_CTA_INIT_COUNT
	.align		4
.L_2228:
        /*0054*/ 	.byte	0x02, 0x4a
	.zero		1
	.zero		1


	//----- nvinfo : EIATTR_SYSCALL_OFFSETS
	.align		4
        /*0058*/ 	.byte	0x04, 0x46
        /*005a*/ 	.short	(.L_2230 - .L_2229)


	//   ....[0]....
.L_2229:
        /*005c*/ 	.word	0x0000e7e0


	//   ....[1]....
        /*0060*/ 	.word	0x0000ea60


	//   ....[2]....
        /*0064*/ 	.word	0x0000edd0


	//   ....[3]....
        /*0068*/ 	.word	0x0000f050


	//----- nvinfo : EIATTR_EXIT_INSTR_OFFSETS
	.align		4
.L_2230:
        /*006c*/ 	.byte	0x04, 0x1c
        /*006e*/ 	.short	(.L_2232 - .L_2231)


	//   ....[0]....
.L_2231:
        /*0070*/ 	.word	0x0000dda0


	//   ....[1]....
        /*0074*/ 	.word	0x0000e5a0


	//   ....[2]....
        /*0078*/ 	.word	0x0000e850


	//   ....[3]....
        /*007c*/ 	.word	0x0000e890


	//   ....[4]....
        /*0080*/ 	.word	0x0000ead0


	//   ....[5]....
        /*0084*/ 	.word	0x0000eaf0


	//   ....[6]....
        /*0088*/ 	.word	0x0000eb20


	//   ....[7]....
        /*008c*/ 	.word	0x0000eb60


	//   ....[8]....
        /*0090*/ 	.word	0x0000eba0


	//   ....[9]....
        /*0094*/ 	.word	0x0000ee40


	//   ....[10]....
        /*0098*/ 	.word	0x0000ee80


	//   ....[11]....
        /*009c*/ 	.word	0x0000f0c0


	//   ....[12]....
        /*00a0*/ 	.word	0x0000f0e0


	//----- nvinfo : EIATTR_MAX_THREADS
	.align		4
.L_2232:
        /*00a4*/ 	.byte	0x04, 0x05
        /*00a6*/ 	.short	(.L_2234 - .L_2233)
.L_2233:
        /*00a8*/ 	.word	0x00000200
        /*00ac*/ 	.word	0x00000001
        /*00b0*/ 	.word	0x00000001


	//----- nvinfo : EIATTR_CRS_STACK_SIZE
	.align		4
.L_2234:
        /*00b4*/ 	.byte	0x04, 0x1e
        /*00b6*/ 	.short	(.L_2236 - .L_2235)
.L_2235:
        /*00b8*/ 	.word	0x00000000


	//----- nvinfo : EIATTR_CBANK_PARAM_SIZE
	.align		4
.L_2236:
        /*00bc*/ 	.byte	0x03, 0x19
        /*00be*/ 	.short	0x0410


	//----- nvinfo : EIATTR_PARAM_CBANK
	.align		4
        /*00c0*/ 	.byte	0x04, 0x0a
        /*00c2*/ 	.short	(.L_2238 - .L_2237)
	.align		4
.L_2237:
        /*00c4*/ 	.word	index@(.nv.constant0._ZN2at6native13reduce_kernelILi512ELi1ENS0_8ReduceOpIaNS0_14func_wrapper_tIbZZZNS0_15and_kernel_cudaERNS_14TensorIteratorEENKUlvE_clEvENKUlvE0_clEvEUlbaE_EEjbLi4ELi4EEEEEvT1_)
        /*00c8*/ 	.short	0x0380
        /*00ca*/ 	.short	0x0410


	//----- nvinfo : EIATTR_SW_WAR
	.align		4
.L_2238:
        /*00cc*/ 	.byte	0x04, 0x36
        /*00ce*/ 	.short	(.L_2240 - .L_2239)
.L_2239:
        /*00d0*/ 	.word	0x00000008
.L_2240:


//--------------------- .nv.info._ZN2at6native13reduce_kernelILi256ELi2ENS0_8ReduceOpIaNS0_14func_wrapper_tIbZZZNS0_15and_kernel_cudaERNS_14TensorIteratorEENKUlvE_clEvENKUlvE0_clEvEUlbaE_EEjbLi4ELi4EEEEEvT1_ --------------------------
	.section	.nv.info._ZN2at6native13reduce_kernelILi256ELi2ENS0_8ReduceOpIaNS0_14func_wrapper_tIbZZZNS0_15and_kernel_cudaERNS_14TensorIteratorEENKUlvE_clEvENKUlvE0_clEvEUlbaE_EEjbLi4ELi4EEEEEvT1_,"",@"SHT_CUDA_INFO"
	.sectionflags	@""
	.align	4


	//----- nvinfo : EIATTR_CUDA_API_VERSION
	.align		4
        /*0000*/ 	.byte	0x04, 0x37
        /*0002*/ 	.short	(.L_2242 - .L_2241)
.L_2241:
        /*0004*/ 	.word	0x00000082


	//----- nvinfo : EIATTR_KPARAM_INFO
	.align		4
.L_2242:
        /*0008*/ 	.byte	0x04, 0x17
        /*000a*/ 	.short	(.L_2244 - .L_2243)
.L_2243:
        /*000c*/ 	.word	0x00000000
        /*0010*/ 	.short	0x0000
        /*0012*/ 	.short	0x0000
        /*0014*/ 	.byte	0x00, 0xf0, 0x41, 0x10


	//----- nvinfo : EIATTR_SPARSE_MMA_MASK
	.align		4
.L_2244:
        /*0018*/ 	.byte	0x03, 0x50
        /*001a*/ 	.short	0x0000


	//----- nvinfo : EIATTR_MAXREG_COUNT
	.align		4
        /*001c*/ 	.byte	0x03, 0x1b
        /*001e*/ 	.short	0x0040


	//----- nvinfo : EIATTR_NUM_BARRIERS
	.align		4
        /*0020*/ 	.byte	0x02, 0x4c
        /*0022*/ 	.byte	0x01
	.zero		1


	//----- nvinfo : EIATTR_EXTERNS
	.align		4
        /*0024*/ 	.byte	0x04, 0x0f
        /*0026*/ 	.short	(.L_2246 - .L_2245)


	//   ....[0]....
	.align		4
.L_2245:
        /*0028*/ 	.word	index@(__assertfail)


	//----- nvinfo : EIATTR_MERCURY_ISA_VERSION
	.align		4
.L_2246:
        /*002c*/ 	.byte	0x03, 0x5f
        /*002e*/ 	.short	0x0101


	//----- nvinfo : EIATTR_INT_WARP_WIDE_INSTR_OFFSETS
	.align		4
        /*0030*/ 	.byte	0x04, 0x31
        /*0032*/ 	.short	(.L_2248 - .L_2247)


	//   ....[0]....
.L_2247:
        /*0034*/ 	.word	0x000112b0


	//   ....[1]....
        /*0038*/ 	.word	0x000113a0


	//----- nvinfo : EIATTR_COOP_GROUP_MASK_REGIDS
	.align		4
.L_2248:
        /*003c*/ 	.byte	0x04, 0x29
        /*003e*/ 	.short	(.L_2250 - .L_2249)


	//   ....[0]....
.L_2249:
        /*0040*/ 	.word	0xffffffff


	//   ....[1]....
        /*0044*/ 	.word	0xffffffff


	//   ....[2]....
        /*0048*/ 	.word	0xffffffff


	//   ....[3]....
        /*004c*/ 	.word	0xffffffff


	//----- nvinfo : EIATTR_COOP_GROUP_INSTR_OFFSETS
	.align		4
.L_2250:
        /*0050*/ 	.byte	0x04, 0x28
        /*0052*/ 	.short	(.L_2252 - .L_2251)


	//   ....[0]....
.L_2251:
        /*0054*/ 	.word	0x0000c920


	//   ....[1]....
        /*0058*/ 	.word	0x0000c940


	//   ....[2]....
        /*005c*/ 	.word	0x00011e00


	//   ....[3]....
        /*0060*/ 	.word	0x00011e10


	//----- nvinfo : EIATTR_VRC_CTA_INIT_COUNT
	.align		4
.L_2252:
        /*0064*/ 	.byte	0x02, 0x4a
	.zero		1
	.zero		1


	//----- nvinfo : EIATTR_SYSCALL_OFFSETS
	.align		4
        /*0068*/ 	.byte	0x04, 0x46
        /*006a*/ 	.short	(.L_2254 - .L_2253)


	//   ....[0]....
.L_2253:
        /*006c*/ 	.word	0x00001460


	//   ....[1]....
        /*0070*/ 	.word	0x000121b0


	//   ....[2]....
        /*0074*/ 	.word	0x00012340


	//   ....[3]....
        /*0078*/ 	.word	0x000125c0


	//   ....[4]....
        /*007c*/ 	.word	0x00012750


	//   ....[5]....
        /*0080*/ 	.word	0x00012bb0


	//   ....[6]....
        /*0084*/ 	.word	0x00012d40


	//   ....[7]....
        /*0088*/ 	.word	0x00012fc0


	//   ....[8]....
        /*008c*/ 	.word	0x00013150


	//----- nvinfo : EIATTR_EXIT_INSTR_OFFSETS
	.align		4
.L_2254:
        /*0090*/ 	.byte	0x04, 0x1c
        /*0092*/ 	.short	(.L_2256 - .L_2255)


	//   ....[0]....
.L_2255:
        /*0094*/ 	.word	0x00011460


	//   ....[1]....
        /*0098*/ 	.word	0x00011e90


	//   ....[2]....
        /*009c*/ 	.word	0x00012080


	//   ....[3]....
        /*00a0*/ 	.word	0x000123b0


	//   ....[4]....
        /*00a4*/ 	.word	0x000127c0


	//   ....[5]....
        /*00a8*/ 	.word	0x000127f0


	//   ....[6]....
        /*00ac*/ 	.word	0x00012820


	//   ....[7]....
        /*00b0*/ 	.word	0x00012860


	//   ....[8]....
        /*00b4*/ 	.word	0x000128a0


	//   ....[9]....
        /*00b8*/ 	.word	0x00012a80


	//   ....[10]....
        /*00bc*/ 	.word	0x00012db0


	//   ....[11]....
        /*00c0*/ 	.word	0x000131c0


	//   ....[12]....
        /*00c4*/ 	.word	0x000131f0


	//----- nvinfo : EIATTR_MAX_THREADS
	.align		4
.L_2256:
        /*00c8*/ 	.byte	0x04, 0x05
        /*00ca*/ 	.short	(.L_2258 - .L_2257)
.L_2257:
        /*00cc*/ 	.word	0x00000100
        /*00d0*/ 	.word	0x00000001
        /*00d4*/ 	.word	0x00000001


	//----- nvinfo : EIATTR_CRS_STACK_SIZE
	.align		4
.L_2258:
        /*00d8*/ 	.byte	0x04, 0x1e
        /*00da*/ 	.short	(.L_2260 - .L_2259)
.L_2259:
        /*00dc*/ 	.word	0x00000000


	//----- nvinfo : EIATTR_CBANK_PARAM_SIZE
	.align		4
.L_2260:
        /*00e0*/ 	.byte	0x03, 0x19
        /*00e2*/ 	.short	0x0410


	//----- nvinfo : EIATTR_PARAM_CBANK
	.align		4
        /*00e4*/ 	.byte	0x04, 0x0a
        /*00e6*/ 	.short	(.L_2262 - .L_2261)
	.align		4
.L_2261:
        /*00e8*/ 	.word	index@(.nv.constant0._ZN2at6native13reduce_kernelILi256ELi2ENS0_8ReduceOpIaNS0_14func_wrapper_tIbZZZNS0_15and_kernel_cudaERNS_14TensorIteratorEENKUlvE_clEvENKUlvE0_clEvEUlbaE_EEjbLi4ELi4EEEEEvT1_)
        /*00ec*/ 	.short	0x0380
        /*00ee*/ 	.short	0x0410


	//----- nvinfo : EIATTR_SW_WAR
	.align		4
.L_2262:
        /*00f0*/ 	.byte	0x04, 0x36
        /*00f2*/ 	.short	(.L_2264 - .L_2263)
.L_2263:
        /*00f4*/ 	.word	0x00000008
.L_2264:


//--------------------- .nv.info._ZN2at6native13reduce_kernelILi128ELi4ENS0_8ReduceOpIaNS0_14func_wrapper_tIbZZZNS0_15and_kernel_cudaERNS_14TensorIteratorEENKUlvE_clEvENKUlvE0_clEvEUlbaE_EEjbLi4ELi4EEEEEvT1_ --------------------------
	.section	.nv.info._ZN2at6native13reduce_kernelILi128ELi4ENS0_8ReduceOpIaNS0_14func_wrapper_tIbZZZNS0_15and_kernel_cudaERNS_14TensorIteratorEENKUlvE_clEvENKUlvE0_clEvEUlbaE_EEjbLi4ELi4EEEEEvT1_,"",@"SHT_CUDA_INFO"
	.sectionflags	@""
	.align	4


	//----- nvinfo : EIATTR_CUDA_API_VERSION
	.align		4
        /*0000*/ 	.byte	0x04, 0x37
        /*0002*/ 	.short	(.L_2266 - .L_2265)
.L_2265:
        /*0004*/ 	.word	0x00000082


	//----- nvinfo : EIATTR_KPARAM_INFO
	.align		4
.L_2266:
        /*0008*/ 	.byte	0x04, 0x17
        /*000a*/ 	.short	(.L_2268 - .L_2267)
.L_2267:
        /*000c*/ 	.word	0x00000000
        /*0010*/ 	.short	0x0000
        /*0012*/ 	.short	0x0000
        /*0014*/ 	.byte	0x00, 0xf0, 0x41, 0x10


	//----- nvinfo : EIATTR_SPARSE_MMA_MASK
	.align		4
.L_2268:
        /*0018*/ 	.byte	0x03, 0x50
        /*001a*/ 	.short	0x0000


	//----- nvinfo : EIATTR_MAXREG_COUNT
	.align		4
        /*001c*/ 	.byte	0x03, 0x1b
        /*001e*/ 	.short	0x0080


	//----- nvinfo : EIATTR_NUM_BARRIERS
	.align		4
        /*0020*/ 	.byte	0x02, 0x4c
        /*0022*/ 	.byte	0x01
	.zero		1


	//----- nvinfo : EIATTR_EXTERNS
	.align		4
        /*0024*/ 	.byte	0x04, 0x0f
        /*0026*/ 	.short	(.L_2270 - .L_2269)


	//   ....[0]....
	.align		4
.L_2269:
        /*0028*/ 	.word	index@(__assertfail)


	//----- nvinfo : EIATTR_MERCURY_ISA_VERSION
	.align		4
.L_2270:
        /*002c*/ 	.byte	0x03, 0x5f
        /*002e*/ 	.short	0x0101


	//----- nvinfo : EIATTR_INT_WARP_WIDE_INSTR_OFFSETS
	.align		4
        /*0030*/ 	.byte	0x04, 0x31
        /*0032*/ 	.short	(.L_2272 - .L_2271)


	//   ....[0]....
.L_2271:
        /*0034*/ 	.word	0x00017b30


	//   ....[1]....
        /*0038*/ 	.word	0x00017c20


	//----- nvinfo : EIATTR_COOP_GROUP_MASK_REGIDS
	.align		4
.L_2272:
        /*003c*/ 	.byte	0x04, 0x29
        /*003e*/ 	.short	(.L_2274 - .L_2273)


	//   ....[0]....
.L_2273:
        /*0040*/ 	.word	0xffffffff


	//   ....[1]....
        /*0044*/ 	.word	0xffffffff


	//   ....[2]....
        /*0048*/ 	.word	0xffffffff


	//   ....[3]....
        /*004c*/ 	.word	0xffffffff


	//   ....[4]....
        /*0050*/ 	.word	0xffffffff


	//   ....[5]....
        /*0054*/ 	.word	0xffffffff


	//   ....[6]....
        /*0058*/ 	.word	0xffffffff


	//   ....[7]....
        /*005c*/ 	.word	0xffffffff


	//----- nvinfo : EIATTR_COOP_GROUP_INSTR_OFFSETS
	.align		4
.L_2274:
        /*0060*/ 	.byte	0x04, 0x28
        /*0062*/ 	.short	(.L_2276 - .L_2275)


	//   ....[0]....
.L_2275:
        /*0064*/ 	.word	0x0000ebf0


	//   ....[1]....
        /*0068*/ 	.word	0x0000ec20


	//   ....[2]....
        /*006c*/ 	.word	0x0000ec50


	//   ....[3]....
        /*0070*/ 	.word	0x0000ec60


	//   ....[4]....
        /*0074*/ 	.word	0x000189f0


	//   ....[5]....
        /*0078*/ 	.word	0x00018a20


	//   ....[6]....
        /*007c*/ 	.word	0x00018a50


	//   ....[7]....
        /*0080*/ 	.word	0x00018a60


	//----- nvinfo : EIATTR_VRC_CTA_INIT_COUNT
	.align		4
.L_2276:
        /*0084*/ 	.byte	0x02, 0x4a
	.zero		1
	.zero		1


	//----- nvinfo : EIATTR_SYSCALL_OFFSETS
	.align		4
        /*0088*/ 	.byte	0x04, 0x46
        /*008a*/ 	.short	(.L_2278 - .L_2277)


	//   ....[0]....
.L_2277:
        /*008c*/ 	.word	0x00001460


	//   ....[1]....
        /*0090*/ 	.word	0x00018f80


	//   ....[2]....
        /*0094*/ 	.word	0x00019110


	//   ....[3]....
        /*0098*/ 	.word	0x000192a0


	//   ....[4]....
        /*009c*/ 	.word	0x00019430


	//   ....[5]....
        /*00a0*/ 	.word	0x00019730


	//   ....[6]....
        /*00a4*/ 	.word	0x000198c0


	//   ....[7]....
        /*00a8*/ 	.word	0x00019a50


	//   ....[8]....
        /*00ac*/ 	.word	0x00019be0


	//   ....[9]....
        /*00b0*/ 	.word	0x0001a1a0


	//   ....[10]....
        /*00b4*/ 	.word	0x0001a330


	//   ....[11]....
        /*00b8*/ 	.word	0x0001a4c0


	//   ....[12]....
        /*00bc*/ 	.word	0x0001a650


	//   ....[13]....
        /*00c0*/ 	.word	0x0001a950


	//   ....[14]....
        /*00c4*/ 	.word	0x0001aae0


	//   ....[15]....
        /*00c8*/ 	.word	0x0001ac70


	//   ....[16]....
        /*00cc*/ 	.word	0x0001ae00


	//----- nvinfo : EIATTR_EXIT_INSTR_OFFSETS
	.align		4
.L_2278:
        /*00d0*/ 	.byte	0x04, 0x1c
        /*00d2*/ 	.short	(.L_2280 - .L_2279)


	//   ....[0]....
.L_2279:
        /*00d4*/ 	.word	0x00017ce0


	//   ....[1]....
        /*00d8*/ 	.word	0x00018b20


	//   ....[2]....
        /*00dc*/ 	.word	0x00018e50


	//   ....[3]....
        /*00e0*/ 	.word	0x000194a0


	//   ....[4]....
        /*00e4*/ 	.word	0x00019c50


	//   ....[5]....
        /*00e8*/ 	.word	0x00019ca0


	//   ....[6]....
        /*00ec*/ 	.word	0x00019cd0


	//   ....[7]....
        /*00f0*/ 	.word	0x00019d10


	//   ....[8]....
        /*00f4*/ 	.word	0x00019d50


	//   ....[9]....
        /*00f8*/ 	.word	0x0001a070


	//   ....[10]....
        /*00fc*/ 	.word	0x0001a6c0


	//   ....[11]....
        /*0100*/ 	.word	0x0001ae70


	//   ....[12]....
        /*0104*/ 	.word	0x0001aec0


	//----- nvinfo : EIATTR_MAX_THREADS
	.align		4
.L_2280:
        /*0108*/ 	.byte	0x04, 0x05
        /*010a*/ 	.short	(.L_2282 - .L_2281)
.L_2281:
        /*010c*/ 	.word	0x00000080
        /*0110*/ 	.word	0x00000001
        /*0114*/ 	.word	0x00000001


	//----- nvinfo : EIATTR_CRS_STACK_SIZE
	.align		4
.L_2282:
        /*0118*/ 	.byte	0x04, 0x1e
        /*011a*/ 	.short	(.L_2284 - .L_2283)
.L_2283:
        /*011c*/ 	.word	0x00000000


	//----- nvinfo : EIATTR_CBANK_PARAM_SIZE
	.align		4
.L_2284:
        /*0120*/ 	.byte	0x03, 0x19
        /*0122*/ 	.short	0x0410


	//----- nvinfo : EIATTR_PARAM_CBANK
	.align		4
        /*0124*/ 	.byte	0x04, 0x0a
        /*0126*/ 	.short	(.L_2286 - .L_2285)
	.align		4
.L_2285:
        /*0128*/ 	.word	index@(.nv.constant0._ZN2at6native13reduce_kernelILi128ELi4ENS0_8ReduceOpIaNS0_14func_wrapper_tIbZZZNS0_15and_kernel_cudaERNS_14TensorIteratorEENKUlvE_clEvENKUlvE0_clEvEUlbaE_EEjbLi4ELi4EEEEEvT1_)
        /*012c*/ 	.short	0x0380
        /*012e*/ 	.short	0x0410


	//----- nvinfo : EIATTR_SW_WAR
	.align		4
.L_2286:
        /*0130*/ 	.byte	0x04, 0x36
        /*0132*/ 	.short	(.L_2288 - .L_2287)
.L_2287:
        /*0134*/ 	.word	0x00000008
.L_2288:


//--------------------- .nv.info._ZN2at6native13reduce_kernelILi512ELi1ENS0_8ReduceOpIhNS0_14func_wrapper_tIbZZZNS0_15and_kernel_cudaERNS_14TensorIteratorEENKUlvE_clEvENKUlvE_clEvEUlbhE_EEjbLi4ELi4EEEEEvT1_ --------------------------
	.section	.nv.info._ZN2at6native13reduce_kernelILi512ELi1ENS0_8ReduceOpIhNS0_14func_wrapper_tIbZZZNS0_15and_kernel_cudaERNS_14TensorIteratorEENKUlvE_clEvENKUlvE_clEvEUlbhE_EEjbLi4ELi4EEEEEvT1_,"",@"SHT_CUDA_INFO"
	.sectionflags	@""
	.align	4


	//----- nvinfo : EIATTR_CUDA_API_VERSION
	.align		4
        /*0000*/ 	.byte	0x04, 0x37
        /*0002*/ 	.short	(.L_2290 - .L_2289)
.L_2289:
        /*0004*/ 	.word	0x00000082


	//----- nvinfo : EIATTR_KPARAM_INFO
	.align		4
.L_2290:
        /*0008*/ 	.byte	0x04, 0x17
        /*000a*/ 	.short	(.L_2292 - .L_2291)
.L_2291:
        /*000c*/ 	.word	0x00000000
        /*0010*/ 	.short	0x0000
        /*0012*/ 	.short	0x0000
        /*0014*/ 	.byte	0x00, 0xf0, 0x41, 0x10


	//----- nvinfo : EIATTR_SPARSE_MMA_MASK
	.align		4
.L_2292:
        /*0018*/ 	.byte	0x03, 0x50
        /*001a*/ 	.short	0x0000


	//----- nvinfo : EIATTR_MAXREG_COUNT
	.align		4
        /*001c*/ 	.byte	0x03, 0x1b
        /*001e*/ 	.short	0x0020


	//----- nvinfo : EIATTR_NUM_BARRIERS
	.align		4
        /*0020*/ 	.byte	0x02, 0x4c
        /*0022*/ 	.byte	0x01
	.zero		1


	//----- nvinfo : EIATTR_EXTERNS
	.align		4
        /*0024*/ 	.byte	0x04, 0x0f
        /*0026*/ 	.short	(.L_2294 - .L_2293)


	//   ....[0]....
	.align		4
.L_2293:
        /*0028*/ 	.word	index@(__assertfail)


	//----- nvinfo : EIATTR_MERCURY_ISA_VERSION
	.align		4
.L_2294:
        /*002c*/ 	.byte	0x03, 0x5f
        /*002e*/ 	.short	0x0101


	//----- nvinfo : EIATTR_INT_WARP_WIDE_INSTR_OFFSETS
	.align		4
        /*0030*/ 	.byte	0x04, 0x31
        /*0032*/ 	.short	(.L_2296 - .L_2295)


	//   ....[0]....
.L_2295:
        /*0034*/ 	.word	0x0000dc10


	//   ....[1]....
        /*0038*/ 	.word	0x0000dd00


	//----- nvinfo : EIATTR_COOP_GROUP_MASK_REGIDS
	.align		4
.L_2296:
        /*003c*/ 	.byte	0x04, 0x29
        /*003e*/ 	.short	(.L_2298 - .L_2297)


	//   ....[0]....
.L_2297:
        /*0040*/ 	.word	0xffffffff


	//   ....[1]....
        /*0044*/ 	.word	0xffffffff


	//----- nvinfo : EIATTR_COOP_GROUP_INSTR_OFFSETS
	.align		4
.L_2298:
        /*0048*/ 	.byte	0x04, 0x28
        /*004a*/ 	.short	(.L_2300 - .L_2299)


	//   ....[0]....
.L_2299:
        /*004c*/ 	.word	0x0000b500


	//   ....[1]....
        /*0050*/ 	.word	0x0000e540


	//----- nvinfo : EIATTR_VRC_CTA_INIT_COUNT
	.align		4
.L_2300:
        /*0054*/ 	.byte	0x02, 0x4a
	.zero		1
	.zero		1


	//----- nvinfo : EIATTR_SYSCALL_OFFSETS
	.align		4
        /*0058*/ 	.byte	0x04, 0x46
        /*005a*/ 	.short	(.L_2302 - .L_2301)


	//   ....[0]....
.L_2301:
        /*005c*/ 	.word	0x0000e7e0


	//   ....[1]....
        /*0060*/ 	.word	0x0000ea60


	//   ....[2]....
        /*0064*/ 	.word	0x0000edd0


	//   ....[3]....
        /*0068*/ 	.word	0x0000f050


	//----- nvinfo : EIATTR_EXIT_INSTR_OFFSETS
	.align		4
.L_2302:
        /*006c*/ 	.byte	0x04, 0x1c
        /*006e*/ 	.short	(.L_2304 - .L_2303)


	//   ....[0]....
.L_2303:
        /*0070*/ 	.word	0x0000dda0


	//   ....[1]....
        /*0074*/ 	.word	0x0000e5a0


	//   ....[2]....
        /*0078*/ 	.word	0x0000e850


	//   ....[3]....
        /*007c*/ 	.word	0x0000e890


	//   ....[4]....
        /*0080*/ 	.word	0x0000ead0


	//   ....[5]....
        /*0084*/ 	.word	0x0000eaf0


	//   ....[6]....
        /*0088*/ 	.word	0x0000eb20


	//   ....[7]....
        /*008c*/ 	.word	0x0000eb60


	//   ....[8]....
        /*0090*/ 	.word	0x0000eba0


	//   ....[9]....
        /*0094*/ 	.word	0x0000ee40


	//   ....[10]....
        /*0098*/ 	.word	0x0000ee80


	//   ....[11]....
        /*009c*/ 	.word	0x0000f0c0


	//   ....[12]....
        /*00a0*/ 	.word	0x0000f0e0


	//----- nvinfo : EIATTR_MAX_THREADS
	.align		4
.L_2304:
        /*00a4*/ 	.byte	0x04, 0x05
        /*00a6*/ 	.short	(.L_2306 - .L_2305)
.L_2305:
        /*00a8*/ 	.word	0x00000200
        /*00ac*/ 	.word	0x00000001
        /*00b0*/ 	.word	0x00000001


	//----- nvinfo : EIATTR_CRS_STACK_SIZE
	.align		4
.L_2306:
        /*00b4*/ 	.byte	0x04, 0x1e
        /*00b6*/ 	.short	(.L_2308 - .L_2307)
.L_2307:
        /*00b8*/ 	.word	0x00000000


	//----- nvinfo : EIATTR_CBANK_PARAM_SIZE
	.align		4
.L_2308:
        /*00bc*/ 	.byte	0x03, 0x19
        /*00be*/ 	.short	0x0410


	//----- nvinfo : EIATTR_PARAM_CBANK
	.align		4
        /*00c0*/ 	.byte	0x04, 0x0a
        /*00c2*/ 	.short	(.L_2310 - .L_2309)
	.align		4
.L_2309:
        /*00c4*/ 	.word	index@(.nv.constant0._ZN2at6native13reduce_kernelILi512ELi1ENS0_8ReduceOpIhNS0_14func_wrapper_tIbZZZNS0_15and_kernel_cudaERNS_14TensorIteratorEENKUlvE_clEvENKUlvE_clEvEUlbhE_EEjbLi4ELi4EEEEEvT1_)
        /*00c8*/ 	.short	0x0380
        /*00ca*/ 	.short	0x0410


	//----- nvinfo : EIATTR_SW_WAR
	.align		4
.L_2310:
        /*00cc*/ 	.byte	0x04, 0x36
        /*00ce*/ 	.short	(.L_2312 - .L_2311)
.L_2311:
        /*00d0*/ 	.word	0x00000008
.L_2312:


//--------------------- .nv.info._ZN2at6native13reduce_kernelILi256ELi2ENS0_8ReduceOpIhNS0_14func_wrapper_tIbZZZNS0_15and_kernel_cudaERNS_14TensorIteratorEENKUlvE_clEvENKUlvE_clEvEUlbhE_EEjbLi4ELi4EEEEEvT1_ --------------------------
	.section	.nv.info._ZN2at6native13reduce_kernelILi256ELi2ENS0_8ReduceOpIhNS0_14func_wrapper_tIbZZZNS0_15and_kernel_cudaERNS_14TensorIteratorEENKUlvE_clEvENKUlvE_clEvEUlbhE_EEjbLi4ELi4EEEEEvT1_,"",@"SHT_CUDA_INFO"
	.sectionflags	@""
	.align	4


	//----- nvinfo : EIATTR_CUDA_API_VERSION
	.align		4
        /*0000*/ 	.byte	0x04, 0x37
        /*0002*/ 	.short	(.L_2314 - .L_2313)
.L_2313:
        /*0004*/ 	.word	0x00000082


	//----- nvinfo : EIATTR_KPARAM_INFO
	.align		4
.L_2314:
        /*0008*/ 	.byte	0x04, 0x17
        /*000a*/ 	.short	(.L_2316 - .L_2315)
.L_2315:
        /*000c*/ 	.word	0x00000000
        /*0010*/ 	.short	0x0000
        /*0012*/ 	.short	0x0000
        /*0014*/ 	.byte	0x00, 0xf0, 0x41, 0x10


	//----- nvinfo : EIATTR_SPARSE_MMA_MASK
	.align		4
.L_2316:
        /*0018*/ 	.byte	0x03, 0x50
        /*001a*/ 	.short	0x0000


	//----- nvinfo : EIATTR_MAXREG_COUNT
	.align		4
        /*001c*/ 	.byte	0x03, 0x1b
        /*001e*/ 	.short	0x0040


	//----- nvinfo : EIATTR_NUM_BARRIERS
	.align		4
        /*0020*/ 	.byte	0x02, 0x4c
        /*0022*/ 	.byte	0x01
	.zero		1


	//----- nvinfo : EIATTR_EXTERNS
	.align		4
        /*0024*/ 	.byte	0x04, 0x0f
        /*0026*/ 	.short	(.L_2318 - .L_2317)


	//   ....[0]....
	.align		4
.L_2317:
        /*0028*/ 	.word	index@(__assertfail)


	//----- nvinfo : EIATTR_MERCURY_ISA_VERSION
	.align		4
.L_2318:
        /*002c*/ 	.byte	0x03, 0x5f
        /*002e*/ 	.short	0x0101


	//----- nvinfo : EIATTR_INT_WARP_WIDE_INSTR_OFFSETS
	.align		4
        /*0030*/ 	.byte	0x04, 0x31
        /*0032*/ 	.short	(.L_2320 - .L_2319)


	//   ....[0]....
.L_2319:
        /*0034*/ 	.word	0x000112b0


	//   ....[1]....
        /*0038*/ 	.word	0x000113a0


	//----- nvinfo : EIATTR_COOP_GROUP_MASK_REGIDS
	.align		4
.L_2320:
        /*003c*/ 	.byte	0x04, 0x29
        /*003e*/ 	.short	(.L_2322 - .L_2321)


	//   ....[0]....
.L_2321:
        /*0040*/ 	.word	0xffffffff


	//   ....[1]....
        /*0044*/ 	.word	0xffffffff


	//   ....[2]....
        /*0048*/ 	.word	0xffffffff


	//   ....[3]....
        /*004c*/ 	.word	0xffffffff


	//----- nvinfo : EIATTR_COOP_GROUP_INSTR_OFFSETS
	.align		4
.L_2322:
        /*0050*/ 	.byte	0x04, 0x28
        /*0052*/ 	.short	(.L_2324 - .L_2323)


	//   ....[0]....
.L_2323:
        /*0054*/ 	.word	0x0000c920


	//   ....[1]....
        /*0058*/ 	.word	0x0000c940


	//   ....[2]....
        /*005c*/ 	.word	0x00011e00


	//   ....[3]....
        /*0060*/ 	.word	0x00011e10


	//----- nvinfo : EIATTR_VRC_CTA_INIT_COUNT
	.align		4
.L_2324:
        /*0064*/ 	.byte	0x02, 0x4a
	.zero		1
	.zero		1


	//----- nvinfo : EIATTR_SYSCALL_OFFSETS
	.align		4
        /*0068*/ 	.byte	0x04, 0x46
        /*006a*/ 	.short	(.L_2326 - .L_2325)


	//   ....[0]....
.L_2325:
        /*006c*/ 	.word	0x00001460


	//   ....[1]....
        /*0070*/ 	.word	0x000121b0


	//   ....[2]....
        /*0074*/ 	.word	0x00012340


	//   ....[3]....
        /*0078*/ 	.word	0x000125c0


	//   ....[4]....
        /*007c*/ 	.word	0x00012750


	//   ....[5]....
        /*0080*/ 	.word	0x00012bb0


	//   ....[6]....
        /*0084*/ 	.word	0x00012d40


	//   ....[7]....
        /*0088*/ 	.word	0x00012fc0


	//   ....[8]....
        /*008c*/ 	.word	0x00013150


	//----- nvinfo : EIATTR_EXIT_INSTR_OFFSETS
	.align		4
.L_2326:
        /*0090*/ 	.byte	0x04, 0x1c
        /*0092*/ 	.short	(.L_2328 - .L_2327)


	//   ....[0]....
.L_2327:
        /*0094*/ 	.word	0x00011460


	//   ....[1]....
        /*0098*/ 	.word	0x00011e90


	//   ....[2]....
        /*009c*/ 	.word	0x00012080


	//   ....[3]....
        /*00a0*/ 	.word	0x000123b0


	//   ....[4]....
        /*00a4*/ 	.word	0x000127c0


	//   ....[5]....
        /*00a8*/ 	.word	0x000127f0


	//   ....[6]....
        /*00ac*/ 	.word	0x00012820


	//   ....[7]....
        /*00b0*/ 	.word	0x00012860


	//   ....[8]....
        /*00b4*/ 	.word	0x000128a0


	//   ....[9]....
        /*00b8*/ 	.word	0x00012a80


	//   ....[10]....
        /*00bc*/ 	.word	0x00012db0


	//   ....[11]....
        /*00c0*/ 	.word	0x000131c0


	//   ....[12]....
        /*00c4*/ 	.word	0x000131f0


	//----- nvinfo : EIATTR_MAX_THREADS
	.align		4
.L_2328:
        /*00c8*/ 	.byte	0x04, 0x05
        /*00ca*/ 	.short	(.L_2330 - .L_2329)
.L_2329:
        /*00cc*/ 	.word	0x00000100
        /*00d0*/ 	.word	0x00000001
        /*00d4*/ 	.word	0x00000001


	//----- nvinfo : EIATTR_CRS_STACK_SIZE
	.align		4
.L_2330:
        /*00d8*/ 	.byte	0x04, 0x1e
        /*00da*/ 	.short	(.L_2332 - .L_2331)
.L_2331:
        /*00dc*/ 	.word	0x00000000


	//----- nvinfo : EIATTR_CBANK_PARAM_SIZE
	.align		4
.L_2332:
        /*00e0*/ 	.byte	0x03, 0x19
        /*00e2*/ 	.short	0x0410


	//----- nvinfo : EIATTR_PARAM_CBANK
	.align		4
        /*00e4*/ 	.byte	0x04, 0x0a
        /*00e6*/ 	.short	(.L_2334 - .L_2333)
	.align		4
.L_2333:
        /*00e8*/ 	.word	index@(.nv.constant0._ZN2at6native13reduce_kernelILi256ELi2ENS0_8ReduceOpIhNS0_14func_wrapper_tIbZZZNS0_15and_kernel_cudaERNS_14TensorIteratorEENKUlvE_clEvENKUlvE_clEvEUlbhE_EEjbLi4ELi4EEEEEvT1_)
        /*00ec*/ 	.short	0x0380
        /*00ee*/ 	.short	0x0410


	//----- nvinfo : EIATTR_SW_WAR
	.align		4
.L_2334:
        /*00f0*/ 	.byte	0x04, 0x36
        /*00f2*/ 	.short	(.L_2336 - .L_2335)
.L_2335:
        /*00f4*/ 	.word	0x00000008
.L_2336:


//--------------------- .nv.info._ZN2at6native13reduce_kernelILi128ELi4ENS0_8ReduceOpIhNS0_14func_wrapper_tIbZZZNS0_15and_kernel_cudaERNS_14TensorIteratorEENKUlvE_clEvENKUlvE_clEvEUlbhE_EEjbLi4ELi4EEEEEvT1_ --------------------------
	.section	.nv.info._ZN2at6native13reduce_kernelILi128ELi4ENS0_8ReduceOpIhNS0_14func_wrapper_tIbZZZNS0_15and_kernel_cudaERNS_14TensorIteratorEENKUlvE_clEvENKUlvE_clEvEUlbhE_EEjbLi4ELi4EEEEEvT1_,"",@"SHT_CUDA_INFO"
	.sectionflags	@""
	.align	4


	//----- nvinfo : EIATTR_CUDA_API_VERSION
	.align		4
        /*0000*/ 	.byte	0x04, 0x37
        /*0002*/ 	.short	(.L_2338 - .L_2337)
.L_2337:
        /*0004*/ 	.word	0x00000082


	//----- nvinfo : EIATTR_KPARAM_INFO
	.align		4
.L_2338:
        /*0008*/ 	.byte	0x04, 0x17
        /*000a*/ 	.short	(.L_2340 - .L_2339)
.L_2339:
        /*000c*/ 	.word	0x00000000
        /*0010*/ 	.short	0x0000
        /*0012*/ 	.short	0x0000
        /*0014*/ 	.byte	0x00, 0xf0, 0x41, 0x10


	//----- nvinfo : EIATTR_SPARSE_MMA_MASK
	.align		4
.L_2340:
        /*0018*/ 	.byte	0x03, 0x50
        /*001a*/ 	.short	0x0000


	//----- nvinfo : EIATTR_MAXREG_COUNT
	.align		4
        /*001c*/ 	.byte	0x03, 0x1b
        /*001e*/ 	.short	0x0080


	//----- nvinfo : EIATTR_NUM_BARRIERS
	.align		4
        /*0020*/ 	.byte	0x02, 0x4c
        /*0022*/ 	.byte	0x01
	.zero		1


	//----- nvinfo : EIATTR_EXTERNS
	.align		4
        /*0024*/ 	.byte	0x04, 0x0f
        /*0026*/ 	.short	(.L_2342 - .L_2341)


	//   ....[0]....
	.align		4
.L_2341:
        /*0028*/ 	.word	index@(__assertfail)


	//----- nvinfo : EIATTR_MERCURY_ISA_VERSION
	.align		4
.L_2342:
        /*002c*/ 	.byte	0x03, 0x5f
        /*002e*/ 	.short	0x0101


	//----- nvinfo : EIATTR_INT_WARP_WIDE_INSTR_OFFSETS
	.align		4
        /*0030*/ 	.byte	0x04, 0x31
        /*0032*/ 	.short	(.L_2344 - .L_2343)


	//   ....[0]....
.L_2343:
        /*0034*/ 	.word	0x00017b30


	//   ....[1]....
        /*0038*/ 	.word	0x00017c20


	//----- nvinfo : EIATTR_COOP_GROUP_MASK_REGIDS
	.align		4
.L_2344:
        /*003c*/ 	.byte	0x04, 0x29
        /*003e*/ 	.short	(.L_2346 - .L_2345)


	//   ....[0]....
.L_2345:
        /*0040*/ 	.word	0xffffffff


	//   ....[1]....
        /*0044*/ 	.word	0xffffffff


	//   ....[2]....
        /*0048*/ 	.word	0xffffffff


	//   ....[3]....
        /*004c*/ 	.word	0xffffffff


	//   ....[4]....
        /*0050*/ 	.word	0xffffffff


	//   ....[5]....
        /*0054*/ 	.word	0xffffffff


	//   ....[6]....
        /*0058*/ 	.word	0xffffffff


	//   ....[7]....
        /*005c*/ 	.word	0xffffffff


	//----- nvinfo : EIATTR_COOP_GROUP_INSTR_OFFSETS
	.align		4
.L_2346:
        /*0060*/ 	.byte	0x04, 0x28
        /*0062*/ 	.short	(.L_2348 - .L_2347)


	//   ....[0]....
.L_2347:
        /*0064*/ 	.word	0x0000ebf0


	//   ....[1]....
        /*0068*/ 	.word	0x0000ec20


	//   ....[2]....
        /*006c*/ 	.word	0x0000ec50


	//   ....[3]....
        /*0070*/ 	.word	0x0000ec60


	//   ....[4]....
        /*0074*/ 	.word	0x000189f0


	//   ....[5]....
        /*0078*/ 	.word	0x00018a20


	//   ....[6]....
        /*007c*/ 	.word	0x00018a50


	//   ....[7]....
        /*0080*/ 	.word	0x00018a60


	//----- nvinfo : EIATTR_VRC_CTA_INIT_COUNT
	.align		4
.L_2348:
        /*0084*/ 	.byte	0x02, 0x4a
	.zero		1
	.zero		1


	//----- nvinfo : EIATTR_SYSCALL_OFFSETS
	.align		4
        /*0088*/ 	.byte	0x04, 0x46
        /*008a*/ 	.short	(.L_2350 - .L_2349)


	//   ....[0]....
.L_2349:
        /*008c*/ 	.word	0x00001460


	//   ....[1]....
        /*0090*/ 	.word	0x00018f80


	//   ....[2]....
        /*0094*/ 	.word	0x00019110


	//   ....[3]....
        /*0098*/ 	.word	0x000192a0


	//   ....[4]....
        /*009c*/ 	.word	0x00019430


	//   ....[5]....
        /*00a0*/ 	.word	0x00019730


	//   ....[6]....
        /*00a4*/ 	.word	0x000198c0


	//   ....[7]....
        /*00a8*/ 	.word	0x00019a50


	//   ....[8]....
        /*00ac*/ 	.word	0x00019be0


	//   ....[9]....
        /*00b0*/ 	.word	0x0001a1a0


	//   ....[10]....
        /*00b4*/ 	.word	0x0001a330


	//   ....[11]....
        /*00b8*/ 	.word	0x0001a4c0


	//   ....[12]....
        /*00bc*/ 	.word	0x0001a650


	//   ....[13]....
        /*00c0*/ 	.word	0x0001a950


	//   ....[14]....
        /*00c4*/ 	.word	0x0001aae0


	//   ....[15]....
        /*00c8*/ 	.word	0x0001ac70


	//   ....[16]....
        /*00cc*/ 	.word	0x0001ae00


	//----- nvinfo : EIATTR_EXIT_INSTR_OFFSETS
	.align		4
.L_2350:
        /*00d0*/ 	.byte	0x04, 0x1c
        /*00d2*/ 	.short	(.L_2352 - .L_2351)


	//   ....[0]....
.L_2351:
        /*00d4*/ 	.word	0x00017ce0


	//   ....[1]....
        /*00d8*/ 	.word	0x00018b20


	//   ....[2]....
        /*00dc*/ 	.word	0x00018e50


	//   ....[3]....
        /*00e0*/ 	.word	0x000194a0


	//   ....[4]....
        /*00e4*/ 	.word	0x00019c50


	//   ....[5]....
        /*00e8*/ 	.word	0x00019ca0


	//   ....[6]....
        /*00ec*/ 	.word	0x00019cd0


	//   ....[7]....
        /*00f0*/ 	.word	0x00019d10


	//   ....[8]....
        /*00f4*/ 	.word	0x00019d50


	//   ....[9]....
        /*00f8*/ 	.word	0x0001a070


	//   ....[10]....
        /*00fc*/ 	.word	0x0001a6c0


	//   ....[11]....
        /*0100*/ 	.word	0x0001ae70


	//   ....[12]....
        /*0104*/ 	.word	0x0001aec0


	//----- nvinfo : EIATTR_MAX_THREADS
	.align		4
.L_2352:
        /*0108*/ 	.byte	0x04, 0x05
        /*010a*/ 	.short	(.L_2354 - .L_2353)
.L_2353:
        /*010c*/ 	.word	0x00000080
        /*0110*/ 	.word	0x00000001
        /*0114*/ 	.word	0x00000001


	//----- nvinfo : EIATTR_CRS_STACK_SIZE
	.align		4
.L_2354:
        /*0118*/ 	.byte	0x04, 0x1e
        /*011a*/ 	.short	(.L_2356 - .L_2355)
.L_2355:
        /*011c*/ 	.word	0x00000000


	//----- nvinfo : EIATTR_CBANK_PARAM_SIZE
	.align		4
.L_2356:
        /*0120*/ 	.byte	0x03, 0x19
        /*0122*/ 	.short	0x0410


	//----- nvinfo : EIATTR_PARAM_CBANK
	.align		4
        /*0124*/ 	.byte	0x04, 0x0a
        /*0126*/ 	.short	(.L_2358 - .L_2357)
	.align		4
.L_2357:
        /*0128*/ 	.word	index@(.nv.constant0._ZN2at6native13reduce_kernelILi128ELi4ENS0_8ReduceOpIhNS0_14func_wrapper_tIbZZZNS0_15and_kernel_cudaERNS_14TensorIteratorEENKUlvE_clEvENKUlvE_clEvEUlbhE_EEjbLi4ELi4EEEEEvT1_)
        /*012c*/ 	.short	0x0380
        /*012e*/ 	.short	0x0410


	//----- nvinfo : EIATTR_SW_WAR
	.align		4
.L_2358:
        /*0130*/ 	.byte	0x04, 0x36
        /*0132*/ 	.short	(.L_2360 - .L_2359)
.L_2359:
        /*0134*/ 	.word	0x00000008
.L_2360:


//--------------------- .nv.callgraph             --------------------------
	.section	.nv.callgraph,"",@"SHT_CUDA_CALLGRAPH"
	.align	4
	.sectionentsize	8
	.align		4
        /*0000*/ 	.word	0x00000000
	.align		4
        /*0004*/ 	.word	0xffffffff
	.align		4
        /*0008*/ 	.word	index@(_ZN2at6native13reduce_kernelILi512ELi1ENS0_8ReduceOpIbNS0_14func_wrapper_tIbZZZNS0_14or_kernel_cudaERNS_14TensorIteratorEENKUlvE_clEvENKUlvE10_clEvEUlbbE_EEjbLi4ELi4EEEEEvT1_)
	.align		4
        /*000c*/ 	.word	index@(__assertfail)
	.align		4
        /*0010*/ 	.word	index@(_ZN2at6native13reduce_kernelILi256ELi2ENS0_8ReduceOpIbNS0_14func_wrapper_tIbZZZNS0_14or_kernel_cudaERNS_14TensorIteratorEENKUlvE_clEvENKUlvE10_clEvEUlbbE_EEjbLi4ELi4EEEEEvT1_)
	.align		4
        /*0014*/ 	.word	index@(__assertfail)
	.align		4
        /*0018*/ 	.word	index@(_ZN2at6native13reduce_kernelILi128ELi4ENS0_8ReduceOpIbNS0_14func_wrapper_tIbZZZNS0_14or_kernel_cudaERNS_14TensorIteratorEENKUlvE_clEvENKUlvE10_clEvEUlbbE_EEjbLi4ELi4EEEEEvT1_)
	.align		4
        /*001c*/ 	.word	index@(__assertfail)
	.align		4
        /*0020*/ 	.word	index@(_ZN2at6native13reduce_kernelILi512ELi1ENS0_8ReduceOpIN3c108BFloat16ENS0_14func_wrapper_tIbZZZNS0_14or_kernel_cudaERNS_14TensorIteratorEENKUlvE_clEvENKUlvE9_clEvEUlbS4_E_EEjbLi4ELi4EEEEEvT1_)
	.align		4
        /*0024*/ 	.word	index@(__assertfail)
	.align		4
        /*0028*/ 	.word	index@(_ZN2at6native13reduce_kernelILi256ELi2ENS0_8ReduceOpIN3c108BFloat16ENS0_14func_wrapper_tIbZZZNS0_14or_kernel_cudaERNS_14TensorIteratorEENKUlvE_clEvENKUlvE9_clEvEUlbS4_E_EEjbLi4ELi4EEEEEvT1_)
	.align		4
        /*002c*/ 	.word	index@(__assertfail)
	.align		4
        /*0030*/ 	.word	index@(_ZN2at6native13reduce_kernelILi128ELi4ENS0_8ReduceOpIN3c108BFloat16ENS0_14func_wrapper_tIbZZZNS0_14or_kernel_cudaERNS_14TensorIteratorEENKUlvE_clEvENKUlvE9_clEvEUlbS4_E_EEjbLi4ELi4EEEEEvT1_)
	.align		4
        /*0034*/ 	.word	index@(__assertfail)
	.align		4
        /*0038*/ 	.word	index@(_ZN2at6native13reduce_kernelILi512ELi1ENS0_8ReduceOpIN3c104HalfENS0_14func_wrapper_tIbZZZNS0_14or_kernel_cudaERNS_14TensorIteratorEENKUlvE_clEvENKUlvE8_clEvEUlbS4_E_EEjbLi4ELi4EEEEEvT1_)
	.align		4
        /*003c*/ 	.word	index@(__assertfail)
	.align		4
        /*0040*/ 	.word	index@(_ZN2at6native13reduce_kernelILi256ELi2ENS0_8ReduceOpIN3c104HalfENS0_14func_wrapper_tIbZZZNS0_14or_kernel_cudaERNS_14TensorIteratorEENKUlvE_clEvENKUlvE8_clEvEUlbS4_E_EEjbLi4ELi4EEEEEvT1_)
	.align		4
        /*0044*/ 	.word	index@(__assertfail)
	.align		4
        /*0048*/ 	.word	index@(_ZN2at6native13reduce_kernelILi128ELi4ENS0_8ReduceOpIN3c104HalfENS0_14func_wrapper_tIbZZZNS0_14or_kernel_cudaERNS_14TensorIteratorEENKUlvE_clEvENKUlvE8_clEvEUlbS4_E_EEjbLi4ELi4EEEEEvT1_)
	.align		4
        /*004c*/ 	.word	index@(__assertfail)
	.align		4
        /*0050*/ 	.word	index@(_ZN2at6native13reduce_kernelILi512ELi1ENS0_8ReduceOpIN3c107complexIfEENS0_14func_wrapper_tIbZZZNS0_14or_kernel_cudaERNS_14TensorIteratorEENKUlvE_clEvENKUlvE7_clEvEUlbS5_E_EEjbLi4ELi4EEEEEvT1_)
	.align		4
        /*0054*/ 	.word	index@(__assertfail)
	.align		4
        /*0058*/ 	.word	index@(_ZN2at6native13reduce_kernelILi256ELi2ENS0_8ReduceOpIN3c107complexIfEENS0_14func_wrapper_tIbZZZNS0_14or_kernel_cudaERNS_14TensorIteratorEENKUlvE_clEvENKUlvE7_clEvEUlbS5_E_EEjbLi4ELi4EEEEEvT1_)
	.align		4
        /*005c*/ 	.word	index@(__assertfail)
	.align		4
        /*0060*/ 	.word	index@(_ZN2at6native13reduce_kernelILi128ELi4ENS0_8ReduceOpIN3c107complexIfEENS0_14func_wrapper_tIbZZZNS0_14or_kernel_cudaERNS_14TensorIteratorEENKUlvE_clEvENKUlvE7_clEvEUlbS5_E_EEjbLi4ELi4EEEEEvT1_)
	.align		4
        /*0064*/ 	.word	index@(__assertfail)
	.align		4
        /*0068*/ 	.word	index@(_ZN2at6native13reduce_kernelILi256ELi1ENS0_8ReduceOpIN3c107complexIdEENS0_14func_wrapper_tIbZZZNS0_14or_kernel_cudaERNS_14TensorIteratorEENKUlvE_clEvENKUlvE6_clEvEUlbS5_E_EEjbLi4ELi4EEEEEvT1_)
	.align		4
        /*006c*/ 	.word	index@(__assertfail)
	.align		4
        /*0070*/ 	.word	index@(_ZN2at6native13reduce_kernelILi128ELi2ENS0_8ReduceOpIN3c107complexIdEENS0_14func_wrapper_tIbZZZNS0_14or_kernel_cudaERNS_14TensorIteratorEENKUlvE_clEvENKUlvE6_clEvEUlbS5_E_EEjbLi4ELi4EEEEEvT1_)
	.align		4
        /*0074*/ 	.word	index@(__assertfail)
	.align		4
        /*0078*/ 	.word	index@(_ZN2at6native13reduce_kernelILi64ELi4ENS0_8ReduceOpIN3c107complexIdEENS0_14func_wrapper_tIbZZZNS0_14or_kernel_cudaERNS_14TensorIteratorEENKUlvE_clEvENKUlvE6_clEvEUlbS5_E_EEjbLi4ELi4EEEEEvT1_)
	.align		4
        /*007c*/ 	.word	index@(__assertfail)
	.align		4
        /*0080*/ 	.word	index@(_ZN2at6native13reduce_kernelILi512ELi1ENS0_8ReduceOpIfNS0_14func_wrapper_tIbZZZNS0_14or_kernel_cudaERNS_14TensorIteratorEENKUlvE_clEvENKUlvE5_clEvEUlbfE_EEjbLi4ELi4EEEEEvT1_)
	.align		4
        /*0084*/ 	.word	index@(__assertfail)
	.align		4
        /*0088*/ 	.word	index@(_ZN2at6native13reduce_kernelILi256ELi2ENS0_8ReduceOpIfNS0_14func_wrapper_tIbZZZNS0_14or_kernel_cudaERNS_14TensorIteratorEENKUlvE_clEvENKUlvE5_clEvEUlbfE_EEjbLi4ELi4EEEEEvT1_)
	.align		4
        /*008c*/ 	.word	index@(__assertfail)
	.align		4
        /*0090*/ 	.word	index@(_ZN2at6native13reduce_kernelILi128ELi4ENS0_8ReduceOpIfNS0_14func_wrapper_tIbZZZNS0_14or_kernel_cudaERNS_14TensorIteratorEENKUlvE_clEvENKUlvE5_clEvEUlbfE_EEjbLi4ELi4EEEEEvT1_)
	.align		4
        /*0094*/ 	.word	index@(__assertfail)
	.align		4
        /*0098*/ 	.word	index@(_ZN2at6native13reduce_kernelILi512ELi1ENS0_8ReduceOpIdNS0_14func_wrapper_tIbZZZNS0_14or_kernel_cudaERNS_14TensorIteratorEENKUlvE_clEvENKUlvE4_clEvEUlbdE_EEjbLi4ELi4EEEEEvT1_)
	.align		4
        /*009c*/ 	.word	index@(__assertfail)
	.align		4
        /*00a0*/ 	.word	index@(_ZN2at6native13reduce_kernelILi256ELi2ENS0_8ReduceOpIdNS0_14func_wrapper_tIbZZZNS0_14or_kernel_cudaERNS_14TensorIteratorEENKUlvE_clEvENKUlvE4_clEvEUlbdE_EEjbLi4ELi4EEEEEvT1_)
	.align		4
        /*00a4*/ 	.word	index@(__assertfail)
	.align		4
        /*00a8*/ 	.word	index@(_ZN2at6native13reduce_kernelILi128ELi4ENS0_8ReduceOpIdNS0_14func_wrapper_tIbZZZNS0_14or_kernel_cudaERNS_14TensorIteratorEENKUlvE_clEvENKUlvE4_clEvEUlbdE_EEjbLi4ELi4EEEEEvT1_)
	.align		4
        /*00ac*/ 	.word	index@(__assertfail)
	.align		4
        /*00b0*/ 	.word	index@(_ZN2at6native13reduce_kernelILi512ELi1ENS0_8ReduceOpIsNS0_14func_wrapper_tIbZZZNS0_14or_kernel_cudaERNS_14TensorIteratorEENKUlvE_clEvENKUlvE3_clEvEUlbsE_EEjbLi4ELi4EEEEEvT1_)
	.align		4
        /*00b4*/ 	.word	index@(__assertfail)
	.align		4
        /*00b8*/ 	.word	index@(_ZN2at6native13reduce_kernelILi256ELi2ENS0_8ReduceOpIsNS0_14func_wrapper_tIbZZZNS0_14or_kernel_cudaERNS_14TensorIteratorEENKUlvE_clEvENKUlvE3_clEvEUlbsE_EEjbLi4ELi4EEEEEvT1_)
	.align		4
        /*00bc*/ 	.word	index@(__assertfail)
	.align		4
        /*00c0*/ 	.word	index@(_ZN2at6native13reduce_kernelILi128ELi4ENS0_8ReduceOpIsNS0_14func_wrapper_tIbZZZNS0_14or_kernel_cudaERNS_14TensorIteratorEENKUlvE_clEvENKUlvE3_clEvEUlbsE_EEjbLi4ELi4EEEEEvT1_)
	.align		4
        /*00c4*/ 	.word	index@(__assertfail)
	.align		4
        /*00c8*/ 	.word	index@(_ZN2at6native13reduce_kernelILi512ELi1ENS0_8ReduceOpIlNS0_14func_wrapper_tIbZZZNS0_14or_kernel_cudaERNS_14TensorIteratorEENKUlvE_clEvENKUlvE2_clEvEUlblE_EEjbLi4ELi4EEEEEvT1_)
	.align		4
        /*00cc*/ 	.word	index@(__assertfail)
	.align		4
        /*00d0*/ 	.word	index@(_ZN2at6native13reduce_kernelILi256ELi2ENS0_8ReduceOpIlNS0_14func_wrapper_tIbZZZNS0_14or_kernel_cudaERNS_14TensorIteratorEENKUlvE_clEvENKUlvE2_clEvEUlblE_EEjbLi4ELi4EEEEEvT1_)
	.align		4
        /*00d4*/ 	.word	index@(__assertfail)
	.align		4
        /*00d8*/ 	.word	index@(_ZN2at6native13reduce_kernelILi128ELi4ENS0_8ReduceOpIlNS0_14func_wrapper_tIbZZZNS0_14or_kernel_cudaERNS_14TensorIteratorEENKUlvE_clEvENKUlvE2_clEvEUlblE_EEjbLi4ELi4EEEEEvT1_)
	.align		4
        /*00dc*/ 	.word	index@(__assertfail)
	.align		4
        /*00e0*/ 	.word	index@(_ZN2at6native13reduce_kernelILi512ELi1ENS0_8ReduceOpIiNS0_14func_wrapper_tIbZZZNS0_14or_kernel_cudaERNS_14TensorIteratorEENKUlvE_clEvENKUlvE1_clEvEUlbiE_EEjbLi4ELi4EEEEEvT1_)
	.align		4
        /*00e4*/ 	.word	index@(__assertfail)
	.align		4
        /*00e8*/ 	.word	index@(_ZN2at6native13reduce_kernelILi256ELi2ENS0_8ReduceOpIiNS0_14func_wrapper_tIbZZZNS0_14or_kernel_cudaERNS_14TensorIteratorEENKUlvE_clEvENKUlvE1_clEvEUlbiE_EEjbLi4ELi4EEEEEvT1_)
	.align		4
        /*00ec*/ 	.word	index@(__assertfail)
	.align		4
        /*00f0*/ 	.word	index@(_ZN2at6native13reduce_kernelILi128ELi4ENS0_8ReduceOpIiNS0_14func_wrapper_tIbZZZNS0_14or_kernel_cudaERNS_14TensorIteratorEENKUlvE_clEvENKUlvE1_clEvEUlbiE_EEjbLi4ELi4EEEEEvT1_)
	.align		4
        /*00f4*/ 	.word	index@(__assertfail)
	.align		4
        /*00f8*/ 	.word	index@(_ZN2at6native13reduce_kernelILi512ELi1ENS0_8ReduceOpIaNS0_14func_wrapper_tIbZZZNS0_14or_kernel_cudaERNS_14TensorIteratorEENKUlvE_clEvENKUlvE0_clEvEUlbaE_EEjbLi4ELi4EEEEEvT1_)
	.align		4
        /*00fc*/ 	.word	index@(__assertfail)
	.align		4
        /*0100*/ 	.word	index@(_ZN2at6native13reduce_kernelILi256ELi2ENS0_8ReduceOpIaNS0_14func_wrapper_tIbZZZNS0_14or_kernel_cudaERNS_14TensorIteratorEENKUlvE_clEvENKUlvE0_clEvEUlbaE_EEjbLi4ELi4EEEEEvT1_)
	.align		4
        /*0104*/ 	.word	index@(__assertfail)
	.align		4
        /*0108*/ 	.word	index@(_ZN2at6native13reduce_kernelILi128ELi4ENS0_8ReduceOpIaNS0_14func_wrapper_tIbZZZNS0_14or_kernel_cudaERNS_14TensorIteratorEENKUlvE_clEvENKUlvE0_clEvEUlbaE_EEjbLi4ELi4EEEEEvT1_)
	.align		4
        /*010c*/ 	.word	index@(__assertfail)
	.align		4
        /*0110*/ 	.word	index@(_ZN2at6native13reduce_kernelILi512ELi1ENS0_8ReduceOpIhNS0_14func_wrapper_tIbZZZNS0_14or_kernel_cudaERNS_14TensorIteratorEENKUlvE_clEvENKUlvE_clEvEUlbhE_EEjbLi4ELi4EEEEEvT1_)
	.align		4
        /*0114*/ 	.word	index@(__assertfail)
	.align		4
        /*0118*/ 	.word	index@(_ZN2at6native13reduce_kernelILi256ELi2ENS0_8ReduceOpIhNS0_14func_wrapper_tIbZZZNS0_14or_kernel_cudaERNS_14TensorIteratorEENKUlvE_clEvENKUlvE_clEvEUlbhE_EEjbLi4ELi4EEEEEvT1_)
	.align		4
        /*011c*/ 	.word	index@(__assertfail)
	.align		4
        /*0120*/ 	.word	index@(_ZN2at6native13reduce_kernelILi128ELi4ENS0_8ReduceOpIhNS0_14func_wrapper_tIbZZZNS0_14or_kernel_cudaERNS_14TensorIteratorEENKUlvE_clEvENKUlvE_clEvEUlbhE_EEjbLi4ELi4EEEEEvT1_)
	.align		4
        /*0124*/ 	.word	index@(__assertfail)
	.align		4
        /*0128*/ 	.word	index@(_ZN2at6native13reduce_kernelILi512ELi1ENS0_8ReduceOpIbNS0_14func_wrapper_tIbZZZNS0_15and_kernel_cudaERNS_14TensorIteratorEENKUlvE_clEvENKUlvE10_clEvEUlbbE_EEjbLi4ELi4EEEEEvT1_)
	.align		4
        /*012c*/ 	.word	index@(__assertfail)
	.align		4
        /*0130*/ 	.word	index@(_ZN2at6native13reduce_kernelILi256ELi2ENS0_8ReduceOpIbNS0_14func_wrapper_tIbZZZNS0_15and_kernel_cudaERNS_14TensorIteratorEENKUlvE_clEvENKUlvE10_clEvEUlbbE_EEjbLi4ELi4EEEEEvT1_)
	.align		4
        /*0134*/ 	.word	index@(__assertfail)
	.align		4
        /*0138*/ 	.word	index@(_ZN2at6native13reduce_kernelILi128ELi4ENS0_8ReduceOpIbNS0_14func_wrapper_tIbZZZNS0_15and_kernel_cudaERNS_14TensorIteratorEENKUlvE_clEvENKUlvE10_clEvEUlbbE_EEjbLi4ELi4EEEEEvT1_)
	.align		4
        /*013c*/ 	.word	index@(__assertfail)
	.align		4
        /*0140*/ 	.word	index@(_ZN2at6native13reduce_kernelILi512ELi1ENS0_8ReduceOpIN3c108BFloat16ENS0_14func_wrapper_tIbZZZNS0_15and_kernel_cudaERNS_14TensorIteratorEENKUlvE_clEvENKUlvE9_clEvEUlbS4_E_EEjbLi4ELi4EEEEEvT1_)
	.align		4
        /*0144*/ 	.word	index@(__assertfail)
	.align		4
        /*0148*/ 	.word	index@(_ZN2at6native13reduce_kernelILi256ELi2ENS0_8ReduceOpIN3c108BFloat16ENS0_14func_wrapper_tIbZZZNS0_15and_kernel_cudaERNS_14TensorIteratorEENKUlvE_clEvENKUlvE9_clEvEUlbS4_E_EEjbLi4ELi4EEEEEvT1_)
	.align		4
        /*014c*/ 	.word	index@(__assertfail)
	.align		4
        /*0150*/ 	.word	index@(_ZN2at6native13reduce_kernelILi128ELi4ENS0_8ReduceOpIN3c108BFloat16ENS0_14func_wrapper_tIbZZZNS0_15and_kernel_cudaERNS_14TensorIteratorEENKUlvE_clEvENKUlvE9_clEvEUlbS4_E_EEjbLi4ELi4EEEEEvT1_)
	.align		4
        /*0154*/ 	.word	index@(__assertfail)
	.align		4
        /*0158*/ 	.word	index@(_ZN2at6native13reduce_kernelILi512ELi1ENS0_8ReduceOpIN3c104HalfENS0_14func_wrapper_tIbZZZNS0_15and_kernel_cudaERNS_14TensorIteratorEENKUlvE_clEvENKUlvE8_clEvEUlbS4_E_EEjbLi4ELi4EEEEEvT1_)
	.align		4
        /*015c*/ 	.word	index@(__assertfail)
	.align		4
        /*0160*/ 	.word	index@(_ZN2at6native13reduce_kernelILi256ELi2ENS0_8ReduceOpIN3c104HalfENS0_14func_wrapper_tIbZZZNS0_15and_kernel_cudaERNS_14TensorIteratorEENKUlvE_clEvENKUlvE8_clEvEUlbS4_E_EEjbLi4ELi4EEEEEvT1_)
	.align		4
        /*0164*/ 	.word	index@(__assertfail)
	.align		4
        /*0168*/ 	.word	index@(_ZN2at6native13reduce_kernelILi128ELi4ENS0_8ReduceOpIN3c104HalfENS0_14func_wrapper_tIbZZZNS0_15and_kernel_cudaERNS_14TensorIteratorEENKUlvE_clEvENKUlvE8_clEvEUlbS4_E_EEjbLi4ELi4EEEEEvT1_)
	.align		4
        /*016c*/ 	.word	index@(__assertfail)
	.align		4
        /*0170*/ 	.word	index@(_ZN2at6native13reduce_kernelILi512ELi1ENS0_8ReduceOpIN3c107complexIfEENS0_14func_wrapper_tIbZZZNS0_15and_kernel_cudaERNS_14TensorIteratorEENKUlvE_clEvENKUlvE7_clEvEUlbS5_E_EEjbLi4ELi4EEEEEvT1_)
	.align		4
        /*0174*/ 	.word	index@(__assertfail)
	.align		4
        /*0178*/ 	.word	index@(_ZN2at6native13reduce_kernelILi256ELi2ENS0_8ReduceOpIN3c107complexIfEENS0_14func_wrapper_tIbZZZNS0_15and_kernel_cudaERNS_14TensorIteratorEENKUlvE_clEvENKUlvE7_clEvEUlbS5_E_EEjbLi4ELi4EEEEEvT1_)
	.align		4
        /*017c*/ 	.word	index@(__assertfail)
	.align		4
        /*0180*/ 	.word	index@(_ZN2at6native13reduce_kernelILi128ELi4ENS0_8ReduceOpIN3c107complexIfEENS0_14func_wrapper_tIbZZZNS0_15and_kernel_cudaERNS_14TensorIteratorEENKUlvE_clEvENKUlvE7_clEvEUlbS5_E_EEjbLi4ELi4EEEEEvT1_)
	.align		4
        /*0184*/ 	.word	index@(__assertfail)
	.align		4
        /*0188*/ 	.word	index@(_ZN2at6native13reduce_kernelILi256ELi1ENS0_8ReduceOpIN3c107complexIdEENS0_14func_wrapper_tIbZZZNS0_15and_kernel_cudaERNS_14TensorIteratorEENKUlvE_clEvENKUlvE6_clEvEUlbS5_E_EEjbLi4ELi4EEEEEvT1_)
	.align		4
        /*018c*/ 	.word	index@(__assertfail)
	.align		4
        /*0190*/ 	.word	index@(_ZN2at6native13reduce_kernelILi128ELi2ENS0_8ReduceOpIN3c107complexIdEENS0_14func_wrapper_tIbZZZNS0_15and_kernel_cudaERNS_14TensorIteratorEENKUlvE_clEvENKUlvE6_clEvEUlbS5_E_EEjbLi4ELi4EEEEEvT1_)
	.align		4
        /*0194*/ 	.word	index@(__assertfail)
	.align		4
        /*0198*/ 	.word	index@(_ZN2at6native13reduce_kernelILi64ELi4ENS0_8ReduceOpIN3c107complexIdEENS0_14func_wrapper_tIbZZZNS0_15and_kernel_cudaERNS_14TensorIteratorEENKUlvE_clEvENKUlvE6_clEvEUlbS5_E_EEjbLi4ELi4EEEEEvT1_)
	.align		4
        /*019c*/ 	.word	index@(__assertfail)
	.align		4
        /*01a0*/ 	.word	index@(_ZN2at6native13reduce_kernelILi512ELi1ENS0_8ReduceOpIfNS0_14func_wrapper_tIbZZZNS0_15and_kernel_cudaERNS_14TensorIteratorEENKUlvE_clEvENKUlvE5_clEvEUlbfE_EEjbLi4ELi4EEEEEvT1_)
	.align		4
        /*01a4*/ 	.word	index@(__assertfail)
	.align		4
        /*01a8*/ 	.word	index@(_ZN2at6native13reduce_kernelILi256ELi2ENS0_8ReduceOpIfNS0_14func_wrapper_tIbZZZNS0_15and_kernel_cudaERNS_14TensorIteratorEENKUlvE_clEvENKUlvE5_clEvEUlbfE_EEjbLi4ELi4EEEEEvT1_)
	.align		4
        /*01ac*/ 	.word	index@(__assertfail)
	.align		4
        /*01b0*/ 	.word	index@(_ZN2at6native13reduce_kernelILi128ELi4ENS0_8ReduceOpIfNS0_14func_wrapper_tIbZZZNS0_15and_kernel_cudaERNS_14TensorIteratorEENKUlvE_clEvENKUlvE5_clEvEUlbfE_EEjbLi4ELi4EEEEEvT1_)
	.align		4
        /*01b4*/ 	.word	index@(__assertfail)
	.align		4
        /*01b8*/ 	.word	index@(_ZN2at6native13reduce_kernelILi512ELi1ENS0_8ReduceOpIdNS0_14func_wrapper_tIbZZZNS0_15and_kernel_cudaERNS_14TensorIteratorEENKUlvE_clEvENKUlvE4_clEvEUlbdE_EEjbLi4ELi4EEEEEvT1_)
	.align		4
        /*01bc*/ 	.word	index@(__assertfail)
	.align		4
        /*01c0*/ 	.word	index@(_ZN2at6native13reduce_kernelILi256ELi2ENS0_8ReduceOpIdNS0_14func_wrapper_tIbZZZNS0_15and_kernel_cudaERNS_14TensorIteratorEENKUlvE_clEvENKUlvE4_clEvEUlbdE_EEjbLi4ELi4EEEEEvT1_)
	.align		4
        /*01c4*/ 	.word	index@(__assertfail)
	.align		4
        /*01c8*/ 	.word	index@(_ZN2at6native13reduce_kernelILi128ELi4ENS0_8ReduceOpIdNS0_14func_wrapper_tIbZZZNS0_15and_kernel_cudaERNS_14TensorIteratorEENKUlvE_clEvENKUlvE4_clEvEUlbdE_EEjbLi4ELi4EEEEEvT1_)
	.align		4
        /*01cc*/ 	.word	index@(__assertfail)
	.align		4
        /*01d0*/ 	.word	index@(_ZN2at6native13reduce_kernelILi512ELi1ENS0_8ReduceOpIsNS0_14func_wrapper_tIbZZZNS0_15and_kernel_cudaERNS_14TensorIteratorEENKUlvE_clEvENKUlvE3_clEvEUlbsE_EEjbLi4ELi4EEEEEvT1_)
	.align		4
        /*01d4*/ 	.word	index@(__assertfail)
	.align		4
        /*01d8*/ 	.word	index@(_ZN2at6native13reduce_kernelILi256ELi2ENS0_8ReduceOpIsNS0_14func_wrapper_tIbZZZNS0_15and_kernel_cudaERNS_14TensorIteratorEENKUlvE_clEvENKUlvE3_clEvEUlbsE_EEjbLi4ELi4EEEEEvT1_)
	.align		4
        /*01dc*/ 	.word	index@(__assertfail)
	.align		4
        /*01e0*/ 	.word	index@(_ZN2at6native13reduce_kernelILi128ELi4ENS0_8ReduceOpIsNS0_14func_wrapper_tIbZZZNS0_15and_kernel_cudaERNS_14TensorIteratorEENKUlvE_clEvENKUlvE3_clEvEUlbsE_EEjbLi4ELi4EEEEEvT1_)
	.align		4
        /*01e4*/ 	.word	index@(__assertfail)
	.align		4
        /*01e8*/ 	.word	index@(_ZN2at6native13reduce_kernelILi512ELi1ENS0_8ReduceOpIlNS0_14func_wrapper_tIbZZZNS0_15and_kernel_cudaERNS_14TensorIteratorEENKUlvE_clEvENKUlvE2_clEvEUlblE_EEjbLi4ELi4EEEEEvT1_)
	.align		4
        /*01ec*/ 	.word	index@(__assertfail)
	.align		4
        /*01f0*/ 	.word	index@(_ZN2at6native13reduce_kernelILi256ELi2ENS0_8ReduceOpIlNS0_14func_wrapper_tIbZZZNS0_15and_kernel_cudaERNS_14TensorIteratorEENKUlvE_clEvENKUlvE2_clEvEUlblE_EEjbLi4ELi4EEEEEvT1_)
	.align		4
        /*01f4*/ 	.word	index@(__assertfail)
	.align		4
        /*01f8*/ 	.word	index@(_ZN2at6native13reduce_kernelILi128ELi4ENS0_8ReduceOpIlNS0_14func_wrapper_tIbZZZNS0_15and_kernel_cudaERNS_14TensorIteratorEENKUlvE_clEvENKUlvE2_clEvEUlblE_EEjbLi4ELi4EEEEEvT1_)
	.align		4
        /*01fc*/ 	.word	index@(__assertfail)
	.align		4
        /*0200*/ 	.word	index@(_ZN2at6native13reduce_kernelILi512ELi1ENS0_8ReduceOpIiNS0_14func_wrapper_tIbZZZNS0_15and_kernel_cudaERNS_14TensorIteratorEENKUlvE_clEvENKUlvE1_clEvEUlbiE_EEjbLi4ELi4EEEEEvT1_)
	.align		4
        /*0204*/ 	.word	index@(__assertfail)
	.align		4
        /*0208*/ 	.word	index@(_ZN2at6native13reduce_kernelILi256ELi2ENS0_8ReduceOpIiNS0_14func_wrapper_tIbZZZNS0_15and_kernel_cudaERNS_14TensorIteratorEENKUlvE_clEvENKUlvE1_clEvEUlbiE_EEjbLi4ELi4EEEEEvT1_)
	.align		4
        /*020c*/ 	.word	index@(__assertfail)
	.align		4
        /*0210*/ 	.word	index@(_ZN2at6native13reduce_kernelILi128ELi4ENS0_8ReduceOpIiNS0_14func_wrapper_tIbZZZNS0_15and_kernel_cudaERNS_14TensorIteratorEENKUlvE_clEvENKUlvE1_clEvEUlbiE_EEjbLi4ELi4EEEEEvT1_)
	.align		4
        /*0214*/ 	.word	index@(__assertfail)
	.align		4
        /*0218*/ 	.word	index@(_ZN2at6native13reduce_kernelILi512ELi1ENS0_8ReduceOpIaNS0_14func_wrapper_tIbZZZNS0_15and_kernel_cudaERNS_14TensorIteratorEENKUlvE_clEvENKUlvE0_clEvEUlbaE_EEjbLi4ELi4EEEEEvT1_)
	.align		4
        /*021c*/ 	.word	index@(__assertfail)
	.align		4
        /*0220*/ 	.word	index@(_ZN2at6native13reduce_kernelILi256ELi2ENS0_8ReduceOpIaNS0_14func_wrapper_tIbZZZNS0_15and_kernel_cudaERNS_14TensorIteratorEENKUlvE_clEvENKUlvE0_clEvEUlbaE_EEjbLi4ELi4EEEEEvT1_)
	.align		4
        /*0224*/ 	.word	index@(__assertfail)
	.align		4
        /*0228*/ 	.word	index@(_ZN2at6native13reduce_kernelILi128ELi4ENS0_8ReduceOpIaNS0_14func_wrapper_tIbZZZNS0_15and_kernel_cudaERNS_14TensorIteratorEENKUlvE_clEvENKUlvE0_clEvEUlbaE_EEjbLi4ELi4EEEEEvT1_)
	.align		4
        /*022c*/ 	.word	index@(__assertfail)
	.align		4
        /*0230*/ 	.word	index@(_ZN2at6native13reduce_kernelILi512ELi1ENS0_8ReduceOpIhNS0_14func_wrapper_tIbZZZNS0_15and_kernel_cudaERNS_14TensorIteratorEENKUlvE_clEvENKUlvE_clEvEUlbhE_EEjbLi4ELi4EEEEEvT1_)
	.align		4
        /*0234*/ 	.word	index@(__assertfail)
	.align		4
        /*0238*/ 	.word	index@(_ZN2at6native13reduce_kernelILi256ELi2ENS0_8ReduceOpIhNS0_14func_wrapper_tIbZZZNS0_15and_kernel_cudaERNS_14TensorIteratorEENKUlvE_clEvENKUlvE_clEvEUlbhE_EEjbLi4ELi4EEEEEvT1_)
	.align		4
        /*023c*/ 	.word	index@(__assertfail)
	.align		4
        /*0240*/ 	.word	index@(_ZN2at6native13reduce_kernelILi128ELi4ENS0_8ReduceOpIhNS0_14func_wrapper_tIbZZZNS0_15and_kernel_cudaERNS_14TensorIteratorEENKUlvE_clEvENKUlvE_clEvEUlbhE_EEjbLi4ELi4EEEEEvT1_)
	.align		4
        /*0244*/ 	.word	index@(__assertfail)
	.align		4
        /*0248*/ 	.word	0x00000000
	.align		4
        /*024c*/ 	.word	0xfffffffe
	.align		4
        /*0250*/ 	.word	0x00000000
	.align		4
        /*0254*/ 	.word	0xfffffffd
	.align		4
        /*0258*/ 	.word	0x00000000
	.align		4
        /*025c*/ 	.word	0xfffffffc


//--------------------- .nv.constant4             --------------------------
	.section	.nv.constant4,"a",@progbits
	.align	8
	.align		8
.nv.constant4:
        /*0000*/ 	.dword	__assertfail
	.align		8
        /*0008*/ 	.dword	__unnamed_1
	.align		8
        /*0010*/ 	.dword	__unnamed_2
	.align		8
        /*0018*/ 	.dword	__unnamed_3
	.align		8
        /*0020*/ 	.dword	__unnamed_4
	.align		8
        /*0028*/ 	.dword	__unnamed_5
	.align		8
        /*0030*/ 	.dword	__unnamed_6
	.align		8
        /*0038*/ 	.dword	__unnamed_7
	.align		8
        /*0040*/ 	.dword	__unnamed_8
	.align		8
        /*0048*/ 	.dword	__unnamed_9
	.align		8
        /*0050*/ 	.dword	__unnamed_10
	.align		8
        /*0058*/ 	.dword	__unnamed_11
	.align		8
        /*0060*/ 	.dword	__unnamed_12
	.align		8
        /*0068*/ 	.dword	__unnamed_13
	.align		8
        /*0070*/ 	.dword	__unnamed_14
	.align		8
        /*0078*/ 	.dword	__unnamed_15
	.align		8
        /*0080*/ 	.dword	__unnamed_16
	.align		8
        /*0088*/ 	.dword	__unnamed_17
	.align		8
        /*0090*/ 	.dword	__unnamed_18
	.align		8
        /*0098*/ 	.dword	__unnamed_19
	.align		8
        /*00a0*/ 	.dword	__unnamed_20
	.align		8
        /*00a8*/ 	.dword	__unnamed_21
	.align		8
        /*00b0*/ 	.dword	__unnamed_22
	.align		8
        /*00b8*/ 	.dword	__unnamed_23
	.align		8
        /*00c0*/ 	.dword	__unnamed_24
	.align		8
        /*00c8*/ 	.dword	__unnamed_25
	.align		8
        /*00d0*/ 	.dword	__unnamed_26
	.align		8
        /*00d8*/ 	.dword	__unnamed_27
	.align		8
        /*00e0*/ 	.dword	__unnamed_28
	.align		8
        /*00e8*/ 	.dword	__unnamed_29
	.align		8
        /*00f0*/ 	.dword	__unnamed_30
	.align		8
        /*00f8*/ 	.dword	__unnamed_31
	.align		8
        /*0100*/ 	.dword	__unnamed_32
	.align		8
        /*0108*/ 	.dword	__unnamed_33
	.align		8
        /*0110*/ 	.dword	__unnamed_34
	.align		8
        /*0118*/ 	.dword	__unnamed_35
	.align		8
        /*0120*/ 	.dword	__unnamed_36
	.align		8
        /*0128*/ 	.dword	__unnamed_37
	.align		8
        /*0130*/ 	.dword	__unnamed_38
	.align		8
        /*0138*/ 	.dword	__unnamed_39
	.align		8
        /*0140*/ 	.dword	__unnamed_40
	.align		8
        /*0148*/ 	.dword	__unnamed_41
	.align		8
        /*0150*/ 	.dword	__unnamed_42
	.align		8
        /*0158*/ 	.dword	__unnamed_43
	.align		8
        /*0160*/ 	.dword	__unnamed_44
	.align		8
        /*0168*/ 	.dword	__unnamed_45
	.align		8
        /*0170*/ 	.dword	__unnamed_46
	.align		8
        /*0178*/ 	.dword	__unnamed_47
	.align		8
        /*0180*/ 	.dword	__unnamed_48
	.align		8
        /*0188*/ 	.dword	__unnamed_49
	.align		8
        /*0190*/ 	.dword	__unnamed_50
	.align		8
        /*0198*/ 	.dword	__unnamed_51
	.align		8
        /*01a0*/ 	.dword	__unnamed_52
	.align		8
        /*01a8*/ 	.dword	__unnamed_53
	.align		8
        /*01b0*/ 	.dword	__unnamed_54
	.align		8
        /*01b8*/ 	.dword	__unnamed_55
	.align		8
        /*01c0*/ 	.dword	__unnamed_56
	.align		8
        /*01c8*/ 	.dword	__unnamed_57
	.align		8
        /*01d0*/ 	.dword	__unnamed_58
	.align		8
        /*01d8*/ 	.dword	__unnamed_59
	.align		8
        /*01e0*/ 	.dword	__unnamed_60
	.align		8
        /*01e8*/ 	.dword	__unnamed_61
	.align		8
        /*01f0*/ 	.dword	__unnamed_62
	.align		8
        /*01f8*/ 	.dword	__unnamed_63
	.align		8
        /*0200*/ 	.dword	__unnamed_64
	.align		8
        /*0208*/ 	.dword	__unnamed_65
	.align		8
        /*0210*/ 	.dword	__unnamed_66
	.align		8
        /*0218*/ 	.dword	__unnamed_67
	.align		8
        /*0220*/ 	.dword	__unnamed_68
	.align		8
        /*0228*/ 	.dword	__unnamed_69
	.align		8
        /*0230*/ 	.dword	__unnamed_70
	.align		8
        /*0238*/ 	.dword	__unnamed_71
	.align		8
        /*0240*/ 	.dword	__unnamed_72
	.align		8
        /*0248*/ 	.dword	__unnamed_73
	.align		8
        /*0250*/ 	.dword	__unnamed_74
	.align		8
        /*0258*/ 	.dword	__unnamed_75
	.align		8
        /*0260*/ 	.dword	__unnamed_76
	.align		8
        /*0268*/ 	.dword	__unnamed_77
	.align		8
        /*0270*/ 	.dword	__unnamed_78
	.align		8
        /*0278*/ 	.dword	__unnamed_79
	.align		8
        /*0280*/ 	.dword	__unnamed_80
	.align		8
        /*0288*/ 	.dword	__unnamed_81
	.align		8
        /*0290*/ 	.dword	__unnamed_82
	.align		8
        /*0298*/ 	.dword	__unnamed_83
	.align		8
        /*02a0*/ 	.dword	__unnamed_84
	.align		8
        /*02a8*/ 	.dword	__unnamed_85
	.align		8
        /*02b0*/ 	.dword	__unnamed_86
	.align		8
        /*02b8*/ 	.dword	__unnamed_87
	.align		8
        /*02c0*/ 	.dword	__unnamed_88
	.align		8
        /*02c8*/ 	.dword	__unnamed_89
	.align		8
        /*02d0*/ 	.dword	__unnamed_90
	.align		8
        /*02d8*/ 	.dword	__unnamed_91
	.align		8
        /*02e0*/ 	.dword	__unnamed_92
	.align		8
        /*02e8*/ 	.dword	__unnamed_93
	.align		8
        /*02f0*/ 	.dword	__unnamed_94
	.align		8
        /*02f8*/ 	.dword	__unnamed_95
	.align		8
        /*0300*/ 	.dword	__unnamed_96
	.align		8
        /*0308*/ 	.dword	__unnamed_97
	.align		8
        /*0310*/ 	.dword	__unnamed_98
	.align		8
        /*0318*/ 	.dword	__unnamed_99
	.align		8
        /*0320*/ 	.dword	__unnamed_100
	.align		8
        /*0328*/ 	.dword	__unnamed_101
	.align		8
        /*0330*/ 	.dword	__unnamed_102
	.align		8
        /*0338*/ 	.dword	__unnamed_103
	.align		8
        /*0340*/ 	.dword	__unnamed_104
	.align		8
        /*0348*/ 	.dword	__unnamed_105
	.align		8
        /*0350*/ 	.dword	__unnamed_106
	.align		8
        /*0358*/ 	.dword	__unnamed_107
	.align		8
        /*0360*/ 	.dword	__unnamed_108
	.align		8
        /*0368*/ 	.dword	__unnamed_109
	.align		8
        /*0370*/ 	.dword	__unnamed_110
	.align		8
        /*0378*/ 	.dword	__unnamed_111
	.align		8
        /*0380*/ 	.dword	__unnamed_112
	.align		8
        /*0388*/ 	.dword	__unnamed_113
	.align		8
        /*0390*/ 	.dword	__unnamed_114
	.align		8
        /*0398*/ 	.dword	__unnamed_115
	.align		8
        /*03a0*/ 	.dword	__unnamed_116
	.align		8
        /*03a8*/ 	.dword	__unnamed_117
	.align		8
        /*03b0*/ 	.dword	__unnamed_118
	.align		8
        /*03b8*/ 	.dword	__unnamed_119
	.align		8
        /*03c0*/ 	.dword	__unnamed_120
	.align		8
        /*03c8*/ 	.dword	__unnamed_121
	.align		8
        /*03d0*/ 	.dword	__unnamed_122
	.align		8
        /*03d8*/ 	.dword	__unnamed_123
	.align		8
        /*03e0*/ 	.dword	__unnamed_124
	.align		8
        /*03e8*/ 	.dword	__unnamed_125
	.align		8
        /*03f0*/ 	.dword	__unnamed_126
	.align		8
        /*03f8*/ 	.dword	__unnamed_127
	.align		8
        /*0400*/ 	.dword	__unnamed_128
	.align		8
        /*0408*/ 	.dword	__unnamed_129
	.align		8
        /*0410*/ 	.dword	__unnamed_130
	.align		8
        /*0418*/ 	.dword	__unnamed_131
	.align		8
        /*0420*/ 	.dword	__unnamed_132
	.align		8
        /*0428*/ 	.dword	__unnamed_133
	.align		8
        /*0430*/ 	.dword	__unnamed_134
	.align		8
        /*0438*/ 	.dword	__unnamed_135
	.align		8
        /*0440*/ 	.dword	__unnamed_136
	.align		8
        /*0448*/ 	.dword	__unnamed_137
	.align		8
        /*0450*/ 	.dword	__unnamed_138
	.align		8
        /*0458*/ 	.dword	__unnamed_139
	.align		8
        /*0460*/ 	.dword	__unnamed_140
	.align		8
        /*0468*/ 	.dword	__unnamed_141
	.align		8
        /*0470*/ 	.dword	__unnamed_142
	.align		8
        /*0478*/ 	.dword	__unnamed_143
	.align		8
        /*0480*/ 	.dword	__unnamed_144
	.align		8
        /*0488*/ 	.dword	__unnamed_145
	.align		8
        /*0490*/ 	.dword	__unnamed_146
	.align		8
        /*0498*/ 	.dword	__unnamed_147
	.align		8
        /*04a0*/ 	.dword	__unnamed_148
	.align		8
        /*04a8*/ 	.dword	__unnamed_149
	.align		8
        /*04b0*/ 	.dword	__unnamed_150
	.align		8
        /*04b8*/ 	.dword	__unnamed_151
	.align		8
        /*04c0*/ 	.dword	__unnamed_152
	.align		8
        /*04c8*/ 	.dword	__unnamed_153
	.align		8
        /*04d0*/ 	.dword	__unnamed_154
	.align		8
        /*04d8*/ 	.dword	__unnamed_155
	.align		8
        /*04e0*/ 	.dword	__unnamed_156
	.align		8
        /*04e8*/ 	.dword	__unnamed_157
	.align		8
        /*04f0*/ 	.dword	__unnamed_158
	.align		8
        /*04f8*/ 	.dword	__unnamed_159
	.align		8
        /*0500*/ 	.dword	__unnamed_160
	.align		8
        /*0508*/ 	.dword	__unnamed_161
	.align		8
        /*0510*/ 	.dword	__unnamed_162
	.align		8
        /*0518*/ 	.dword	__unnamed_163
	.align		8
        /*0520*/ 	.dword	__unnamed_164
	.align		8
        /*0528*/ 	.dword	__unnamed_165
	.align		8
        /*0530*/ 	.dword	__unnamed_166
	.align		8
        /*0538*/ 	.dword	__unnamed_167
	.align		8
        /*0540*/ 	.dword	__unnamed_168
	.align		8
        /*0548*/ 	.dword	_ZN51_INTERNAL_e3e432fe_20_ReduceLogicKernel_cu_066a645d4cuda3std3__45__cpo5beginE
	.align		8
        /*0550*/ 	.dword	_ZN51_INTERNAL_e3e432fe_20_ReduceLogicKernel_cu_066a645d4cuda3std3__45__cpo3endE
	.align		8
        /*0558*/ 	.dword	_ZN51_INTERNAL_e3e432fe_20_ReduceLogicKernel_cu_066a645d4cuda3std3__45__cpo6cbeginE
	.align		8
        /*0560*/ 	.dword	_ZN51_INTERNAL_e3e432fe_20_ReduceLogicKernel_cu_066a645d4cuda3std3__45__cpo4cendE
	.align		8
        /*0568*/ 	.dword	_ZN51_INTERNAL_e3e432fe_20_ReduceLogicKernel_cu_066a645d4cuda3std3__45__cpo6rbeginE
	.align		8
        /*0570*/ 	.dword	_ZN51_INTERNAL_e3e432fe_20_ReduceLogicKernel_cu_066a645d4cuda3std3__45__cpo4rendE
	.align		8
        /*0578*/ 	.dword	_ZN51_INTERNAL_e3e432fe_20_ReduceLogicKernel_cu_066a645d4cuda3std3__45__cpo7crbeginE
	.align		8
        /*0580*/ 	.dword	_ZN51_INTERNAL_e3e432fe_20_ReduceLogicKernel_cu_066a645d4cuda3std3__45__cpo5crendE
	.align		8
        /*0588*/ 	.dword	_ZN51_INTERNAL_e3e432fe_20_ReduceLogicKernel_cu_066a645d4cuda3std3__453_GLOBAL__N__e3e432fe_20_ReduceLogicKernel_cu_066a645d6ignoreE
	.align		8
        /*0590*/ 	.dword	_ZN51_INTERNAL_e3e432fe_20_ReduceLogicKernel_cu_066a645d4cuda3std3__419piecewise_constructE
	.align		8
        /*0598*/ 	.dword	_ZN51_INTERNAL_e3e432fe_20_ReduceLogicKernel_cu_066a645d4cuda3std3__48in_placeE
	.align		8
        /*05a0*/ 	.dword	_ZN51_INTERNAL_e3e432fe_20_ReduceLogicKernel_cu_066a645d4cuda3std3__420unreachable_sentinelE
	.align		8
        /*05a8*/ 	.dword	_ZN51_INTERNAL_e3e432fe_20_ReduceLogicKernel_cu_066a645d4cuda3std6ranges3__45__cpo4swapE
	.align		8
        /*05b0*/ 	.dword	_ZN51_INTERNAL_e3e432fe_20_ReduceLogicKernel_cu_066a645d4cuda3std6ranges3__45__cpo9iter_moveE
	.align		8
        /*05b8*/ 	.dword	_ZN51_INTERNAL_e3e432fe_20_ReduceLogicKernel_cu_066a645d4cuda3std6ranges3__45__cpo5beginE
	.align		8
        /*05c0*/ 	.dword	_ZN51_INTERNAL_e3e432fe_20_ReduceLogicKernel_cu_066a645d4cuda3std6ranges3__45__cpo3endE
	.align		8
        /*05c8*/ 	.dword	_ZN51_INTERNAL_e3e432fe_20_ReduceLogicKernel_cu_066a645d4cuda3std6ranges3__45__cpo6cbeginE
	.align		8
        /*05d0*/ 	.dword	_ZN51_INTERNAL_e3e432fe_20_ReduceLogicKernel_cu_066a645d4cuda3std6ranges3__45__cpo4cendE
	.align		8
        /*05d8*/ 	.dword	_ZN51_INTERNAL_e3e432fe_20_ReduceLogicKernel_cu_066a645d4cuda3std6ranges3__45__cpo7advanceE
	.align		8
        /*05e0*/ 	.dword	_ZN51_INTERNAL_e3e432fe_20_ReduceLogicKernel_cu_066a645d4cuda3std6ranges3__45__cpo9iter_swapE
	.align		8
        /*05e8*/ 	.dword	_ZN51_INTERNAL_e3e432fe_20_ReduceLogicKernel_cu_066a645d4cuda3std6ranges3__45__cpo4nextE
	.align		8
        /*05f0*/ 	.dword	_ZN51_INTERNAL_e3e432fe_20_ReduceLogicKernel_cu_066a645d4cuda3std6ranges3__45__cpo4prevE
	.align		8
        /*05f8*/ 	.dword	_ZN51_INTERNAL_e3e432fe_20_ReduceLogicKernel_cu_066a645d4cuda3std6ranges3__45__cpo4dataE
	.align		8
        /*0600*/ 	.dword	_ZN51_INTERNAL_e3e432fe_20_ReduceLogicKernel_cu_066a645d4cuda3std6ranges3__45__cpo5cdataE
	.align		8
        /*0608*/ 	.dword	_ZN51_INTERNAL_e3e432fe_20_ReduceLogicKernel_cu_066a645d4cuda3std6ranges3__45__cpo4sizeE
	.align		8
        /*0610*/ 	.dword	_ZN51_INTERNAL_e3e432fe_20_ReduceLogicKernel_cu_066a645d4cuda3std6ranges3__45__cpo5ssizeE
	.align		8
        /*0618*/ 	.dword	_ZN51_INTERNAL_e3e432fe_20_ReduceLogicKernel_cu_066a645d4cuda3std6ranges3__45__cpo8distanceE
	.align		8
        /*0620*/ 	.dword	_ZN51_INTERNAL_e3e432fe_20_ReduceLogicKernel_cu_066a645d6thrust24THRUST_300001_SM_1030_NS6system6detail10sequential3seqE
	.align		8
        /*0628*/ 	.dword	$str$6
	.align		8
        /*0630*/ 	.dword	$str$7
	.align		8
        /*0638*/ 	.dword	$str$8
	.align		8
        /*0640*/ 	.dword	$str$9
	.align		8
        /*0648*/ 	.dword	$str$10


//--------------------- .text._ZN2at6native13reduce_kernelILi512ELi1ENS0_8ReduceOpIbNS0_14func_wrapper_tIbZZZNS0_14or_kernel_cudaERNS_14TensorIteratorEENKUlvE_clEvENKUlvE10_clEvEUlbbE_EEjbLi4ELi4EEEEEvT1_ --------------------------
	.section	.text._ZN2at6native13reduce_kernelILi512ELi1ENS0_8ReduceOpIbNS0_14func_wrapper_tIbZZZNS0_14or_kernel_cudaERNS_14TensorIteratorEENKUlvE_clEvENKUlvE10_clEvEUlbbE_EEjbLi4ELi4EEEEEvT1_,"ax",@progbits
	.align	128
        .global         _ZN2at6native13reduce_kernelILi512ELi1ENS0_8ReduceOpIbNS0_14func_wrapper_tIbZZZNS0_14or_kernel_cudaERNS_14TensorIteratorEENKUlvE_clEvENKUlvE10_clEvEUlbbE_EEjbLi4ELi4EEEEEvT1_
        .type           _ZN2at6native13reduce_kernelILi512ELi1ENS0_8ReduceOpIbNS0_14func_wrapper_tIbZZZNS0_14or_kernel_cudaERNS_14TensorIteratorEENKUlvE_clEvENKUlvE10_clEvEUlbbE_EEjbLi4ELi4EEEEEvT1_,@function
        .size           _ZN2at6native13reduce_kernelILi512ELi1ENS0_8ReduceOpIbNS0_14func_wrapper_tIbZZZNS0_14or_kernel_cudaERNS_14TensorIteratorEENKUlvE_clEvENKUlvE10_clEvEUlbbE_EEjbLi4ELi4EEEEEvT1_,(.L_x_7746 - _ZN2at6native13reduce_kernelILi512ELi1ENS0_8ReduceOpIbNS0_14func_wrapper_tIbZZZNS0_14or_kernel_cudaERNS_14TensorIteratorEENKUlvE_clEvENKUlvE10_clEvEUlbbE_EEjbLi4ELi4EEEEEvT1_)
        .other          _ZN2at6native13reduce_kernelILi512ELi1ENS0_8ReduceOpIbNS0_14func_wrapper_tIbZZZNS0_14or_kernel_cudaERNS_14TensorIteratorEENKUlvE_clEvENKUlvE10_clEvEUlbbE_EEjbLi4ELi4EEEEEvT1_,@"STO_CUDA_ENTRY STV_DEFAULT"
_ZN2at6native13reduce_kernelILi512ELi1ENS0_8ReduceOpIbNS0_14func_wrapper_tIbZZZNS0_14or_kernel_cudaERNS_14TensorIteratorEENKUlvE_clEvENKUlvE10_clEvEUlbbE_EEjbLi4ELi4EEEEEvT1_:
.text._ZN2at6native13reduce_kernelILi512ELi1ENS0_8ReduceOpIbNS0_14func_wrapper_tIbZZZNS0_14or_kernel_cudaERNS_14TensorIteratorEENKUlvE_clEvENKUlvE10_clEvEUlbbE_EEjbLi4ELi4EEEEEvT1_:
[----:B------:R-:W0:Y:S01]  /*0000*/  LDC R1, c[0x0][0x37c] ;  /* 0x0000df00ff017b82 */ /* 0x000e220000000800 */
[----:B------:R-:W1:Y:S01]  /*0010*/  S2R R8, SR_TID.X ;  /* 0x0000000000087919 */ /* 0x000e620000002100 */
[----:B------:R-:W1:Y:S06]  /*0020*/  LDCU.128 UR20, c[0x0][0x3a0] ;  /* 0x00007400ff1477ac */ /* 0x000e6c0008000c00 */
[----:B------:R-:W2:Y:S01]  /*0030*/  S2UR UR5, SR_CTAID.X ;  /* 0x00000000000579c3 */ /* 0x000ea20000002500 */
[----:B------:R-:W3:Y:S01]  /*0040*/  S2R R7, SR_TID.Y ;  /* 0x0000000000077919 */ /* 0x000ee20000002200 */
[----:B------:R-:W4:Y:S01]  /*0050*/  LDCU UR4, c[0x0][0x558] ;  /* 0x0000ab00ff0477ac */ /* 0x000f220008000800 */
[----:B------:R-:W5:Y:S01]  /*0060*/  S2R R6, SR_CTAID.Y ;  /* 0x0000000000067919 */ /* 0x000f620000002600 */
[----:B------:R-:W1:Y:S04]  /*0070*/  LDCU UR6, c[0x0][0x39c] ;  /* 0x00007380ff0677ac */ /* 0x000e680008000800 */
[----:B------:R-:W2:Y:S01]  /*0080*/  LDC R3, c[0x0][0x394] ;  /* 0x0000e500ff037b82 */ /* 0x000ea20000000800 */
[----:B----4-:R-:W-:Y:S01]  /*0090*/  UISETP.NE.AND UP0, UPT, UR4, URZ, UPT ;  /* 0x000000ff0400728c */ /* 0x010fe2000bf05270 */
[----:B-1----:R-:W-:-:S02]  /*00a0*/  IMAD R0, R8, UR22, RZ ;  /* 0x0000001608007c24 */ /* 0x002fc4000f8e02ff */
[----:B------:R-:W-:Y:S02]  /*00b0*/  IMAD R2, R8, UR6, RZ ;  /* 0x0000000608027c24 */ /* 0x000fe4000f8e02ff */
[C---:B---3--:R-:W-:Y:S02]  /*00c0*/  IMAD R0, R7.reuse, UR23, R0 ;  /* 0x0000001707007c24 */ /* 0x048fe4000f8e0200 */
[----:B------:R-:W-:Y:S02]  /*00d0*/  IMAD R21, R7, UR20, R2 ;  /* 0x0000001407157c24 */ /* 0x000fe4000f8e0202 */
[----:B--2---:R-:W-:Y:S02]  /*00e0*/  IMAD R3, R3, UR5, R0 ;  /* 0x0000000503037c24 */ /* 0x004fe4000f8e0200 */
[----:B------:R-:W-:Y:S02]  /*00f0*/  HFMA2 R0, -RZ, RZ, 0, 0 ;  /* 0x00000000ff007431 */ /* 0x000fe400000001ff */
[----:B-----5:R-:W-:Y:S01]  /*0100*/  IMAD R21, R6, UR21, R21 ;  /* 0x0000001506157c24 */ /* 0x020fe2000f8e0215 */
[----:B0-----:R-:W-:Y:S06]  /*0110*/  BRA.U !UP0, `(.L_x_0) ;  /* 0x0000001108547547 */ /* 0x001fec000b800000 */
[----:B------:R-:W0:Y:S01]  /*0120*/  LDCU.64 UR6, c[0x0][0x560] ;  /* 0x0000ac00ff0677ac */ /* 0x000e220008000a00 */
[----:B------:R-:W-:Y:S01]  /*0130*/  IMAD.MOV.U32 R2, RZ, RZ, RZ ;  /* 0x000000ffff027224 */ /* 0x000fe200078e00ff */
[----:B------:R-:W1:Y:S01]  /*0140*/  LDCU UR5, c[0x0][0x55c] ;  /* 0x0000ab80ff0577ac */ /* 0x000e620008000800 */
[----:B------:R-:W2:Y:S01]  /*0150*/  LDCU UR8, c[0x0][0x68c] ;  /* 0x0000d180ff0877ac */ /* 0x000ea20008000800 */
[----:B------:R-:W-:-:S04]  /*0160*/  UIADD3 UR4, UPT, UPT, UR4, -0x1, URZ ;  /* 0xffffffff04047890 */ /* 0x000fc8000fffe0ff */
[----:B------:R-:W-:Y:S01]  /*0170*/  UISETP.NE.AND UP0, UPT, UR4, URZ, UPT ;  /* 0x000000ff0400728c */ /* 0x000fe2000bf05270 */
[----:B0-----:R-:W-:-:S05]  /*0180*/  IMAD.HI.U32 R4, R3, UR6, R2 ;  /* 0x0000000603047c27 */ /* 0x001fca000f8e0002 */
[----:B------:R-:W-:-:S04]  /*0190*/  SHF.R.U32.HI R5, RZ, UR7, R4 ;  /* 0x00000007ff057c19 */ /* 0x000fc80008011604 */
[----:B------:R-:W-:-:S05]  /*01a0*/  IADD3 R9, PT, PT, -R5, RZ, RZ ;  /* 0x000000ff05097210 */ /* 0x000fca0007ffe1ff */
[----:B-1----:R-:W-:-:S04]  /*01b0*/  IMAD R0, R9, UR5, R3 ;  /* 0x0000000509007c24 */ /* 0x002fc8000f8e0203 */
[----:B--2---:R-:W-:Y:S01]  /*01c0*/  IMAD R0, R0, UR8, RZ ;  /* 0x0000000800007c24 */ /* 0x004fe2000f8e02ff */
[----:B------:R-:W-:Y:S06]  /*01d0*/  BRA.U !UP0, `(.L_x_0) ;  /* 0x0000001108247547 */ /* 0x000fec000b800000 */
[----:B------:R-:W0:Y:S01]  /*01e0*/  LDCU.64 UR6, c[0x0][0x568] ;  /* 0x0000ad00ff0677ac */ /* 0x000e220008000a00 */
[----:B------:R-:W-:Y:S01]  /*01f0*/  IMAD.MOV.U32 R4, RZ, RZ, RZ ;  /* 0x000000ffff047224 */ /* 0x000fe200078e00ff */
[----:B------:R-:W1:Y:S01]  /*0200*/  LDCU UR5, c[0x0][0x570] ;  /* 0x0000ae00ff0577ac */ /* 0x000e620008000800 */
[----:B------:R-:W-:-:S04]  /*0210*/  UISETP.LT.U32.AND UP0, UPT, UR4, 0x18, UPT ;  /* 0x000000180400788c */ /* 0x000fc8000bf01070 */
[----:B------:R-:W-:-:S04]  /*0220*/  USEL UR4, UR4, 0x18, UP0 ;  /* 0x0000001804047887 */ /* 0x000fc80008000000 */
[----:B------:R-:W-:Y:S01]  /*0230*/  UIADD3 UR4, UPT, UPT, UR4, 0x1, URZ ;  /* 0x0000000104047890 */ /* 0x000fe2000fffe0ff */
[----:B0-----:R-:W-:Y:S01]  /*0240*/  IMAD.HI.U32 R10, R5, UR7, R4 ;  /* 0x00000007050a7c27 */ /* 0x001fe2000f8e0004 */
[----:B------:R-:W0:Y:S04]  /*0250*/  LDCU UR7, c[0x0][0x694] ;  /* 0x0000d280ff0777ac */ /* 0x000e280008000800 */
[----:B-1----:R-:W-:Y:S01]  /*0260*/  SHF.R.U32.HI R11, RZ, UR5, R10 ;  /* 0x00000005ff0b7c19 */ /* 0x002fe2000801160a */
[----:B------:R-:W-:-:S03]  /*0270*/  UISETP.NE.AND UP0, UPT, UR4, 0x2, UPT ;  /* 0x000000020400788c */ /* 0x000fc6000bf05270 */
[----:B------:R-:W-:-:S05]  /*0280*/  IADD3 R4, PT, PT, -R11, RZ, RZ ;  /* 0x000000ff0b047210 */ /* 0x000fca0007ffe1ff */
[----:B------:R-:W-:-:S04]  /*0290*/  IMAD R5, R4, UR6, R5 ;  /* 0x0000000604057c24 */ /* 0x000fc8000f8e0205 */
[----:B0-----:R-:W-:Y:S01]  /*02a0*/  IMAD R0, R5, UR7, R0 ;  /* 0x0000000705007c24 */ /* 0x001fe2000f8e0200 */
[----:B------:R-:W-:Y:S06]  /*02b0*/  BRA.U !UP0, `(.L_x_0) ;  /* 0x0000000d08ec7547 */ /* 0x000fec000b800000 */
[----:B------:R-:W0:Y:S01]  /*02c0*/  LDCU.64 UR6, c[0x0][0x578] ;  /* 0x0000af00ff0677ac */ /* 0x000e220008000a00 */
[----:B------:R-:W-:Y:S01]  /*02d0*/  IMAD.MOV.U32 R10, RZ, RZ, RZ ;  /* 0x000000ffff0a7224 */ /* 0x000fe200078e00ff */
[----:B------:R-:W1:Y:S01]  /*02e0*/  LDCU UR5, c[0x0][0x574] ;  /* 0x0000ae80ff0577ac */ /* 0x000e620008000800 */
[----:B------:R-:W2:Y:S01]  /*02f0*/  LDCU UR8, c[0x0][0x69c] ;  /* 0x0000d380ff0877ac */ /* 0x000ea20008000800 */
[----:B------:R-:W-:Y:S01]  /*0300*/  UISETP.NE.AND UP0, UPT, UR4, 0x3, UPT ;  /* 0x000000030400788c */ /* 0x000fe2000bf05270 */
[----:B0-----:R-:W-:-:S05]  /*0310*/  IMAD.HI.U32 R4, R11, UR6, R10 ;  /* 0x000000060b047c27 */ /* 0x001fca000f8e000a */
[----:B------:R-:W-:-:S04]  /*0320*/  SHF.R.U32.HI R5, RZ, UR7, R4 ;  /* 0x00000007ff057c19 */ /* 0x000fc80008011604 */
[----:B------:R-:W-:-:S05]  /*0330*/  IADD3 R9, PT, PT, -R5, RZ, RZ ;  /* 0x000000ff05097210 */ /* 0x000fca0007ffe1ff */
[----:B-1----:R-:W-:-:S04]  /*0340*/  IMAD R11, R9, UR5, R11 ;  /* 0x00000005090b7c24 */ /* 0x002fc8000f8e020b */
[----:B--2---:R-:W-:Y:S01]  /*0350*/  IMAD R0, R11, UR8, R0 ;  /* 0x000000080b007c24 */ /* 0x004fe2000f8e0200 */
[----:B------:R-:W-:Y:S06]  /*0360*/  BRA.U !UP0, `(.L_x_0) ;  /* 0x0000000d08c07547 */ /* 0x000fec000b800000 */
[----:B------:R-:W0:Y:S01]  /*0370*/  LDCU.64 UR6, c[0x0][0x580] ;  /* 0x0000b000ff0677ac */ /* 0x000e220008000a00 */
[----:B------:R-:W-:Y:S01]  /*0380*/  IMAD.MOV.U32 R4, RZ, RZ, RZ ;  /* 0x000000ffff047224 */ /* 0x000fe200078e00ff */
[----:B------:R-:W1:Y:S01]  /*0390*/  LDCU UR5, c[0x0][0x588] ;  /* 0x0000b100ff0577ac */ /* 0x000e620008000800 */
[----:B------:R-:W2:Y:S01]  /*03a0*/  LDCU UR8, c[0x0][0x6a4] ;  /* 0x0000d480ff0877ac */ /* 0x000ea20008000800 */
[----:B------:R-:W-:Y:S01]  /*03b0*/  UISETP.NE.AND UP0, UPT, UR4, 0x4, UPT ;  /* 0x000000040400788c */ /* 0x000fe2000bf05270 */
[----:B0-----:R-:W-:-:S05]  /*03c0*/  IMAD.HI.U32 R10, R5, UR7, R4 ;  /* 0x00000007050a7c27 */ /* 0x001fca000f8e0004 */
[----:B-1----:R-:W-:-:S04]  /*03d0*/  SHF.R.U32.HI R11, RZ, UR5, R10 ;  /* 0x00000005ff0b7c19 */ /* 0x002fc8000801160a */
[----:B------:R-:W-:-:S05]  /*03e0*/  IADD3 R4, PT, PT, -R11, RZ, RZ ;  /* 0x000000ff0b047210 */ /* 0x000fca0007ffe1ff */
[----:B------:R-:W-:-:S04]  /*03f0*/  IMAD R5, R4, UR6, R5 ;  /* 0x0000000604057c24 */ /* 0x000fc8000f8e0205 */
        /* <DEDUP_REMOVED lines=225> */
[----:B------:R-:W2:Y:S02]  /*1210*/  LDCU UR7, c[0x0][0x74c] ;  /* 0x0000e980ff0777ac */ /* 0x000ea40008000800 */
[----:B0-----:R-:W-:-:S05]  /*1220*/  IMAD.HI.U32 R4, R11, UR4, R10 ;  /* 0x000000040b047c27 */ /* 0x001fca000f8e000a */
[----:B------:R-:W-:-:S04]  /*1230*/  SHF.R.U32.HI R4, RZ, UR5, R4 ;  /* 0x00000005ff047c19 */ /* 0x000fc80008011604 */
[----:B------:R-:W-:-:S05]  /*1240*/  IADD3 R5, PT, PT, -R4, RZ, RZ ;  /* 0x000000ff04057210 */ /* 0x000fca0007ffe1ff */
[----:B-1----:R-:W-:-:S04]  /*1250*/  IMAD R11, R5, UR6, R11 ;  /* 0x00000006050b7c24 */ /* 0x002fc8000f8e020b */
[----:B--2---:R-:W-:-:S07]  /*1260*/  IMAD R0, R11, UR7, R0 ;  /* 0x000000070b007c24 */ /* 0x004fce000f8e0200 */
.L_x_0:
[----:B------:R-:W0:Y:S01]  /*1270*/  LDCU.64 UR4, c[0x0][0x388] ;  /* 0x00007100ff0477ac */ /* 0x000e220008000a00 */
[----:B------:R-:W-:Y:S01]  /*1280*/  BSSY.RECONVERGENT B0, `(.L_x_1) ;  /* 0x00009f2000007945 */ /* 0x000fe20003800200 */
[----:B------:R-:W1:Y:S01]  /*1290*/  LDCU.64 UR36, c[0x0][0x358] ;  /* 0x00006b00ff2477ac */ /* 0x000e620008000a00 */
[----:B0-----:R-:W-:-:S05]  /*12a0*/  IMAD.U32 R20, RZ, RZ, UR4 ;  /* 0x00000004ff147e24 */ /* 0x001fca000f8e00ff */
[----:B------:R-:W-:-:S04]  /*12b0*/  ISETP.GE.U32.AND P0, PT, R21, R20, PT ;  /* 0x000000141500720c */ /* 0x000fc80003f06070 */
[----:B------:R-:W-:-:S13]  /*12c0*/  ISETP.GE.U32.OR P0, PT, R3, UR5, P0 ;  /* 0x0000000503007c0c */ /* 0x000fda0008706470 */
[----:B-1----:R-:W-:Y:S05]  /*12d0*/  @P0 BRA `(.L_x_2) ;  /* 0x0000009c00b00947 */ /* 0x002fea0003800000 */
[----:B------:R-:W0:Y:S01]  /*12e0*/  LDCU.U8 UR6, c[0x0][0x3bc] ;  /* 0x00007780ff0677ac */ /* 0x000e220008000000 */
[----:B------:R-:W1:Y:S01]  /*12f0*/  LDCU.64 UR4, c[0x0][0x750] ;  /* 0x0000ea00ff0477ac */ /* 0x000e620008000a00 */
[----:B0-----:R-:W-:Y:S01]  /*1300*/  UISETP.NE.AND UP0, UPT, UR6, URZ, UPT ;  /* 0x000000ff0600728c */ /* 0x001fe2000bf05270 */
[----:B-1----:R-:W-:-:S04]  /*1310*/  IADD3 R2, P0, PT, R0, UR4, RZ ;  /* 0x0000000400027c10 */ /* 0x002fc8000ff1e0ff */
[----:B------:R-:W-:Y:S01]  /*1320*/  IADD3.X R3, PT, PT, RZ, UR5, RZ, P0, !PT ;  /* 0x00000005ff037c10 */ /* 0x000fe200087fe4ff */
[----:B------:R-:W-:-:S03]  /*1330*/  IMAD.MOV.U32 R4, RZ, RZ, R2 ;  /* 0x000000ffff047224 */ /* 0x000fc600078e0002 */
[----:B------:R-:W-:Y:S01]  /*1340*/  MOV R5, R3 ;  /* 0x0000000300057202 */ /* 0x000fe20000000f00 */
[----:B------:R-:W-:Y:S06]  /*1350*/  BRA.U !UP0, `(.L_x_3) ;  /* 0x0000000508607547 */ /* 0x000fec000b800000 */
[----:B------:R-:W0:Y:S01]  /*1360*/  LDCU.U8 UR4, c[0x0][0x381] ;  /* 0x00007020ff0477ac */ /* 0x000e220008000000 */
[----:B------:R-:W-:Y:S01]  /*1370*/  LOP3.LUT P0, R11, R2, 0x3, RZ, 0xc0, !PT ;  /* 0x00000003020b7812 */ /* 0x000fe2000780c0ff */
[----:B------:R-:W-:Y:S01]  /*1380*/  BSSY.RECONVERGENT B1, `(.L_x_4) ;  /* 0x000001f000017945 */ /* 0x000fe20003800200 */
[----:B------:R-:W1:Y:S01]  /*1390*/  LDCU UR5, c[0x0][0x388] ;  /* 0x00007100ff0577ac */ /* 0x000e620008000800 */
[----:B0-----:R-:W-:Y:S01]  /*13a0*/  IMAD.U32 R9, RZ, RZ, UR4 ;  /* 0x00000004ff097e24 */ /* 0x001fe2000f8e00ff */
[----:B------:R-:W-:Y:S01]  /*13b0*/  MOV R10, UR4 ;  /* 0x00000004000a7c02 */ /* 0x000fe20008000f00 */
[----:B-1----:R-:W-:-:S08]  /*13c0*/  IMAD.U32 R0, RZ, RZ, UR5 ;  /* 0x00000005ff007e24 */ /* 0x002fd0000f8e00ff */
[----:B------:R-:W-:Y:S05]  /*13d0*/  @!P0 BRA `(.L_x_5) ;  /* 0x0000000000648947 */ /* 0x000fea0003800000 */
[C---:B------:R-:W-:Y:S01]  /*13e0*/  ISETP.GT.U32.AND P0, PT, R8.reuse, 0x3, PT ;  /* 0x000000030800780c */ /* 0x040fe20003f04070 */
[----:B------:R-:W-:Y:S01]  /*13f0*/  BSSY.RECONVERGENT B2, `(.L_x_6) ;  /* 0x0000014000027945 */ /* 0x000fe20003800200 */
[----:B------:R-:W-:Y:S02]  /*1400*/  IADD3 R0, PT, PT, -R11, RZ, RZ ;  /* 0x000000ff0b007210 */ /* 0x000fe40007ffe1ff */
[----:B------:R-:W-:Y:S02]  /*1410*/  ISETP.LT.U32.OR P0, PT, R8, R11, P0 ;  /* 0x0000000b0800720c */ /* 0x000fe40000701470 */
[C---:B------:R-:W-:Y:S02]  /*1420*/  IADD3 R13, P1, PT, R0.reuse, R4, RZ ;  /* 0x00000004000d7210 */ /* 0x040fe40007f3e0ff */
[----:B------:R-:W-:Y:S02]  /*1430*/  PRMT R10, R9, 0x7610, R10 ;  /* 0x00007610090a7816 */ /* 0x000fe4000000000a */
[----:B------:R-:W-:-:S07]  /*1440*/  LEA.HI.X.SX32 R5, R0, R5, 0x1, P1 ;  /* 0x0000000500057211 */ /* 0x000fce00008f0eff */
[----:B------:R-:W-:Y:S05]  /*1450*/  @P0 BRA `(.L_x_7) ;  /* 0x0000000000340947 */ /* 0x000fea0003800000 */
[----:B------:R-:W-:Y:S02]  /*1460*/  ISETP.NE.AND P0, PT, RZ, UR20, PT ;  /* 0x00000014ff007c0c */ /* 0x000fe4000bf05270 */
[----:B------:R-:W-:Y:S02]  /*1470*/  ISETP.NE.AND P1, PT, R7, RZ, PT ;  /* 0x000000ff0700720c */ /* 0x000fe40003f25270 */
[----:B------:R-:W-:-:S11]  /*1480*/  PRMT R10, R9, 0x7610, R10 ;  /* 0x00007610090a7816 */ /* 0x000fd6000000000a */
[----:B------:R-:W-:Y:S05]  /*1490*/  @P0 BRA P1, `(.L_x_7) ;  /* 0x0000000000240947 */ /* 0x000fea0000800000 */
[----:B------:R-:W-:Y:S02]  /*14a0*/  ISETP.NE.AND P0, PT, RZ, UR21, PT ;  /* 0x00000015ff007c0c */ /* 0x000fe4000bf05270 */
[----:B------:R-:W-:Y:S02]  /*14b0*/  ISETP.NE.AND P1, PT, R6, RZ, PT ;  /* 0x000000ff0600720c */ /* 0x000fe40003f25270 */
[----:B------:R-:W-:-:S11]  /*14c0*/  PRMT R10, R9, 0x7610, R10 ;  /* 0x00007610090a7816 */ /* 0x000fd6000000000a */
[----:B------:R-:W-:Y:S05]  /*14d0*/  @P0 BRA P1, `(.L_x_7) ;  /* 0x0000000000140947 */ /* 0x000fea0000800000 */
[----:B------:R-:W-:-:S05]  /*14e0*/  IADD3 R2, P0, PT, R8, R13, RZ ;  /* 0x0000000d08027210 */ /* 0x000fca0007f1e0ff */
[----:B------:R-:W-:-:S05]  /*14f0*/  IMAD.X R3, RZ, RZ, R5, P0 ;  /* 0x000000ffff037224 */ /* 0x000fca00000e0605 */
[----:B------:R-:W2:Y:S02]  /*1500*/  LDG.E.U8 R2, desc[UR36][R2.64] ;  /* 0x0000002402027981 */ /* 0x000ea4000c1e1100 */
[----:B--2---:R-:W-:-:S04]  /*1510*/  LOP3.LUT P0, RZ, R9, 0xff, R2, 0xc8, !PT ;  /* 0x000000ff09ff7812 */ /* 0x004fc8000780c802 */
[----:B------:R-:W-:-:S09]  /*1520*/  SEL R10, RZ, 0x1, !P0 ;  /* 0x00000001ff0a7807 */ /* 0x000fd20004000000 */
.L_x_7:
[----:B------:R-:W-:Y:S05]  /*1530*/  BSYNC.RECONVERGENT B2 ;  /* 0x0000000000027941 */ /* 0x000fea0003800200 */
.L_x_6:
[----:B------:R-:W-:Y:S02]  /*1540*/  IADD3 R4, P0, PT, R13, 0x4, RZ ;  /* 0x000000040d047810 */ /* 0x000fe40007f1e0ff */
[----:B------:R-:W-:Y:S02]  /*1550*/  IADD3 R0, PT, PT, R11, -0x4, R20 ;  /* 0xfffffffc0b007810 */ /* 0x000fe40007ffe014 */
[----:B------:R-:W-:-:S09]  /*1560*/  IADD3.X R5, PT, PT, RZ, R5, RZ, P0, !PT ;  /* 0x00000005ff057210 */ /* 0x000fd200007fe4ff */
.L_x_5:
[----:B------:R-:W-:Y:S05]  /*1570*/  BSYNC.RECONVERGENT B1 ;  /* 0x0000000000017941 */ /* 0x000fea0003800200 */
.L_x_4:
[----:B------:R-:W-:Y:S01]  /*1580*/  LEA R3, R21, 0x3, 0x2 ;  /* 0x0000000315037811 */ /* 0x000fe200078e10ff */
[----:B------:R-:W-:Y:S01]  /*1590*/  BSSY.RECONVERGENT B1, `(.L_x_8) ;  /* 0x000001f000017945 */ /* 0x000fe20003800200 */
[----:B------:R-:W-:Y:S02]  /*15a0*/  PRMT R2, R9, 0x7610, R2 ;  /* 0x0000761009027816 */ /* 0x000fe40000000002 */
[----:B------:R-:W-:Y:S02]  /*15b0*/  ISETP.GE.U32.AND P0, PT, R3, R0, PT ;  /* 0x000000000300720c */ /* 0x000fe40003f06070 */
[----:B------:R-:W-:-:S11]  /*15c0*/  PRMT R3, R9, 0x7610, R3 ;  /* 0x0000761009037816 */ /* 0x000fd60000000003 */
[----:B------:R-:W-:Y:S05]  /*15d0*/  @P0 BRA `(.L_x_9) ;  /* 0x0000000000680947 */ /* 0x000fea0003800000 */
[----:B------:R-:W-:Y:S01]  /*15e0*/  PRMT R2, R9, 0x9910, RZ ;  /* 0x0000991009027816 */ /* 0x000fe200000000ff */
[----:B------:R-:W-:Y:S01]  /*15f0*/  BSSY.RECONVERGENT B2, `(.L_x_10) ;  /* 0x0000014000027945 */ /* 0x000fe20003800200 */
[----:B------:R-:W-:Y:S02]  /*1600*/  LOP3.LUT P3, RZ, R10, 0xff, RZ, 0xc0, !PT ;  /* 0x000000ff0aff7812 */ /* 0x000fe4000786c0ff */
[----:B------:R-:W-:-:S04]  /*1610*/  ISETP.NE.AND P0, PT, R2, RZ, PT ;  /* 0x000000ff0200720c */ /* 0x000fc80003f05270 */
[----:B------:R-:W-:Y:S02]  /*1620*/  PLOP3.LUT P1, PT, P0, PT, PT, 0x80, 0x8 ;  /* 0x000000000008781c */ /* 0x000fe4000072f070 */
[----:B------:R-:W-:-:S13]  /*1630*/  PLOP3.LUT P2, PT, P0, PT, PT, 0x80, 0x8 ;  /* 0x000000000008781c */ /* 0x000fda000074f070 */
.L_x_11:
[C---:B------:R-:W-:Y:S01]  /*1640*/  IMAD.WIDE.U32 R2, R21.reuse, 0x4, R4 ;  /* 0x0000000415027825 */ /* 0x040fe200078e0004 */
[----:B------:R-:W0:Y:S05]  /*1650*/  LDCU UR4, c[0x0][0x390] ;  /* 0x00007200ff0477ac */ /* 0x000e2a0008000800 */
[----:B------:R-:W2:Y:S01]  /*1660*/  LDG.E R2, desc[UR36][R2.64] ;  /* 0x0000002402027981 */ /* 0x000ea2000c1e1900 */
[----:B0-----:R-:W-:-:S05]  /*1670*/  VIADD R21, R21, UR4 ;  /* 0x0000000415157c36 */ /* 0x001fca0008000000 */
[----:B------:R-:W-:-:S04]  /*1680*/  LEA R11, R21, 0x3, 0x2 ;  /* 0x00000003150b7811 */ /* 0x000fc800078e10ff */
[----:B------:R-:W-:Y:S02]  /*1690*/  ISETP.GE.U32.AND P4, PT, R11, R0, PT ;  /* 0x000000000b00720c */ /* 0x000fe40003f86070 */
[C---:B--2---:R-:W-:Y:S02]  /*16a0*/  PRMT R9, R2.reuse, 0x7770, RZ ;  /* 0x0000777002097816 */ /* 0x044fe400000000ff */
[C---:B------:R-:W-:Y:S02]  /*16b0*/  PRMT R10, R2.reuse, 0x7771, RZ ;  /* 0x00007771020a7816 */ /* 0x040fe400000000ff */
[C---:B------:R-:W-:Y:S02]  /*16c0*/  PRMT R11, R2.reuse, 0x7772, RZ ;  /* 0x00007772020b7816 */ /* 0x040fe400000000ff */
[----:B------:R-:W-:Y:S02]  /*16d0*/  PRMT R12, R2, 0x7773, RZ ;  /* 0x00007773020c7816 */ /* 0x000fe400000000ff */
[----:B------:R-:W-:-:S02]  /*16e0*/  ISETP.NE.OR P3, PT, R9, RZ, P3 ;  /* 0x000000ff0900720c */ /* 0x000fc40001f65670 */
[----:B------:R-:W-:Y:S02]  /*16f0*/  ISETP.NE.OR P2, PT, R10, RZ, P2 ;  /* 0x000000ff0a00720c */ /* 0x000fe40001745670 */
[----:B------:R-:W-:Y:S02]  /*1700*/  ISETP.NE.OR P1, PT, R11, RZ, P1 ;  /* 0x000000ff0b00720c */ /* 0x000fe40000f25670 */
[----:B------:R-:W-:Y:S01]  /*1710*/  ISETP.NE.OR P0, PT, R12, RZ, P0 ;  /* 0x000000ff0c00720c */ /* 0x000fe20000705670 */
[----:B------:R-:W-:-:S12]  /*1720*/  @!P4 BRA `(.L_x_11) ;  /* 0xfffffffc00c4c947 */ /* 0x000fd8000383ffff */
[----:B------:R-:W-:Y:S05]  /*1730*/  BSYNC.RECONVERGENT B2 ;  /* 0x0000000000027941 */ /* 0x000fea0003800200 */
.L_x_10:
[----:B------:R-:W-:Y:S02]  /*1740*/  SEL R10, RZ, 0x1, !P3 ;  /* 0x00000001ff0a7807 */ /* 0x000fe40005800000 */
[----:B------:R-:W-:Y:S02]  /*1750*/  SEL R2, RZ, 0x1, !P2 ;  /* 0x00000001ff027807 */ /* 0x000fe40005000000 */
[----:B------:R-:W-:Y:S02]  /*1760*/  SEL R3, RZ, 0x1, !P1 ;  /* 0x00000001ff037807 */ /* 0x000fe40004800000 */
[----:B------:R-:W-:-:S07]  /*1770*/  SEL R9, RZ, 0x1, !P0 ;  /* 0x00000001ff097807 */ /* 0x000fce0004000000 */
.L_x_9:
[----:B------:R-:W-:Y:S05]  /*1780*/  BSYNC.RECONVERGENT B1 ;  /* 0x0000000000017941 */ /* 0x000fea0003800200 */
.L_x_8:
[----:B------:R-:W-:Y:S01]  /*1790*/  ISETP.NE.AND P0, PT, RZ, UR20, PT ;  /* 0x00000014ff007c0c */ /* 0x000fe2000bf05270 */
[----:B------:R-:W-:Y:S01]  /*17a0*/  BSSY.RECONVERGENT B1, `(.L_x_12) ;  /* 0x000000f000017945 */ /* 0x000fe20003800200 */
[----:B------:R-:W-:Y:S02]  /*17b0*/  ISETP.NE.AND P1, PT, RZ, UR21, PT ;  /* 0x00000015ff007c0c */ /* 0x000fe4000bf25270 */
[----:B------:R-:W-:Y:S02]  /*17c0*/  ISETP.NE.AND P0, PT, R7, RZ, P0 ;  /* 0x000000ff0700720c */ /* 0x000fe40000705270 */
[----:B------:R-:W-:-:S04]  /*17d0*/  ISETP.NE.AND P1, PT, R6, RZ, P1 ;  /* 0x000000ff0600720c */ /* 0x000fc80000f25270 */
[----:B------:R-:W-:-:S13]  /*17e0*/  PLOP3.LUT P0, PT, P0, P1, PT, 0xf8, 0x8f ;  /* 0x00000000008f781c */ /* 0x000fda0000703f70 */
[----:B------:R-:W-:Y:S05]  /*17f0*/  @P0 BRA `(.L_x_13) ;  /* 0x0000000000240947 */ /* 0x000fea0003800000 */
[----:B------:R-:W-:-:S04]  /*1800*/  LOP3.LUT R7, R0, 0xfffffffc, RZ, 0xc0, !PT ;  /* 0xfffffffc00077812 */ /* 0x000fc800078ec0ff */
[----:B------:R-:W-:-:S04]  /*1810*/  IADD3 R7, PT, PT, R7, R8, RZ ;  /* 0x0000000807077210 */ /* 0x000fc80007ffe0ff */
[----:B------:R-:W-:-:S13]  /*1820*/  ISETP.GE.U32.AND P0, PT, R7, R0, PT ;  /* 0x000000000700720c */ /* 0x000fda0003f06070 */
[----:B------:R-:W-:Y:S05]  /*1830*/  @P0 BRA `(.L_x_13) ;  /* 0x0000000000140947 */ /* 0x000fea0003800000 */
[----:B------:R-:W-:-:S04]  /*1840*/  IADD3 R4, P0, PT, R7, R4, RZ ;  /* 0x0000000407047210 */ /* 0x000fc80007f1e0ff */
[----:B------:R-:W-:-:S06]  /*1850*/  LEA.HI.X.SX32 R5, R7, R5, 0x1, P0 ;  /* 0x0000000507057211 */ /* 0x000fcc00000f0eff */
[----:B------:R-:W2:Y:S02]  /*1860*/  LDG.E.U8 R5, desc[UR36][R4.64] ;  /* 0x0000002404057981 */ /* 0x000ea4000c1e1100 */
[----:B--2---:R-:W-:-:S04]  /*1870*/  LOP3.LUT P0, RZ, R10, 0xff, R5, 0xc8, !PT ;  /* 0x000000ff0aff7812 */ /* 0x004fc8000780c805 */
[----:B------:R-:W-:-:S09]  /*1880*/  SEL R10, RZ, 0x1, !P0 ;  /* 0x00000001ff0a7807 */ /* 0x000fd20004000000 */
.L_x_13:
[----:B------:R-:W-:Y:S05]  /*1890*/  BSYNC.RECONVERGENT B1 ;  /* 0x0000000000017941 */ /* 0x000fea0003800200 */
.L_x_12:
[----:B------:R-:W-:-:S04]  /*18a0*/  LOP3.LUT R2, R3, R10, R2, 0xfe, !PT ;  /* 0x0000000a03027212 */ /* 0x000fc800078efe02 */
[----:B------:R-:W-:-:S04]  /*18b0*/  LOP3.LUT P0, RZ, R2, 0xff, R9, 0xc8, !PT ;  /* 0x000000ff02ff7812 */ /* 0x000fc8000780c809 */
[----:B------:R-:W-:Y:S01]  /*18c0*/  SEL R17, RZ, 0x1, !P0 ;  /* 0x00000001ff117807 */ /* 0x000fe20004000000 */
[----:B------:R-:W-:Y:S08]  /*18d0*/  BRA `(.L_x_2) ;  /* 0x0000009800307947 */ /* 0x000ff00003800000 */
.L_x_3:
[----:B------:R-:W0:Y:S08]  /*18e0*/  LDC R6, c[0x0][0x4f4] ;  /* 0x00013d00ff067b82 */ /* 0x000e300000000800 */
[----:B------:R-:W1:Y:S01]  /*18f0*/  LDC R12, c[0x0][0x3c4] ;  /* 0x0000f100ff0c7b82 */ /* 0x000e620000000800 */
[----:B0-----:R-:W-:-:S04]  /*1900*/  ISETP.NE.AND P0, PT, R6, 0x1, PT ;  /* 0x000000010600780c */ /* 0x001fc80003f05270 */
[----:B-1----:R-:W-:-:S13]  /*1910*/  ISETP.NE.OR P0, PT, R12, 0x1, P0 ;  /* 0x000000010c00780c */ /* 0x002fda0000705670 */
[----:B------:R-:W-:Y:S05]  /*1920*/  @P0 BRA `(.L_x_14) ;  /* 0x0000000400b80947 */ /* 0x000fea0003800000 */
[----:B------:R-:W0:Y:S01]  /*1930*/  LDC R0, c[0x0][0x390] ;  /* 0x0000e400ff007b82 */ /* 0x000e220000000800 */
[----:B------:R-:W1:Y:S01]  /*1940*/  LDCU.U8 UR4, c[0x0][0x381] ;  /* 0x00007020ff0477ac */ /* 0x000e620008000000 */
[----:B------:R-:W-:Y:S01]  /*1950*/  BSSY.RECONVERGENT B1, `(.L_x_15) ;  /* 0x0000032000017945 */ /* 0x000fe20003800200 */
[----:B-1----:R-:W-:Y:S01]  /*1960*/  IMAD.U32 R6, RZ, RZ, UR4 ;  /* 0x00000004ff067e24 */ /* 0x002fe2000f8e00ff */
[----:B------:R-:W-:Y:S02]  /*1970*/  MOV R7, UR4 ;  /* 0x0000000400077c02 */ /* 0x000fe40008000f00 */
[----:B------:R-:W-:Y:S01]  /*1980*/  MOV R2, UR4 ;  /* 0x0000000400027c02 */ /* 0x000fe20008000f00 */
[----:B0-----:R-:W-:-:S05]  /*1990*/  IMAD R3, R0, 0x3, R21 ;  /* 0x0000000300037824 */ /* 0x001fca00078e0215 */
[----:B------:R-:W-:Y:S01]  /*19a0*/  ISETP.GE.U32.AND P0, PT, R3, R20, PT ;  /* 0x000000140300720c */ /* 0x000fe20003f06070 */
[----:B------:R-:W-:-:S12]  /*19b0*/  IMAD.U32 R3, RZ, RZ, UR4 ;  /* 0x00000004ff037e24 */ /* 0x000fd8000f8e00ff */
[----:B------:R-:W-:Y:S05]  /*19c0*/  @P0 BRA `(.L_x_16) ;  /* 0x0000000000a80947 */ /* 0x000fea0003800000 */
[----:B------:R-:W-:Y:S01]  /*19d0*/  PRMT R2, R6, 0x9910, RZ ;  /* 0x0000991006027816 */ /* 0x000fe200000000ff */
[----:B------:R-:W-:Y:S03]  /*19e0*/  BSSY.RECONVERGENT B2, `(.L_x_17) ;  /* 0x000001c000027945 */ /* 0x000fe60003800200 */
[----:B------:R-:W-:-:S04]  /*19f0*/  ISETP.NE.AND P0, PT, R2, RZ, PT ;  /* 0x000000ff0200720c */ /* 0x000fc80003f05270 */
[----:B------:R-:W-:Y:S02]  /*1a00*/  PLOP3.LUT P1, PT, P0, PT, PT, 0x80, 0x8 ;  /* 0x000000000008781c */ /* 0x000fe4000072f070 */
[----:B------:R-:W-:Y:S02]  /*1a10*/  PLOP3.LUT P2, PT, P0, PT, PT, 0x80, 0x8 ;  /* 0x000000000008781c */ /* 0x000fe4000074f070 */
[----:B------:R-:W-:-:S13]  /*1a20*/  PLOP3.LUT P3, PT, P0, PT, PT, 0x80, 0x8 ;  /* 0x000000000008781c */ /* 0x000fda000076f070 */
.L_x_18:
[C---:B------:R-:W-:Y:S01]  /*1a30*/  IMAD.IADD R7, R21.reuse, 0x1, R0 ;  /* 0x0000000115077824 */ /* 0x040fe200078e0200 */
[----:B------:R-:W-:-:S04]  /*1a40*/  IADD3 R2, P4, PT, R21, R4, RZ ;  /* 0x0000000415027210 */ /* 0x000fc80007f9e0ff */
[C---:B------:R-:W-:Y:S01]  /*1a50*/  IADD3 R9, PT, PT, R7.reuse, R0, RZ ;  /* 0x0000000007097210 */ /* 0x040fe20007ffe0ff */
[--C-:B------:R-:W-:Y:S01]  /*1a60*/  IMAD.X R3, RZ, RZ, R5.reuse, P4 ;  /* 0x000000ffff037224 */ /* 0x100fe200020e0605 */
[----:B------:R-:W-:Y:S02]  /*1a70*/  IADD3 R6, P5, PT, R7, R4, RZ ;  /* 0x0000000407067210 */ /* 0x000fe40007fbe0ff */
[C---:B------:R-:W-:Y:S02]  /*1a80*/  IADD3 R21, PT, PT, R9.reuse, R0, RZ ;  /* 0x0000000009157210 */ /* 0x040fe40007ffe0ff */
[-C--:B------:R-:W-:Y:S01]  /*1a90*/  IADD3 R8, P4, PT, R9, R4.reuse, RZ ;  /* 0x0000000409087210 */ /* 0x080fe20007f9e0ff */
[----:B------:R-:W-:Y:S01]  /*1aa0*/  IMAD.X R7, RZ, RZ, R5, P5 ;  /* 0x000000ffff077224 */ /* 0x000fe200028e0605 */
[----:B------:R-:W-:Y:S01]  /*1ab0*/  IADD3 R10, P5, PT, R21, R4, RZ ;  /* 0x00000004150a7210 */ /* 0x000fe20007fbe0ff */
[----:B------:R-:W2:Y:S01]  /*1ac0*/  LDG.E.U8 R3, desc[UR36][R2.64] ;  /* 0x0000002402037981 */ /* 0x000ea2000c1e1100 */
[----:B------:R-:W-:-:S03]  /*1ad0*/  IADD3.X R9, PT, PT, RZ, R5, RZ, P4, !PT ;  /* 0x00000005ff097210 */ /* 0x000fc600027fe4ff */
[----:B------:R-:W-:Y:S01]  /*1ae0*/  IMAD.X R11, RZ, RZ, R5, P5 ;  /* 0x000000ffff0b7224 */ /* 0x000fe200028e0605 */
[----:B------:R-:W3:Y:S04]  /*1af0*/  LDG.E.U8 R6, desc[UR36][R6.64] ;  /* 0x0000002406067981 */ /* 0x000ee8000c1e1100 */
[----:B------:R-:W4:Y:S04]  /*1b00*/  LDG.E.U8 R8, desc[UR36][R8.64] ;  /* 0x0000002408087981 */ /* 0x000f28000c1e1100 */
[----:B------:R-:W5:Y:S01]  /*1b10*/  LDG.E.U8 R10, desc[UR36][R10.64] ;  /* 0x000000240a0a7981 */ /* 0x000f62000c1e1100 */
[----:B------:R-:W-:-:S05]  /*1b20*/  IADD3 R21, PT, PT, R21, R0, RZ ;  /* 0x0000000015157210 */ /* 0x000fca0007ffe0ff */
[----:B------:R-:W-:-:S05]  /*1b30*/  IMAD R13, R0, 0x3, R21 ;  /* 0x00000003000d7824 */ /* 0x000fca00078e0215 */
[----:B------:R-:W-:Y:S02]  /*1b40*/  ISETP.GE.U32.AND P4, PT, R13, R20, PT ;  /* 0x000000140d00720c */ /* 0x000fe40003f86070 */
[----:B--2---:R-:W-:Y:S02]  /*1b50*/  ISETP.NE.OR P3, PT, R3, RZ, P3 ;  /* 0x000000ff0300720c */ /* 0x004fe40001f65670 */
[----:B---3--:R-:W-:Y:S02]  /*1b60*/  ISETP.NE.OR P2, PT, R6, RZ, P2 ;  /* 0x000000ff0600720c */ /* 0x008fe40001745670 */
[----:B----4-:R-:W-:Y:S02]  /*1b70*/  ISETP.NE.OR P1, PT, R8, RZ, P1 ;  /* 0x000000ff0800720c */ /* 0x010fe40000f25670 */
[----:B-----5:R-:W-:-:S05]  /*1b80*/  ISETP.NE.OR P0, PT, R10, RZ, P0 ;  /* 0x000000ff0a00720c */ /* 0x020fca0000705670 */
[----:B------:R-:W-:Y:S08]  /*1b90*/  @!P4 BRA `(.L_x_18) ;  /* 0xfffffffc00a4c947 */ /* 0x000ff0000383ffff */
[----:B------:R-:W-:Y:S05]  /*1ba0*/  BSYNC.RECONVERGENT B2 ;  /* 0x0000000000027941 */ /* 0x000fea0003800200 */
.L_x_17:
[----:B------:R-:W-:Y:S02]  /*1bb0*/  SEL R2, RZ, 0x1, !P3 ;  /* 0x00000001ff027807 */ /* 0x000fe40005800000 */
[----:B------:R-:W-:Y:S02]  /*1bc0*/  ISETP.NE.AND P4, PT, R10, RZ, PT ;  /* 0x000000ff0a00720c */ /* 0x000fe40003f85270 */
[----:B------:R-:W-:Y:S02]  /*1bd0*/  ISETP.NE.AND P5, PT, R8, RZ, PT ;  /* 0x000000ff0800720c */ /* 0x000fe40003fa5270 */
[----:B------:R-:W-:Y:S02]  /*1be0*/  ISETP.NE.AND P6, PT, R6, RZ, PT ;  /* 0x000000ff0600720c */ /* 0x000fe40003fc5270 */
[----:B------:R-:W-:Y:S02]  /*1bf0*/  ISETP.NE.AND P3, PT, R3, RZ, PT ;  /* 0x000000ff0300720c */ /* 0x000fe40003f65270 */
[----:B------:R-:W-:-:S02]  /*1c00*/  SEL R3, RZ, 0x1, !P2 ;  /* 0x00000001ff037807 */ /* 0x000fc40005000000 */
[----:B------:R-:W-:Y:S02]  /*1c10*/  SEL R7, RZ, 0x1, !P1 ;  /* 0x00000001ff077807 */ /* 0x000fe40004800000 */
[----:B------:R-:W-:Y:S02]  /*1c20*/  SEL R6, RZ, 0x1, !P0 ;  /* 0x00000001ff067807 */ /* 0x000fe40004000000 */
[----:B------:R-:W-:Y:S02]  /*1c30*/  SEL R11, RZ, 0x1, !P3 ;  /* 0x00000001ff0b7807 */ /* 0x000fe40005800000 */
[----:B------:R-:W-:Y:S02]  /*1c40*/  SEL R8, RZ, 0x1, !P6 ;  /* 0x00000001ff087807 */ /* 0x000fe40007000000 */
[----:B------:R-:W-:Y:S02]  /*1c50*/  SEL R10, RZ, 0x1, !P5 ;  /* 0x00000001ff0a7807 */ /* 0x000fe40006800000 */
[----:B------:R-:W-:-:S07]  /*1c60*/  SEL R9, RZ, 0x1, !P4 ;  /* 0x00000001ff097807 */ /* 0x000fce0006000000 */
.L_x_16:
[----:B------:R-:W-:Y:S05]  /*1c70*/  BSYNC.RECONVERGENT B1 ;  /* 0x0000000000017941 */ /* 0x000fea0003800200 */
.L_x_15:
[----:B------:R-:W-:Y:S01]  /*1c80*/  ISETP.GE.U32.AND P0, PT, R21, R20, PT ;  /* 0x000000141500720c */ /* 0x000fe20003f06070 */
[----:B------:R-:W-:-:S12]  /*1c90*/  BSSY.RECONVERGENT B1, `(.L_x_19) ;  /* 0x000001f000017945 */ /* 0x000fd80003800200 */
[----:B------:R-:W-:Y:S05]  /*1ca0*/  @P0 BRA `(.L_x_20) ;  /* 0x0000000000740947 */ /* 0x000fea0003800000 */
[----:B------:R-:W-:-:S05]  /*1cb0*/  IADD3 R12, P1, PT, R21, R4, RZ ;  /* 0x00000004150c7210 */ /* 0x000fca0007f3e0ff */
[----:B------:R-:W-:-:S05]  /*1cc0*/  IMAD.X R13, RZ, RZ, R5, P1 ;  /* 0x000000ffff0d7224 */ /* 0x000fca00008e0605 */
[----:B------:R-:W2:Y:S01]  /*1cd0*/  LDG.E.U8 R12, desc[UR36][R12.64] ;  /* 0x000000240c0c7981 */ /* 0x000ea2000c1e1100 */
[----:B------:R-:W-:-:S04]  /*1ce0*/  IADD3 R15, PT, PT, R21, R0, RZ ;  /* 0x00000000150f7210 */ /* 0x000fc80007ffe0ff */
[----:B------:R-:W-:Y:S02]  /*1cf0*/  ISETP.GE.U32.AND P2, PT, R15, R20, PT ;  /* 0x000000140f00720c */ /* 0x000fe40003f46070 */
[----:B--2---:R-:W-:-:S04]  /*1d00*/  ISETP.NE.AND P1, PT, R12, RZ, PT ;  /* 0x000000ff0c00720c */ /* 0x004fc80003f25270 */
[----:B------:R-:W-:-:S07]  /*1d10*/  SEL R11, RZ, 0x1, !P1 ;  /* 0x00000001ff0b7807 */ /* 0x000fce0004800000 */
        /* <DEDUP_REMOVED lines=9> */
[C---:B------:R-:W-:Y:S01]  /*1db0*/  IMAD.IADD R13, R15.reuse, 0x1, R0 ;  /* 0x000000010f0d7824 */ /* 0x040fe200078e0200 */
[----:B------:R-:W-:-:S04]  /*1dc0*/  IADD3 R12, P1, PT, R15, R4, RZ ;  /* 0x000000040f0c7210 */ /* 0x000fc80007f3e0ff */
[----:B------:R-:W-:-:S13]  /*1dd0*/  ISETP.GE.U32.AND P3, PT, R13, R20, PT ;  /* 0x000000140d00720c */ /* 0x000fda0003f66070 */
[----:B------:R-:W-:Y:S02]  /*1de0*/  @!P3 IADD3 R4, P2, PT, R13, R4, RZ ;  /* 0x000000040d04b210 */ /* 0x000fe40007f5e0ff */
[----:B------:R-:W-:-:S03]  /*1df0*/  IADD3.X R13, PT, PT, RZ, R5, RZ, P1, !PT ;  /* 0x00000005ff0d7210 */ /* 0x000fc60000ffe4ff */
[----:B------:R-:W-:Y:S02]  /*1e00*/  @!P3 IMAD.X R5, RZ, RZ, R5, P2 ;  /* 0x000000ffff05b224 */ /* 0x000fe400010e0605 */
[----:B------:R-:W2:Y:S04]  /*1e10*/  LDG.E.U8 R12, desc[UR36][R12.64] ;  /* 0x000000240c0c7981 */ /* 0x000ea8000c1e1100 */
[----:B------:R-:W3:Y:S01]  /*1e20*/  @!P3 LDG.E.U8 R4, desc[UR36][R4.64] ;  /* 0x000000240404b981 */ /* 0x000ee2000c1e1100 */
[----:B--2---:R-:W-:Y:S02]  /*1e30*/  ISETP.NE.AND P1, PT, R12, RZ, PT ;  /* 0x000000ff0c00720c */ /* 0x004fe40003f25270 */
[----:B---3--:R-:W-:Y:S02]  /*1e40*/  @!P3 ISETP.NE.AND P2, PT, R4, RZ, PT ;  /* 0x000000ff0400b20c */ /* 0x008fe40003f45270 */
[----:B------:R-:W-:-:S02]  /*1e50*/  SEL R10, RZ, 0x1, !P1 ;  /* 0x00000001ff0a7807 */ /* 0x000fc40004800000 */
[----:B------:R-:W-:-:S04]  /*1e60*/  @!P3 SEL R14, RZ, 0x1, !P2 ;  /* 0x00000001ff0eb807 */ /* 0x000fc80005000000 */
[----:B------:R-:W-:-:S07]  /*1e70*/  @!P3 PRMT R9, R14, 0x7610, R9 ;  /* 0x000076100e09b816 */ /* 0x000fce0000000009 */
.L_x_20:
[----:B------:R-:W-:Y:S05]  /*1e80*/  BSYNC.RECONVERGENT B1 ;  /* 0x0000000000017941 */ /* 0x000fea0003800200 */
.L_x_19:
[----:B------:R-:W-:Y:S04]  /*1e90*/  BSSY.RECONVERGENT B1, `(.L_x_21) ;  /* 0x0000013000017945 */ /* 0x000fe80003800200 */
[----:B------:R-:W-:Y:S05]  /*1ea0*/  @P0 BRA `(.L_x_22) ;  /* 0x0000000000440947 */ /* 0x000fea0003800000 */
[----:B------:R-:W-:Y:S02]  /*1eb0*/  IADD3 R5, PT, PT, R21, R0, RZ ;  /* 0x0000000015057210 */ /* 0x000fe40007ffe0ff */
[----:B------:R-:W-:Y:S02]  /*1ec0*/  LOP3.LUT P0, RZ, R2, 0xff, R11, 0xc8, !PT ;  /* 0x000000ff02ff7812 */ /* 0x000fe4000780c80b */
[----:B------:R-:W-:Y:S02]  /*1ed0*/  ISETP.GE.U32.AND P1, PT, R5, R20, PT ;  /* 0x000000140500720c */ /* 0x000fe40003f26070 */
[----:B------:R-:W-:-:S11]  /*1ee0*/  SEL R2, RZ, 0x1, !P0 ;  /* 0x00000001ff027807 */ /* 0x000fd60004000000 */
[----:B------:R-:W-:Y:S05]  /*1ef0*/  @P1 BRA `(.L_x_22) ;  /* 0x0000000000301947 */ /* 0x000fea0003800000 */
[----:B------:R-:W-:Y:S01]  /*1f00*/  IMAD.IADD R5, R5, 0x1, R0 ;  /* 0x0000000105057824 */ /* 0x000fe200078e0200 */
[----:B------:R-:W-:-:S04]  /*1f10*/  LOP3.LUT P0, RZ, R3, 0xff, R8, 0xc8, !PT ;  /* 0x000000ff03ff7812 */ /* 0x000fc8000780c808 */
[----:B------:R-:W-:Y:S02]  /*1f20*/  ISETP.GE.U32.AND P1, PT, R5, R20, PT ;  /* 0x000000140500720c */ /* 0x000fe40003f26070 */
[----:B------:R-:W-:-:S11]  /*1f30*/  SEL R3, RZ, 0x1, !P0 ;  /* 0x00000001ff037807 */ /* 0x000fd60004000000 */
[----:B------:R-:W-:Y:S05]  /*1f40*/  @P1 BRA `(.L_x_22) ;  /* 0x00000000001c1947 */ /* 0x000fea0003800000 */
[----:B------:R-:W-:Y:S02]  /*1f50*/  IADD3 R5, PT, PT, R5, R0, RZ ;  /* 0x0000000005057210 */ /* 0x000fe40007ffe0ff */
[----:B------:R-:W-:Y:S02]  /*1f60*/  LOP3.LUT P0, RZ, R7, 0xff, R10, 0xc8, !PT ;  /* 0x000000ff07ff7812 */ /* 0x000fe4000780c80a */
[----:B------:R-:W-:Y:S02]  /*1f70*/  ISETP.GE.U32.AND P2, PT, R5, R20, PT ;  /* 0x000000140500720c */ /* 0x000fe40003f46070 */
[----:B------:R-:W-:-:S11]  /*1f80*/  SEL R7, RZ, 0x1, !P0 ;  /* 0x00000001ff077807 */ /* 0x000fd60004000000 */
[----:B------:R-:W-:-:S04]  /*1f90*/  @!P2 LOP3.LUT P1, RZ, R6, 0xff, R9, 0xc8, !PT ;  /* 0x000000ff06ffa812 */ /* 0x000fc8000782c809 */
[----:B------:R-:W-:-:S04]  /*1fa0*/  @!P2 SEL R0, RZ, 0x1, !P1 ;  /* 0x00000001ff00a807 */ /* 0x000fc80004800000 */
[----:B------:R-:W-:-:S07]  /*1fb0*/  @!P2 PRMT R6, R0, 0x7610, R6 ;  /* 0x000076100006a816 */ /* 0x000fce0000000006 */
.L_x_22:
[----:B------:R-:W-:Y:S05]  /*1fc0*/  BSYNC.RECONVERGENT B1 ;  /* 0x0000000000017941 */ /* 0x000fea0003800200 */
.L_x_21:
[----:B------:R-:W-:-:S04]  /*1fd0*/  LOP3.LUT R3, R7, R2, R3, 0xfe, !PT ;  /* 0x0000000207037212 */ /* 0x000fc800078efe03 */
[----:B------:R-:W-:-:S04]  /*1fe0*/  LOP3.LUT P0, RZ, R3, 0xff, R6, 0xc8, !PT ;  /* 0x000000ff03ff7812 */ /* 0x000fc8000780c806 */
[----:B------:R-:W-:Y:S01]  /*1ff0*/  SEL R17, RZ, 0x1, !P0 ;  /* 0x00000001ff117807 */ /* 0x000fe20004000000 */
[----:B------:R-:W-:Y:S08]  /*2000*/  BRA `(.L_x_2) ;  /* 0x0000009000647947 */ /* 0x000ff00003800000 */
.L_x_14:
[----:B------:R-:W-:-:S13]  /*2010*/  ISETP.NE.AND P0, PT, R12, 0x1, PT ;  /* 0x000000010c00780c */ /* 0x000fda0003f05270 */
        /* <DEDUP_REMOVED lines=17> */
.L_x_27:
[C---:B------:R-:W-:Y:S02]  /*2130*/  IMAD.IADD R3, R21.reuse, 0x1, R0 ;  /* 0x0000000115037824 */ /* 0x040fe400078e0200 */
[----:B------:R-:W-:-:S03]  /*2140*/  IMAD R9, R21, R6, RZ ;  /* 0x0000000615097224 */ /* 0x000fc600078e02ff */
[C---:B------:R-:W-:Y:S01]  /*2150*/  IADD3 R7, PT, PT, R3.reuse, R0, RZ ;  /* 0x0000000003077210 */ /* 0x040fe20007ffe0ff */
[----:B------:R-:W-:Y:S01]  /*2160*/  IMAD R3, R3, R6, RZ ;  /* 0x0000000603037224 */ /* 0x000fe200078e02ff */
[----:B------:R-:W-:-:S03]  /*2170*/  IADD3 R2, P4, PT, R9, R4, RZ ;  /* 0x0000000409027210 */ /* 0x000fc60007f9e0ff */
[----:B------:R-:W-:Y:S01]  /*2180*/  IMAD.IADD R21, R7, 0x1, R0 ;  /* 0x0000000107157824 */ /* 0x000fe200078e0200 */
[----:B------:R-:W-:Y:S01]  /*2190*/  IADD3 R8, P5, PT, R3, R4, RZ ;  /* 0x0000000403087210 */ /* 0x000fe20007fbe0ff */
[-C--:B------:R-:W-:Y:S01]  /*21a0*/  IMAD R7, R7, R6.reuse, RZ ;  /* 0x0000000607077224 */ /* 0x080fe200078e02ff */
[-C--:B------:R-:W-:Y:S01]  /*21b0*/  IADD3.X R3, PT, PT, RZ, R5.reuse, RZ, P4, !PT ;  /* 0x00000005ff037210 */ /* 0x080fe200027fe4ff */
[----:B------:R-:W-:Y:S02]  /*21c0*/  IMAD R13, R21, R6, RZ ;  /* 0x00000006150d7224 */ /* 0x000fe400078e02ff */
[----:B------:R-:W-:Y:S01]  /*21d0*/  IMAD.X R9, RZ, RZ, R5, P5 ;  /* 0x000000ffff097224 */ /* 0x000fe200028e0605 */
[-C--:B------:R-:W-:Y:S02]  /*21e0*/  IADD3 R10, P4, PT, R7, R4.reuse, RZ ;  /* 0x00000004070a7210 */ /* 0x080fe40007f9e0ff */
        /* <DEDUP_REMOVED lines=16> */
.L_x_26:
        /* <DEDUP_REMOVED lines=12> */
.L_x_25:
[----:B------:R-:W-:Y:S05]  /*23b0*/  BSYNC.RECONVERGENT B1 ;  /* 0x0000000000017941 */ /* 0x000fea0003800200 */
.L_x_24:
[----:B------:R-:W-:Y:S01]  /*23c0*/  ISETP.GE.U32.AND P0, PT, R21, R20, PT ;  /* 0x000000141500720c */ /* 0x000fe20003f06070 */
[----:B------:R-:W-:-:S12]  /*23d0*/  BSSY.RECONVERGENT B1, `(.L_x_28) ;  /* 0x0000023000017945 */ /* 0x000fd80003800200 */
[----:B------:R-:W-:Y:S05]  /*23e0*/  @P0 BRA `(.L_x_29) ;  /* 0x0000000000840947 */ /* 0x000fea0003800000 */
[----:B------:R-:W-:-:S05]  /*23f0*/  IMAD R15, R21, R6, RZ ;  /* 0x00000006150f7224 */ /* 0x000fca00078e02ff */
        /* <DEDUP_REMOVED lines=17> */
[C---:B------:R-:W-:Y:S02]  /*2510*/  IMAD.IADD R11, R13.reuse, 0x1, R0 ;  /* 0x000000010d0b7824 */ /* 0x040fe400078e0200 */
[----:B------:R-:W-:-:S03]  /*2520*/  IMAD R13, R13, R6, RZ ;  /* 0x000000060d0d7224 */ /* 0x000fc600078e02ff */
[----:B------:R-:W-:Y:S02]  /*2530*/  ISETP.GE.U32.AND P3, PT, R11, R20, PT ;  /* 0x000000140b00720c */ /* 0x000fe40003f66070 */
[----:B------:R-:W-:-:S04]  /*2540*/  IADD3 R14, P1, PT, R13, R4, RZ ;  /* 0x000000040d0e7210 */ /* 0x000fc80007f3e0ff */
[----:B------:R-:W-:-:S05]  /*2550*/  IADD3.X R15, PT, PT, RZ, R5, RZ, P1, !PT ;  /* 0x00000005ff0f7210 */ /* 0x000fca0000ffe4ff */
[----:B------:R-:W2:Y:S02]  /*2560*/  LDG.E.U8 R14, desc[UR36][R14.64] ;  /* 0x000000240e0e7981 */ /* 0x000ea4000c1e1100 */
[----:B------:R-:W-:-:S05]  /*2570*/  @!P3 IMAD R11, R11, R6, RZ ;  /* 0x000000060b0bb224 */ /* 0x000fca00078e02ff */
[----:B------:R-:W-:-:S05]  /*2580*/  @!P3 IADD3 R4, P2, PT, R11, R4, RZ ;  /* 0x000000040b04b210 */ /* 0x000fca0007f5e0ff */
[----:B------:R-:W-:-:S05]  /*2590*/  @!P3 IMAD.X R5, RZ, RZ, R5, P2 ;  /* 0x000000ffff05b224 */ /* 0x000fca00010e0605 */
[----:B------:R-:W3:Y:S01]  /*25a0*/  @!P3 LDG.E.U8 R4, desc[UR36][R4.64] ;  /* 0x000000240404b981 */ /* 0x000ee2000c1e1100 */
[----:B--2---:R-:W-:-:S04]  /*25b0*/  ISETP.NE.AND P1, PT, R14, RZ, PT ;  /* 0x000000ff0e00720c */ /* 0x004fc80003f25270 */
[----:B------:R-:W-:Y:S02]  /*25c0*/  SEL R11, RZ, 0x1, !P1 ;  /* 0x00000001ff0b7807 */ /* 0x000fe40004800000 */
[----:B---3--:R-:W-:-:S04]  /*25d0*/  @!P3 ISETP.NE.AND P2, PT, R4, RZ, PT ;  /* 0x000000ff0400b20c */ /* 0x008fc80003f45270 */
[----:B------:R-:W-:-:S04]  /*25e0*/  @!P3 SEL R6, RZ, 0x1, !P2 ;  /* 0x00000001ff06b807 */ /* 0x000fc80005000000 */
[----:B------:R-:W-:-:S07]  /*25f0*/  @!P3 PRMT R10, R6, 0x7610, R10 ;  /* 0x00007610060ab816 */ /* 0x000fce000000000a */
.L_x_29:
[----:B------:R-:W-:Y:S05]  /*2600*/  BSYNC.RECONVERGENT B1 ;  /* 0x0000000000017941 */ /* 0x000fea0003800200 */
.L_x_28:
        /* <DEDUP_REMOVED lines=19> */
.L_x_31:
[----:B------:R-:W-:Y:S05]  /*2740*/  BSYNC.RECONVERGENT B1 ;  /* 0x0000000000017941 */ /* 0x000fea0003800200 */
.L_x_30:
[----:B------:R-:W-:-:S04]  /*2750*/  LOP3.LUT R2, R8, R2, R3, 0xfe, !PT ;  /* 0x0000000208027212 */ /* 0x000fc800078efe03 */
[----:B------:R-:W-:-:S04]  /*2760*/  LOP3.LUT P0, RZ, R2, 0xff, R7, 0xc8, !PT ;  /* 0x000000ff02ff7812 */ /* 0x000fc8000780c807 */
[----:B------:R-:W-:Y:S01]  /*2770*/  SEL R17, RZ, 0x1, !P0 ;  /* 0x00000001ff117807 */ /* 0x000fe20004000000 */
[----:B------:R-:W-:Y:S08]  /*2780*/  BRA `(.L_x_2) ;  /* 0x0000008800847947 */ /* 0x000ff00003800000 */
.L_x_23:
[----:B------:R-:W0:Y:S01]  /*2790*/  LDCU UR4, c[0x0][0x390] ;  /* 0x00007200ff0477ac */ /* 0x000e220008000800 */
[----:B------:R-:W1:Y:S01]  /*27a0*/  LDC.U8 R4, c[0x0][0x381] ;  /* 0x0000e040ff047b82 */ /* 0x000e620000000000 */
[----:B------:R-:W-:Y:S01]  /*27b0*/  BSSY.RECONVERGENT B1, `(.L_x_32) ;  /* 0x0000408000017945 */ /* 0x000fe20003800200 */
[----:B0-----:R-:W-:-:S04]  /*27c0*/  IMAD.U32 R18, RZ, RZ, UR4 ;  /* 0x00000004ff127e24 */ /* 0x001fc8000f8e00ff */
[----:B------:R-:W-:Y:S01]  /*27d0*/  IMAD R5, R18, 0x3, R21 ;  /* 0x0000000312057824 */ /* 0x000fe200078e0215 */
[----:B-1----:R-:W-:-:S04]  /*27e0*/  PRMT R19, R4, 0x7610, R19 ;  /* 0x0000761004137816 */ /* 0x002fc80000000013 */
[----:B------:R-:W-:Y:S02]  /*27f0*/  ISETP.GE.U32.AND P0, PT, R5, R20, PT ;  /* 0x000000140500720c */ /* 0x000fe40003f06070 */
[C---:B------:R-:W-:Y:S02]  /*2800*/  PRMT R11, R4.reuse, 0x7610, R11 ;  /* 0x00007610040b7816 */ /* 0x040fe4000000000b */
[C---:B------:R-:W-:Y:S02]  /*2810*/  PRMT R10, R4.reuse, 0x7610, R10 ;  /* 0x00007610040a7816 */ /* 0x040fe4000000000a */
[----:B------:R-:W-:-:S07]  /*2820*/  PRMT R9, R4, 0x7610, R9 ;  /* 0x0000761004097816 */ /* 0x000fce0000000009 */
[----:B------:R-:W-:Y:S05]  /*2830*/  @P0 BRA `(.L_x_33) ;  /* 0x0000003c00fc0947 */ /* 0x000fea0003800000 */
[----:B------:R-:W-:Y:S01]  /*2840*/  IADD3 R13, PT, PT, R12, -0x1, RZ ;  /* 0xffffffff0c0d7810 */ /* 0x000fe20007ffe0ff */
[----:B------:R-:W-:Y:S01]  /*2850*/  BSSY.RECONVERGENT B2, `(.L_x_34) ;  /* 0x00003f1000027945 */ /* 0x000fe20003800200 */
[----:B------:R-:W-:Y:S02]  /*2860*/  ISETP.NE.AND P3, PT, R4, RZ, PT ;  /* 0x000000ff0400720c */ /* 0x000fe40003f65270 */
[----:B------:R-:W-:Y:S02]  /*2870*/  VIMNMX.U32 R4, PT, PT, R13, 0x18, PT ;  /* 0x000000180d047848 */ /* 0x000fe40003fe0000 */
[----:B------:R-:W-:Y:S02]  /*2880*/  PLOP3.LUT P2, PT, P3, PT, PT, 0x80, 0x8 ;  /* 0x000000000008781c */ /* 0x000fe40001f4f070 */
[----:B------:R-:W-:Y:S01]  /*2890*/  PLOP3.LUT P1, PT, P3, PT, PT, 0x80, 0x8 ;  /* 0x000000000008781c */ /* 0x000fe20001f2f070 */
[----:B------:R-:W-:Y:S01]  /*28a0*/  VIADD R4, R4, 0x1 ;  /* 0x0000000104047836 */ /* 0x000fe20000000000 */
[----:B------:R-:W-:-:S13]  /*28b0*/  PLOP3.LUT P0, PT, P3, PT, PT, 0x80, 0x8 ;  /* 0x000000000008781c */ /* 0x000fda0001f0f070 */
.L_x_41:
[----:B------:R-:W-:Y:S01]  /*28c0*/  ISETP.NE.AND P4, PT, R12, RZ, PT ;  /* 0x000000ff0c00720c */ /* 0x000fe20003f85270 */
[----:B------:R-:W0:-:S12]  /*28d0*/  LDCU UR4, c[0x0][0x390] ;  /* 0x00007200ff0477ac */ /* 0x000e180008000800 */
[----:B------:R-:W-:Y:S05]  /*28e0*/  @P4 BRA `(.L_x_35) ;  /* 0x0000000000144947 */ /* 0x000fea0003800000 */
[----:B------:R-:W2:Y:S02]  /*28f0*/  LDG.E.U8 R5, desc[UR36][R2.64] ;  /* 0x0000002402057981 */ /* 0x000ea4000c1e1100 */
[C---:B--2---:R-:W-:Y:S02]  /*2900*/  PRMT R6, R5.reuse, 0x7610, R6 ;  /* 0x0000761005067816 */ /* 0x044fe40000000006 */
[C---:B------:R-:W-:Y:S02]  /*2910*/  PRMT R7, R5.reuse, 0x7610, R7 ;  /* 0x0000761005077816 */ /* 0x040fe40000000007 */
[----:B------:R-:W-:Y:S01]  /*2920*/  PRMT R8, R5, 0x7610, R8 ;  /* 0x0000761005087816 */ /* 0x000fe20000000008 */
[----:B------:R-:W-:Y:S06]  /*2930*/  BRA `(.L_x_36) ;  /* 0x0000003c00447947 */ /* 0x000fec0003800000 */
.L_x_35:
[----:B------:R-:W1:Y:S01]  /*2940*/  LDCU.64 UR30, c[0x0][0x3c8] ;  /* 0x00007900ff1e77ac */ /* 0x000e620008000a00 */
[----:B------:R-:W-:Y:S01]  /*2950*/  HFMA2 R20, -RZ, RZ, 0, 0 ;  /* 0x00000000ff147431 */ /* 0x000fe200000001ff */
[----:B------:R-:W-:Y:S01]  /*2960*/  ISETP.NE.AND P4, PT, R13, RZ, PT ;  /* 0x000000ff0d00720c */ /* 0x000fe20003f85270 */
[----:B------:R-:W2:Y:S01]  /*2970*/  LDCU UR50, c[0x0][0x3d0] ;  /* 0x00007a00ff3277ac */ /* 0x000ea20008000800 */
[----:B------:R-:W3:Y:S01]  /*2980*/  LDCU UR5, c[0x0][0x4f4] ;  /* 0x00009e80ff0577ac */ /* 0x000ee20008000800 */
[----:B------:R-:W4:Y:S01]  /*2990*/  LDCU UR77, c[0x0][0x3d4] ;  /* 0x00007a80ff4d77ac */ /* 0x000f220008000800 */
[----:B------:R-:W0:Y:S01]  /*29a0*/  LDCU UR76, c[0x0][0x4f8] ;  /* 0x00009f00ff4c77ac */ /* 0x000e220008000800 */
[----:B-1----:R-:W-:Y:S01]  /*29b0*/  IMAD.HI.U32 R5, R21, UR31, R20 ;  /* 0x0000001f15057c27 */ /* 0x002fe2000f8e0014 */
[----:B------:R-:W1:Y:S04]  /*29c0*/  LDCU UR75, c[0x0][0x3e8] ;  /* 0x00007d00ff4b77ac */ /* 0x000e680008000800 */
[----:B--2---:R-:W-:Y:S01]  /*29d0*/  SHF.R.U32.HI R7, RZ, UR50, R5 ;  /* 0x00000032ff077c19 */ /* 0x004fe20008011605 */
[----:B------:R-:W2:Y:S04]  /*29e0*/  LDCU UR74, c[0x0][0x4fc] ;  /* 0x00009f80ff4a77ac */ /* 0x000ea80008000800 */
[----:B------:R-:W-:Y:S01]  /*29f0*/  IMAD.MOV R6, RZ, RZ, -R7 ;  /* 0x000000ffff067224 */ /* 0x000fe200078e0a07 */
[----:B------:R-:W0:Y:S03]  /*2a00*/  LDCU UR73, c[0x0][0x3ec] ;  /* 0x00007d80ff4977ac */ /* 0x000e260008000800 */
[----:B------:R-:W-:Y:S01]  /*2a10*/  IMAD R5, R6, UR30, R21 ;  /* 0x0000001e06057c24 */ /* 0x000fe2000f8e0215 */
[----:B------:R-:W0:Y:S03]  /*2a20*/  LDCU UR72, c[0x0][0x500] ;  /* 0x0000a000ff4877ac */ /* 0x000e260008000800 */
[----:B---3--:R-:W-:Y:S01]  /*2a30*/  IMAD R5, R5, UR5, RZ ;  /* 0x0000000505057c24 */ /* 0x008fe2000f8e02ff */
[----:B------:R-:W3:Y:S01]  /*2a40*/  LDCU UR71, c[0x0][0x400] ;  /* 0x00008000ff4777ac */ /* 0x000ee20008000800 */
[----:B------:R-:W0:Y:S01]  /*2a50*/  LDCU UR70, c[0x0][0x504] ;  /* 0x0000a080ff4677ac */ /* 0x000e220008000800 */
        /* <DEDUP_REMOVED lines=38> */
[----:B------:R-:W0:Y:S01]  /*2cc0*/  LDCU.64 UR32, c[0x0][0x3d8] ;  /* 0x00007b00ff2077ac */ /* 0x000e220008000a00 */
        /* <DEDUP_REMOVED lines=8> */
[----:B-1234-:R-:W-:Y:S05]  /*2d50*/  @!P4 BRA `(.L_x_37) ;  /* 0x0000000c0068c947 */ /* 0x01efea0003800000 */
[----:B------:R-:W-:Y:S02]  /*2d60*/  MOV R6, RZ ;  /* 0x000000ff00067202 */ /* 0x000fe40000000f00 */
[----:B------:R-:W-:-:S03]  /*2d70*/  ISETP.NE.AND P5, PT, R4, 0x2, PT ;  /* 0x000000020400780c */ /* 0x000fc60003fa5270 */
[----:B0-----:R-:W-:-:S05]  /*2d80*/  IMAD.HI.U32 R6, R7, UR32, R6 ;  /* 0x0000002007067c27 */ /* 0x001fca000f8e0006 */
[----:B------:R-:W-:-:S05]  /*2d90*/  SHF.R.U32.HI R9, RZ, UR33, R6 ;  /* 0x00000021ff097c19 */ /* 0x000fca0008011606 */
[----:B------:R-:W-:-:S04]  /*2da0*/  IMAD.MOV R6, RZ, RZ, -R9 ;  /* 0x000000ffff067224 */ /* 0x000fc800078e0a09 */
[----:B------:R-:W-:-:S04]  /*2db0*/  IMAD R6, R6, UR77, R7 ;  /* 0x0000004d06067c24 */ /* 0x000fc8000f8e0207 */
[----:B------:R-:W-:Y:S01]  /*2dc0*/  IMAD R5, R6, UR76, R5 ;  /* 0x0000004c06057c24 */ /* 0x000fe2000f8e0205 */
[----:B------:R-:W-:Y:S06]  /*2dd0*/  @!P5 BRA `(.L_x_37) ;  /* 0x0000000c0048d947 */ /* 0x000fec0003800000 */
[----:B------:R-:W-:Y:S01]  /*2de0*/  MOV R6, RZ ;  /* 0x000000ff00067202 */ /* 0x000fe20000000f00 */
[----:B------:R-:W-:Y:S01]  /*2df0*/  IMAD.MOV.U32 R7, RZ, RZ, R9 ;  /* 0x000000ffff077224 */ /* 0x000fe200078e0009 */
[----:B------:R-:W-:-:S03]  /*2e00*/  ISETP.NE.AND P5, PT, R4, 0x3, PT ;  /* 0x000000030400780c */ /* 0x000fc60003fa5270 */
[----:B------:R-:W-:-:S05]  /*2e10*/  IMAD.HI.U32 R6, R9, UR35, R6 ;  /* 0x0000002309067c27 */ /* 0x000fca000f8e0006 */
[----:B------:R-:W-:-:S04]  /*2e20*/  SHF.R.U32.HI R7, RZ, UR75, R6 ;  /* 0x0000004bff077c19 */ /* 0x000fc80008011606 */
[----:B------:R-:W-:-:S05]  /*2e30*/  IADD3 R6, PT, PT, -R7, RZ, RZ ;  /* 0x000000ff07067210 */ /* 0x000fca0007ffe1ff */
[----:B------:R-:W-:-:S04]  /*2e40*/  IMAD R6, R6, UR34, R9 ;  /* 0x0000002206067c24 */ /* 0x000fc8000f8e0209 */
[----:B------:R-:W-:Y:S01]  /*2e50*/  IMAD R5, R6, UR74, R5 ;  /* 0x0000004a06057c24 */ /* 0x000fe2000f8e0205 */
[----:B------:R-:W-:Y:S06]  /*2e60*/  @!P5 BRA `(.L_x_37) ;  /* 0x0000000c0024d947 */ /* 0x000fec0003800000 */
[----:B------:R-:W-:Y:S01]  /*2e70*/  IMAD.MOV.U32 R6, RZ, RZ, RZ ;  /* 0x000000ffff067224 */ /* 0x000fe200078e00ff */
[----:B------:R-:W-:-:S03]  /*2e80*/  ISETP.NE.AND P5, PT, R4, 0x4, PT ;  /* 0x000000040400780c */ /* 0x000fc60003fa5270 */
[----:B------:R-:W-:-:S05]  /*2e90*/  IMAD.HI.U32 R6, R7, UR38, R6 ;  /* 0x0000002607067c27 */ /* 0x000fca000f8e0006 */
[----:B------:R-:W-:-:S04]  /*2ea0*/  SHF.R.U32.HI R9, RZ, UR39, R6 ;  /* 0x00000027ff097c19 */ /* 0x000fc80008011606 */
[----:B------:R-:W-:-:S05]  /*2eb0*/  IADD3 R6, PT, PT, -R9, RZ, RZ ;  /* 0x000000ff09067210 */ /* 0x000fca0007ffe1ff */
[----:B------:R-:W-:-:S04]  /*2ec0*/  IMAD R6, R6, UR73, R7 ;  /* 0x0000004906067c24 */ /* 0x000fc8000f8e0207 */
[----:B------:R-:W-:Y:S01]  /*2ed0*/  IMAD R5, R6, UR72, R5 ;  /* 0x0000004806057c24 */ /* 0x000fe2000f8e0205 */
[----:B------:R-:W-:Y:S06]  /*2ee0*/  @!P5 BRA `(.L_x_37) ;  /* 0x0000000c0004d947 */ /* 0x000fec0003800000 */
[----:B------:R-:W-:Y:S01]  /*2ef0*/  MOV R7, R9 ;  /* 0x0000000900077202 */ /* 0x000fe20000000f00 */
[----:B------:R-:W-:Y:S01]  /*2f00*/  IMAD.MOV.U32 R6, RZ, RZ, RZ ;  /* 0x000000ffff067224 */ /* 0x000fe200078e00ff */
[----:B------:R-:W-:-:S03]  /*2f10*/  ISETP.NE.AND P5, PT, R4, 0x5, PT ;  /* 0x000000050400780c */ /* 0x000fc60003fa5270 */
[----:B------:R-:W-:-:S05]  /*2f20*/  IMAD.HI.U32 R6, R9, UR41, R6 ;  /* 0x0000002909067c27 */ /* 0x000fca000f8e0006 */
[----:B------:R-:W-:-:S05]  /*2f30*/  SHF.R.U32.HI R7, RZ, UR71, R6 ;  /* 0x00000047ff077c19 */ /* 0x000fca0008011606 */
[----:B------:R-:W-:-:S04]  /*2f40*/  IMAD.MOV R6, RZ, RZ, -R7 ;  /* 0x000000ffff067224 */ /* 0x000fc800078e0a07 */
[----:B------:R-:W-:-:S04]  /*2f50*/  IMAD R6, R6, UR40, R9 ;  /* 0x0000002806067c24 */ /* 0x000fc8000f8e0209 */
[----:B------:R-:W-:Y:S01]  /*2f60*/  IMAD R5, R6, UR70, R5 ;  /* 0x0000004606057c24 */ /* 0x000fe2000f8e0205 */
[----:B------:R-:W-:Y:S06]  /*2f70*/  @!P5 BRA `(.L_x_37) ;  /* 0x0000000800e0d947 */ /* 0x000fec0003800000 */
[----:B------:R-:W-:Y:S01]  /*2f80*/  HFMA2 R6, -RZ, RZ, 0, 0 ;  /* 0x00000000ff067431 */ /* 0x000fe200000001ff */
[----:B------:R-:W-:-:S04]  /*2f90*/  ISETP.NE.AND P5, PT, R4, 0x6, PT ;  /* 0x000000060400780c */ /* 0x000fc80003fa5270 */
[----:B------:R-:W-:-:S05]  /*2fa0*/  IMAD.HI.U32 R6, R7, UR42, R6 ;  /* 0x0000002a07067c27 */ /* 0x000fca000f8e0006 */
        /* <DEDUP_REMOVED lines=39> */
[----:B------:R-:W0:Y:S01]  /*3220*/  LDCU.64 UR52, c[0x0][0x440] ;  /* 0x00008800ff3477ac */ /* 0x000e220008000a00 */
[----:B------:R-:W-:Y:S01]  /*3230*/  MOV R6, RZ ;  /* 0x000000ff00067202 */ /* 0x000fe20000000f00 */
[----:B------:R-:W-:Y:S01]  /*3240*/  IMAD.MOV.U32 R7, RZ, RZ, R9 ;  /* 0x000000ffff077224 */ /* 0x000fe200078e0009 */
[----:B------:R-:W-:-:S03]  /*3250*/  ISETP.NE.AND P5, PT, R4, 0xb, PT ;  /* 0x0000000b0400780c */ /* 0x000fc60003fa5270 */
[----:B0-----:R-:W-:-:S05]  /*3260*/  IMAD.HI.U32 R6, R9, UR53, R6 ;  /* 0x0000003509067c27 */ /* 0x001fca000f8e0006 */
[----:B------:R-:W-:-:S04]  /*3270*/  SHF.R.U32.HI R7, RZ, UR59, R6 ;  /* 0x0000003bff077c19 */ /* 0x000fc80008011606 */
[----:B------:R-:W-:-:S05]  /*3280*/  IADD3 R6, PT, PT, -R7, RZ, RZ ;  /* 0x000000ff07067210 */ /* 0x000fca0007ffe1ff */
[----:B------:R-:W-:-:S04]  /*3290*/  IMAD R6, R6, UR52, R9 ;  /* 0x0000003406067c24 */ /* 0x000fc8000f8e0209 */
[----:B------:R-:W-:Y:S01]  /*32a0*/  IMAD R5, R6, UR58, R5 ;  /* 0x0000003a06057c24 */ /* 0x000fe2000f8e0205 */
[----:B------:R-:W-:Y:S06]  /*32b0*/  @!P5 BRA `(.L_x_37) ;  /* 0x000000080010d947 */ /* 0x000fec0003800000 */
[----:B------:R-:W0:Y:S01]  /*32c0*/  LDCU.64 UR52, c[0x0][0x450] ;  /* 0x00008a00ff3477ac */ /* 0x000e220008000a00 */
[----:B------:R-:W-:Y:S01]  /*32d0*/  IMAD.MOV.U32 R6, RZ, RZ, RZ ;  /* 0x000000ffff067224 */ /* 0x000fe200078e00ff */
        /* <DEDUP_REMOVED lines=8> */
[----:B------:R-:W-:Y:S01]  /*3360*/  MOV R7, R9 ;  /* 0x0000000900077202 */ /* 0x000fe20000000f00 */
[----:B------:R-:W-:Y:S01]  /*3370*/  IMAD.MOV.U32 R6, RZ, RZ, RZ ;  /* 0x000000ffff067224 */ /* 0x000fe200078e00ff */
[----:B------:R-:W-:-:S03]  /*3380*/  ISETP.NE.AND P5, PT, R4, 0xd, PT ;  /* 0x0000000d0400780c */ /* 0x000fc60003fa5270 */
[----:B0-----:R-:W-:-:S05]  /*3390*/  IMAD.HI.U32 R6, R9, UR53, R6 ;  /* 0x0000003509067c27 */ /* 0x001fca000f8e0006 */
[----:B------:R-:W-:-:S05]  /*33a0*/  SHF.R.U32.HI R7, RZ, UR55, R6 ;  /* 0x00000037ff077c19 */ /* 0x000fca0008011606 */
[----:B------:R-:W-:-:S04]  /*33b0*/  IMAD.MOV R6, RZ, RZ, -R7 ;  /* 0x000000ffff067224 */ /* 0x000fc800078e0a07 */
[----:B------:R-:W-:-:S04]  /*33c0*/  IMAD R6, R6, UR52, R9 ;  /* 0x0000003406067c24 */ /* 0x000fc8000f8e0209 */
[----:B------:R-:W-:Y:S01]  /*33d0*/  IMAD R5, R6, UR54, R5 ;  /* 0x0000003606057c24 */ /* 0x000fe2000f8e0205 */
[----:B------:R-:W-:Y:S06]  /*33e0*/  @!P5 BRA `(.L_x_37) ;  /* 0x0000000400c4d947 */ /* 0x000fec0003800000 */
[----:B------:R-:W0:Y:S01]  /*33f0*/  LDCU.64 UR52, c[0x0][0x468] ;  /* 0x00008d00ff3477ac */ /* 0x000e220008000a00 */
[----:B------:R-:W-:Y:S01]  /*3400*/  HFMA2 R6, -RZ, RZ, 0, 0 ;  /* 0x00000000ff067431 */ /* 0x000fe200000001ff */
[----:B------:R-:W-:-:S04]  /*3410*/  ISETP.NE.AND P5, PT, R4, 0xe, PT ;  /* 0x0000000e0400780c */ /* 0x000fc80003fa5270 */
[----:B0-----:R-:W-:-:S05]  /*3420*/  IMAD.HI.U32 R6, R7, UR52, R6 ;  /* 0x0000003407067c27 */ /* 0x001fca000f8e0006 */
        /* <DEDUP_REMOVED lines=91> */
[----:B------:R-:W-:Y:S01]  /*39e0*/  ISETP.NE.AND P5, PT, R4, 0x18, PT ;  /* 0x000000180400780c */ /* 0x000fe20003fa5270 */
[----:B------:R-:W0:Y:S01]  /*39f0*/  LDCU.64 UR52, c[0x0][0x4e0] ;  /* 0x00009c00ff3477ac */ /* 0x000e220008000a00 */
[----:B------:R-:W-:Y:S01]  /*3a00*/  MOV R7, R15 ;  /* 0x0000000f00077202 */ /* 0x000fe20000000f00 */
[----:B------:R-:W-:-:S10]  /*3a10*/  IMAD.MOV.U32 R6, RZ, RZ, RZ ;  /* 0x000000ffff067224 */ /* 0x000fd400078e00ff */
[----:B------:R-:W1:Y:S01]  /*3a20*/  @P5 LDC.64 R8, c[0x0][0x4e8] ;  /* 0x00013a00ff085b82 */ /* 0x000e620000000a00 */
[----:B0-----:R-:W-:-:S07]  /*3a30*/  IMAD.HI.U32 R6, R15, UR52, R6 ;  /* 0x000000340f067c27 */ /* 0x001fce000f8e0006 */
[----:B------:R-:W0:Y:S01]  /*3a40*/  @P5 LDC R10, c[0x0][0x4f0] ;  /* 0x00013c00ff0a5b82 */ /* 0x000e220000000800 */
[----:B------:R-:W-:Y:S01]  /*3a50*/  SHF.R.U32.HI R7, RZ, UR53, R6 ;  /* 0x00000035ff077c19 */ /* 0x000fe20008011606 */
[----:B------:R-:W-:-:S06]  /*3a60*/  @P5 IMAD.MOV.U32 R6, RZ, RZ, RZ ;  /* 0x000000ffff065224 */ /* 0x000fcc00078e00ff */
[----:B------:R-:W2:Y:S01]  /*3a70*/  @P5 LDC R11, c[0x0][0x554] ;  /* 0x00015500ff0b5b82 */ /* 0x000ea20000000800 */
[C---:B-1----:R-:W-:Y:S01]  /*3a80*/  @P5 IMAD.HI.U32 R9, R7.reuse, R9, R6 ;  /* 0x0000000907095227 */ /* 0x042fe200078e0006 */
[----:B------:R-:W-:-:S05]  /*3a90*/  IADD3 R6, PT, PT, -R7, RZ, RZ ;  /* 0x000000ff07067210 */ /* 0x000fca0007ffe1ff */
[----:B------:R-:W-:Y:S01]  /*3aa0*/  IMAD R6, R6, UR28, R15 ;  /* 0x0000001c06067c24 */ /* 0x000fe2000f8e020f */
[----:B0-----:R-:W-:-:S03]  /*3ab0*/  @P5 SHF.R.U32.HI R9, RZ, R10, R9 ;  /* 0x0000000aff095219 */ /* 0x001fc60000011609 */
[----:B------:R-:W-:Y:S02]  /*3ac0*/  IMAD R5, R6, UR29, R5 ;  /* 0x0000001d06057c24 */ /* 0x000fe4000f8e0205 */
[----:B------:R-:W-:-:S04]  /*3ad0*/  @P5 IMAD.MOV R9, RZ, RZ, -R9 ;  /* 0x000000ffff095224 */ /* 0x000fc800078e0a09 */
[----:B------:R-:W-:-:S04]  /*3ae0*/  @P5 IMAD R8, R9, R8, R7 ;  /* 0x0000000809085224 */ /* 0x000fc800078e0207 */
[----:B--2---:R-:W-:-:S07]  /*3af0*/  @P5 IMAD R5, R8, R11, R5 ;  /* 0x0000000b08055224 */ /* 0x004fce00078e0205 */
.L_x_37:
[----:B------:R-:W1:Y:S01]  /*3b00*/  LDCU UR52, c[0x0][0x3d0] ;  /* 0x00007a00ff3477ac */ /* 0x000e620008000800 */
[----:B------:R-:W-:Y:S01]  /*3b10*/  IADD3 R10, P5, PT, R5, R2, RZ ;  /* 0x00000002050a7210 */ /* 0x000fe20007fbe0ff */
[----:B0-----:R-:W-:Y:S01]  /*3b20*/  VIADD R7, R21, UR4 ;  /* 0x0000000415077c36 */ /* 0x001fe20008000000 */
[----:B------:R-:W-:Y:S02]  /*3b30*/  MOV R6, RZ ;  /* 0x000000ff00067202 */ /* 0x000fe40000000f00 */
[----:B------:R-:W-:-:S03]  /*3b40*/  IADD3.X R11, PT, PT, RZ, R3, RZ, P5, !PT ;  /* 0x00000003ff0b7210 */ /* 0x000fc60002ffe4ff */
[----:B------:R-:W-:Y:S02]  /*3b50*/  IMAD.HI.U32 R8, R7, UR31, R6 ;  /* 0x0000001f07087c27 */ /* 0x000fe4000f8e0006 */
[----:B------:R1:W5:Y:S03]  /*3b60*/  LDG.E.U8 R5, desc[UR36][R10.64] ;  /* 0x000000240a057981 */ /* 0x000366000c1e1100 */
[----:B-1----:R-:W-:-:S05]  /*3b70*/  SHF.R.U32.HI R11, RZ, UR52, R8 ;  /* 0x00000034ff0b7c19 */ /* 0x002fca0008011608 */
[----:B------:R-:W-:-:S04]  /*3b80*/  IMAD.MOV R9, RZ, RZ, -R11 ;  /* 0x000000ffff097224 */ /* 0x000fc800078e0a0b */
[----:B------:R-:W-:-:S04]  /*3b90*/  IMAD R9, R9, UR30, R7 ;  /* 0x0000001e09097c24 */ /* 0x000fc8000f8e0207 */
[----:B------:R-:W-:Y:S01]  /*3ba0*/  IMAD R9, R9, UR5, RZ ;  /* 0x0000000509097c24 */ /* 0x000fe2000f8e02ff */
        /* <DEDUP_REMOVED lines=209> */
[----:B------:R-:W-:-:S03]  /*48c0*/  @P5 IMAD.MOV.U32 R10, RZ, RZ, RZ ;  /* 0x000000ffff0a5224 */ /* 0x000fc600078e00ff */
[----:B------:R-:W-:-:S03]  /*48d0*/  IADD3 R8, PT, PT, -R11, RZ, RZ ;  /* 0x000000ff0b087210 */ /* 0x000fc60007ffe1ff */
[----:B------:R-:W2:Y:S02]  /*48e0*/  @P5 LDC R18, c[0x0][0x554] ;  /* 0x00015500ff125b82 */ /* 0x000ea40000000800 */
[----:B------:R-:W-:Y:S02]  /*48f0*/  IMAD R8, R8, UR28, R17 ;  /* 0x0000001c08087c24 */ /* 0x000fe4000f8e0211 */
[----:B-1----:R-:W-:-:S04]  /*4900*/  @P5 IMAD.HI.U32 R15, R11, R15, R10 ;  /* 0x0000000f0b0f5227 */ /* 0x002fc800078e000a */
[----:B------:R-:W-:Y:S01]  /*4910*/  IMAD R9, R8, UR29, R9 ;  /* 0x0000001d08097c24 */ /* 0x000fe2000f8e0209 */
[----:B0-----:R-:W-:-:S05]  /*4920*/  @P5 SHF.R.U32.HI R15, RZ, R16, R15 ;  /* 0x00000010ff0f5219 */ /* 0x001fca000001160f */
[----:B------:R-:W-:-:S04]  /*4930*/  @P5 IMAD.MOV R15, RZ, RZ, -R15 ;  /* 0x000000ffff0f5224 */ /* 0x000fc800078e0a0f */
[----:B------:R-:W-:-:S04]  /*4940*/  @P5 IMAD R14, R14, R15, R11 ;  /* 0x0000000f0e0e5224 */ /* 0x000fc800078e020b */
[----:B--2---:R-:W-:-:S07]  /*4950*/  @P5 IMAD R9, R14, R18, R9 ;  /* 0x000000120e095224 */ /* 0x004fce00078e0209 */
.L_x_38:
[----:B------:R-:W0:Y:S01]  /*4960*/  LDCU UR52, c[0x0][0x3d0] ;  /* 0x00007a00ff3477ac */ /* 0x000e220008000800 */
[----:B------:R-:W-:Y:S01]  /*4970*/  IADD3 R10, P5, PT, R9, R2, RZ ;  /* 0x00000002090a7210 */ /* 0x000fe20007fbe0ff */
[----:B------:R-:W-:Y:S01]  /*4980*/  VIADD R9, R7, UR4 ;  /* 0x0000000407097c36 */ /* 0x000fe20008000000 */
[----:B------:R-:W-:Y:S02]  /*4990*/  MOV R8, RZ ;  /* 0x000000ff00087202 */ /* 0x000fe40000000f00 */
[----:B------:R-:W-:-:S03]  /*49a0*/  IADD3.X R11, PT, PT, RZ, R3, RZ, P5, !PT ;  /* 0x00000003ff0b7210 */ /* 0x000fc60002ffe4ff */
[----:B------:R-:W-:Y:S02]  /*49b0*/  IMAD.HI.U32 R7, R9, UR31, R8 ;  /* 0x0000001f09077c27 */ /* 0x000fe4000f8e0008 */
[----:B------:R0:W5:Y:S03]  /*49c0*/  LDG.E.U8 R6, desc[UR36][R10.64] ;  /* 0x000000240a067981 */ /* 0x000166000c1e1100 */
[----:B0-----:R-:W-:-:S05]  /*49d0*/  SHF.R.U32.HI R11, RZ, UR52, R7 ;  /* 0x00000034ff0b7c19 */ /* 0x001fca0008011607 */
        /* <DEDUP_REMOVED lines=222> */
.L_x_39:
        /* <DEDUP_REMOVED lines=230> */
.L_x_40:
[----:B------:R-:W-:-:S04]  /*6620*/  IADD3 R8, P4, PT, R9, R2, RZ ;  /* 0x0000000209087210 */ /* 0x000fc80007f9e0ff */
[----:B------:R-:W-:-:S05]  /*6630*/  IADD3.X R9, PT, PT, RZ, R3, RZ, P4, !PT ;  /* 0x00000003ff097210 */ /* 0x000fca00027fe4ff */
[----:B------:R1:W5:Y:S04]  /*6640*/  LDG.E.U8 R8, desc[UR36][R8.64] ;  /* 0x0000002408087981 */ /* 0x000368000c1e1100 */
.L_x_36:
[----:B------:R-:W2:Y:S01]  /*6650*/  LDCU UR5, c[0x0][0x388] ;  /* 0x00007100ff0577ac */ /* 0x000ea20008000800 */
[----:B0-----:R-:W-:Y:S01]  /*6660*/  IMAD.U32 R18, RZ, RZ, UR4 ;  /* 0x00000004ff127e24 */ /* 0x001fe2000f8e00ff */
[----:B-----5:R-:W-:Y:S02]  /*6670*/  PRMT R10, R6, 0x9910, RZ ;  /* 0x00009910060a7816 */ /* 0x020fe400000000ff */
[----:B------:R-:W-:Y:S02]  /*6680*/  PRMT R11, R5, 0x9910, RZ ;  /* 0x00009910050b7816 */ /* 0x000fe400000000ff */
[----:B------:R-:W-:Y:S02]  /*6690*/  LEA R21, R18, R21, 0x2 ;  /* 0x0000001512157211 */ /* 0x000fe400078e10ff */
[----:B------:R-:W-:Y:S01]  /*66a0*/  PRMT R6, R7, 0x9910, RZ ;  /* 0x0000991007067816 */ /* 0x000fe200000000ff */
[----:B------:R-:W-:Y:S01]  /*66b0*/  IMAD.MOV.U32 R7, RZ, RZ, R10 ;  /* 0x000000ffff077224 */ /* 0x000fe200078e000a */
[----:B------:R-:W-:Y:S01]  /*66c0*/  PRMT R5, R8, 0x9910, RZ ;  /* 0x0000991008057816 */ /* 0x000fe200000000ff */
[----:B-1----:R-:W-:Y:S01]  /*66d0*/  IMAD R9, R18, 0x3, R21 ;  /* 0x0000000312097824 */ /* 0x002fe200078e0215 */
[----:B------:R-:W-:-:S02]  /*66e0*/  MOV R8, R11 ;  /* 0x0000000b00087202 */ /* 0x000fc40000000f00 */
[----:B------:R-:W-:Y:S02]  /*66f0*/  ISETP.NE.OR P2, PT, R7, RZ, P2 ;  /* 0x000000ff0700720c */ /* 0x000fe40001745670 */
[----:B------:R-:W-:Y:S01]  /*6700*/  ISETP.NE.OR P3, PT, R8, RZ, P3 ;  /* 0x000000ff0800720c */ /* 0x000fe20001f65670 */
[----:B--2---:R-:W-:Y:S01]  /*6710*/  IMAD.U32 R20, RZ, RZ, UR5 ;  /* 0x00000005ff147e24 */ /* 0x004fe2000f8e00ff */
[----:B------:R-:W-:Y:S02]  /*6720*/  ISETP.NE.OR P1, PT, R6, RZ, P1 ;  /* 0x000000ff0600720c */ /* 0x000fe40000f25670 */
[----:B------:R-:W-:Y:S02]  /*6730*/  ISETP.NE.OR P0, PT, R5, RZ, P0 ;  /* 0x000000ff0500720c */ /* 0x000fe40000705670 */
[----:B------:R-:W-:-:S13]  /*6740*/  ISETP.GE.U32.AND P4, PT, R9, R20, PT ;  /* 0x000000140900720c */ /* 0x000fda0003f86070 */
[----:B------:R-:W-:Y:S05]  /*6750*/  @!P4 BRA `(.L_x_41) ;  /* 0xffffffc00058c947 */ /* 0x000fea000383ffff */
[----:B------:R-:W-:Y:S05]  /*6760*/  BSYNC.RECONVERGENT B2 ;  /* 0x0000000000027941 */ /* 0x000fea0003800200 */
.L_x_34:
        /* <DEDUP_REMOVED lines=12> */
.L_x_33:
[----:B------:R-:W-:Y:S05]  /*6830*/  BSYNC.RECONVERGENT B1 ;  /* 0x0000000000017941 */ /* 0x000fea0003800200 */
.L_x_32:
[----:B------:R-:W-:Y:S01]  /*6840*/  ISETP.GE.U32.AND P0, PT, R21, R20, PT ;  /* 0x000000141500720c */ /* 0x000fe20003f06070 */
[----:B------:R-:W-:-:S12]  /*6850*/  BSSY.RECONVERGENT B1, `(.L_x_42) ;  /* 0x000047c000017945 */ /* 0x000fd80003800200 */
[----:B------:R-:W-:Y:S05]  /*6860*/  @P0 BRA `(.L_x_43) ;  /* 0x0000004400e80947 */ /* 0x000fea0003800000 */
[----:B------:R-:W0:Y:S01]  /*6870*/  LDC R2, c[0x0][0x3c4] ;  /* 0x0000f100ff027b82 */ /* 0x000e220000000800 */
[----:B------:R-:W-:Y:S02]  /*6880*/  CS2R R12, SRZ ;  /* 0x00000000000c7805 */ /* 0x000fe4000001ff00 */
[C---:B0-----:R-:W-:Y:S02]  /*6890*/  ISETP.NE.AND P0, PT, R2.reuse, RZ, PT ;  /* 0x000000ff0200720c */ /* 0x041fe40003f05270 */
[----:B------:R-:W-:-:S04]  /*68a0*/  IADD3 R5, PT, PT, R2, -0x1, RZ ;  /* 0xffffffff02057810 */ /* 0x000fc80007ffe0ff */
[----:B------:R-:W-:-:S05]  /*68b0*/  VIMNMX.U32 R4, PT, PT, R5, 0x18, PT ;  /* 0x0000001805047848 */ /* 0x000fca0003fe0000 */
[----:B------:R-:W-:Y:S02]  /*68c0*/  VIADD R4, R4, 0x1 ;  /* 0x0000000104047836 */ /* 0x000fe40000000000 */
[----:B------:R-:W-:Y:S05]  /*68d0*/  @!P0 BRA `(.L_x_44) ;  /* 0x0000001000508947 */ /* 0x000fea0003800000 */
[----:B------:R-:W0:Y:S01]  /*68e0*/  LDCU.64 UR6, c[0x0][0x3c8] ;  /* 0x00007900ff0677ac */ /* 0x000e220008000a00 */
[----:B------:R-:W-:Y:S02]  /*68f0*/  HFMA2 R2, -RZ, RZ, 0, 0 ;  /* 0x00000000ff027431 */ /* 0x000fe400000001ff */
[----:B------:R-:W-:Y:S01]  /*6900*/  IMAD.MOV.U32 R3, RZ, RZ, R21 ;  /* 0x000000ffff037224 */ /* 0x000fe200078e0015 */
[----:B------:R-:W-:Y:S01]  /*6910*/  ISETP.NE.AND P1, PT, R5, RZ, PT ;  /* 0x000000ff0500720c */ /* 0x000fe20003f25270 */
[----:B------:R-:W1:Y:S01]  /*6920*/  LDCU UR4, c[0x0][0x3d0] ;  /* 0x00007a00ff0477ac */ /* 0x000e620008000800 */
[----:B------:R-:W2:Y:S01]  /*6930*/  LDCU UR5, c[0x0][0x4f4] ;  /* 0x00009e80ff0577ac */ /* 0x000ea20008000800 */
[----:B0-----:R-:W-:-:S05]  /*6940*/  IMAD.HI.U32 R2, R21, UR7, R2 ;  /* 0x0000000715027c27 */ /* 0x001fca000f8e0002 */
[----:B-1----:R-:W-:-:S04]  /*6950*/  SHF.R.U32.HI R3, RZ, UR4, R2 ;  /* 0x00000004ff037c19 */ /* 0x002fc80008011602 */
[----:B------:R-:W-:-:S05]  /*6960*/  IADD3 R6, PT, PT, -R3, RZ, RZ ;  /* 0x000000ff03067210 */ /* 0x000fca0007ffe1ff */
[----:B------:R-:W-:-:S04]  /*6970*/  IMAD R6, R6, UR6, R21 ;  /* 0x0000000606067c24 */ /* 0x000fc8000f8e0215 */
[----:B--2---:R-:W-:Y:S01]  /*6980*/  IMAD R6, R6, UR5, RZ ;  /* 0x0000000506067c24 */ /* 0x004fe2000f8e02ff */
[----:B------:R-:W-:Y:S06]  /*6990*/  @!P1 BRA `(.L_x_45) ;  /* 0x0000001000189947 */ /* 0x000fec0003800000 */
[----:B------:R-:W0:Y:S01]  /*69a0*/  LDCU.64 UR4, c[0x0][0x3d8] ;  /* 0x00007b00ff0477ac */ /* 0x000e220008000a00 */
[----:B------:R-:W-:Y:S01]  /*69b0*/  IMAD.MOV.U32 R2, RZ, RZ, RZ ;  /* 0x000000ffff027224 */ /* 0x000fe200078e00ff */
[----:B------:R-:W-:Y:S01]  /*69c0*/  ISETP.NE.AND P1, PT, R4, 0x2, PT ;  /* 0x000000020400780c */ /* 0x000fe20003f25270 */
[----:B------:R-:W1:Y:S01]  /*69d0*/  LDCU UR6, c[0x0][0x3d4] ;  /* 0x00007a80ff0677ac */ /* 0x000e620008000800 */
[----:B------:R-:W2:Y:S01]  /*69e0*/  LDCU UR7, c[0x0][0x4f8] ;  /* 0x00009f00ff0777ac */ /* 0x000ea20008000800 */
[----:B0-----:R-:W-:-:S05]  /*69f0*/  IMAD.HI.U32 R12, R3, UR4, R2 ;  /* 0x00000004030c7c27 */ /* 0x001fca000f8e0002 */
[----:B------:R-:W-:-:S04]  /*6a00*/  SHF.R.U32.HI R13, RZ, UR5, R12 ;  /* 0x00000005ff0d7c19 */ /* 0x000fc8000801160c */
[----:B------:R-:W-:-:S05]  /*6a10*/  IADD3 R2, PT, PT, -R13, RZ, RZ ;  /* 0x000000ff0d027210 */ /* 0x000fca0007ffe1ff */
[----:B-1----:R-:W-:-:S04]  /*6a20*/  IMAD R3, R2, UR6, R3 ;  /* 0x0000000602037c24 */ /* 0x002fc8000f8e0203 */
[----:B--2---:R-:W-:Y:S01]  /*6a30*/  IMAD R6, R3, UR7, R6 ;  /* 0x0000000703067c24 */ /* 0x004fe2000f8e0206 */
[----:B------:R-:W-:Y:S06]  /*6a40*/  @!P1 BRA `(.L_x_45) ;  /* 0x0000000c00ec9947 */ /* 0x000fec0003800000 */
[----:B------:R-:W0:Y:S01]  /*6a50*/  LDCU.64 UR6, c[0x0][0x3e0] ;  /* 0x00007c00ff0677ac */ /* 0x000e220008000a00 */
[----:B------:R-:W-:Y:S01]  /*6a60*/  IMAD.MOV.U32 R12, RZ, RZ, RZ ;  /* 0x000000ffff0c7224 */ /* 0x000fe200078e00ff */
[----:B------:R-:W-:Y:S01]  /*6a70*/  ISETP.NE.AND P1, PT, R4, 0x3, PT ;  /* 0x000000030400780c */ /* 0x000fe20003f25270 */
[----:B------:R-:W1:Y:S01]  /*6a80*/  LDCU UR4, c[0x0][0x3e8] ;  /* 0x00007d00ff0477ac */ /* 0x000e620008000800 */
[----:B------:R-:W2:Y:S01]  /*6a90*/  LDCU UR5, c[0x0][0x4fc] ;  /* 0x00009f80ff0577ac */ /* 0x000ea20008000800 */
[----:B0-----:R-:W-:-:S05]  /*6aa0*/  IMAD.HI.U32 R2, R13, UR7, R12 ;  /* 0x000000070d027c27 */ /* 0x001fca000f8e000c */
[----:B-1----:R-:W-:-:S04]  /*6ab0*/  SHF.R.U32.HI R3, RZ, UR4, R2 ;  /* 0x00000004ff037c19 */ /* 0x002fc80008011602 */
[----:B------:R-:W-:-:S05]  /*6ac0*/  IADD3 R12, PT, PT, -R3, RZ, RZ ;  /* 0x000000ff030c7210 */ /* 0x000fca0007ffe1ff */
[----:B------:R-:W-:-:S04]  /*6ad0*/  IMAD R13, R12, UR6, R13 ;  /* 0x000000060c0d7c24 */ /* 0x000fc8000f8e020d */
        /* <DEDUP_REMOVED lines=235> */
[----:B------:R-:W1:Y:S01]  /*7990*/  LDCU UR4, c[0x0][0x4f0] ;  /* 0x00009e00ff0477ac */ /* 0x000e620008000800 */
[----:B------:R-:W2:Y:S02]  /*79a0*/  LDCU UR5, c[0x0][0x554] ;  /* 0x0000aa80ff0577ac */ /* 0x000ea40008000800 */
[----:B0-----:R-:W-:-:S05]  /*79b0*/  IMAD.HI.U32 R2, R13, UR7, R12 ;  /* 0x000000070d027c27 */ /* 0x001fca000f8e000c */
[----:B-1----:R-:W-:-:S04]  /*79c0*/  SHF.R.U32.HI R2, RZ, UR4, R2 ;  /* 0x00000004ff027c19 */ /* 0x002fc80008011602 */
[----:B------:R-:W-:-:S05]  /*79d0*/  IADD3 R3, PT, PT, -R2, RZ, RZ ;  /* 0x000000ff02037210 */ /* 0x000fca0007ffe1ff */
[----:B------:R-:W-:-:S04]  /*79e0*/  IMAD R13, R3, UR6, R13 ;  /* 0x00000006030d7c24 */ /* 0x000fc8000f8e020d */
[----:B--2---:R-:W-:-:S07]  /*79f0*/  IMAD R6, R13, UR5, R6 ;  /* 0x000000050d067c24 */ /* 0x004fce000f8e0206 */
.L_x_45:
[----:B------:R-:W-:Y:S01]  /*7a00*/  IMAD.MOV.U32 R12, RZ, RZ, R6 ;  /* 0x000000ffff0c7224 */ /* 0x000fe200078e0006 */
[----:B------:R-:W-:-:S07]  /*7a10*/  MOV R13, RZ ;  /* 0x000000ff000d7202 */ /* 0x000fce0000000f00 */
.L_x_44:
[----:B------:R-:W0:Y:S02]  /*7a20*/  LDCU.64 UR4, c[0x0][0x750] ;  /* 0x0000ea00ff0477ac */ /* 0x000e240008000a00 */
[----:B0-----:R-:W-:-:S05]  /*7a30*/  IADD3 R3, P1, PT, R0, UR4, RZ ;  /* 0x0000000400037c10 */ /* 0x001fca000ff3e0ff */
[----:B------:R-:W-:Y:S01]  /*7a40*/  IMAD.X R2, RZ, RZ, UR5, P1 ;  /* 0x00000005ff027e24 */ /* 0x000fe200088e06ff */
[----:B------:R-:W-:-:S04]  /*7a50*/  IADD3 R14, P1, PT, R12, R3, RZ ;  /* 0x000000030c0e7210 */ /* 0x000fc80007f3e0ff */
[----:B------:R-:W-:-:S05]  /*7a60*/  IADD3.X R15, PT, PT, R13, R2, RZ, P1, !PT ;  /* 0x000000020d0f7210 */ /* 0x000fca0000ffe4ff */
[----:B------:R-:W2:Y:S01]  /*7a70*/  LDG.E.U8 R14, desc[UR36][R14.64] ;  /* 0x000000240e0e7981 */ /* 0x000ea2000c1e1100 */
[----:B------:R-:W-:-:S05]  /*7a80*/  IMAD.IADD R13, R21, 0x1, R18 ;  /* 0x00000001150d7824 */ /* 0x000fca00078e0212 */
[----:B------:R-:W-:Y:S02]  /*7a90*/  ISETP.GE.U32.AND P2, PT, R13, R20, PT ;  /* 0x000000140d00720c */ /* 0x000fe40003f46070 */
[----:B--2---:R-:W-:-:S04]  /*7aa0*/  ISETP.NE.AND P1, PT, R14, RZ, PT ;  /* 0x000000ff0e00720c */ /* 0x004fc80003f25270 */
[----:B------:R-:W-:-:S07]  /*7ab0*/  SEL R6, RZ, 0x1, !P1 ;  /* 0x00000001ff067807 */ /* 0x000fce0004800000 */
[----:B------:R-:W-:Y:S05]  /*7ac0*/  @P2 BRA `(.L_x_43) ;  /* 0x0000003400502947 */ /* 0x000fea0003800000 */
[----:B------:R-:W-:Y:S01]  /*7ad0*/  CS2R R14, SRZ ;  /* 0x00000000000e7805 */ /* 0x000fe2000001ff00 */
[----:B------:R-:W-:Y:S06]  /*7ae0*/  @!P0 BRA `(.L_x_46) ;  /* 0x00000010004c8947 */ /* 0x000fec0003800000 */
[----:B------:R-:W0:Y:S01]  /*7af0*/  LDCU.64 UR6, c[0x0][0x3c8] ;  /* 0x00007900ff0677ac */ /* 0x000e220008000a00 */
[----:B------:R-:W-:Y:S02]  /*7b00*/  MOV R12, RZ ;  /* 0x000000ff000c7202 */ /* 0x000fe40000000f00 */
[----:B------:R-:W-:Y:S01]  /*7b10*/  ISETP.NE.AND P1, PT, R5, RZ, PT ;  /* 0x000000ff0500720c */ /* 0x000fe20003f25270 */
[----:B------:R-:W1:Y:S01]  /*7b20*/  LDCU UR4, c[0x0][0x3d0] ;  /* 0x00007a00ff0477ac */ /* 0x000e620008000800 */
[----:B------:R-:W2:Y:S01]  /*7b30*/  LDCU UR5, c[0x0][0x4f4] ;  /* 0x00009e80ff0577ac */ /* 0x000ea20008000800 */
[----:B0-----:R-:W-:-:S05]  /*7b40*/  IMAD.HI.U32 R16, R13, UR7, R12 ;  /* 0x000000070d107c27 */ /* 0x001fca000f8e000c */
[----:B-1----:R-:W-:-:S05]  /*7b50*/  SHF.R.U32.HI R17, RZ, UR4, R16 ;  /* 0x00000004ff117c19 */ /* 0x002fca0008011610 */
[----:B------:R-:W-:-:S04]  /*7b60*/  IMAD.MOV R7, RZ, RZ, -R17 ;  /* 0x000000ffff077224 */ /* 0x000fc800078e0a11 */
[----:B------:R-:W-:-:S04]  /*7b70*/  IMAD R0, R7, UR6, R13 ;  /* 0x0000000607007c24 */ /* 0x000fc8000f8e020d */
[----:B--2---:R-:W-:Y:S01]  /*7b80*/  IMAD R0, R0, UR5, RZ ;  /* 0x0000000500007c24 */ /* 0x004fe2000f8e02ff */
[----:B------:R-:W-:Y:S06]  /*7b90*/  @!P1 BRA `(.L_x_47) ;  /* 0x0000001000189947 */ /* 0x000fec0003800000 */
[----:B------:R-:W0:Y:S01]  /*7ba0*/  LDCU.64 UR4, c[0x0][0x3d8] ;  /* 0x00007b00ff0477ac */ /* 0x000e220008000a00 */
[----:B------:R-:W-:Y:S01]  /*7bb0*/  HFMA2 R16, -RZ, RZ, 0, 0 ;  /* 0x00000000ff107431 */ /* 0x000fe200000001ff */
[----:B------:R-:W-:Y:S01]  /*7bc0*/  ISETP.NE.AND P1, PT, R4, 0x2, PT ;  /* 0x000000020400780c */ /* 0x000fe20003f25270 */
[----:B------:R-:W1:Y:S01]  /*7bd0*/  LDCU UR6, c[0x0][0x3d4] ;  /* 0x00007a80ff0677ac */ /* 0x000e620008000800 */
[----:B------:R-:W2:Y:S02]  /*7be0*/  LDCU UR7, c[0x0][0x4f8] ;  /* 0x00009f00ff0777ac */ /* 0x000ea40008000800 */
[----:B0-----:R-:W-:-:S05]  /*7bf0*/  IMAD.HI.U32 R14, R17, UR4, R16 ;  /* 0x00000004110e7c27 */ /* 0x001fca000f8e0010 */
[----:B------:R-:W-:-:S05]  /*7c00*/  SHF.R.U32.HI R15, RZ, UR5, R14 ;  /* 0x00000005ff0f7c19 */ /* 0x000fca000801160e */
[----:B------:R-:W-:-:S04]  /*7c10*/  IMAD.MOV R7, RZ, RZ, -R15 ;  /* 0x000000ffff077224 */ /* 0x000fc800078e0a0f */
[----:B-1----:R-:W-:-:S04]  /*7c20*/  IMAD R17, R7, UR6, R17 ;  /* 0x0000000607117c24 */ /* 0x002fc8000f8e0211 */
[----:B--2---:R-:W-:Y:S01]  /*7c30*/  IMAD R0, R17, UR7, R0 ;  /* 0x0000000711007c24 */ /* 0x004fe2000f8e0200 */
[----:B------:R-:W-:Y:S06]  /*7c40*/  @!P1 BRA `(.L_x_47) ;  /* 0x0000000c00ec9947 */ /* 0x000fec0003800000 */
[----:B------:R-:W0:Y:S01]  /*7c50*/  LDCU.64 UR6, c[0x0][0x3e0] ;  /* 0x00007c00ff0677ac */ /* 0x000e220008000a00 */
[----:B------:R-:W-:Y:S02]  /*7c60*/  MOV R14, RZ ;  /* 0x000000ff000e7202 */ /* 0x000fe40000000f00 */
[----:B------:R-:W-:Y:S01]  /*7c70*/  ISETP.NE.AND P1, PT, R4, 0x3, PT ;  /* 0x000000030400780c */ /* 0x000fe20003f25270 */
[----:B------:R-:W1:Y:S01]  /*7c80*/  LDCU UR4, c[0x0][0x3e8] ;  /* 0x00007d00ff0477ac */ /* 0x000e620008000800 */
[----:B------:R-:W2:Y:S01]  /*7c90*/  LDCU UR5, c[0x0][0x4fc] ;  /* 0x00009f80ff0577ac */ /* 0x000ea20008000800 */
[----:B0-----:R-:W-:-:S05]  /*7ca0*/  IMAD.HI.U32 R16, R15, UR7, R14 ;  /* 0x000000070f107c27 */ /* 0x001fca000f8e000e */
[----:B-1----:R-:W-:-:S05]  /*7cb0*/  SHF.R.U32.HI R17, RZ, UR4, R16 ;  /* 0x00000004ff117c19 */ /* 0x002fca0008011610 */
[----:B------:R-:W-:-:S04]  /*7cc0*/  IMAD.MOV R7, RZ, RZ, -R17 ;  /* 0x000000ffff077224 */ /* 0x000fc800078e0a11 */
[----:B------:R-:W-:-:S04]  /*7cd0*/  IMAD R15, R7, UR6, R15 ;  /* 0x00000006070f7c24 */ /* 0x000fc8000f8e020f */
        /* <DEDUP_REMOVED lines=8> */
[----:B------:R-:W-:-:S05]  /*7d60*/  SHF.R.U32.HI R15, RZ, UR5, R14 ;  /* 0x00000005ff0f7c19 */ /* 0x000fca000801160e */
[----:B------:R-:W-:-:S04]  /*7d70*/  IMAD.MOV R7, RZ, RZ, -R15 ;  /* 0x000000ffff077224 */ /* 0x000fc800078e0a0f */
[----:B-1----:R-:W-:-:S04]  /*7d80*/  IMAD R17, R7, UR6, R17 ;  /* 0x0000000607117c24 */ /* 0x002fc8000f8e0211 */
[----:B--2---:R-:W-:Y:S01]  /*7d90*/  IMAD R0, R17, UR7, R0 ;  /* 0x0000000711007c24 */ /* 0x004fe2000f8e0200 */
[----:B------:R-:W-:Y:S06]  /*7da0*/  @!P1 BRA `(.L_x_47) ;  /* 0x0000000c00949947 */ /* 0x000fec0003800000 */
[----:B------:R-:W0:Y:S01]  /*7db0*/  LDCU.64 UR6, c[0x0][0x3f8] ;  /* 0x00007f00ff0677ac */ /* 0x000e220008000a00 */
[----:B------:R-:W-:Y:S01]  /*7dc0*/  HFMA2 R14, -RZ, RZ, 0, 0 ;  /* 0x00000000ff0e7431 */ /* 0x000fe200000001ff */
[----:B------:R-:W-:Y:S01]  /*7dd0*/  ISETP.NE.AND P1, PT, R4, 0x5, PT ;  /* 0x000000050400780c */ /* 0x000fe20003f25270 */
[----:B------:R-:W1:Y:S01]  /*7de0*/  LDCU UR4, c[0x0][0x400] ;  /* 0x00008000ff0477ac */ /* 0x000e620008000800 */
[----:B------:R-:W2:Y:S02]  /*7df0*/  LDCU UR5, c[0x0][0x504] ;  /* 0x0000a080ff0577ac */ /* 0x000ea40008000800 */
        /* <DEDUP_REMOVED lines=216> */
[----:B------:R-:W-:Y:S01]  /*8b80*/  MOV R14, RZ ;  /* 0x000000ff000e7202 */ /* 0x000fe20000000f00 */
[----:B------:R-:W1:Y:S01]  /*8b90*/  LDCU UR4, c[0x0][0x4f0] ;  /* 0x00009e00ff0477ac */ /* 0x000e620008000800 */
[----:B------:R-:W2:Y:S03]  /*8ba0*/  LDCU UR5, c[0x0][0x554] ;  /* 0x0000aa80ff0577ac */ /* 0x000ea60008000800 */
[----:B0-----:R-:W-:-:S05]  /*8bb0*/  IMAD.HI.U32 R7, R15, UR7, R14 ;  /* 0x000000070f077c27 */ /* 0x001fca000f8e000e */
[----:B-1----:R-:W-:-:S05]  /*8bc0*/  SHF.R.U32.HI R7, RZ, UR4, R7 ;  /* 0x00000004ff077c19 */ /* 0x002fca0008011607 */
[----:B------:R-:W-:-:S04]  /*8bd0*/  IMAD.MOV R7, RZ, RZ, -R7 ;  /* 0x000000ffff077224 */ /* 0x000fc800078e0a07 */
[----:B------:R-:W-:-:S04]  /*8be0*/  IMAD R15, R7, UR6, R15 ;  /* 0x00000006070f7c24 */ /* 0x000fc8000f8e020f */
[----:B--2---:R-:W-:-:S07]  /*8bf0*/  IMAD R0, R15, UR5, R0 ;  /* 0x000000050f007c24 */ /* 0x004fce000f8e0200 */
.L_x_47:
[----:B------:R-:W-:Y:S01]  /*8c00*/  MOV R14, R0 ;  /* 0x00000000000e7202 */ /* 0x000fe20000000f00 */
[----:B------:R-:W-:-:S07]  /*8c10*/  IMAD.MOV.U32 R15, RZ, RZ, RZ ;  /* 0x000000ffff0f7224 */ /* 0x000fce00078e00ff */
.L_x_46:
        /* <DEDUP_REMOVED lines=11> */
[----:B------:R-:W-:Y:S01]  /*8cd0*/  HFMA2 R12, -RZ, RZ, 0, 0 ;  /* 0x00000000ff0c7431 */ /* 0x000fe200000001ff */
[----:B------:R-:W-:Y:S01]  /*8ce0*/  ISETP.NE.AND P1, PT, R5, RZ, PT ;  /* 0x000000ff0500720c */ /* 0x000fe20003f25270 */
[----:B------:R-:W1:Y:S01]  /*8cf0*/  LDCU UR4, c[0x0][0x3d0] ;  /* 0x00007a00ff0477ac */ /* 0x000e620008000800 */
[----:B------:R-:W2:Y:S02]  /*8d00*/  LDCU UR5, c[0x0][0x4f4] ;  /* 0x00009e80ff0577ac */ /* 0x000ea40008000800 */
[----:B0-----:R-:W-:-:S05]  /*8d10*/  IMAD.HI.U32 R14, R13, UR7, R12 ;  /* 0x000000070d0e7c27 */ /* 0x001fca000f8e000c */
[----:B-1----:R-:W-:-:S05]  /*8d20*/  SHF.R.U32.HI R15, RZ, UR4, R14 ;  /* 0x00000004ff0f7c19 */ /* 0x002fca000801160e */
[----:B------:R-:W-:-:S04]  /*8d30*/  IMAD.MOV R17, RZ, RZ, -R15 ;  /* 0x000000ffff117224 */ /* 0x000fc800078e0a0f */
[----:B------:R-:W-:-:S04]  /*8d40*/  IMAD R0, R17, UR6, R13 ;  /* 0x0000000611007c24 */ /* 0x000fc8000f8e020d */
[----:B--2---:R-:W-:Y:S01]  /*8d50*/  IMAD R0, R0, UR5, RZ ;  /* 0x0000000500007c24 */ /* 0x004fe2000f8e02ff */
        /* <DEDUP_REMOVED lines=256> */
[----:B------:R-:W1:Y:S01]  /*9d60*/  LDCU UR4, c[0x0][0x4f0] ;  /* 0x00009e00ff0477ac */ /* 0x000e620008000800 */
[----:B------:R-:W2:Y:S03]  /*9d70*/  LDCU UR5, c[0x0][0x554] ;  /* 0x0000aa80ff0577ac */ /* 0x000ea60008000800 */
[----:B0-----:R-:W-:-:S05]  /*9d80*/  IMAD.HI.U32 R14, R17, UR7, R16 ;  /* 0x00000007110e7c27 */ /* 0x001fca000f8e0010 */
[----:B-1----:R-:W-:-:S05]  /*9d90*/  SHF.R.U32.HI R14, RZ, UR4, R14 ;  /* 0x00000004ff0e7c19 */ /* 0x002fca000801160e */
[----:B------:R-:W-:-:S04]  /*9da0*/  IMAD.MOV R15, RZ, RZ, -R14 ;  /* 0x000000ffff0f7224 */ /* 0x000fc800078e0a0e */
[----:B------:R-:W-:-:S04]  /*9db0*/  IMAD R17, R15, UR6, R17 ;  /* 0x000000060f117c24 */ /* 0x000fc8000f8e0211 */
[----:B--2---:R-:W-:-:S07]  /*9dc0*/  IMAD R0, R17, UR5, R0 ;  /* 0x0000000511007c24 */ /* 0x004fce000f8e0200 */
.L_x_49:
[----:B------:R-:W-:Y:S01]  /*9dd0*/  MOV R14, R0 ;  /* 0x00000000000e7202 */ /* 0x000fe20000000f00 */
[----:B------:R-:W-:-:S07]  /*9de0*/  IMAD.MOV.U32 R15, RZ, RZ, RZ ;  /* 0x000000ffff0f7224 */ /* 0x000fce00078e00ff */
.L_x_48:
        /* <DEDUP_REMOVED lines=283> */
.L_x_51:
[----:B------:R-:W-:Y:S01]  /*afa0*/  MOV R14, R0 ;  /* 0x00000000000e7202 */ /* 0x000fe20000000f00 */
[----:B------:R-:W-:-:S07]  /*afb0*/  IMAD.MOV.U32 R15, RZ, RZ, RZ ;  /* 0x000000ffff0f7224 */ /* 0x000fce00078e00ff */
.L_x_50:
[----:B------:R-:W-:-:S04]  /*afc0*/  IADD3 R4, P0, PT, R14, R3, RZ ;  /* 0x000000030e047210 */ /* 0x000fc80007f1e0ff */
[----:B------:R-:W-:-:S05]  /*afd0*/  IADD3.X R5, PT, PT, R15, R2, RZ, P0, !PT ;  /* 0x000000020f057210 */ /* 0x000fca00007fe4ff */
[----:B------:R-:W2:Y:S02]  /*afe0*/  LDG.E.U8 R4, desc[UR36][R4.64] ;  /* 0x0000002404047981 */ /* 0x000ea4000c1e1100 */
[----:B--2---:R-:W-:-:S04]  /*aff0*/  ISETP.NE.AND P0, PT, R4, RZ, PT ;  /* 0x000000ff0400720c */ /* 0x004fc80003f05270 */
[----:B------:R-:W-:-:S09]  /*b000*/  SEL R8, RZ, 0x1, !P0 ;  /* 0x00000001ff087807 */ /* 0x000fd20004000000 */
.L_x_43:
[----:B------:R-:W-:Y:S05]  /*b010*/  BSYNC.RECONVERGENT B1 ;  /* 0x0000000000017941 */ /* 0x000fea0003800200 */
.L_x_42:
[----:B------:R-:W-:Y:S01]  /*b020*/  ISETP.GE.U32.AND P0, PT, R21, R20, PT ;  /* 0x000000141500720c */ /* 0x000fe20003f06070 */
[----:B------:R-:W-:-:S12]  /*b030*/  BSSY.RECONVERGENT B1, `(.L_x_52) ;  /* 0x0000013000017945 */ /* 0x000fd80003800200 */
        /* <DEDUP_REMOVED lines=15> */
[----:B------:R-:W-:-:S04]  /*b130*/  @!P2 LOP3.LUT P1, RZ, R9, 0xff, R8, 0xc8, !PT ;  /* 0x000000ff09ffa812 */ /* 0x000fc8000782c808 */
[----:B------:R-:W-:-:S04]  /*b140*/  @!P2 SEL R0, RZ, 0x1, !P1 ;  /* 0x00000001ff00a807 */ /* 0x000fc80004800000 */
[----:B------:R-:W-:-:S07]  /*b150*/  @!P2 PRMT R9, R0, 0x7610, R9 ;  /* 0x000076100009a816 */ /* 0x000fce0000000009 */
.L_x_53:
[----:B------:R-:W-:Y:S05]  /*b160*/  BSYNC.RECONVERGENT B1 ;  /* 0x0000000000017941 */ /* 0x000fea0003800200 */
.L_x_52:
[----:B------:R-:W-:-:S04]  /*b170*/  LOP3.LUT R10, R10, R19, R11, 0xfe, !PT ;  /* 0x000000130a0a7212 */ /* 0x000fc800078efe0b */
[----:B------:R-:W-:-:S04]  /*b180*/  LOP3.LUT P0, RZ, R10, 0xff, R9, 0xc8, !PT ;  /* 0x000000ff0aff7812 */ /* 0x000fc8000780c809 */
[----:B------:R-:W-:-:S09]  /*b190*/  SEL R17, RZ, 0x1, !P0 ;  /* 0x00000001ff117807 */ /* 0x000fd20004000000 */
.L_x_2:
[----:B------:R-:W-:Y:S05]  /*b1a0*/  BSYNC.RECONVERGENT B0 ;  /* 0x0000000000007941 */ /* 0x000fea0003800200 */
.L_x_1:
[----:B------:R-:W0:Y:S01]  /*b1b0*/  LDCU UR4, c[0x0][0x3a0] ;  /* 0x00007400ff0477ac */ /* 0x000e220008000800 */
[----:B------:R-:W1:Y:S01]  /*b1c0*/  S2R R3, SR_TID.X ;  /* 0x0000000000037919 */ /* 0x000e620000002100 */
[----:B------:R-:W2:Y:S01]  /*b1d0*/  S2R R0, SR_TID.Y ;  /* 0x0000000000007919 */ /* 0x000ea20000002200 */
[----:B0-----:R-:W-:-:S09]  /*b1e0*/  UISETP.NE.AND UP0, UPT, UR4, URZ, UPT ;  /* 0x000000ff0400728c */ /* 0x001fd2000bf05270 */
[----:B------:R-:W-:Y:S05]  /*b1f0*/  BRA.U !UP0, `(.L_x_54) ;  /* 0x0000000108647547 */ /* 0x000fea000b800000 */
[----:B------:R-:W0:Y:S01]  /*b200*/  S2UR UR5, SR_CgaCtaId ;  /* 0x00000000000579c3 */ /* 0x000e220000008800 */
[----:B------:R-:W1:Y:S01]  /*b210*/  LDCU UR8, c[0x0][0x360] ;  /* 0x00006c00ff0877ac */ /* 0x000e620008000800 */
[----:B------:R-:W-:Y:S01]  /*b220*/  UMOV UR4, 0x400 ;  /* 0x0000040000047882 */ /* 0x000fe20000000000 */
[----:B------:R-:W3:Y:S01]  /*b230*/  LDCU UR6, c[0x0][0x364] ;  /* 0x00006c80ff0677ac */ /* 0x000ee20008000800 */
[----:B------:R-:W-:Y:S01]  /*b240*/  UIADD3 UR4, UPT, UPT, UR4, 0x10, URZ ;  /* 0x0000001004047890 */ /* 0x000fe2000fffe0ff */
[----:B-12---:R-:W-:-:S03]  /*b250*/  IMAD R2, R0, UR8, R3 ;  /* 0x0000000800027c24 */ /* 0x006fc6000f8e0203 */
[----:B0-----:R-:W-:Y:S02]  /*b260*/  ULEA UR4, UR5, UR4, 0x18 ;  /* 0x0000000405047291 */ /* 0x001fe4000f8ec0ff */
[----:B---3--:R-:W-:-:S07]  /*b270*/  UISETP.GE.U32.AND UP0, UPT, UR6, 0x2, UPT ;  /* 0x000000020600788c */ /* 0x008fce000bf06070 */
[----:B------:R0:W-:Y:S02]  /*b280*/  STS.U8 [R2+UR4], R17 ;  /* 0x0000001102007988 */ /* 0x0001e40008000004 */
[----:B------:R-:W-:Y:S05]  /*b290*/  BRA.U !UP0, `(.L_x_54) ;  /* 0x00000001083c7547 */ /* 0x000fea000b800000 */
[----:B------:R-:W-:-:S05]  /*b2a0*/  UMOV UR5, UR6 ;  /* 0x0000000600057c82 */ /* 0x000fca0008000000 */
.L_x_55:
[----:B------:R-:W-:Y:S01]  /*b2b0*/  USHF.R.U32.HI UR7, URZ, 0x1, UR5 ;  /* 0x00000001ff077899 */ /* 0x000fe20008011605 */
[----:B------:R-:W-:Y:S01]  /*b2c0*/  BAR.SYNC.DEFER_BLOCKING 0x0 ;  /* 0x0000000000007b1d */ /* 0x000fe20000010000 */
[----:B------:R-:W-:-:S04]  /*b2d0*/  UISETP.GT.U32.AND UP0, UPT, UR5, 0x3, UPT ;  /* 0x000000030500788c */ /* 0x000fc8000bf04070 */
[----:B------:R-:W-:Y:S01]  /*b2e0*/  IADD3 R4, PT, PT, R0, UR7, RZ ;  /* 0x0000000700047c10 */ /* 0x000fe2000fffe0ff */
[----:B------:R-:W-:-:S03]  /*b2f0*/  UMOV UR5, UR7 ;  /* 0x0000000700057c82 */ /* 0x000fc60008000000 */
[----:B------:R-:W-:-:S04]  /*b300*/  ISETP.GE.U32.AND P0, PT, R4, UR6, PT ;  /* 0x0000000604007c0c */ /* 0x000fc8000bf06070 */
[----:B------:R-:W-:-:S13]  /*b310*/  ISETP.GE.U32.OR P0, PT, R0, UR7, P0 ;  /* 0x0000000700007c0c */ /* 0x000fda0008706470 */
[----:B------:R-:W-:-:S06]  /*b320*/  @!P0 IMAD R4, R4, UR8, R3 ;  /* 0x0000000804048c24 */ /* 0x000fcc000f8e0203 */
[----:B------:R-:W1:Y:S02]  /*b330*/  @!P0 LDS.U8 R4, [R4+UR4] ;  /* 0x0000000404048984 */ /* 0x000e640008000000 */
[----:B-1----:R-:W-:-:S04]  /*b340*/  @!P0 LOP3.LUT P1, RZ, R17, 0xff, R4, 0xc8, !PT ;  /* 0x000000ff11ff8812 */ /* 0x002fc8000782c804 */
[----:B---3--:R-:W-:-:S04]  /*b350*/  @!P0 SEL R5, RZ, 0x1, !P1 ;  /* 0x00000001ff058807 */ /* 0x008fc80004800000 */
[----:B0-----:R-:W-:Y:S01]  /*b360*/  @!P0 PRMT R17, R5, 0x7610, R17 ;  /* 0x0000761005118816 */ /* 0x001fe20000000011 */
[----:B------:R3:W-:Y:S01]  /*b370*/  @!P0 STS.U8 [R2+UR4], R5 ;  /* 0x0000000502008988 */ /* 0x0007e20008000004 */
[----:B------:R-:W-:Y:S05]  /*b380*/  BRA.U UP0, `(.L_x_55) ;  /* 0xfffffffd00c87547 */ /* 0x000fea000b83ffff */
.L_x_54:
[----:B------:R-:W4:Y:S02]  /*b390*/  LDCU UR4, c[0x0][0x39c] ;  /* 0x00007380ff0477ac */ /* 0x000f240008000800 */
[----:B----4-:R-:W-:-:S09]  /*b3a0*/  UISETP.NE.AND UP0, UPT, UR4, URZ, UPT ;  /* 0x000000ff0400728c */ /* 0x010fd2000bf05270 */
[----:B------:R-:W-:Y:S05]  /*b3b0*/  BRA.U !UP0, `(.L_x_56) ;  /* 0x0000000108a47547 */ /* 0x000fea000b800000 */
[----:B------:R-:W4:Y:S02]  /*b3c0*/  LDCU UR6, c[0x0][0x360] ;  /* 0x00006c00ff0677ac */ /* 0x000f240008000800 */
[----:B----4-:R-:W-:Y:S02]  /*b3d0*/  UISETP.GE.U32.AND UP0, UPT, UR6, 0x21, UPT ;  /* 0x000000210600788c */ /* 0x010fe4000bf06070 */
[----:B------:R-:W-:-:S07]  /*b3e0*/  UMOV UR4, UR6 ;  /* 0x0000000600047c82 */ /* 0x000fce0008000000 */
[----:B------:R-:W-:Y:S05]  /*b3f0*/  BRA.U !UP0, `(.L_x_57) ;  /* 0x0000000108607547 */ /* 0x000fea000b800000 */
[----:B------:R-:W4:Y:S01]  /*b400*/  S2UR UR5, SR_CgaCtaId ;  /* 0x00000000000579c3 */ /* 0x000f220000008800 */
[----:B------:R-:W-:Y:S01]  /*b410*/  UMOV UR4, 0x400 ;  /* 0x0000040000047882 */ /* 0x000fe20000000000 */
[----:B0123--:R-:W-:Y:S01]  /*b420*/  IMAD R2, R0, UR6, R3 ;  /* 0x0000000600027c24 */ /* 0x00ffe2000f8e0203 */
[----:B------:R-:W-:Y:S02]  /*b430*/  UIADD3 UR4, UPT, UPT, UR4, 0x10, URZ ;  /* 0x0000001004047890 */ /* 0x000fe4000fffe0ff */
[----:B------:R-:W-:Y:S02]  /*b440*/  UISETP.GE.U32.AND UP0, UPT, UR6, 0x40, UPT ;  /* 0x000000400600788c */ /* 0x000fe4000bf06070 */
[----:B----4-:R-:W-:-:S03]  /*b450*/  ULEA UR8, UR5, UR4, 0x18 ;  /* 0x0000000405087291 */ /* 0x010fc6000f8ec0ff */
[----:B------:R-:W-:-:S03]  /*b460*/  UMOV UR4, 0x20 ;  /* 0x0000002000047882 */ /* 0x000fc60000000000 */
[----:B------:R-:W-:-:S03]  /*b470*/  VIADD R4, R2, UR8 ;  /* 0x0000000802047c36 */ /* 0x000fc60008000000 */
[----:B------:R4:W-:Y:S01]  /*b480*/  STS.U8 [R2+UR8], R17 ;  /* 0x0000001102007988 */ /* 0x0009e20008000008 */
[----:B------:R-:W-:Y:S05]  /*b490*/  BRA.U !UP0, `(.L_x_57) ;  /* 0x0000000108387547 */ /* 0x000fea000b800000 */
[----:B------:R-:W-:-:S05]  /*b4a0*/  UMOV UR5, UR6 ;  /* 0x0000000600057c82 */ /* 0x000fca0008000000 */
.L_x_58:
[----:B------:R-:W-:Y:S01]  /*b4b0*/  USHF.R.U32.HI UR7, URZ, 0x1, UR5 ;  /* 0x00000001ff077899 */ /* 0x000fe20008011605 */
[----:B------:R-:W-:Y:S01]  /*b4c0*/  BAR.SYNC.DEFER_BLOCKING 0x0 ;  /* 0x0000000000007b1d */ /* 0x000fe20000010000 */
[----:B------:R-:W-:-:S04]  /*b4d0*/  UISETP.GT.U32.AND UP0, UPT, UR5, 0x7f, UPT ;  /* 0x0000007f0500788c */ /* 0x000fc8000bf04070 */
[----:B0-----:R-:W-:Y:S01]  /*b4e0*/  IADD3 R5, PT, PT, R3, UR7, RZ ;  /* 0x0000000703057c10 */ /* 0x001fe2000fffe0ff */
[----:B------:R-:W-:-:S03]  /*b4f0*/  UMOV UR5, UR7 ;  /* 0x0000000700057c82 */ /* 0x000fc60008000000 */
[----:B------:R-:W-:-:S04]  /*b500*/  ISETP.GE.U32.AND P0, PT, R5, UR6, PT ;  /* 0x0000000605007c0c */ /* 0x000fc8000bf06070 */
[----:B------:R-:W-:-:S13]  /*b510*/  ISETP.GE.U32.OR P0, PT, R3, UR7, P0 ;  /* 0x0000000703007c0c */ /* 0x000fda0008706470 */
[----:B------:R-:W0:Y:S02]  /*b520*/  @!P0 LDS.U8 R6, [R4+UR7] ;  /* 0x0000000704068984 */ /* 0x000e240008000000 */
[----:B0-----:R-:W-:-:S04]  /*b530*/  @!P0 LOP3.LUT P1, RZ, R17, 0xff, R6, 0xc8, !PT ;  /* 0x000000ff11ff8812 */ /* 0x001fc8000782c806 */
[----:B------:R-:W-:-:S04]  /*b540*/  @!P0 SEL R5, RZ, 0x1, !P1 ;  /* 0x00000001ff058807 */ /* 0x000fc80004800000 */
[----:B----4-:R-:W-:Y:S01]  /*b550*/  @!P0 PRMT R17, R5, 0x7610, R17 ;  /* 0x0000761005118816 */ /* 0x010fe20000000011 */
[----:B------:R0:W-:Y:S01]  /*b560*/  @!P0 STS.U8 [R2+UR8], R5 ;  /* 0x0000000502008988 */ /* 0x0001e20008000008 */
[----:B------:R-:W-:Y:S05]  /*b570*/  BRA.U UP0, `(.L_x_58) ;  /* 0xfffffffd00cc7547 */ /* 0x000fea000b83ffff */
.L_x_57:
[----:B------:R-:W-:Y:S01]  /*b580*/  BAR.SYNC.DEFER_BLOCKING 0x0 ;  /* 0x0000000000007b1d */ /* 0x000fe20000010000 */
[----:B------:R-:W-:-:S09]  /*b590*/  UISETP.GE.U32.AND UP0, UPT, UR4, 0x2, UPT ;  /* 0x000000020400788c */ /* 0x000fd2000bf06070 */
[----:B------:R-:W-:Y:S05]  /*b5a0*/  BRA.U !UP0, `(.L_x_56) ;  /* 0x0000000108287547 */ /* 0x000fea000b800000 */
[----:B0--34-:R-:W-:-:S07]  /*b5b0*/  IMAD.MOV.U32 R2, RZ, RZ, 0x1 ;  /* 0x00000001ff027424 */ /* 0x019fce00078e00ff */
.L_x_59:
[C---:B------:R-:W-:Y:S02]  /*b5c0*/  LOP3.LUT R4, R17.reuse, 0xffff, RZ, 0xc0, !PT ;  /* 0x0000ffff11047812 */ /* 0x040fe400078ec0ff */
[----:B------:R-:W-:Y:S02]  /*b5d0*/  LOP3.LUT P0, RZ, R17, 0xff, RZ, 0xc0, !PT ;  /* 0x000000ff11ff7812 */ /* 0x000fe4000780c0ff */
[----:B------:R-:W-:-:S06]  /*b5e0*/  PRMT R5, R4, 0x8880, RZ ;  /* 0x0000888004057816 */ /* 0x000fcc00000000ff */
[----:B------:R0:W3:Y:S02]  /*b5f0*/  SHFL.DOWN PT, R5, R5, R2, 0x1f ;  /* 0x08001f0205057589 */ /* 0x0000e400000e0000 */
[----:B0-----:R-:W-:-:S04]  /*b600*/  SHF.L.U32 R2, R2, 0x1, RZ ;  /* 0x0000000102027819 */ /* 0x001fc800000006ff */
[----:B------:R-:W-:Y:S02]  /*b610*/  ISETP.GE.AND P1, PT, R2, UR4, PT ;  /* 0x0000000402007c0c */ /* 0x000fe4000bf26270 */
[----:B---3--:R-:W-:-:S04]  /*b620*/  ISETP.NE.OR P0, PT, R5, RZ, P0 ;  /* 0x000000ff0500720c */ /* 0x008fc80000705670 */
[----:B------:R-:W-:-:S07]  /*b630*/  SEL R17, RZ, 0x1, !P0 ;  /* 0x00000001ff117807 */ /* 0x000fce0004000000 */
[----:B------:R-:W-:Y:S05]  /*b640*/  @!P1 BRA `(.L_x_59) ;  /* 0xfffffffc00dc9947 */ /* 0x000fea000383ffff */
.L_x_56:
[----:B0--34-:R-:W0:Y:S01]  /*b650*/  S2R R2, SR_CTAID.X ;  /* 0x0000000000027919 */ /* 0x019e220000002500 */
[----:B------:R-:W3:Y:S01]  /*b660*/  LDCU UR4, c[0x0][0x558] ;  /* 0x0000ab00ff0477ac */ /* 0x000ee20008000800 */
[----:B------:R-:W-:Y:S01]  /*b670*/  IMAD.MOV.U32 R16, RZ, RZ, RZ ;  /* 0x000000ffff107224 */ /* 0x000fe200078e00ff */
[----:B------:R-:W1:Y:S01]  /*b680*/  LDCU.64 UR6, c[0x0][0x3a8] ;  /* 0x00007500ff0677ac */ /* 0x000e620008000a00 */
[----:B------:R-:W0:Y:S01]  /*b690*/  LDCU UR5, c[0x0][0x394] ;  /* 0x00007280ff0577ac */ /* 0x000e220008000800 */
[----:B---3--:R-:W-:Y:S01]  /*b6a0*/  UISETP.NE.AND UP0, UPT, UR4, URZ, UPT ;  /* 0x000000ff0400728c */ /* 0x008fe2000bf05270 */
[----:B-1----:R-:W-:-:S04]  /*b6b0*/  IMAD R5, R3, UR6, RZ ;  /* 0x0000000603057c24 */ /* 0x002fc8000f8e02ff */
[----:B--2---:R-:W-:-:S04]  /*b6c0*/  IMAD R5, R0, UR7, R5 ;  /* 0x0000000700057c24 */ /* 0x004fc8000f8e0205 */
[----:B0-----:R-:W-:Y:S01]  /*b6d0*/  IMAD R5, R2, UR5, R5 ;  /* 0x0000000502057c24 */ /* 0x001fe2000f8e0205 */
[----:B------:R-:W-:Y:S06]  /*b6e0*/  BRA.U !UP0, `(.L_x_60) ;  /* 0x0000001108547547 */ /* 0x000fec000b800000 */
[----:B------:R-:W0:Y:S01]  /*b6f0*/  LDCU.64 UR8, c[0x0][0x560] ;  /* 0x0000ac00ff0877ac */ /* 0x000e220008000a00 */
[----:B------:R-:W-:Y:S01]  /*b700*/  HFMA2 R4, -RZ, RZ, 0, 0 ;  /* 0x00000000ff047431 */ /* 0x000fe200000001ff */
[----:B------:R-:W1:Y:S01]  /*b710*/  LDCU UR7, c[0x0][0x55c] ;  /* 0x0000ab80ff0777ac */ /* 0x000e620008000800 */
[----:B------:R-:W2:Y:S01]  /*b720*/  LDCU UR6, c[0x0][0x688] ;  /* 0x0000d100ff0677ac */ /* 0x000ea20008000800 */
[----:B------:R-:W-:-:S04]  /*b730*/  UIADD3 UR5, UPT, UPT, UR4, -0x1, URZ ;  /* 0xffffffff04057890 */ /* 0x000fc8000fffe0ff */
[----:B------:R-:W-:Y:S01]  /*b740*/  UISETP.NE.AND UP1, UPT, UR5, URZ, UPT ;  /* 0x000000ff0500728c */ /* 0x000fe2000bf25270 */
[----:B0-----:R-:W-:-:S05]  /*b750*/  IMAD.HI.U32 R6, R5, UR8, R4 ;  /* 0x0000000805067c27 */ /* 0x001fca000f8e0004 */
[----:B------:R-:W-:-:S05]  /*b760*/  SHF.R.U32.HI R7, RZ, UR9, R6 ;  /* 0x00000009ff077c19 */ /* 0x000fca0008011606 */
[----:B------:R-:W-:-:S04]  /*b770*/  IMAD.MOV R9, RZ, RZ, -R7 ;  /* 0x000000ffff097224 */ /* 0x000fc800078e0a07 */
[----:B-1----:R-:W-:-:S04]  /*b780*/  IMAD R9, R9, UR7, R5 ;  /* 0x0000000709097c24 */ /* 0x002fc8000f8e0205 */
[----:B--2---:R-:W-:Y:S01]  /*b790*/  IMAD R16, R9, UR6, RZ ;  /* 0x0000000609107c24 */ /* 0x004fe2000f8e02ff */
[----:B------:R-:W-:Y:S06]  /*b7a0*/  BRA.U !UP1, `(.L_x_60) ;  /* 0x0000001109247547 */ /* 0x000fec000b800000 */
[----:B------:R-:W0:Y:S01]  /*b7b0*/  LDCU.64 UR8, c[0x0][0x568] ;  /* 0x0000ad00ff0877ac */ /* 0x000e220008000a00 */
[----:B------:R-:W-:Y:S01]  /*b7c0*/  MOV R6, RZ ;  /* 0x000000ff00067202 */ /* 0x000fe20000000f00 */
[----:B------:R-:W1:Y:S01]  /*b7d0*/  LDCU UR7, c[0x0][0x570] ;  /* 0x0000ae00ff0777ac */ /* 0x000e620008000800 */
[----:B------:R-:W-:Y:S01]  /*b7e0*/  UISETP.LT.U32.AND UP1, UPT, UR5, 0x18, UPT ;  /* 0x000000180500788c */ /* 0x000fe2000bf21070 */
[----:B------:R-:W2:Y:S03]  /*b7f0*/  LDCU UR6, c[0x0][0x690] ;  /* 0x0000d200ff0677ac */ /* 0x000ea60008000800 */
[----:B------:R-:W-:Y:S01]  /*b800*/  USEL UR5, UR5, 0x18, UP1 ;  /* 0x0000001805057887 */ /* 0x000fe20008800000 */
[----:B0-----:R-:W-:-:S03]  /*b810*/  IMAD.HI.U32 R8, R7, UR9, R6 ;  /* 0x0000000907087c27 */ /* 0x001fc6000f8e0006 */
[----:B------:R-:W-:Y:S02]  /*b820*/  UIADD3 UR5, UPT, UPT, UR5, 0x1, URZ ;  /* 0x0000000105057890 */ /* 0x000fe4000fffe0ff */
[----:B-1----:R-:W-:Y:S02]  /*b830*/  SHF.R.U32.HI R9, RZ, UR7, R8 ;  /* 0x00000007ff097c19 */ /* 0x002fe40008011608 */
[----:B------:R-:W-:-:S03]  /*b840*/  UISETP.NE.AND UP1, UPT, UR5, 0x2, UPT ;  /* 0x000000020500788c */ /* 0x000fc6000bf25270 */
[----:B------:R-:W-:-:S04]  /*b850*/  IMAD.MOV R6, RZ, RZ, -R9 ;  /* 0x000000ffff067224 */ /* 0x000fc800078e0a09 */
[----:B------:R-:W-:-:S04]  /*b860*/  IMAD R7, R6, UR8, R7 ;  /* 0x0000000806077c24 */ /* 0x000fc8000f8e0207 */
[----:B--2---:R-:W-:Y:S01]  /*b870*/  IMAD R16, R7, UR6, R16 ;  /* 0x0000000607107c24 */ /* 0x004fe2000f8e0210 */
[----:B------:R-:W-:Y:S06]  /*b880*/  BRA.U !UP1, `(.L_x_60) ;  /* 0x0000000d09ec7547 */ /* 0x000fec000b800000 */
[----:B------:R-:W0:Y:S01]  /*b890*/  LDCU.64 UR8, c[0x0][0x578] ;  /* 0x0000af00ff0877ac */ /* 0x000e220008000a00 */
[----:B------:R-:W-:Y:S01]  /*b8a0*/  MOV R8, RZ ;  /* 0x000000ff00087202 */ /* 0x000fe20000000f00 */
[----:B------:R-:W1:Y:S01]  /*b8b0*/  LDCU UR7, c[0x0][0x574] ;  /* 0x0000ae80ff0777ac */ /* 0x000e620008000800 */
[----:B------:R-:W2:Y:S01]  /*b8c0*/  LDCU UR6, c[0x0][0x698] ;  /* 0x0000d300ff0677ac */ /* 0x000ea20008000800 */
[----:B------:R-:W-:Y:S02]  /*b8d0*/  UISETP.NE.AND UP1, UPT, UR5, 0x3, UPT ;  /* 0x000000030500788c */ /* 0x000fe4000bf25270 */
[----:B0-----:R-:W-:-:S05]  /*b8e0*/  IMAD.HI.U32 R6, R9, UR8, R8 ;  /* 0x0000000809067c27 */ /* 0x001fca000f8e0008 */
[----:B------:R-:W-:-:S05]  /*b8f0*/  SHF.R.U32.HI R7, RZ, UR9, R6 ;  /* 0x00000009ff077c19 */ /* 0x000fca0008011606 */
[----:B------:R-:W-:-:S04]  /*b900*/  IMAD.MOV R8, RZ, RZ, -R7 ;  /* 0x000000ffff087224 */ /* 0x000fc800078e0a07 */
[----:B-1----:R-:W-:-:S04]  /*b910*/  IMAD R9, R8, UR7, R9 ;  /* 0x0000000708097c24 */ /* 0x002fc8000f8e0209 */
[----:B--2---:R-:W-:Y:S01]  /*b920*/  IMAD R16, R9, UR6, R16 ;  /* 0x0000000609107c24 */ /* 0x004fe2000f8e0210 */
[----:B------:R-:W-:Y:S06]  /*b930*/  BRA.U !UP1, `(.L_x_60) ;  /* 0x0000000d09c07547 */ /* 0x000fec000b800000 */
[----:B------:R-:W0:Y:S01]  /*b940*/  LDCU.64 UR8, c[0x0][0x580] ;  /* 0x0000b000ff0877ac */ /* 0x000e220008000a00 */
[----:B------:R-:W-:Y:S01]  /*b950*/  HFMA2 R6, -RZ, RZ, 0, 0 ;  /* 0x00000000ff067431 */ /* 0x000fe200000001ff */
[----:B------:R-:W1:Y:S01]  /*b960*/  LDCU UR7, c[0x0][0x588] ;  /* 0x0000b100ff0777ac */ /* 0x000e620008000800 */
[----:B------:R-:W2:Y:S01]  /*b970*/  LDCU UR6, c[0x0][0x6a0] ;  /* 0x0000d400ff0677ac */ /* 0x000ea20008000800 */
[----:B------:R-:W-:Y:S02]  /*b980*/  UISETP.NE.AND UP1, UPT, UR5, 0x4, UPT ;  /* 0x000000040500788c */ /* 0x000fe4000bf25270 */
[----:B0-----:R-:W-:-:S05]  /*b990*/  IMAD.HI.U32 R8, R7, UR9, R6 ;  /* 0x0000000907087c27 */ /* 0x001fca000f8e0006 */
[----:B-1----:R-:W-:-:S05]  /*b9a0*/  SHF.R.U32.HI R9, RZ, UR7, R8 ;  /* 0x00000007ff097c19 */ /* 0x002fca0008011608 */
        /* <DEDUP_REMOVED lines=227> */
[----:B------:R-:W2:Y:S03]  /*c7e0*/  LDCU UR5, c[0x0][0x748] ;  /* 0x0000e900ff0577ac */ /* 0x000ea60008000800 */
[----:B0-----:R-:W-:-:S05]  /*c7f0*/  IMAD.HI.U32 R6, R9, UR6, R8 ;  /* 0x0000000609067c27 */ /* 0x001fca000f8e0008 */
[----:B------:R-:W-:-:S05]  /*c800*/  SHF.R.U32.HI R6, RZ, UR7, R6 ;  /* 0x00000007ff067c19 */ /* 0x000fca0008011606 */
[----:B------:R-:W-:-:S04]  /*c810*/  IMAD.MOV R7, RZ, RZ, -R6 ;  /* 0x000000ffff077224 */ /* 0x000fc800078e0a06 */
[----:B-1----:R-:W-:-:S04]  /*c820*/  IMAD R7, R7, UR8, R9 ;  /* 0x0000000807077c24 */ /* 0x002fc8000f8e0209 */
[----:B--2---:R-:W-:-:S07]  /*c830*/  IMAD R16, R7, UR5, R16 ;  /* 0x0000000507107c24 */ /* 0x004fce000f8e0210 */
.L_x_60:
[----:B------:R-:W0:Y:S01]  /*c840*/  LDCU UR5, c[0x0][0x3a4] ;  /* 0x00007480ff0577ac */ /* 0x000e220008000800 */
[----:B------:R-:W1:Y:S01]  /*c850*/  LDCU.64 UR6, c[0x0][0x768] ;  /* 0x0000ed00ff0677ac */ /* 0x000e620008000a00 */
[----:B0-----:R-:W-:Y:S01]  /*c860*/  UISETP.NE.AND UP1, UPT, UR5, URZ, UPT ;  /* 0x000000ff0500728c */ /* 0x001fe2000bf25270 */
[----:B-1----:R-:W-:Y:S02]  /*c870*/  ISETP.NE.U32.AND P0, PT, RZ, UR6, PT ;  /* 0x00000006ff007c0c */ /* 0x002fe4000bf05070 */
[----:B------:R-:W-:Y:S02]  /*c880*/  IADD3 R6, P1, PT, R16, UR6, RZ ;  /* 0x0000000610067c10 */ /* 0x000fe4000ff3e0ff */
[----:B------:R-:W-:Y:S02]  /*c890*/  ISETP.NE.AND.EX P0, PT, RZ, UR7, PT, P0 ;  /* 0x00000007ff007c0c */ /* 0x000fe4000bf05300 */
[----:B------:R-:W-:Y:S02]  /*c8a0*/  IADD3.X R7, PT, PT, RZ, UR7, RZ, P1, !PT ;  /* 0x00000007ff077c10 */ /* 0x000fe40008ffe4ff */
[----:B------:R-:W-:-:S02]  /*c8b0*/  SEL R6, R6, RZ, P0 ;  /* 0x000000ff06067207 */ /* 0x000fc40000000000 */
[----:B------:R-:W-:Y:S01]  /*c8c0*/  SEL R7, R7, RZ, P0 ;  /* 0x000000ff07077207 */ /* 0x000fe20000000000 */
[----:B------:R-:W-:Y:S06]  /*c8d0*/  BRA.U !UP1, `(.L_x_61) ;  /* 0x0000002109b47547 */ /* 0x000fec000b800000 */
[----:B------:R-:W-:Y:S01]  /*c8e0*/  IMAD.MOV.U32 R16, RZ, RZ, RZ ;  /* 0x000000ffff107224 */ /* 0x000fe200078e00ff */
[----:B------:R-:W-:Y:S06]  /*c8f0*/  BRA.U !UP0, `(.L_x_62) ;  /* 0x0000001108587547 */ /* 0x000fec000b800000 */
[----:B------:R-:W0:Y:S01]  /*c900*/  LDCU.64 UR6, c[0x0][0x560] ;  /* 0x0000ac00ff0677ac */ /* 0x000e220008000a00 */
[----:B------:R-:W-:Y:S01]  /*c910*/  MOV R8, RZ ;  /* 0x000000ff00087202 */ /* 0x000fe20000000f00 */
[----:B------:R-:W-:Y:S01]  /*c920*/  IMAD.MOV.U32 R9, RZ, RZ, R5 ;  /* 0x000000ffff097224 */ /* 0x000fe200078e0005 */
        /* <DEDUP_REMOVED lines=11> */
[----:B------:R-:W-:Y:S01]  /*c9e0*/  HFMA2 R8, -RZ, RZ, 0, 0 ;  /* 0x00000000ff087431 */ /* 0x000fe200000001ff */
[----:B------:R-:W1:Y:S01]  /*c9f0*/  LDCU UR5, c[0x0][0x570] ;  /* 0x0000ae00ff0577ac */ /* 0x000e620008000800 */
[----:B------:R-:W-:-:S04]  /*ca00*/  UISETP.LT.U32.AND UP0, UPT, UR4, 0x18, UPT ;  /* 0x000000180400788c */ /* 0x000fc8000bf01070 */
[----:B------:R-:W-:-:S04]  /*ca10*/  USEL UR4, UR4, 0x18, UP0 ;  /* 0x0000001804047887 */ /* 0x000fc80008000000 */
[----:B------:R-:W-:Y:S01]  /*ca20*/  UIADD3 UR4, UPT, UPT, UR4, 0x1, URZ ;  /* 0x0000000104047890 */ /* 0x000fe2000fffe0ff */
[----:B0-----:R-:W-:Y:S01]  /*ca30*/  IMAD.HI.U32 R10, R9, UR7, R8 ;  /* 0x00000007090a7c27 */ /* 0x001fe2000f8e0008 */
[----:B------:R-:W0:Y:S04]  /*ca40*/  LDCU UR7, c[0x0][0x690] ;  /* 0x0000d200ff0777ac */ /* 0x000e280008000800 */
[----:B-1----:R-:W-:Y:S01]  /*ca50*/  SHF.R.U32.HI R11, RZ, UR5, R10 ;  /* 0x00000005ff0b7c19 */ /* 0x002fe2000801160a */
[----:B------:R-:W-:-:S04]  /*ca60*/  UISETP.NE.AND UP0, UPT, UR4, 0x2, UPT ;  /* 0x000000020400788c */ /* 0x000fc8000bf05270 */
[----:B------:R-:W-:-:S04]  /*ca70*/  IMAD.MOV R8, RZ, RZ, -R11 ;  /* 0x000000ffff087224 */ /* 0x000fc800078e0a0b */
[----:B------:R-:W-:-:S04]  /*ca80*/  IMAD R9, R8, UR6, R9 ;  /* 0x0000000608097c24 */ /* 0x000fc8000f8e0209 */
[----:B0-----:R-:W-:Y:S01]  /*ca90*/  IMAD R16, R9, UR7, R16 ;  /* 0x0000000709107c24 */ /* 0x001fe2000f8e0210 */
[----:B------:R-:W-:Y:S06]  /*caa0*/  BRA.U !UP0, `(.L_x_62) ;  /* 0x0000000d08ec7547 */ /* 0x000fec000b800000 */
[----:B------:R-:W0:Y:S01]  /*cab0*/  LDCU.64 UR6, c[0x0][0x578] ;  /* 0x0000af00ff0677ac */ /* 0x000e220008000a00 */
[----:B------:R-:W-:Y:S01]  /*cac0*/  MOV R10, RZ ;  /* 0x000000ff000a7202 */ /* 0x000fe20000000f00 */
[----:B------:R-:W1:Y:S01]  /*cad0*/  LDCU UR5, c[0x0][0x574] ;  /* 0x0000ae80ff0577ac */ /* 0x000e620008000800 */
[----:B------:R-:W2:Y:S01]  /*cae0*/  LDCU UR8, c[0x0][0x698] ;  /* 0x0000d300ff0877ac */ /* 0x000ea20008000800 */
[----:B------:R-:W-:Y:S02]  /*caf0*/  UISETP.NE.AND UP0, UPT, UR4, 0x3, UPT ;  /* 0x000000030400788c */ /* 0x000fe4000bf05270 */
        /* <DEDUP_REMOVED lines=246> */
.L_x_62:
[----:B------:R-:W0:Y:S01]  /*da60*/  LDCU UR4, c[0x0][0x38c] ;  /* 0x00007180ff0477ac */ /* 0x000e220008000800 */
[----:B------:R-:W1:Y:S01]  /*da70*/  S2UR UR8, SR_CgaCtaId ;  /* 0x00000000000879c3 */ /* 0x000e620000008800 */
[----:B------:R-:W-:Y:S01]  /*da80*/  BSSY.RECONVERGENT B0, `(.L_x_63) ;  /* 0x0000018000007945 */ /* 0x000fe20003800200 */
[----:B------:R-:W-:Y:S02]  /*da90*/  LOP3.LUT P3, RZ, R3, R0, RZ, 0xfc, !PT ;  /* 0x0000000003ff7212 */ /* 0x000fe4000786fcff */
[----:B------:R-:W-:Y:S02]  /*daa0*/  PLOP3.LUT P0, PT, PT, PT, PT, 0x8, 0x80 ;  /* 0x000000000080781c */ /* 0x000fe40003f0e170 */
[----:B0-----:R-:W-:-:S13]  /*dab0*/  ISETP.GE.AND P1, PT, R5, UR4, PT ;  /* 0x0000000405007c0c */ /* 0x001fda000bf26270 */
[----:B-1----:R-:W-:Y:S05]  /*dac0*/  @P1 BRA `(.L_x_64) ;  /* 0x00000000004c1947 */ /* 0x002fea0003800000 */
[----:B------:R-:W0:Y:S01]  /*dad0*/  LDC R4, c[0x0][0x39c] ;  /* 0x0000e700ff047b82 */ /* 0x000e220000000800 */
[----:B------:R-:W1:Y:S02]  /*dae0*/  LDCU UR4, c[0x0][0x3a0] ;  /* 0x00007400ff0477ac */ /* 0x000e640008000800 */
[----:B-1----:R-:W-:-:S04]  /*daf0*/  ISETP.NE.AND P2, PT, RZ, UR4, PT ;  /* 0x00000004ff007c0c */ /* 0x002fc8000bf45270 */
[----:B------:R-:W-:Y:S02]  /*db00*/  ISETP.NE.AND P2, PT, R0, RZ, P2 ;  /* 0x000000ff0000720c */ /* 0x000fe40001745270 */
[----:B0-----:R-:W-:-:S04]  /*db10*/  ISETP.NE.AND P1, PT, R4, RZ, PT ;  /* 0x000000ff0400720c */ /* 0x001fc80003f25270 */
[----:B------:R-:W-:-:S04]  /*db20*/  ISETP.NE.AND P1, PT, R3, RZ, P1 ;  /* 0x000000ff0300720c */ /* 0x000fc80000f25270 */
[----:B------:R-:W-:-:S13]  /*db30*/  PLOP3.LUT P1, PT, P1, P2, PT, 0xf8, 0x8f ;  /* 0x00000000008f781c */ /* 0x000fda0000f25f70 */
[----:B------:R-:W-:Y:S05]  /*db40*/  @P1 BRA `(.L_x_64) ;  /* 0x00000000002c1947 */ /* 0x000fea0003800000 */
[----:B------:R-:W0:Y:S01]  /*db50*/  S2R R5, SR_CTAID.Y ;  /* 0x0000000000057919 */ /* 0x000e220000002600 */
[----:B------:R-:W0:Y:S01]  /*db60*/  LDCU UR4, c[0x0][0x374] ;  /* 0x00006e80ff0477ac */ /* 0x000e220008000800 */
[----:B------:R-:W-:Y:S01]  /*db70*/  ISETP.NE.AND P0, PT, R4, RZ, PT ;  /* 0x000000ff0400720c */ /* 0x000fe20003f05270 */
[----:B------:R-:W1:Y:S01]  /*db80*/  LDCU UR5, c[0x0][0x360] ;  /* 0x00006c00ff0577ac */ /* 0x000e620008000800 */
[----:B------:R-:W2:Y:S01]  /*db90*/  LDCU.64 UR6, c[0x0][0x770] ;  /* 0x0000ee00ff0677ac */ /* 0x000ea20008000a00 */
[----:B0-----:R-:W-:-:S10]  /*dba0*/  IMAD R4, R2, UR4, R5 ;  /* 0x0000000402047c24 */ /* 0x001fd4000f8e0205 */
[----:B-1----:R-:W-:-:S05]  /*dbb0*/  @!P0 IMAD R4, R4, UR5, R3 ;  /* 0x0000000504048c24 */ /* 0x002fca000f8e0203 */
[----:B--2---:R-:W-:-:S04]  /*dbc0*/  IADD3 R4, P0, PT, R4, UR6, RZ ;  /* 0x0000000604047c10 */ /* 0x004fc8000ff1e0ff */
[----:B------:R-:W-:Y:S02]  /*dbd0*/  IADD3.X R5, PT, PT, RZ, UR7, RZ, P0, !PT ;  /* 0x00000007ff057c10 */ /* 0x000fe400087fe4ff */
[----:B------:R-:W-:-:S03]  /*dbe0*/  PLOP3.LUT P0, PT, PT, PT, PT, 0x80, 0x8 ;  /* 0x000000000008781c */ /* 0x000fc60003f0f070 */
[----:B------:R0:W-:Y:S10]  /*dbf0*/  STG.E.U8 desc[UR36][R4.64], R17 ;  /* 0x0000001104007986 */ /* 0x0001f4000c101124 */
.L_x_64:
[----:B------:R-:W-:Y:S05]  /*dc00*/  BSYNC.RECONVERGENT B0 ;  /* 0x0000000000007941 */ /* 0x000fea0003800200 */
.L_x_63:
[----:B------:R-:W-:Y:S01]  /*dc10*/  UMOV UR7, 0x400 ;  /* 0x0000040000077882 */ /* 0x000fe20000000000 */
[----:B------:R-:W-:Y:S01]  /*dc20*/  @!PT LDS RZ, [RZ] ;  /* 0x00000000fffff984 */ /* 0x000fe20000000800 */
[----:B------:R-:W-:Y:S01]  /*dc30*/  @!PT LDS RZ, [RZ] ;  /* 0x00000000fffff984 */ /* 0x000fe20000000800 */
[----:B------:R-:W-:Y:S01]  /*dc40*/  @!PT LDS RZ, [RZ] ;  /* 0x00000000fffff984 */ /* 0x000fe20000000800 */
[----:B------:R-:W-:Y:S01]  /*dc50*/  @!PT LDS RZ, [RZ] ;  /* 0x00000000fffff984 */ /* 0x000fe20000000800 */
[----:B------:R-:W-:-:S00]  /*dc60*/  MEMBAR.ALL.CTA ;  /* 0x0000000000007992 */ /* 0x000fc00000008000 */
[----:B------:R-:W-:Y:S06]  /*dc70*/  MEMBAR.SC.GPU ;  /* 0x0000000000007992 */ /* 0x000fec0000002000 */
[----:B------:R-:W-:-:S00]  /*dc80*/  ERRBAR ;  /* 0x00000000000079ab */ /* 0x000fc00000000000 */
[----:B------:R-:W-:Y:S06]  /*dc90*/  CGAERRBAR ;  /* 0x00000000000075ab */ /* 0x000fec0000000000 */
[----:B------:R-:W-:Y:S02]  /*dca0*/  CCTL.IVALL ;  /* 0x00000000ff00798f */ /* 0x000fe40002000000 */
[----:B------:R-:W-:Y:S06]  /*dcb0*/  BAR.SYNC.DEFER_BLOCKING 0x0 ;  /* 0x0000000000007b1d */ /* 0x000fec0000010000 */
[----:B------:R-:W-:Y:S02]  /*dcc0*/  BSSY.RECONVERGENT B0, `(.L_x_65) ;  /* 0x0000018000007945 */ /* 0x000fe40003800200 */
[----:B------:R-:W-:Y:S06]  /*dcd0*/  BAR.SYNC.DEFER_BLOCKING 0x0 ;  /* 0x0000000000007b1d */ /* 0x000fec0000010000 */
[----:B------:R-:W-:Y:S05]  /*dce0*/  @P3 BRA `(.L_x_66) ;  /* 0x0000000000543947 */ /* 0x000fea0003800000 */
[----:B------:R-:W1:Y:S01]  /*dcf0*/  S2R R11, SR_LANEID ;  /* 0x00000000000b7919 */ /* 0x000e620000000000 */
[----:B------:R-:W-:Y:S01]  /*dd00*/  VOTEU.ANY UR5, UPT, PT ;  /* 0x0000000000057886 */ /* 0x000fe200038e0100 */
[----:B0-----:R-:W0:Y:S01]  /*dd10*/  LDC.64 R4, c[0x0][0x778] ;  /* 0x0001de00ff047b82 */ /* 0x001e220000000a00 */
[----:B------:R-:W1:Y:S01]  /*dd20*/  FLO.U32 R10, UR5 ;  /* 0x00000005000a7d00 */ /* 0x000e6200080e0000 */
[----:B------:R-:W2:Y:S01]  /*dd30*/  POPC R9, UR5 ;  /* 0x0000000500097d09 */ /* 0x000ea20008000000 */
[----:B0-----:R-:W-:Y:S01]  /*dd40*/  IMAD.WIDE.U32 R4, R2, 0x4, R4 ;  /* 0x0000000402047825 */ /* 0x001fe200078e0004 */
[----:B-1----:R-:W-:-:S13]  /*dd50*/  ISETP.EQ.U32.AND P1, PT, R10, R11, PT ;  /* 0x0000000b0a00720c */ /* 0x002fda0003f22070 */
[----:B--2---:R-:W2:Y:S01]  /*dd60*/  @P1 ATOMG.E.ADD.STRONG.GPU PT, R5, desc[UR36][R4.64], R9 ;  /* 0x80000009040519a8 */ /* 0x004ea200081ef124 */
[----:B------:R-:W0:Y:S01]  /*dd70*/  S2UR UR6, SR_CgaCtaId ;  /* 0x00000000000679c3 */ /* 0x000e220000008800 */
[----:B------:R-:W1:Y:S01]  /*dd80*/  LDCU UR4, c[0x0][0x374] ;  /* 0x00006e80ff0477ac */ /* 0x000e620008000800 */
[----:B------:R-:W3:Y:S01]  /*dd90*/  S2R R11, SR_LTMASK ;  /* 0x00000000000b7919 */ /* 0x000ee20000003900 */
[----:B-1----:R-:W-:Y:S01]  /*dda0*/  UIADD3 UR4, UPT, UPT, UR4, -0x1, URZ ;  /* 0xffffffff04047890 */ /* 0x002fe2000fffe0ff */
[----:B---3--:R-:W-:Y:S01]  /*ddb0*/  LOP3.LUT R11, R11, UR5, RZ, 0xc0, !PT ;  /* 0x000000050b0b7c12 */ /* 0x008fe2000f8ec0ff */
[----:B------:R-:W-:Y:S02]  /*ddc0*/  UMOV UR5, 0x400 ;  /* 0x0000040000057882 */ /* 0x000fe40000000000 */
[----:B0-----:R-:W-:-:S03]  /*ddd0*/  ULEA UR5, UR6, UR5, 0x18 ;  /* 0x0000000506057291 */ /* 0x001fc6000f8ec0ff */
[----:B------:R-:W0:Y:S01]  /*dde0*/  POPC R11, R11 ;  /* 0x0000000b000b7309 */ /* 0x000e220000000000 */
[----:B--2---:R-:W0:Y:S02]  /*ddf0*/  SHFL.IDX PT, R8, R5, R10, 0x1f ;  /* 0x00001f0a05087589 */ /* 0x004e2400000e0000 */
[----:B0-----:R-:W-:-:S05]  /*de00*/  IMAD.IADD R8, R8, 0x1, R11 ;  /* 0x0000000108087824 */ /* 0x001fca00078e020b */
[----:B------:R-:W-:-:S04]  /*de10*/  ISETP.NE.AND P1, PT, R8, UR4, PT ;  /* 0x0000000408007c0c */ /* 0x000fc8000bf25270 */
[----:B------:R-:W-:-:S05]  /*de20*/  SEL R4, RZ, 0x1, P1 ;  /* 0x00000001ff047807 */ /* 0x000fca0000800000 */
[----:B------:R1:W-:Y:S04]  /*de30*/  STS.U8 [UR5], R4 ;  /* 0x00000004ff007988 */ /* 0x0003e80008000005 */
.L_x_66:
[----:B------:R-:W-:Y:S05]  /*de40*/  BSYNC.RECONVERGENT B0 ;  /* 0x0000000000007941 */ /* 0x000fea0003800200 */
.L_x_65:
[----:B------:R-:W-:Y:S01]  /*de50*/  BAR.SYNC.DEFER_BLOCKING 0x0 ;  /* 0x0000000000007b1d */ /* 0x000fe20000010000 */
[----:B------:R-:W-:-:S09]  /*de60*/  ULEA UR4, UR8, UR7, 0x18 ;  /* 0x0000000708047291 */ /* 0x000fd2000f8ec0ff */
[----:B01----:R-:W0:Y:S02]  /*de70*/  LDS.U8 R4, [UR4] ;  /* 0x00000004ff047984 */ /* 0x003e240008000000 */
[----:B0-----:R-:W-:-:S13]  /*de80*/  ISETP.NE.AND P1, PT, R4, RZ, PT ;  /* 0x000000ff0400720c */ /* 0x001fda0003f25270 */
[----:B------:R-:W-:Y:S05]  /*de90*/  @!P1 EXIT ;  /* 0x000000000000994d */ /* 0x000fea0003800000 */
        /* <DEDUP_REMOVED lines=8> */
[----:B------:R-:W-:Y:S01]  /*df20*/  CCTL.IVALL ;  /* 0x00000000ff00798f */ /* 0x000fe20002000000 */
[----:B------:R-:W0:Y:S01]  /*df30*/  LDCU UR5, c[0x0][0x39c] ;  /* 0x00007380ff0577ac */ /* 0x000e220008000800 */
[----:B------:R-:W-:Y:S01]  /*df40*/  BSSY.RECONVERGENT B0, `(.L_x_67) ;  /* 0x0000035000007945 */ /* 0x000fe20003800200 */
[----:B------:R-:W1:Y:S01]  /*df50*/  LDCU.U8 UR4, c[0x0][0x381] ;  /* 0x00007020ff0477ac */ /* 0x000e620008000000 */
[----:B0-----:R-:W-:Y:S01]  /*df60*/  UISETP.NE.AND UP0, UPT, UR5, URZ, UPT ;  /* 0x000000ff0500728c */ /* 0x001fe2000bf05270 */
[----:B-1----:R-:W-:-:S08]  /*df70*/  MOV R17, UR4 ;  /* 0x0000000400117c02 */ /* 0x002fd00008000f00 */
[----:B------:R-:W-:Y:S05]  /*df80*/  BRA.U !UP0, `(.L_x_68) ;  /* 0x0000000108647547 */ /* 0x000fea000b800000 */
[----:B------:R-:W0:Y:S01]  /*df90*/  LDCU UR4, c[0x0][0x360] ;  /* 0x00006c00ff0477ac */ /* 0x000e220008000800 */
[----:B------:R-:W1:Y:S01]  /*dfa0*/  LDCU UR6, c[0x0][0x398] ;  /* 0x00007300ff0677ac */ /* 0x000e620008000800 */
[----:B------:R-:W2:Y:S01]  /*dfb0*/  LDCU.64 UR10, c[0x0][0x770] ;  /* 0x0000ee00ff0a77ac */ /* 0x000ea20008000a00 */
[----:B0-----:R-:W-:-:S05]  /*dfc0*/  IMAD R4, R0, UR4, R3 ;  /* 0x0000000400047c24 */ /* 0x001fca000f8e0203 */
[----:B-1----:R-:W-:-:S13]  /*dfd0*/  ISETP.GE.U32.AND P1, PT, R4, UR6, PT ;  /* 0x0000000604007c0c */ /* 0x002fda000bf26070 */
[----:B--2---:R-:W-:Y:S05]  /*dfe0*/  @P1 BRA `(.L_x_69) ;  /* 0x0000000000a81947 */ /* 0x004fea0003800000 */
[----:B------:R-:W0:Y:S01]  /*dff0*/  LDCU UR5, c[0x0][0x374] ;  /* 0x00006e80ff0577ac */ /* 0x000e220008000800 */
[----:B------:R-:W1:Y:S01]  /*e000*/  LDC R11, c[0x0][0x364] ;  /* 0x0000d900ff0b7b82 */ /* 0x000e620000000800 */
[----:B------:R-:W-:Y:S01]  /*e010*/  PRMT R5, R17, 0x9910, RZ ;  /* 0x0000991011057816 */ /* 0x000fe200000000ff */
[----:B------:R-:W-:Y:S01]  /*e020*/  BSSY.RECONVERGENT B1, `(.L_x_70) ;  /* 0x000000d000017945 */ /* 0x000fe20003800200 */
[----:B------:R-:W-:Y:S02]  /*e030*/  MOV R8, R4 ;  /* 0x0000000400087202 */ /* 0x000fe40000000f00 */
[----:B------:R-:W-:Y:S01]  /*e040*/  ISETP.NE.AND P1, PT, R5, RZ, PT ;  /* 0x000000ff0500720c */ /* 0x000fe20003f25270 */
[----:B0-----:R-:W-:Y:S02]  /*e050*/  IMAD R9, R2, UR5, RZ ;  /* 0x0000000502097c24 */ /* 0x001fe4000f8e02ff */
[----:B-1----:R-:W-:-:S10]  /*e060*/  IMAD R11, R11, UR4, RZ ;  /* 0x000000040b0b7c24 */ /* 0x002fd4000f8e02ff */
.L_x_71:
[----:B------:R-:W-:-:S05]  /*e070*/  IMAD.IADD R4, R9, 0x1, R8 ;  /* 0x0000000109047824 */ /* 0x000fca00078e0208 */
[----:B------:R-:W-:-:S04]  /*e080*/  IADD3 R4, P2, PT, R4, UR10, RZ ;  /* 0x0000000a04047c10 */ /* 0x000fc8000ff5e0ff */
[----:B------:R-:W-:-:S05]  /*e090*/  IADD3.X R5, PT, PT, RZ, UR11, RZ, P2, !PT ;  /* 0x0000000bff057c10 */ /* 0x000fca00097fe4ff */
[----:B------:R-:W2:Y:S01]  /*e0a0*/  LDG.E.U8 R4, desc[UR36][R4.64] ;  /* 0x0000002404047981 */ /* 0x000ea2000c1e1100 */
[----:B------:R-:W-:-:S04]  /*e0b0*/  IADD3 R8, PT, PT, R11, R8, RZ ;  /* 0x000000080b087210 */ /* 0x000fc80007ffe0ff */
[----:B------:R-:W-:Y:S02]  /*e0c0*/  ISETP.GE.U32.AND P2, PT, R8, UR6, PT ;  /* 0x0000000608007c0c */ /* 0x000fe4000bf46070 */
[----:B--2---:R-:W-:-:S11]  /*e0d0*/  ISETP.NE.OR P1, PT, R4, RZ, P1 ;  /* 0x000000ff0400720c */ /* 0x004fd60000f25670 */
[----:B------:R-:W-:Y:S05]  /*e0e0*/  @!P2 BRA `(.L_x_71) ;  /* 0xfffffffc00e0a947 */ /* 0x000fea000383ffff */
[----:B------:R-:W-:Y:S05]  /*e0f0*/  BSYNC.RECONVERGENT B1 ;  /* 0x0000000000017941 */ /* 0x000fea0003800200 */
.L_x_70:
[----:B------:R-:W-:Y:S01]  /*e100*/  SEL R17, RZ, 0x1, !P1 ;  /* 0x00000001ff117807 */ /* 0x000fe20004800000 */
[----:B------:R-:W-:Y:S06]  /*e110*/  BRA `(.L_x_69) ;  /* 0x00000000005c7947 */ /* 0x000fec0003800000 */
.L_x_68:
[----:B------:R-:W0:Y:S01]  /*e120*/  LDCU UR5, c[0x0][0x398] ;  /* 0x00007300ff0577ac */ /* 0x000e220008000800 */
[----:B------:R-:W1:Y:S01]  /*e130*/  LDCU.64 UR10, c[0x0][0x770] ;  /* 0x0000ee00ff0a77ac */ /* 0x000e620008000a00 */
[----:B0-----:R-:W-:-:S13]  /*e140*/  ISETP.GE.U32.AND P1, PT, R0, UR5, PT ;  /* 0x0000000500007c0c */ /* 0x001fda000bf26070 */
[----:B-1----:R-:W-:Y:S05]  /*e150*/  @P1 BRA `(.L_x_69) ;  /* 0x00000000004c1947 */ /* 0x002fea0003800000 */
[----:B------:R-:W0:Y:S01]  /*e160*/  LDCU UR4, c[0x0][0x374] ;  /* 0x00006e80ff0477ac */ /* 0x000e220008000800 */
[----:B------:R-:W1:Y:S01]  /*e170*/  LDC R8, c[0x0][0x360] ;  /* 0x0000d800ff087b82 */ /* 0x000e620000000800 */
[----:B------:R-:W-:Y:S01]  /*e180*/  PRMT R4, R17, 0x9910, RZ ;  /* 0x0000991011047816 */ /* 0x000fe200000000ff */
[----:B------:R-:W-:Y:S01]  /*e190*/  BSSY.RECONVERGENT B1, `(.L_x_72) ;  /* 0x000000e000017945 */ /* 0x000fe20003800200 */
[----:B------:R-:W-:Y:S02]  /*e1a0*/  IMAD.MOV.U32 R9, RZ, RZ, R0 ;  /* 0x000000ffff097224 */ /* 0x000fe400078e0000 */
[----:B------:R-:W-:-:S03]  /*e1b0*/  ISETP.NE.AND P1, PT, R4, RZ, PT ;  /* 0x000000ff0400720c */ /* 0x000fc60003f25270 */
[----:B------:R-:W2:Y:S01]  /*e1c0*/  LDC R10, c[0x0][0x364] ;  /* 0x0000d900ff0a7b82 */ /* 0x000ea20000000800 */
[----:B0-----:R-:W-:-:S09]  /*e1d0*/  IMAD R2, R2, UR4, RZ ;  /* 0x0000000402027c24 */ /* 0x001fd2000f8e02ff */
.L_x_73:
[----:B------:R-:W-:-:S05]  /*e1e0*/  IADD3 R4, PT, PT, R2, R9, RZ ;  /* 0x0000000902047210 */ /* 0x000fca0007ffe0ff */
[----:B-1----:R-:W-:-:S05]  /*e1f0*/  IMAD R4, R4, R8, R3 ;  /* 0x0000000804047224 */ /* 0x002fca00078e0203 */
[----:B------:R-:W-:-:S04]  /*e200*/  IADD3 R4, P2, PT, R4, UR10, RZ ;  /* 0x0000000a04047c10 */ /* 0x000fc8000ff5e0ff */
[----:B------:R-:W-:-:S05]  /*e210*/  IADD3.X R5, PT, PT, RZ, UR11, RZ, P2, !PT ;  /* 0x0000000bff057c10 */ /* 0x000fca00097fe4ff */
[----:B------:R-:W3:Y:S01]  /*e220*/  LDG.E.U8 R4, desc[UR36][R4.64] ;  /* 0x0000002404047981 */ /* 0x000ee2000c1e1100 */
[----:B--2---:R-:W-:-:S05]  /*e230*/  IMAD.IADD R9, R10, 0x1, R9 ;  /* 0x000000010a097824 */ /* 0x004fca00078e0209 */
[----:B------:R-:W-:Y:S02]  /*e240*/  ISETP.GE.U32.AND P2, PT, R9, UR5, PT ;  /* 0x0000000509007c0c */ /* 0x000fe4000bf46070 */
[----:B---3--:R-:W-:-:S11]  /*e250*/  ISETP.NE.OR P1, PT, R4, RZ, P1 ;  /* 0x000000ff0400720c */ /* 0x008fd60000f25670 */
[----:B------:R-:W-:Y:S05]  /*e260*/  @!P2 BRA `(.L_x_73) ;  /* 0xfffffffc00dca947 */ /* 0x000fea000383ffff */
[----:B------:R-:W-:Y:S05]  /*e270*/  BSYNC.RECONVERGENT B1 ;  /* 0x0000000000017941 */ /* 0x000fea0003800200 */
.L_x_72:
[----:B------:R-:W-:-:S07]  /*e280*/  SEL R17, RZ, 0x1, !P1 ;  /* 0x00000001ff117807 */ /* 0x000fce0004800000 */
.L_x_69:
[----:B------:R-:W-:Y:S05]  /*e290*/  BSYNC.RECONVERGENT B0 ;  /* 0x0000000000007941 */ /* 0x000fea0003800200 */
.L_x_67:
[----:B------:R-:W0:Y:S01]  /*e2a0*/  LDCU UR6, c[0x0][0x360] ;  /* 0x00006c00ff0677ac */ /* 0x000e220008000800 */
[----:B------:R-:W-:Y:S01]  /*e2b0*/  UIADD3 UR7, UPT, UPT, UR7, 0x10, URZ ;  /* 0x0000001007077890 */ /* 0x000fe2000fffe0ff */
[----:B------:R-:W1:Y:S03]  /*e2c0*/  LDCU UR5, c[0x0][0x364] ;  /* 0x00006c80ff0577ac */ /* 0x000e660008000800 */
[----:B------:R-:W-:Y:S01]  /*e2d0*/  ULEA UR8, UR8, UR7, 0x18 ;  /* 0x0000000708087291 */ /* 0x000fe2000f8ec0ff */
[----:B------:R-:W2:Y:S01]  /*e2e0*/  LDCU UR4, c[0x0][0x39c] ;  /* 0x00007380ff0477ac */ /* 0x000ea20008000800 */
[----:B0-----:R-:W-:-:S07]  /*e2f0*/  IMAD R2, R0, UR6, R3 ;  /* 0x0000000600027c24 */ /* 0x001fce000f8e0203 */
[----:B------:R0:W-:Y:S01]  /*e300*/  STS.U8 [R2+UR8], R17 ;  /* 0x0000001102007988 */ /* 0x0001e20008000008 */
[----:B-1----:R-:W-:Y:S02]  /*e310*/  UISETP.GE.U32.AND UP1, UPT, UR5, 0x2, UPT ;  /* 0x000000020500788c */ /* 0x002fe4000bf26070 */
[----:B--2---:R-:W-:-:S07]  /*e320*/  UISETP.NE.AND UP0, UPT, UR4, URZ, UPT ;  /* 0x000000ff0400728c */ /* 0x004fce000bf05270 */
[----:B0-----:R-:W-:Y:S05]  /*e330*/  BRA.U !UP1, `(.L_x_74) ;  /* 0x00000001093c7547 */ /* 0x001fea000b800000 */
[----:B------:R-:W-:-:S05]  /*e340*/  UMOV UR4, UR5 ;  /* 0x0000000500047c82 */ /* 0x000fca0008000000 */
.L_x_75:
        /* <DEDUP_REMOVED lines=8> */
[----:B0-----:R-:W0:Y:S02]  /*e3d0*/  @!P1 LDS.U8 R4, [R4+UR8] ;  /* 0x0000000804049984 */ /* 0x001e240008000000 */
[----:B0-----:R-:W-:-:S04]  /*e3e0*/  @!P1 LOP3.LUT P2, RZ, R17, 0xff, R4, 0xc8, !PT ;  /* 0x000000ff11ff9812 */ /* 0x001fc8000784c804 */
[----:B------:R-:W-:-:S04]  /*e3f0*/  @!P1 SEL R5, RZ, 0x1, !P2 ;  /* 0x00000001ff059807 */ /* 0x000fc80005000000 */
[----:B------:R-:W-:Y:S01]  /*e400*/  @!P1 PRMT R17, R5, 0x7610, R17 ;  /* 0x0000761005119816 */ /* 0x000fe20000000011 */
[----:B------:R0:W-:Y:S01]  /*e410*/  @!P1 STS.U8 [R2+UR8], R5 ;  /* 0x0000000502009988 */ /* 0x0001e20008000008 */
[----:B------:R-:W-:Y:S05]  /*e420*/  BRA.U UP1, `(.L_x_75) ;  /* 0xfffffffd01c87547 */ /* 0x000fea000b83ffff */
.L_x_74:
[----:B------:R-:W-:Y:S01]  /*e430*/  IADD3 R0, PT, PT, R2, UR8, RZ ;  /* 0x0000000802007c10 */ /* 0x000fe2000fffe0ff */
[----:B------:R-:W-:Y:S06]  /*e440*/  BRA.U !UP0, `(.L_x_76) ;  /* 0x0000000108887547 */ /* 0x000fec000b800000 */
[----:B------:R-:W-:Y:S02]  /*e450*/  UISETP.GE.U32.AND UP0, UPT, UR6, 0x21, UPT ;  /* 0x000000210600788c */ /* 0x000fe4000bf06070 */
[----:B------:R-:W-:-:S07]  /*e460*/  UMOV UR4, UR6 ;  /* 0x0000000600047c82 */ /* 0x000fce0008000000 */
[----:B------:R-:W-:Y:S05]  /*e470*/  BRA.U !UP0, `(.L_x_77) ;  /* 0x0000000108487547 */ /* 0x000fea000b800000 */
[----:B------:R1:W-:Y:S01]  /*e480*/  STS.U8 [R2+UR8], R17 ;  /* 0x0000001102007988 */ /* 0x0003e20008000008 */
[----:B------:R-:W-:Y:S01]  /*e490*/  UISETP.GE.U32.AND UP0, UPT, UR6, 0x40, UPT ;  /* 0x000000400600788c */ /* 0x000fe2000bf06070 */
[----:B------:R-:W-:-:S08]  /*e4a0*/  UMOV UR4, 0x20 ;  /* 0x0000002000047882 */ /* 0x000fd00000000000 */
[----:B-1----:R-:W-:Y:S05]  /*e4b0*/  BRA.U !UP0, `(.L_x_77) ;  /* 0x0000000108387547 */ /* 0x002fea000b800000 */
[----:B------:R-:W-:-:S05]  /*e4c0*/  UMOV UR5, UR6 ;  /* 0x0000000600057c82 */ /* 0x000fca0008000000 */
.L_x_78:
[----:B------:R-:W-:Y:S01]  /*e4d0*/  USHF.R.U32.HI UR7, URZ, 0x1, UR5 ;  /* 0x00000001ff077899 */ /* 0x000fe20008011605 */
[----:B------:R-:W-:Y:S01]  /*e4e0*/  BAR.SYNC.DEFER_BLOCKING 0x0 ;  /* 0x0000000000007b1d */ /* 0x000fe20000010000 */
[----:B------:R-:W-:-:S04]  /*e4f0*/  UISETP.GT.U32.AND UP0, UPT, UR5, 0x7f, UPT ;  /* 0x0000007f0500788c */ /* 0x000fc8000bf04070 */
[----:B------:R-:W-:Y:S01]  /*e500*/  VIADD R4, R3, UR7 ;  /* 0x0000000703047c36 */ /* 0x000fe20008000000 */
[----:B------:R-:W-:-:S04]  /*e510*/  UMOV UR5, UR7 ;  /* 0x0000000700057c82 */ /* 0x000fc80008000000 */
[----:B------:R-:W-:-:S04]  /*e520*/  ISETP.GE.U32.AND P1, PT, R4, UR6, PT ;  /* 0x0000000604007c0c */ /* 0x000fc8000bf26070 */
[----:B------:R-:W-:-:S13]  /*e530*/  ISETP.GE.U32.OR P1, PT, R3, UR7, P1 ;  /* 0x0000000703007c0c */ /* 0x000fda0008f26470 */
[----:B-1----:R-:W1:Y:S02]  /*e540*/  @!P1 LDS.U8 R4, [R0+UR7] ;  /* 0x0000000700049984 */ /* 0x002e640008000000 */
[----:B-1----:R-:W-:-:S04]  /*e550*/  @!P1 LOP3.LUT P2, RZ, R17, 0xff, R4, 0xc8, !PT ;  /* 0x000000ff11ff9812 */ /* 0x002fc8000784c804 */
[----:B0-----:R-:W-:-:S04]  /*e560*/  @!P1 SEL R5, RZ, 0x1, !P2 ;  /* 0x00000001ff059807 */ /* 0x001fc80005000000 */
[----:B------:R-:W-:Y:S01]  /*e570*/  @!P1 PRMT R17, R5, 0x7610, R17 ;  /* 0x0000761005119816 */ /* 0x000fe20000000011 */
[----:B------:R1:W-:Y:S01]  /*e580*/  @!P1 STS.U8 [R2+UR8], R5 ;  /* 0x0000000502009988 */ /* 0x0003e20008000008 */
[----:B------:R-:W-:Y:S05]  /*e590*/  BRA.U UP0, `(.L_x_78) ;  /* 0xfffffffd00cc7547 */ /* 0x000fea000b83ffff */
.L_x_77:
[----:B------:R-:W-:Y:S01]  /*e5a0*/  BAR.SYNC.DEFER_BLOCKING 0x0 ;  /* 0x0000000000007b1d */ /* 0x000fe20000010000 */
[----:B------:R-:W-:-:S09]  /*e5b0*/  UISETP.GE.U32.AND UP0, UPT, UR4, 0x2, UPT ;  /* 0x000000020400788c */ /* 0x000fd2000bf06070 */
[----:B------:R-:W-:Y:S05]  /*e5c0*/  BRA.U !UP0, `(.L_x_76) ;  /* 0x0000000108287547 */ /* 0x000fea000b800000 */
[----:B------:R-:W-:-:S07]  /*e5d0*/  HFMA2 R0, -RZ, RZ, 0, 5.9604644775390625e-08 ;  /* 0x00000001ff007431 */ /* 0x000fce00000001ff */
.L_x_79:
[C---:B01----:R-:W-:Y:S02]  /*e5e0*/  LOP3.LUT R2, R17.reuse, 0xffff, RZ, 0xc0, !PT ;  /* 0x0000ffff11027812 */ /* 0x043fe400078ec0ff */
[----:B------:R-:W-:Y:S02]  /*e5f0*/  LOP3.LUT P1, RZ, R17, 0xff, RZ, 0xc0, !PT ;  /* 0x000000ff11ff7812 */ /* 0x000fe4000782c0ff */
[----:B------:R-:W-:-:S06]  /*e600*/  PRMT R3, R2, 0x8880, RZ ;  /* 0x0000888002037816 */ /* 0x000fcc00000000ff */
[----:B------:R0:W1:Y:S02]  /*e610*/  SHFL.DOWN PT, R3, R3, R0, 0x1f ;  /* 0x08001f0003037589 */ /* 0x00006400000e0000 */
[----:B0-----:R-:W-:-:S04]  /*e620*/  SHF.L.U32 R0, R0, 0x1, RZ ;  /* 0x0000000100007819 */ /* 0x001fc800000006ff */
[----:B------:R-:W-:Y:S02]  /*e630*/  ISETP.GE.AND P2, PT, R0, UR4, PT ;  /* 0x0000000400007c0c */ /* 0x000fe4000bf46270 */
[----:B-1----:R-:W-:-:S04]  /*e640*/  ISETP.NE.OR P1, PT, R3, RZ, P1 ;  /* 0x000000ff0300720c */ /* 0x002fc80000f25670 */
[----:B------:R-:W-:-:S07]  /*e650*/  SEL R17, RZ, 0x1, !P1 ;  /* 0x00000001ff117807 */ /* 0x000fce0004800000 */
[----:B------:R-:W-:Y:S05]  /*e660*/  @!P2 BRA `(.L_x_79) ;  /* 0xfffffffc00dca947 */ /* 0x000fea000383ffff */
.L_x_76:
[----:B------:R-:W-:Y:S05]  /*e670*/  @!P0 EXIT ;  /* 0x000000000000894d */ /* 0x000fea0003800000 */
[----:B------:R-:W2:Y:S02]  /*e680*/  LDCU.64 UR4, c[0x0][0x768] ;  /* 0x0000ed00ff0477ac */ /* 0x000ea40008000a00 */
[----:B--2---:R-:W-:-:S04]  /*e690*/  UISETP.NE.U32.AND UP0, UPT, UR4, URZ, UPT ;  /* 0x000000ff0400728c */ /* 0x004fc8000bf05070 */
[----:B------:R-:W-:-:S09]  /*e6a0*/  UISETP.NE.AND.EX UP0, UPT, UR5, URZ, UPT, UP0 ;  /* 0x000000ff0500728c */ /* 0x000fd2000bf05300 */
[----:B------:R-:W-:Y:S05]  /*e6b0*/  BRA.U UP0, `(.L_x_80) ;  /* 0x0000000100a87547 */ /* 0x000fea000b800000 */
[----:B------:R-:W2:Y:S01]  /*e6c0*/  LDCU.U8 UR6, c[0x0][0x788] ;  /* 0x0000f100ff0677ac */ /* 0x000ea20008000000 */
[----:B------:R-:W0:Y:S01]  /*e6d0*/  LDCU.64 UR4, c[0x0][0x758] ;  /* 0x0000eb00ff0477ac */ /* 0x000e220008000a00 */
[----:B------:R-:W3:Y:S01]  /*e6e0*/  LDCU.U8 UR7, c[0x0][0x789] ;  /* 0x0000f120ff0777ac */ /* 0x000ee20008000000 */
[----:B--2---:R-:W-:Y:S01]  /*e6f0*/  UISETP.NE.AND UP0, UPT, UR6, URZ, UPT ;  /* 0x000000ff0600728c */ /* 0x004fe2000bf05270 */
[----:B01----:R-:W-:Y:S01]  /*e700*/  IADD3 R2, P0, PT, R16, UR4, RZ ;  /* 0x0000000410027c10 */ /* 0x003fe2000ff1e0ff */
[----:B---3--:R-:W-:-:S04]  /*e710*/  UISETP.NE.AND UP1, UPT, UR7, URZ, UPT ;  /* 0x000000ff0700728c */ /* 0x008fc8000bf25270 */
[----:B------:R-:W-:-:S03]  /*e720*/  IMAD.X R3, RZ, RZ, UR5, P0 ;  /* 0x00000005ff037e24 */ /* 0x000fc600080e06ff */
[----:B------:R-:W-:Y:S05]  /*e730*/  BRA.U !UP0, `(.L_x_81) ;  /* 0x00000001080c7547 */ /* 0x000fea000b800000 */
[----:B------:R-:W2:Y:S02]  /*e740*/  LDG.E.U8 R0, desc[UR36][R2.64] ;  /* 0x0000002402007981 */ /* 0x000ea4000c1e1100 */
[----:B--2---:R-:W-:-:S04]  /*e750*/  LOP3.LUT P0, RZ, R0, 0xff, R17, 0xc8, !PT ;  /* 0x000000ff00ff7812 */ /* 0x004fc8000780c811 */
[----:B------:R-:W-:-:S09]  /*e760*/  SEL R17, RZ, 0x1, !P0 ;  /* 0x00000001ff117807 */ /* 0x000fd20004000000 */
.L_x_81:
[----:B------:R-:W-:Y:S05]  /*e770*/  BRA.U !UP1, `(.L_x_82) ;  /* 0x0000000109687547 */ /* 0x000fea000b800000 */
[----:B------:R-:W0:Y:S02]  /*e780*/  LDCU UR4, c[0x0][0x78c] ;  /* 0x0000f180ff0477ac */ /* 0x000e240008000800 */
[----:B0-----:R-:W-:-:S09]  /*e790*/  UISETP.NE.AND UP0, UPT, UR4, 0x1, UPT ;  /* 0x000000010400788c */ /* 0x001fd2000bf05270 */
[----:B------:R-:W-:Y:S05]  /*e7a0*/  BRA.U !UP0, `(.L_x_83) ;  /* 0x0000000108407547 */ /* 0x000fea000b800000 */
[----:B------:R-:W-:Y:S01]  /*e7b0*/  MOV R2, 0x0 ;  /* 0x0000000000027802 */ /* 0x000fe20000000f00 */
[----:B------:R-:W0:Y:S01]  /*e7c0*/  LDCU.64 UR4, c[0x4][0x640] ;  /* 0x0100c800ff0477ac */ /* 0x000e220008000a00 */
[----:B------:R-:W-:Y:S01]  /*e7d0*/  HFMA2 R8, -RZ, RZ, 0, 4.4763088226318359375e-05 ;  /* 0x000002efff087431 */ /* 0x000fe200000001ff */
[----:B------:R-:W-:Y:S01]  /*e7e0*/  MOV R12, 0x1 ;  /* 0x00000001000c7802 */ /* 0x000fe20000000f00 */
[----:B------:R-:W-:Y:S01]  /*e7f0*/  IMAD.MOV.U32 R13, RZ, RZ, RZ ;  /* 0x000000ffff0d7224 */ /* 0x000fe200078e00ff */
[----:B------:R-:W1:Y:S01]  /*e800*/  LDCU.64 UR6, c[0x4][0x630] ;  /* 0x0100c600ff0677ac */ /* 0x000e620008000a00 */
[----:B------:R-:W2:Y:S01]  /*e810*/  LDC.64 R2, c[0x4][R2] ;  /* 0x0100000002027b82 */ /* 0x000ea20000000a00 */
[----:B------:R-:W3:Y:S01]  /*e820*/  LDCU.64 UR8, c[0x4][0x520] ;  /* 0x0100a400ff0877ac */ /* 0x000ee20008000a00 */
[----:B0-----:R-:W-:Y:S02]  /*e830*/  MOV R4, UR4 ;  /* 0x0000000400047c02 */ /* 0x001fe40008000f00 */
[----:B------:R-:W-:Y:S01]  /*e840*/  MOV R5, UR5 ;  /* 0x0000000500057c02 */ /* 0x000fe20008000f00 */
[----:B-1----:R-:W-:Y:S01]  /*e850*/  IMAD.U32 R6, RZ, RZ, UR6 ;  /* 0x00000006ff067e24 */ /* 0x002fe2000f8e00ff */
[----:B------:R-:W-:-:S02]  /*e860*/  MOV R7, UR7 ;  /* 0x0000000700077c02 */ /* 0x000fc40008000f00 */
[----:B---3--:R-:W-:Y:S01]  /*e870*/  MOV R10, UR8 ;  /* 0x00000008000a7c02 */ /* 0x008fe20008000f00 */
[----:B------:R-:W-:-:S07]  /*e880*/  IMAD.U32 R11, RZ, RZ, UR9 ;  /* 0x00000009ff0b7e24 */ /* 0x000fce000f8e00ff */
[----:B------:R-:W-:-:S07]  /*e890*/  LEPC R20, `(.L_x_83) ;  /* 0x000000001014794e */ /* 0x000fce0000000000 */
[----:B--2---:R-:W-:Y:S05]  /*e8a0*/  CALL.ABS.NOINC R2 ;  /* 0x0000000002007343 */ /* 0x004fea0003c00000 */
.L_x_83:
[----:B------:R-:W0:Y:S01]  /*e8b0*/  LDCU.64 UR4, c[0x0][0x758] ;  /* 0x0000eb00ff0477ac */ /* 0x000e220008000a00 */
[----:B------:R-:W-:-:S04]  /*e8c0*/  LOP3.LUT P0, RZ, R17, 0xff, RZ, 0xc0, !PT ;  /* 0x000000ff11ff7812 */ /* 0x000fc8000780c0ff */
[----:B------:R-:W-:Y:S02]  /*e8d0*/  SEL R3, RZ, 0x1, !P0 ;  /* 0x00000001ff037807 */ /* 0x000fe40004000000 */
[----:B0-----:R-:W-:-:S04]  /*e8e0*/  IADD3 R16, P1, PT, R16, UR4, RZ ;  /* 0x0000000410107c10 */ /* 0x001fc8000ff3e0ff */
[----:B------:R-:W-:-:S05]  /*e8f0*/  IADD3.X R17, PT, PT, RZ, UR5, RZ, P1, !PT ;  /* 0x00000005ff117c10 */ /* 0x000fca0008ffe4ff */
[----:B------:R-:W-:Y:S01]  /*e900*/  STG.E.U8 desc[UR36][R16.64], R3 ;  /* 0x0000000310007986 */ /* 0x000fe2000c101124 */
[----:B------:R-:W-:Y:S05]  /*e910*/  EXIT ;  /* 0x000000000000794d */ /* 0x000fea0003800000 */
.L_x_82:
[----:B------:R-:W-:-:S04]  /*e920*/  LOP3.LUT P0, RZ, R17, 0xff, RZ, 0xc0, !PT ;  /* 0x000000ff11ff7812 */ /* 0x000fc8000780c0ff */
[----:B------:R-:W-:-:S05]  /*e930*/  SEL R5, RZ, 0x1, !P0 ;  /* 0x00000001ff057807 */ /* 0x000fca0004000000 */
[----:B------:R-:W-:Y:S01]  /*e940*/  STG.E.U8 desc[UR36][R2.64], R5 ;  /* 0x0000000502007986 */ /* 0x000fe2000c101124 */
[----:B------:R-:W-:Y:S05]  /*e950*/  EXIT ;  /* 0x000000000000794d */ /* 0x000fea0003800000 */
.L_x_80:
[----:B------:R-:W2:Y:S01]  /*e960*/  LDCU.U8 UR4, c[0x0][0x788] ;  /* 0x0000f100ff0477ac */ /* 0x000ea20008000000 */
[----:B------:R-:W3:Y:S01]  /*e970*/  LDCU.U8 UR5, c[0x0][0x789] ;  /* 0x0000f120ff0577ac */ /* 0x000ee20008000000 */
[----:B--2---:R-:W-:Y:S02]  /*e980*/  UISETP.NE.AND UP0, UPT, UR4, URZ, UPT ;  /* 0x000000ff0400728c */ /* 0x004fe4000bf05270 */
[----:B---3--:R-:W-:-:S07]  /*e990*/  UISETP.NE.AND UP1, UPT, UR5, URZ, UPT ;  /* 0x000000ff0500728c */ /* 0x008fce000bf25270 */
[----:B------:R-:W-:Y:S05]  /*e9a0*/  BRA.U !UP0, `(.L_x_84) ;  /* 0x00000001080c7547 */ /* 0x000fea000b800000 */
[----:B------:R-:W2:Y:S02]  /*e9b0*/  LDG.E.U8 R0, desc[UR36][R6.64] ;  /* 0x0000002406007981 */ /* 0x000ea4000c1e1100 */
[----:B--2---:R-:W-:-:S04]  /*e9c0*/  LOP3.LUT P0, RZ, R0, 0xff, R17, 0xc8, !PT ;  /* 0x000000ff00ff7812 */ /* 0x004fc8000780c811 */
[----:B------:R-:W-:-:S09]  /*e9d0*/  SEL R17, RZ, 0x1, !P0 ;  /* 0x00000001ff117807 */ /* 0x000fd20004000000 */
.L_x_84:
[----:B------:R-:W-:Y:S05]  /*e9e0*/  BRA.U !UP1, `(.L_x_85) ;  /* 0x0000000109687547 */ /* 0x000fea000b800000 */
[----:B------:R-:W2:Y:S02]  /*e9f0*/  LDCU UR4, c[0x0][0x78c] ;  /* 0x0000f180ff0477ac */ /* 0x000ea40008000800 */
[----:B--2---:R-:W-:-:S09]  /*ea00*/  UISETP.NE.AND UP0, UPT, UR4, 0x1, UPT ;  /* 0x000000010400788c */ /* 0x004fd2000bf05270 */
[----:B------:R-:W-:Y:S05]  /*ea10*/  BRA.U !UP0, `(.L_x_86) ;  /* 0x0000000108407547 */ /* 0x000fea000b800000 */
[----:B01----:R-:W-:Y:S01]  /*ea20*/  MOV R2, 0x0 ;  /* 0x0000000000027802 */ /* 0x003fe20000000f00 */
[----:B------:R-:W0:Y:S01]  /*ea30*/  LDCU.64 UR4, c[0x4][0x640] ;  /* 0x0100c800ff0477ac */ /* 0x000e220008000a00 */
[----:B------:R-:W-:Y:S02]  /*ea40*/  HFMA2 R8, -RZ, RZ, 0, 4.4763088226318359375e-05 ;  /* 0x000002efff087431 */ /* 0x000fe400000001ff */
[----:B------:R-:W-:Y:S01]  /*ea50*/  IMAD.MOV.U32 R12, RZ, RZ, 0x1 ;  /* 0x00000001ff0c7424 */ /* 0x000fe200078e00ff */
[----:B------:R-:W-:Y:S01]  /*ea60*/  MOV R13, RZ ;  /* 0x000000ff000d7202 */ /* 0x000fe20000000f00 */
[----:B------:R-:W1:Y:S01]  /*ea70*/  LDCU.64 UR6, c[0x4][0x630] ;  /* 0x0100c600ff0677ac */ /* 0x000e620008000a00 */
[----:B------:R-:W2:Y:S01]  /*ea80*/  LDC.64 R2, c[0x4][R2] ;  /* 0x0100000002027b82 */ /* 0x000ea20000000a00 */
[----:B------:R-:W3:Y:S01]  /*ea90*/  LDCU.64 UR8, c[0x4][0x520] ;  /* 0x0100a400ff0877ac */ /* 0x000ee20008000a00 */
[----:B0-----:R-:W-:Y:S01]  /*eaa0*/  MOV R4, UR4 ;  /* 0x0000000400047c02 */ /* 0x001fe20008000f00 */
[----:B------:R-:W-:Y:S01]  /*eab0*/  IMAD.U32 R5, RZ, RZ, UR5 ;  /* 0x00000005ff057e24 */ /* 0x000fe2000f8e00ff */
[----:B-1----:R-:W-:-:S02]  /*eac0*/  MOV R6, UR6 ;  /* 0x0000000600067c02 */ /* 0x002fc40008000f00 */
[----:B------:R-:W-:Y:S01]  /*ead0*/  MOV R7, UR7 ;  /* 0x0000000700077c02 */ /* 0x000fe20008000f00 */
[----:B---3--:R-:W-:Y:S01]  /*eae0*/  IMAD.U32 R10, RZ, RZ, UR8 ;  /* 0x00000008ff0a7e24 */ /* 0x008fe2000f8e00ff */
[----:B------:R-:W-:-:S07]  /*eaf0*/  MOV R11, UR9 ;  /* 0x00000009000b7c02 */ /* 0x000fce0008000f00 */
[----:B------:R-:W-:-:S07]  /*eb00*/  LEPC R20, `(.L_x_86) ;  /* 0x000000001014794e */ /* 0x000fce0000000000 */
[----:B--2---:R-:W-:Y:S05]  /*eb10*/  CALL.ABS.NOINC R2 ;  /* 0x0000000002007343 */ /* 0x004fea0003c00000 */
.L_x_86:
[----:B------:R-:W2:Y:S01]  /*eb20*/  LDCU.64 UR4, c[0x0][0x758] ;  /* 0x0000eb00ff0477ac */ /* 0x000ea20008000a00 */
[----:B------:R-:W-:-:S04]  /*eb30*/  LOP3.LUT P0, RZ, R17, 0xff, RZ, 0xc0, !PT ;  /* 0x000000ff11ff7812 */ /* 0x000fc8000780c0ff */
[----:B------:R-:W-:Y:S02]  /*eb40*/  SEL R3, RZ, 0x1, !P0 ;  /* 0x00000001ff037807 */ /* 0x000fe40004000000 */
[----:B--2---:R-:W-:-:S04]  /*eb50*/  IADD3 R16, P1, PT, R16, UR4, RZ ;  /* 0x0000000410107c10 */ /* 0x004fc8000ff3e0ff */
[----:B------:R-:W-:-:S05]  /*eb60*/  IADD3.X R17, PT, PT, RZ, UR5, RZ, P1, !PT ;  /* 0x00000005ff117c10 */ /* 0x000fca0008ffe4ff */
[----:B------:R-:W-:Y:S01]  /*eb70*/  STG.E.U8 desc[UR36][R16.64], R3 ;  /* 0x0000000310007986 */ /* 0x000fe2000c101124 */
[----:B------:R-:W-:Y:S05]  /*eb80*/  EXIT ;  /* 0x000000000000794d */ /* 0x000fea0003800000 */
.L_x_85:
[----:B------:R-:W-:Y:S01]  /*eb90*/  STG.E.U8 desc[UR36][R6.64], R17 ;  /* 0x0000001106007986 */ /* 0x000fe2000c101124 */
[----:B------:R-:W-:Y:S05]  /*eba0*/  EXIT ;  /* 0x000000000000794d */ /* 0x000fea0003800000 */
.L_x_61:
[----:B------:R-:W0:Y:S02]  /*ebb0*/  LDCU UR4, c[0x0][0x38c] ;  /* 0x00007180ff0477ac */ /* 0x000e240008000800 */
[----:B0-----:R-:W-:-:S13]  /*ebc0*/  ISETP.GE.AND P0, PT, R5, UR4, PT ;  /* 0x0000000405007c0c */ /* 0x001fda000bf06270 */
[----:B------:R-:W-:Y:S05]  /*ebd0*/  @P0 EXIT ;  /* 0x000000000000094d */ /* 0x000fea0003800000 */
[----:B------:R-:W0:Y:S01]  /*ebe0*/  LDCU UR4, c[0x0][0x39c] ;  /* 0x00007380ff0477ac */ /* 0x000e220008000800 */
[----:B------:R-:W-:Y:S02]  /*ebf0*/  ISETP.NE.AND P1, PT, R3, RZ, PT ;  /* 0x000000ff0300720c */ /* 0x000fe40003f25270 */
[----:B0-----:R-:W-:-:S13]  /*ec00*/  ISETP.NE.AND P0, PT, RZ, UR4, PT ;  /* 0x00000004ff007c0c */ /* 0x001fda000bf05270 */
[----:B------:R-:W-:Y:S05]  /*ec10*/  @P0 EXIT P1 ;  /* 0x000000000000094d */ /* 0x000fea0000800000 */
[----:B------:R-:W0:Y:S01]  /*ec20*/  LDCU UR4, c[0x0][0x3a0] ;  /* 0x00007400ff0477ac */ /* 0x000e220008000800 */
[----:B------:R-:W-:Y:S02]  /*ec30*/  ISETP.NE.AND P1, PT, R0, RZ, PT ;  /* 0x000000ff0000720c */ /* 0x000fe40003f25270 */
[----:B0-----:R-:W-:-:S13]  /*ec40*/  ISETP.NE.AND P0, PT, RZ, UR4, PT ;  /* 0x00000004ff007c0c */ /* 0x001fda000bf05270 */
[----:B------:R-:W-:Y:S05]  /*ec50*/  @P0 EXIT P1 ;  /* 0x000000000000094d */ /* 0x000fea0000800000 */
[----:B------:R-:W-:-:S04]  /*ec60*/  UISETP.NE.U32.AND UP0, UPT, UR6, URZ, UPT ;  /* 0x000000ff0600728c */ /* 0x000fc8000bf05070 */
[----:B------:R-:W-:-:S09]  /*ec70*/  UISETP.NE.AND.EX UP0, UPT, UR7, URZ, UPT, UP0 ;  /* 0x000000ff0700728c */ /* 0x000fd2000bf05300 */
[----:B------:R-:W-:Y:S05]  /*ec80*/  BRA.U UP0, `(.L_x_87) ;  /* 0x0000000100a87547 */ /* 0x000fea000b800000 */
[----:B------:R-:W0:Y:S01]  /*ec90*/  LDCU.U8 UR6, c[0x0][0x788] ;  /* 0x0000f100ff0677ac */ /* 0x000e220008000000 */
[----:B------:R-:W1:Y:S01]  /*eca0*/  LDCU.64 UR4, c[0x0][0x758] ;  /* 0x0000eb00ff0477ac */ /* 0x000e620008000a00 */
[----:B------:R-:W2:Y:S01]  /*ecb0*/  LDCU.U8 UR7, c[0x0][0x789] ;  /* 0x0000f120ff0777ac */ /* 0x000ea20008000000 */
[----:B0-----:R-:W-:Y:S01]  /*ecc0*/  UISETP.NE.AND UP0, UPT, UR6, URZ, UPT ;  /* 0x000000ff0600728c */ /* 0x001fe2000bf05270 */
[----:B-1----:R-:W-:Y:S01]  /*ecd0*/  IADD3 R2, P0, PT, R16, UR4, RZ ;  /* 0x0000000410027c10 */ /* 0x002fe2000ff1e0ff */
[----:B--2---:R-:W-:-:S04]  /*ece0*/  UISETP.NE.AND UP1, UPT, UR7, URZ, UPT ;  /* 0x000000ff0700728c */ /* 0x004fc8000bf25270 */
[----:B------:R-:W-:-:S03]  /*ecf0*/  IMAD.X R3, RZ, RZ, UR5, P0 ;  /* 0x00000005ff037e24 */ /* 0x000fc600080e06ff */
[----:B------:R-:W-:Y:S05]  /*ed00*/  BRA.U !UP0, `(.L_x_88) ;  /* 0x00000001080c7547 */ /* 0x000fea000b800000 */
[----:B------:R-:W2:Y:S02]  /*ed10*/  LDG.E.U8 R0, desc[UR36][R2.64] ;  /* 0x0000002402007981 */ /* 0x000ea4000c1e1100 */
[----:B--2---:R-:W-:-:S04]  /*ed20*/  LOP3.LUT P0, RZ, R0, 0xff, R17, 0xc8, !PT ;  /* 0x000000ff00ff7812 */ /* 0x004fc8000780c811 */
[----:B------:R-:W-:-:S09]  /*ed30*/  SEL R17, RZ, 0x1, !P0 ;  /* 0x00000001ff117807 */ /* 0x000fd20004000000 */
.L_x_88:
        /* <DEDUP_REMOVED lines=20> */
.L_x_90:
[----:B------:R-:W0:Y:S01]  /*ee80*/  LDCU.64 UR4, c[0x0][0x758] ;  /* 0x0000eb00ff0477ac */ /* 0x000e220008000a00 */
[----:B------:R-:W-:-:S04]  /*ee90*/  LOP3.LUT P0, RZ, R17, 0xff, RZ, 0xc0, !PT ;  /* 0x000000ff11ff7812 */ /* 0x000fc8000780c0ff */
[----:B------:R-:W-:Y:S02]  /*eea0*/  SEL R3, RZ, 0x1, !P0 ;  /* 0x00000001ff037807 */ /* 0x000fe40004000000 */
[----:B0-----:R-:W-:-:S04]  /*eeb0*/  IADD3 R16, P1, PT, R16, UR4, RZ ;  /* 0x0000000410107c10 */ /* 0x001fc8000ff3e0ff */
[----:B------:R-:W-:-:S05]  /*eec0*/  IADD3.X R17, PT, PT, RZ, UR5, RZ, P1, !PT ;  /* 0x00000005ff117c10 */ /* 0x000fca0008ffe4ff */
[----:B------:R-:W-:Y:S01]  /*eed0*/  STG.E.U8 desc[UR36][R16.64], R3 ;  /* 0x0000000310007986 */ /* 0x000fe2000c101124 */
[----:B------:R-:W-:Y:S05]  /*eee0*/  EXIT ;  /* 0x000000000000794d */ /* 0x000fea0003800000 */
.L_x_89:
[----:B------:R-:W-:-:S04]  /*eef0*/  LOP3.LUT P0, RZ, R17, 0xff, RZ, 0xc0, !PT ;  /* 0x000000ff11ff7812 */ /* 0x000fc8000780c0ff */
[----:B------:R-:W-:-:S05]  /*ef00*/  SEL R5, RZ, 0x1, !P0 ;  /* 0x00000001ff057807 */ /* 0x000fca0004000000 */
[----:B------:R-:W-:Y:S01]  /*ef10*/  STG.E.U8 desc[UR36][R2.64], R5 ;  /* 0x0000000502007986 */ /* 0x000fe2000c101124 */
[----:B------:R-:W-:Y:S05]  /*ef20*/  EXIT ;  /* 0x000000000000794d */ /* 0x000fea0003800000 */
.L_x_87:
[----:B------:R-:W0:Y:S01]  /*ef30*/  LDCU.U8 UR4, c[0x0][0x788] ;  /* 0x0000f100ff0477ac */ /* 0x000e220008000000 */
[----:B------:R-:W1:Y:S01]  /*ef40*/  LDCU.U8 UR5, c[0x0][0x789] ;  /* 0x0000f120ff0577ac */ /* 0x000e620008000000 */
[----:B0-----:R-:W-:Y:S02]  /*ef50*/  UISETP.NE.AND UP0, UPT, UR4, URZ, UPT ;  /* 0x000000ff0400728c */ /* 0x001fe4000bf05270 */
[----:B-1----:R-:W-:-:S07]  /*ef60*/  UISETP.NE.AND UP1, UPT, UR5, URZ, UPT ;  /* 0x000000ff0500728c */ /* 0x002fce000bf25270 */
[----:B------:R-:W-:Y:S05]  /*ef70*/  BRA.U !UP0, `(.L_x_91) ;  /* 0x00000001080c7547 */ /* 0x000fea000b800000 */
[----:B------:R-:W2:Y:S02]  /*ef80*/  LDG.E.U8 R0, desc[UR36][R6.64] ;  /* 0x0000002406007981 */ /* 0x000ea4000c1e1100 */
[----:B--2---:R-:W-:-:S04]  /*ef90*/  LOP3.LUT P0, RZ, R0, 0xff, R17, 0xc8, !PT ;  /* 0x000000ff00ff7812 */ /* 0x004fc8000780c811 */
[----:B------:R-:W-:-:S09]  /*efa0*/  SEL R17, RZ, 0x1, !P0 ;  /* 0x00000001ff117807 */ /* 0x000fd20004000000 */
.L_x_91:
[----:B------:R-:W-:Y:S05]  /*efb0*/  BRA.U !UP1, `(.L_x_92) ;  /* 0x0000000109687547 */ /* 0x000fea000b800000 */
[----:B------:R-:W0:Y:S02]  /*efc0*/  LDCU UR4, c[0x0][0x78c] ;  /* 0x0000f180ff0477ac */ /* 0x000e240008000800 */
[----:B0-----:R-:W-:-:S09]  /*efd0*/  UISETP.NE.AND UP0, UPT, UR4, 0x1, UPT ;  /* 0x000000010400788c */ /* 0x001fd2000bf05270 */
[----:B------:R-:W-:Y:S05]  /*efe0*/  BRA.U !UP0, `(.L_x_93) ;  /* 0x0000000108407547 */ /* 0x000fea000b800000 */
[----:B------:R-:W-:Y:S01]  /*eff0*/  MOV R2, 0x0 ;  /* 0x0000000000027802 */ /* 0x000fe20000000f00 */
        /* <DEDUP_REMOVED lines=15> */
.L_x_93:
[----:B------:R-:W0:Y:S01]  /*f0f0*/  LDCU.64 UR4, c[0x0][0x758] ;  /* 0x0000eb00ff0477ac */ /* 0x000e220008000a00 */
[----:B------:R-:W-:-:S04]  /*f100*/  LOP3.LUT P0, RZ, R17, 0xff, RZ, 0xc0, !PT ;  /* 0x000000ff11ff7812 */ /* 0x000fc8000780c0ff */
[----:B------:R-:W-:Y:S02]  /*f110*/  SEL R3, RZ, 0x1, !P0 ;  /* 0x00000001ff037807 */ /* 0x000fe40004000000 */
[----:B0-----:R-:W-:-:S04]  /*f120*/  IADD3 R16, P1, PT, R16, UR4, RZ ;  /* 0x0000000410107c10 */ /* 0x001fc8000ff3e0ff */
[----:B------:R-:W-:-:S05]  /*f130*/  IADD3.X R17, PT, PT, RZ, UR5, RZ, P1, !PT ;  /* 0x00000005ff117c10 */ /* 0x000fca0008ffe4ff */
[----:B------:R-:W-:Y:S01]  /*f140*/  STG.E.U8 desc[UR36][R16.64], R3 ;  /* 0x0000000310007986 */ /* 0x000fe2000c101124 */
[----:B------:R-:W-:Y:S05]  /*f150*/  EXIT ;  /* 0x000000000000794d */ /* 0x000fea0003800000 */
.L_x_92:
[----:B------:R-:W-:Y:S01]  /*f160*/  STG.E.U8 desc[UR36][R6.64], R17 ;  /* 0x0000001106007986 */ /* 0x000fe2000c101124 */
[----:B------:R-:W-:Y:S05]  /*f170*/  EXIT ;  /* 0x000000000000794d */ /* 0x000fea0003800000 */
.L_x_94:
[----:B------:R-:W-:-:S00]  /*f180*/  BRA `(.L_x_94) ;  /* 0xfffffffc00fc7947 */ /* 0x000fc0000383ffff */
[----:B------:R-:W-:-:S00]  /*f190*/  NOP ;  /* 0x0000000000007918 */ /* 0x000fc00000000000 */
        /* <DEDUP_REMOVED lines=14> */
.L_x_7746:


//--------------------- .text._ZN2at6native13reduce_kernelILi256ELi2ENS0_8ReduceOpIbNS0_14func_wrapper_tIbZZZNS0_14or_kernel_cudaERNS_14TensorIteratorEENKUlvE_clEvENKUlvE10_clEvEUlbbE_EEjbLi4ELi4EEEEEvT1_ --------------------------
	.section	.text._ZN2at6native13reduce_kernelILi256ELi2ENS0_8ReduceOpIbNS0_14func_wrapper_tIbZZZNS0_14or_kernel_cudaERNS_14TensorIteratorEENKUlvE_clEvENKUlvE10_clEvEUlbbE_EEjbLi4ELi4EEEEEvT1_,"ax",@progbits
	.align	128
        .global         _ZN2at6native13reduce_kernelILi256ELi2ENS0_8ReduceOpIbNS0_14func_wrapper_tIbZZZNS0_14or_kernel_cudaERNS_14TensorIteratorEENKUlvE_clEvENKUlvE10_clEvEUlbbE_EEjbLi4ELi4EEEEEvT1_
        .type           _ZN2at6native13reduce_kernelILi256ELi2ENS0_8ReduceOpIbNS0_14func_wrapper_tIbZZZNS0_14or_kernel_cudaERNS_14TensorIteratorEENKUlvE_clEvENKUlvE10_clEvEUlbbE_EEjbLi4ELi4EEEEEvT1_,@function
        .size           _ZN2at6native13reduce_kernelILi256ELi2ENS0_8ReduceOpIbNS0_14func_wrapper_tIbZZZNS0_14or_kernel_cudaERNS_14TensorIteratorEENKUlvE_clEvENKUlvE10_clEvEUlbbE_EEjbLi4ELi4EEEEEvT1_,(.L_x_7747 - _ZN2at6native13reduce_kernelILi256ELi2ENS0_8ReduceOpIbNS0_14func_wrapper_tIbZZZNS0_14or_kernel_cudaERNS_14TensorIteratorEENKUlvE_clEvENKUlvE10_clEvEUlbbE_EEjbLi4ELi4EEEEEvT1_)
        .other          _ZN2at6native13reduce_kernelILi256ELi2ENS0_8ReduceOpIbNS0_14func_wrapper_tIbZZZNS0_14or_kernel_cudaERNS_14TensorIteratorEENKUlvE_clEvENKUlvE10_clEvEUlbbE_EEjbLi4ELi4EEEEEvT1_,@"STO_CUDA_ENTRY STV_DEFAULT"
_ZN2at6native13reduce_kernelILi256ELi2ENS0_8ReduceOpIbNS0_14func_wrapper_tIbZZZNS0_14or_kernel_cudaERNS_14TensorIteratorEENKUlvE_clEvENKUlvE10_clEvEUlbbE_EEjbLi4ELi4EEEEEvT1_:
.text._ZN2at6native13reduce_kernelILi256ELi2ENS0_8ReduceOpIbNS0_14func_wrapper_tIbZZZNS0_14or_kernel_cudaERNS_14TensorIteratorEENKUlvE_clEvENKUlvE10_clEvEUlbbE_EEjbLi4ELi4EEEEEvT1_:
[----:B------:R-:W0:Y:S01]  /*0000*/  LDC R1, c[0x0][0x37c] ;  /* 0x0000df00ff017b82 */ /* 0x000e220000000800 */
[----:B------:R-:W1:Y:S01]  /*0010*/  S2R R18, SR_TID.X ;  /* 0x0000000000127919 */ /* 0x000e620000002100 */
[----:B------:R-:W1:Y:S06]  /*0020*/  LDCU.128 UR8, c[0x0][0x3a0] ;  /* 0x00007400ff0877ac */ /* 0x000e6c0008000c00 */
[----:B------:R-:W2:Y:S01]  /*0030*/  S2UR UR5, SR_CTAID.X ;  /* 0x00000000000579c3 */ /* 0x000ea20000002500 */
[----:B------:R-:W-:Y:S01]  /*0040*/  IMAD.MOV.U32 R20, RZ, RZ, RZ ;  /* 0x000000ffff147224 */ /* 0x000fe200078e00ff */
[----:B------:R-:W3:Y:S01]  /*0050*/  S2R R19, SR_TID.Y ;  /* 0x0000000000137919 */ /* 0x000ee20000002200 */
[----:B------:R-:W4:Y:S01]  /*0060*/  LDCU UR4, c[0x0][0x558] ;  /* 0x0000ab00ff0477ac */ /* 0x000f220008000800 */
[----:B------:R-:W5:Y:S01]  /*0070*/  S2R R22, SR_CTAID.Y ;  /* 0x0000000000167919 */ /* 0x000f620000002600 */
[----:B------:R-:W2:Y:S03]  /*0080*/  LDCU UR6, c[0x0][0x39c] ;  /* 0x00007380ff0677ac */ /* 0x000ea60008000800 */
[----:B------:R-:W5:Y:S01]  /*0090*/  LDC R5, c[0x0][0x394] ;  /* 0x0000e500ff057b82 */ /* 0x000f620000000800 */
[----:B----4-:R-:W-:Y:S01]  /*00a0*/  UISETP.NE.AND UP0, UPT, UR4, URZ, UPT ;  /* 0x000000ff0400728c */ /* 0x010fe2000bf05270 */
[----:B-1----:R-:W-:-:S02]  /*00b0*/  IMAD R0, R18, UR10, RZ ;  /* 0x0000000a12007c24 */ /* 0x002fc4000f8e02ff */
[----:B--2---:R-:W-:Y:S02]  /*00c0*/  IMAD R2, R18, UR6, RZ ;  /* 0x0000000612027c24 */ /* 0x004fe4000f8e02ff */
[C---:B---3--:R-:W-:Y:S02]  /*00d0*/  IMAD R0, R19.reuse, UR11, R0 ;  /* 0x0000000b13007c24 */ /* 0x048fe4000f8e0200 */
[----:B------:R-:W-:Y:S02]  /*00e0*/  IMAD R3, R19, UR8, R2 ;  /* 0x0000000813037c24 */ /* 0x000fe4000f8e0202 */
[----:B-----5:R-:W-:Y:S02]  /*00f0*/  IMAD R0, R5, UR5, R0 ;  /* 0x0000000505007c24 */ /* 0x020fe4000f8e0200 */
[----:B------:R-:W-:Y:S02]  /*0100*/  IMAD R3, R22, UR9, R3 ;  /* 0x0000000916037c24 */ /* 0x000fe4000f8e0203 */
[----:B------:R-:W-:Y:S01]  /*0110*/  IMAD.SHL.U32 R5, R0, 0x2, RZ ;  /* 0x0000000200057824 */ /* 0x000fe200078e00ff */
[----:B0-----:R-:W-:Y:S06]  /*0120*/  BRA.U !UP0, `(.L_x_95) ;  /* 0x0000001108547547 */ /* 0x001fec000b800000 */
        /* <DEDUP_REMOVED lines=277> */
.L_x_95:
        /* <DEDUP_REMOVED lines=12> */
[----:B------:R-:W-:-:S04]  /*1340*/  IMAD.MOV.U32 R24, RZ, RZ, R16 ;  /* 0x000000ffff187224 */ /* 0x000fc800078e0010 */
[----:B------:R-:W-:Y:S01]  /*1350*/  IMAD.MOV.U32 R25, RZ, RZ, R17 ;  /* 0x000000ffff197224 */ /* 0x000fe200078e0011 */
[----:B------:R-:W-:Y:S06]  /*1360*/  BRA.U !UP0, `(.L_x_98) ;  /* 0x0000000508c47547 */ /* 0x000fec000b800000 */
[----:B------:R-:W-:Y:S01]  /*1370*/  MOV R2, 0x0 ;  /* 0x0000000000027802 */ /* 0x000fe20000000f00 */
[----:B------:R-:W0:Y:S01]  /*1380*/  LDCU.64 UR4, c[0x4][0x628] ;  /* 0x0100c500ff0477ac */ /* 0x000e220008000a00 */
[----:B------:R-:W-:Y:S02]  /*1390*/  HFMA2 R8, -RZ, RZ, 0, 2.8789043426513671875e-05 ;  /* 0x000001e3ff087431 */ /* 0x000fe400000001ff */
[----:B------:R-:W-:Y:S01]  /*13a0*/  IMAD.MOV.U32 R12, RZ, RZ, 0x1 ;  /* 0x00000001ff0c7424 */ /* 0x000fe200078e00ff */
[----:B------:R-:W1:Y:S01]  /*13b0*/  LDCU.64 UR6, c[0x4][0x630] ;  /* 0x0100c600ff0677ac */ /* 0x000e620008000a00 */
[----:B------:R-:W2:Y:S01]  /*13c0*/  LDC.64 R2, c[0x4][R2] ;  /* 0x0100000002027b82 */ /* 0x000ea20000000a00 */
[----:B------:R-:W-:Y:S01]  /*13d0*/  IMAD.MOV.U32 R13, RZ, RZ, RZ ;  /* 0x000000ffff0d7224 */ /* 0x000fe200078e00ff */
[----:B------:R-:W3:Y:S01]  /*13e0*/  LDCU.64 UR8, c[0x4][0x530] ;  /* 0x0100a600ff0877ac */ /* 0x000ee20008000a00 */
[----:B0-----:R-:W-:Y:S01]  /*13f0*/  MOV R4, UR4 ;  /* 0x0000000400047c02 */ /* 0x001fe20008000f00 */
[----:B------:R-:W-:-:S02]  /*1400*/  IMAD.U32 R5, RZ, RZ, UR5 ;  /* 0x00000005ff057e24 */ /* 0x000fc4000f8e00ff */
[----:B-1----:R-:W-:Y:S01]  /*1410*/  IMAD.U32 R6, RZ, RZ, UR6 ;  /* 0x00000006ff067e24 */ /* 0x002fe2000f8e00ff */
[----:B------:R-:W-:Y:S01]  /*1420*/  MOV R7, UR7 ;  /* 0x0000000700077c02 */ /* 0x000fe20008000f00 */
[----:B---3--:R-:W-:Y:S02]  /*1430*/  IMAD.U32 R10, RZ, RZ, UR8 ;  /* 0x00000008ff0a7e24 */ /* 0x008fe4000f8e00ff */
[----:B------:R-:W-:-:S07]  /*1440*/  IMAD.U32 R11, RZ, RZ, UR9 ;  /* 0x00000009ff0b7e24 */ /* 0x000fce000f8e00ff */
[----:B------:R-:W-:-:S07]  /*1450*/  LEPC R20, `(.L_x_99) ;  /* 0x000000001014794e */ /* 0x000fce0000000000 */
[----:B--2---:R-:W-:Y:S05]  /*1460*/  CALL.ABS.NOINC R2 ;  /* 0x0000000002007343 */ /* 0x004fea0003c00000 */
.L_x_99:
[----:B------:R-:W0:Y:S01]  /*1470*/  LDCU.U8 UR4, c[0x0][0x381] ;  /* 0x00007020ff0477ac */ /* 0x000e220008000000 */
[----:B------:R-:W-:Y:S01]  /*1480*/  LOP3.LUT P0, R7, R16, 0x3, RZ, 0xc0, !PT ;  /* 0x0000000310077812 */ /* 0x000fe2000780c0ff */
[----:B------:R-:W-:Y:S01]  /*1490*/  BSSY.RECONVERGENT B0, `(.L_x_100) ;  /* 0x0000022000007945 */ /* 0x000fe20003800200 */
[----:B------:R-:W1:Y:S01]  /*14a0*/  LDCU UR5, c[0x0][0x388] ;  /* 0x00007100ff0577ac */ /* 0x000e620008000800 */
[----:B0-----:R-:W-:Y:S01]  /*14b0*/  MOV R4, UR4 ;  /* 0x0000000400047c02 */ /* 0x001fe20008000f00 */
[----:B------:R-:W-:Y:S02]  /*14c0*/  IMAD.U32 R5, RZ, RZ, UR4 ;  /* 0x00000004ff057e24 */ /* 0x000fe4000f8e00ff */
[----:B-1----:R-:W-:-:S07]  /*14d0*/  IMAD.U32 R0, RZ, RZ, UR5 ;  /* 0x00000005ff007e24 */ /* 0x002fce000f8e00ff */
[----:B------:R-:W-:Y:S05]  /*14e0*/  @!P0 BRA `(.L_x_101) ;  /* 0x0000000000708947 */ /* 0x000fea0003800000 */
[C---:B------:R-:W-:Y:S01]  /*14f0*/  ISETP.GT.U32.AND P0, PT, R18.reuse, 0x3, PT ;  /* 0x000000031200780c */ /* 0x040fe20003f04070 */
[----:B------:R-:W-:Y:S01]  /*1500*/  BSSY.RECONVERGENT B1, `(.L_x_102) ;  /* 0x0000016000017945 */ /* 0x000fe20003800200 */
[----:B------:R-:W-:Y:S02]  /*1510*/  IADD3 R0, PT, PT, -R7, RZ, RZ ;  /* 0x000000ff07007210 */ /* 0x000fe40007ffe1ff */
[----:B------:R-:W-:Y:S02]  /*1520*/  ISETP.LT.U32.OR P0, PT, R18, R7, P0 ;  /* 0x000000071200720c */ /* 0x000fe40000701470 */
[----:B------:R-:W-:Y:S02]  /*1530*/  IADD3 R9, P1, PT, R0, R24, RZ ;  /* 0x0000001800097210 */ /* 0x000fe40007f3e0ff */
[----:B------:R-:W-:Y:S02]  /*1540*/  PRMT R5, R4, 0x7610, R5 ;  /* 0x0000761004057816 */ /* 0x000fe40000000005 */
[----:B------:R-:W-:-:S07]  /*1550*/  LEA.HI.X.SX32 R25, R0, R25, 0x1, P1 ;  /* 0x0000001900197211 */ /* 0x000fce00008f0eff */
[----:B------:R-:W-:Y:S05]  /*1560*/  @P0 BRA `(.L_x_103) ;  /* 0x00000000003c0947 */ /* 0x000fea0003800000 */
[----:B------:R-:W0:Y:S01]  /*1570*/  LDCU UR4, c[0x0][0x3a0] ;  /* 0x00007400ff0477ac */ /* 0x000e220008000800 */
[----:B------:R-:W-:Y:S02]  /*1580*/  ISETP.NE.AND P1, PT, R19, RZ, PT ;  /* 0x000000ff1300720c */ /* 0x000fe40003f25270 */
[----:B------:R-:W-:Y:S02]  /*1590*/  PRMT R5, R4, 0x7610, R5 ;  /* 0x0000761004057816 */ /* 0x000fe40000000005 */
[----:B0-----:R-:W-:-:S13]  /*15a0*/  ISETP.NE.AND P0, PT, RZ, UR4, PT ;  /* 0x00000004ff007c0c */ /* 0x001fda000bf05270 */
[----:B------:R-:W-:Y:S05]  /*15b0*/  @P0 BRA P1, `(.L_x_103) ;  /* 0x0000000000280947 */ /* 0x000fea0000800000 */
[----:B------:R-:W0:Y:S01]  /*15c0*/  LDCU UR4, c[0x0][0x3a4] ;  /* 0x00007480ff0477ac */ /* 0x000e220008000800 */
[----:B------:R-:W-:Y:S02]  /*15d0*/  ISETP.NE.AND P1, PT, R22, RZ, PT ;  /* 0x000000ff1600720c */ /* 0x000fe40003f25270 */
[----:B------:R-:W-:Y:S02]  /*15e0*/  PRMT R5, R4, 0x7610, R5 ;  /* 0x0000761004057816 */ /* 0x000fe40000000005 */
[----:B0-----:R-:W-:-:S13]  /*15f0*/  ISETP.NE.AND P0, PT, RZ, UR4, PT ;  /* 0x00000004ff007c0c */ /* 0x001fda000bf05270 */
[----:B------:R-:W-:Y:S05]  /*1600*/  @P0 BRA P1, `(.L_x_103) ;  /* 0x0000000000140947 */ /* 0x000fea0000800000 */
[----:B------:R-:W-:-:S05]  /*1610*/  IADD3 R2, P0, PT, R18, R9, RZ ;  /* 0x0000000912027210 */ /* 0x000fca0007f1e0ff */
[----:B------:R-:W-:-:S06]  /*1620*/  IMAD.X R3, RZ, RZ, R25, P0 ;  /* 0x000000ffff037224 */ /* 0x000fcc00000e0619 */
[----:B------:R-:W2:Y:S02]  /*1630*/  LDG.E.U8 R3, desc[UR36][R2.64] ;  /* 0x0000002402037981 */ /* 0x000ea4000c1e1100 */
[----:B--2---:R-:W-:-:S04]  /*1640*/  LOP3.LUT P0, RZ, R4, 0xff, R3, 0xc8, !PT ;  /* 0x000000ff04ff7812 */ /* 0x004fc8000780c803 */
[----:B------:R-:W-:-:S09]  /*1650*/  SEL R5, RZ, 0x1, !P0 ;  /* 0x00000001ff057807 */ /* 0x000fd20004000000 */
.L_x_103:
[----:B------:R-:W-:Y:S05]  /*1660*/  BSYNC.RECONVERGENT B1 ;  /* 0x0000000000017941 */ /* 0x000fea0003800200 */
.L_x_102:
[----:B------:R-:W0:Y:S01]  /*1670*/  LDC R0, c[0x0][0x388] ;  /* 0x0000e200ff007b82 */ /* 0x000e220000000800 */
[----:B------:R-:W-:-:S05]  /*1680*/  IADD3 R24, P0, PT, R9, 0x4, RZ ;  /* 0x0000000409187810 */ /* 0x000fca0007f1e0ff */
[----:B------:R-:W-:Y:S01]  /*1690*/  IMAD.X R25, RZ, RZ, R25, P0 ;  /* 0x000000ffff197224 */ /* 0x000fe200000e0619 */
[----:B0-----:R-:W-:-:S07]  /*16a0*/  IADD3 R0, PT, PT, R7, -0x4, R0 ;  /* 0xfffffffc07007810 */ /* 0x001fce0007ffe000 */
.L_x_101:
[----:B------:R-:W-:Y:S05]  /*16b0*/  BSYNC.RECONVERGENT B0 ;  /* 0x0000000000007941 */ /* 0x000fea0003800200 */
.L_x_100:
[----:B------:R-:W0:Y:S01]  /*16c0*/  LDC.64 R2, c[0x0][0x3a0] ;  /* 0x0000e800ff027b82 */ /* 0x000e220000000a00 */
[----:B------:R-:W1:Y:S01]  /*16d0*/  LDCU UR4, c[0x0][0x39c] ;  /* 0x00007380ff0477ac */ /* 0x000e620008000800 */
[----:B------:R-:W-:Y:S01]  /*16e0*/  BSSY.RECONVERGENT B0, `(.L_x_104) ;  /* 0x0000024000007945 */ /* 0x000fe20003800200 */
[----:B-1----:R-:W-:-:S04]  /*16f0*/  IMAD R6, R18, UR4, RZ ;  /* 0x0000000412067c24 */ /* 0x002fc8000f8e02ff */
[----:B0-----:R-:W-:-:S04]  /*1700*/  IMAD R6, R19, R2, R6 ;  /* 0x0000000213067224 */ /* 0x001fc800078e0206 */
[--C-:B------:R-:W-:Y:S01]  /*1710*/  IMAD R8, R22, R3, R6.reuse ;  /* 0x0000000316087224 */ /* 0x100fe200078e0206 */
[----:B------:R-:W-:-:S04]  /*1720*/  PRMT R6, R4, 0x7610, R6 ;  /* 0x0000761004067816 */ /* 0x000fc80000000006 */
[----:B------:R-:W-:-:S04]  /*1730*/  LEA R7, R8, 0x3, 0x2 ;  /* 0x0000000308077811 */ /* 0x000fc800078e10ff */
[----:B------:R-:W-:Y:S02]  /*1740*/  ISETP.GE.U32.AND P0, PT, R7, R0, PT ;  /* 0x000000000700720c */ /* 0x000fe40003f06070 */
[----:B------:R-:W-:-:S11]  /*1750*/  PRMT R7, R4, 0x7610, R7 ;  /* 0x0000761004077816 */ /* 0x000fd60000000007 */
[----:B------:R-:W-:Y:S05]  /*1760*/  @P0 BRA `(.L_x_105) ;  /* 0x00000000006c0947 */ /* 0x000fea0003800000 */
[----:B------:R-:W-:Y:S01]  /*1770*/  PRMT R4, R4, 0x9910, RZ ;  /* 0x0000991004047816 */ /* 0x000fe200000000ff */
[----:B------:R-:W-:Y:S01]  /*1780*/  BSSY.RECONVERGENT B1, `(.L_x_106) ;  /* 0x0000015000017945 */ /* 0x000fe20003800200 */
[----:B------:R-:W-:Y:S02]  /*1790*/  LOP3.LUT P3, RZ, R5, 0xff, RZ, 0xc0, !PT ;  /* 0x000000ff05ff7812 */ /* 0x000fe4000786c0ff */
[----:B------:R-:W-:Y:S02]  /*17a0*/  ISETP.NE.AND P0, PT, R4, RZ, PT ;  /* 0x000000ff0400720c */ /* 0x000fe40003f05270 */
[----:B------:R-:W-:Y:S02]  /*17b0*/  MOV R7, R8 ;  /* 0x0000000800077202 */ /* 0x000fe40000000f00 */
[----:B------:R-:W-:Y:S02]  /*17c0*/  PLOP3.LUT P1, PT, P0, PT, PT, 0x80, 0x8 ;  /* 0x000000000008781c */ /* 0x000fe4000072f070 */
[----:B------:R-:W-:-:S13]  /*17d0*/  PLOP3.LUT P2, PT, P0, PT, PT, 0x80, 0x8 ;  /* 0x000000000008781c */ /* 0x000fda000074f070 */
.L_x_107:
        /* <DEDUP_REMOVED lines=16> */
.L_x_106:
[----:B------:R-:W-:Y:S02]  /*18e0*/  SEL R5, RZ, 0x1, !P3 ;  /* 0x00000001ff057807 */ /* 0x000fe40005800000 */
[----:B------:R-:W-:Y:S02]  /*18f0*/  SEL R7, RZ, 0x1, !P2 ;  /* 0x00000001ff077807 */ /* 0x000fe40005000000 */
[----:B------:R-:W-:Y:S02]  /*1900*/  SEL R6, RZ, 0x1, !P1 ;  /* 0x00000001ff067807 */ /* 0x000fe40004800000 */
[----:B------:R-:W-:-:S07]  /*1910*/  SEL R4, RZ, 0x1, !P0 ;  /* 0x00000001ff047807 */ /* 0x000fce0004000000 */
.L_x_105:
[----:B------:R-:W-:Y:S05]  /*1920*/  BSYNC.RECONVERGENT B0 ;  /* 0x0000000000007941 */ /* 0x000fea0003800200 */
.L_x_104:
[----:B------:R-:W-:Y:S01]  /*1930*/  ISETP.NE.AND P0, PT, R2, RZ, PT ;  /* 0x000000ff0200720c */ /* 0x000fe20003f05270 */
[----:B------:R-:W-:Y:S01]  /*1940*/  BSSY.RECONVERGENT B0, `(.L_x_108) ;  /* 0x000000f000007945 */ /* 0x000fe20003800200 */
[----:B------:R-:W-:Y:S02]  /*1950*/  ISETP.NE.AND P1, PT, R3, RZ, PT ;  /* 0x000000ff0300720c */ /* 0x000fe40003f25270 */
[----:B------:R-:W-:Y:S02]  /*1960*/  ISETP.NE.AND P0, PT, R19, RZ, P0 ;  /* 0x000000ff1300720c */ /* 0x000fe40000705270 */
[----:B------:R-:W-:-:S04]  /*1970*/  ISETP.NE.AND P1, PT, R22, RZ, P1 ;  /* 0x000000ff1600720c */ /* 0x000fc80000f25270 */
[----:B------:R-:W-:-:S13]  /*1980*/  PLOP3.LUT P0, PT, P0, P1, PT, 0xf8, 0x8f ;  /* 0x00000000008f781c */ /* 0x000fda0000703f70 */
[----:B------:R-:W-:Y:S05]  /*1990*/  @P0 BRA `(.L_x_109) ;  /* 0x0000000000240947 */ /* 0x000fea0003800000 */
[----:B------:R-:W-:-:S05]  /*19a0*/  LOP3.LUT R3, R0, 0xfffffffc, RZ, 0xc0, !PT ;  /* 0xfffffffc00037812 */ /* 0x000fca00078ec0ff */
[----:B------:R-:W-:-:S05]  /*19b0*/  IMAD.IADD R3, R3, 0x1, R18 ;  /* 0x0000000103037824 */ /* 0x000fca00078e0212 */
[----:B------:R-:W-:-:S13]  /*19c0*/  ISETP.GE.U32.AND P0, PT, R3, R0, PT ;  /* 0x000000000300720c */ /* 0x000fda0003f06070 */
[----:B------:R-:W-:Y:S05]  /*19d0*/  @P0 BRA `(.L_x_109) ;  /* 0x0000000000140947 */ /* 0x000fea0003800000 */
[----:B------:R-:W-:-:S04]  /*19e0*/  IADD3 R24, P0, PT, R3, R24, RZ ;  /* 0x0000001803187210 */ /* 0x000fc80007f1e0ff */
[----:B------:R-:W-:-:S05]  /*19f0*/  LEA.HI.X.SX32 R25, R3, R25, 0x1, P0 ;  /* 0x0000001903197211 */ /* 0x000fca00000f0eff */
[----:B------:R-:W2:Y:S02]  /*1a00*/  LDG.E.U8 R24, desc[UR36][R24.64] ;  /* 0x0000002418187981 */ /* 0x000ea4000c1e1100 */
[----:B--2---:R-:W-:-:S04]  /*1a10*/  LOP3.LUT P0, RZ, R5, 0xff, R24, 0xc8, !PT ;  /* 0x000000ff05ff7812 */ /* 0x004fc8000780c818 */
[----:B------:R-:W-:-:S09]  /*1a20*/  SEL R5, RZ, 0x1, !P0 ;  /* 0x00000001ff057807 */ /* 0x000fd20004000000 */
.L_x_109:
[----:B------:R-:W-:Y:S05]  /*1a30*/  BSYNC.RECONVERGENT B0 ;  /* 0x0000000000007941 */ /* 0x000fea0003800200 */
.L_x_108:
[----:B------:R-:W-:Y:S02]  /*1a40*/  LOP3.LUT R7, R6, R5, R7, 0xfe, !PT ;  /* 0x0000000506077212 */ /* 0x000fe400078efe07 */
[----:B------:R-:W-:Y:S02]  /*1a50*/  PLOP3.LUT P1, PT, PT, PT, PT, 0x8, 0x80 ;  /* 0x000000000080781c */ /* 0x000fe40003f2e170 */
[----:B------:R-:W-:Y:S01]  /*1a60*/  LOP3.LUT P0, RZ, R7, 0xff, R4, 0xc8, !PT ;  /* 0x000000ff07ff7812 */ /* 0x000fe2000780c804 */
[----:B------:R-:W-:-:S12]  /*1a70*/  BRA `(.L_x_110) ;  /* 0x000000a8003c7947 */ /* 0x000fd80003800000 */
.L_x_98:
        /* <DEDUP_REMOVED lines=8> */
[----:B------:R-:W-:Y:S01]  /*1b00*/  MOV R5, R3 ;  /* 0x0000000300057202 */ /* 0x000fe20000000f00 */
[----:B-1----:R-:W-:Y:S01]  /*1b10*/  IMAD.U32 R10, RZ, RZ, UR4 ;  /* 0x00000004ff0a7e24 */ /* 0x002fe2000f8e00ff */
[----:B------:R-:W-:Y:S01]  /*1b20*/  MOV R12, UR4 ;  /* 0x00000004000c7c02 */ /* 0x000fe20008000f00 */
[----:B------:R-:W-:Y:S02]  /*1b30*/  IMAD.U32 R11, RZ, RZ, UR4 ;  /* 0x00000004ff0b7e24 */ /* 0x000fe4000f8e00ff */
[----:B------:R-:W-:Y:S02]  /*1b40*/  IMAD.U32 R13, RZ, RZ, UR4 ;  /* 0x00000004ff0d7e24 */ /* 0x000fe4000f8e00ff */
[----:B0-----:R-:W-:-:S02]  /*1b50*/  IMAD R7, R4, 0x3, R3 ;  /* 0x0000000304077824 */ /* 0x001fc400078e0203 */
[----:B------:R-:W-:Y:S02]  /*1b60*/  IMAD.U32 R6, RZ, RZ, UR4 ;  /* 0x00000004ff067e24 */ /* 0x000fe4000f8e00ff */
[----:B------:R-:W-:Y:S01]  /*1b70*/  IMAD.U32 R9, RZ, RZ, UR4 ;  /* 0x00000004ff097e24 */ /* 0x000fe2000f8e00ff */
[----:B------:R-:W-:Y:S01]  /*1b80*/  ISETP.GE.U32.AND P0, PT, R7, R0, PT ;  /* 0x000000000700720c */ /* 0x000fe20003f06070 */
[----:B------:R-:W-:Y:S01]  /*1b90*/  IMAD.U32 R8, RZ, RZ, UR4 ;  /* 0x00000004ff087e24 */ /* 0x000fe2000f8e00ff */
[----:B------:R-:W-:-:S11]  /*1ba0*/  MOV R7, UR4 ;  /* 0x0000000400077c02 */ /* 0x000fd60008000f00 */
[----:B------:R-:W-:Y:S05]  /*1bb0*/  @P0 BRA `(.L_x_113) ;  /* 0x0000000400540947 */ /* 0x000fea0003800000 */
[C---:B------:R-:W-:Y:S01]  /*1bc0*/  PRMT R2, R10.reuse, 0x9910, RZ ;  /* 0x000099100a027816 */ /* 0x040fe200000000ff */
[----:B------:R-:W-:Y:S01]  /*1bd0*/  BSSY.RECONVERGENT B1, `(.L_x_114) ;  /* 0x0000039000017945 */ /* 0x000fe20003800200 */
[----:B------:R-:W-:Y:S02]  /*1be0*/  LOP3.LUT R10, R10, 0xfffffffd, RZ, 0xc0, !PT ;  /* 0xfffffffd0a0a7812 */ /* 0x000fe400078ec0ff */
[----:B------:R-:W-:-:S04]  /*1bf0*/  ISETP.NE.AND P1, PT, R2, RZ, PT ;  /* 0x000000ff0200720c */ /* 0x000fc80003f25270 */
[----:B------:R-:W-:Y:S02]  /*1c00*/  PLOP3.LUT P4, PT, P1, PT, PT, 0x80, 0x8 ;  /* 0x000000000008781c */ /* 0x000fe40000f8f070 */
[----:B------:R-:W-:Y:S02]  /*1c10*/  PLOP3.LUT P3, PT, P1, PT, PT, 0x80, 0x8 ;  /* 0x000000000008781c */ /* 0x000fe40000f6f070 */
[----:B------:R-:W-:Y:S02]  /*1c20*/  PLOP3.LUT P2, PT, P1, PT, PT, 0x80, 0x8 ;  /* 0x000000000008781c */ /* 0x000fe40000f4f070 */
[----:B------:R-:W-:Y:S02]  /*1c30*/  PLOP3.LUT P0, PT, P1, PT, PT, 0x80, 0x8 ;  /* 0x000000000008781c */ /* 0x000fe40000f0f070 */
[----:B------:R-:W-:Y:S02]  /*1c40*/  PLOP3.LUT P5, PT, P1, PT, PT, 0x80, 0x8 ;  /* 0x000000000008781c */ /* 0x000fe40000faf070 */
[----:B------:R-:W-:-:S04]  /*1c50*/  @P1 LOP3.LUT R10, R10, 0x2, RZ, 0xfc, !PT ;  /* 0x000000020a0a1812 */ /* 0x000fc800078efcff */
[----:B------:R-:W-:-:S04]  /*1c60*/  LOP3.LUT R10, R10, 0xfffffffe, RZ, 0xc0, !PT ;  /* 0xfffffffe0a0a7812 */ /* 0x000fc800078ec0ff */
[----:B------:R-:W-:-:S07]  /*1c70*/  @P1 LOP3.LUT R10, R10, 0x1, RZ, 0xfc, !PT ;  /* 0x000000010a0a1812 */ /* 0x000fce00078efcff */
.L_x_115:
[C---:B------:R-:W-:Y:S02]  /*1c80*/  LOP3.LUT R3, R5.reuse, 0xfffffffe, RZ, 0xc0, !PT ;  /* 0xfffffffe05037812 */ /* 0x040fe400078ec0ff */
[C---:B------:R-:W-:Y:S01]  /*1c90*/  LEA.HI R7, R5.reuse, R4, RZ, 0x1f ;  /* 0x0000000405077211 */ /* 0x040fe200078ff8ff */
[----:B------:R-:W-:Y:S01]  /*1ca0*/  IMAD.IADD R5, R5, 0x1, R4 ;  /* 0x0000000105057824 */ /* 0x000fe200078e0204 */
[-C--:B------:R-:W-:Y:S02]  /*1cb0*/  IADD3 R2, P6, PT, R3, R24.reuse, RZ ;  /* 0x0000001803027210 */ /* 0x080fe40007fde0ff */
[----:B------:R-:W-:Y:S02]  /*1cc0*/  P2R R16, PR, RZ, 0x2 ;  /* 0x00000002ff107803 */ /* 0x000fe40000000000 */
[----:B------:R-:W-:Y:S02]  /*1cd0*/  IADD3.X R3, PT, PT, RZ, R25, RZ, P6, !PT ;  /* 0x00000019ff037210 */ /* 0x000fe400037fe4ff */
[----:B------:R-:W-:-:S02]  /*1ce0*/  LEA R6, P6, R7, R24, 0x1 ;  /* 0x0000001807067211 */ /* 0x000fc400078c08ff */
[----:B------:R-:W-:Y:S01]  /*1cf0*/  LOP3.LUT R9, R5, 0xfffffffe, RZ, 0xc0, !PT ;  /* 0xfffffffe05097812 */ /* 0x000fe200078ec0ff */
[----:B------:R-:W-:Y:S01]  /*1d00*/  IMAD R5, R4, 0x2, R5 ;  /* 0x0000000204057824 */ /* 0x000fe200078e0205 */
[----:B------:R-:W2:Y:S01]  /*1d10*/  LDG.E.U16 R2, desc[UR36][R2.64] ;  /* 0x0000002402027981 */ /* 0x000ea2000c1e1500 */
[----:B------:R-:W-:Y:S01]  /*1d20*/  IMAD.X R7, RZ, RZ, R25, P6 ;  /* 0x000000ffff077224 */ /* 0x000fe200030e0619 */
[-C--:B------:R-:W-:Y:S02]  /*1d30*/  IADD3 R8, P6, PT, R9, R24.reuse, RZ ;  /* 0x0000001809087210 */ /* 0x080fe40007fde0ff */
[----:B------:R-:W-:Y:S02]  /*1d40*/  LOP3.LUT R13, R5, 0xfffffffe, RZ, 0xc0, !PT ;  /* 0xfffffffe050d7812 */ /* 0x000fe400078ec0ff */
[----:B------:R-:W-:Y:S01]  /*1d50*/  IADD3.X R9, PT, PT, RZ, R25, RZ, P6, !PT ;  /* 0x00000019ff097210 */ /* 0x000fe200037fe4ff */
[----:B------:R-:W3:Y:S01]  /*1d60*/  LDG.E.U16 R6, desc[UR36][R6.64] ;  /* 0x0000002406067981 */ /* 0x000ee2000c1e1500 */
[----:B------:R-:W-:-:S02]  /*1d70*/  IADD3 R12, P6, PT, R13, R24, RZ ;  /* 0x000000180d0c7210 */ /* 0x000fc40007fde0ff */
[C---:B------:R-:W-:Y:S01]  /*1d80*/  LOP3.LUT P1, RZ, R10.reuse, 0x1, RZ, 0xc0, !PT ;  /* 0x000000010aff7812 */ /* 0x040fe2000782c0ff */
[----:B------:R-:W4:Y:S02]  /*1d90*/  LDG.E.U16 R8, desc[UR36][R8.64] ;  /* 0x0000002408087981 */ /* 0x000f24000c1e1500 */
[----:B------:R-:W-:Y:S01]  /*1da0*/  IMAD.X R13, RZ, RZ, R25, P6 ;  /* 0x000000ffff0d7224 */ /* 0x000fe200030e0619 */
[----:B------:R-:W-:-:S04]  /*1db0*/  LOP3.LUT P6, RZ, R10, 0x2, RZ, 0xc0, !PT ;  /* 0x000000020aff7812 */ /* 0x000fc800078cc0ff */
[----:B------:R-:W5:Y:S01]  /*1dc0*/  LDG.E.U16 R12, desc[UR36][R12.64] ;  /* 0x000000240c0c7981 */ /* 0x000f62000c1e1500 */
[----:B------:R-:W-:Y:S02]  /*1dd0*/  LOP3.LUT R10, R10, 0xfffffffe, RZ, 0xc0, !PT ;  /* 0xfffffffe0a0a7812 */ /* 0x000fe400078ec0ff */
[----:B------:R-:W-:-:S05]  /*1de0*/  IADD3 R5, PT, PT, R5, R4, RZ ;  /* 0x0000000405057210 */ /* 0x000fca0007ffe0ff */
[----:B------:R-:W-:Y:S01]  /*1df0*/  IMAD R11, R4, 0x3, R5 ;  /* 0x00000003040b7824 */ /* 0x000fe200078e0205 */
[----:B---3--:R-:W-:-:S04]  /*1e00*/  PRMT R19, R6, 0x7771, RZ ;  /* 0x0000777106137816 */ /* 0x008fc800000000ff */
[----:B------:R-:W-:Y:S02]  /*1e10*/  ISETP.NE.OR P1, PT, R19, RZ, P1 ;  /* 0x000000ff1300720c */ /* 0x000fe40000f25670 */
[----:B------:R-:W-:Y:S02]  /*1e20*/  PRMT R18, R6, 0x7770, RZ ;  /* 0x0000777006127816 */ /* 0x000fe400000000ff */
[----:B-----5:R-:W-:-:S04]  /*1e30*/  PRMT R6, R12, 0x7770, RZ ;  /* 0x000077700c067816 */ /* 0x020fc800000000ff */
[----:B------:R-:W-:-:S05]  /*1e40*/  ISETP.NE.OR P6, PT, R6, RZ, P6 ;  /* 0x000000ff0600720c */ /* 0x000fca00037c5670 */
[----:B------:R-:W-:-:S04]  /*1e50*/  @P1 LOP3.LUT R10, R10, 0x1, RZ, 0xfc, !PT ;  /* 0x000000010a0a1812 */ /* 0x000fc800078efcff */
[----:B------:R-:W-:-:S04]  /*1e60*/  LOP3.LUT R10, R10, 0xfffffffd, RZ, 0xc0, !PT ;  /* 0xfffffffd0a0a7812 */ /* 0x000fc800078ec0ff */
[----:B------:R-:W-:Y:S02]  /*1e70*/  @P6 LOP3.LUT R10, R10, 0x2, RZ, 0xfc, !PT ;  /* 0x000000020a0a6812 */ /* 0x000fe400078efcff */
[----:B------:R-:W-:Y:S02]  /*1e80*/  ISETP.GE.U32.AND P6, PT, R11, R0, PT ;  /* 0x000000000b00720c */ /* 0x000fe40003fc6070 */
[C---:B--2---:R-:W-:Y:S02]  /*1e90*/  PRMT R14, R2.reuse, 0x7770, RZ ;  /* 0x00007770020e7816 */ /* 0x044fe400000000ff */
[----:B------:R-:W-:Y:S02]  /*1ea0*/  PRMT R15, R2, 0x7771, RZ ;  /* 0x00007771020f7816 */ /* 0x000fe400000000ff */
[----:B------:R-:W-:Y:S02]  /*1eb0*/  ISETP.NE.AND P1, PT, R16, RZ, PT ;  /* 0x000000ff1000720c */ /* 0x000fe40003f25270 */
[----:B----4-:R-:W-:-:S02]  /*1ec0*/  PRMT R2, R8, 0x7770, RZ ;  /* 0x0000777008027816 */ /* 0x010fc400000000ff */
[----:B------:R-:W-:Y:S02]  /*1ed0*/  PRMT R3, R8, 0x7771, RZ ;  /* 0x0000777108037816 */ /* 0x000fe400000000ff */
[----:B------:R-:W-:Y:S02]  /*1ee0*/  PRMT R16, R12, 0x7771, RZ ;  /* 0x000077710c107816 */ /* 0x000fe400000000ff */
[----:B------:R-:W-:Y:S02]  /*1ef0*/  ISETP.NE.OR P5, PT, R14, RZ, P5 ;  /* 0x000000ff0e00720c */ /* 0x000fe40002fa5670 */
[----:B------:R-:W-:Y:S02]  /*1f00*/  ISETP.NE.OR P0, PT, R15, RZ, P0 ;  /* 0x000000ff0f00720c */ /* 0x000fe40000705670 */
[----:B------:R-:W-:Y:S02]  /*1f10*/  ISETP.NE.OR P4, PT, R18, RZ, P4 ;  /* 0x000000ff1200720c */ /* 0x000fe40002785670 */
[----:B------:R-:W-:-:S02]  /*1f20*/  ISETP.NE.OR P2, PT, R2, RZ, P2 ;  /* 0x000000ff0200720c */ /* 0x000fc40001745670 */
[----:B------:R-:W-:Y:S02]  /*1f30*/  ISETP.NE.OR P3, PT, R3, RZ, P3 ;  /* 0x000000ff0300720c */ /* 0x000fe40001f65670 */
[----:B------:R-:W-:Y:S01]  /*1f40*/  ISETP.NE.OR P1, PT, R16, RZ, P1 ;  /* 0x000000ff1000720c */ /* 0x000fe20000f25670 */
[----:B------:R-:W-:-:S12]  /*1f50*/  @!P6 BRA `(.L_x_115) ;  /* 0xfffffffc0048e947 */ /* 0x000fd8000383ffff */
[----:B------:R-:W-:Y:S05]  /*1f60*/  BSYNC.RECONVERGENT B1 ;  /* 0x0000000000017941 */ /* 0x000fea0003800200 */
.L_x_114:
[----:B------:R-:W-:Y:S02]  /*1f70*/  SEL R8, RZ, 0x1, !P5 ;  /* 0x00000001ff087807 */ /* 0x000fe40006800000 */
[----:B------:R-:W-:Y:S02]  /*1f80*/  ISETP.NE.AND P5, PT, R14, RZ, PT ;  /* 0x000000ff0e00720c */ /* 0x000fe40003fa5270 */
[C---:B------:R-:W-:Y:S02]  /*1f90*/  LOP3.LUT P6, RZ, R10.reuse, 0x2, RZ, 0xc0, !PT ;  /* 0x000000020aff7812 */ /* 0x040fe400078cc0ff */
[----:B------:R-:W-:Y:S02]  /*1fa0*/  SEL R17, RZ, 0x1, !P5 ;  /* 0x00000001ff117807 */ /* 0x000fe40006800000 */
[----:B------:R-:W-:Y:S02]  /*1fb0*/  LOP3.LUT P5, RZ, R10, 0x1, RZ, 0xc0, !PT ;  /* 0x000000010aff7812 */ /* 0x000fe400078ac0ff */
[----:B------:R-:W-:-:S02]  /*1fc0*/  SEL R9, RZ, 0x1, !P0 ;  /* 0x00000001ff097807 */ /* 0x000fc40004000000 */
[----:B------:R-:W-:Y:S02]  /*1fd0*/  ISETP.NE.AND P0, PT, R6, RZ, PT ;  /* 0x000000ff0600720c */ /* 0x000fe40003f05270 */
[----:B------:R-:W-:Y:S02]  /*1fe0*/  SEL R7, RZ, 0x1, !P2 ;  /* 0x00000001ff077807 */ /* 0x000fe40005000000 */
[----:B------:R-:W-:Y:S02]  /*1ff0*/  SEL R6, RZ, 0x1, !P3 ;  /* 0x00000001ff067807 */ /* 0x000fe40005800000 */
[----:B------:R-:W-:Y:S02]  /*2000*/  SEL R13, RZ, 0x1, !P4 ;  /* 0x00000001ff0d7807 */ /* 0x000fe40006000000 */
[----:B------:R-:W-:Y:S02]  /*2010*/  SEL R12, RZ, 0x1, !P5 ;  /* 0x00000001ff0c7807 */ /* 0x000fe40006800000 */
[----:B------:R-:W-:-:S02]  /*2020*/  SEL R11, RZ, 0x1, !P6 ;  /* 0x00000001ff0b7807 */ /* 0x000fc40007000000 */
[----:B------:R-:W-:Y:S02]  /*2030*/  SEL R10, RZ, 0x1, !P1 ;  /* 0x00000001ff0a7807 */ /* 0x000fe40004800000 */
[----:B------:R-:W-:Y:S02]  /*2040*/  ISETP.NE.AND P2, PT, R19, RZ, PT ;  /* 0x000000ff1300720c */ /* 0x000fe40003f45270 */
[----:B------:R-:W-:Y:S02]  /*2050*/  ISETP.NE.AND P3, PT, R18, RZ, PT ;  /* 0x000000ff1200720c */ /* 0x000fe40003f65270 */
[----:B------:R-:W-:Y:S02]  /*2060*/  ISETP.NE.AND P4, PT, R3, RZ, PT ;  /* 0x000000ff0300720c */ /* 0x000fe40003f85270 */
[----:B------:R-:W-:Y:S02]  /*2070*/  ISETP.NE.AND P5, PT, R2, RZ, PT ;  /* 0x000000ff0200720c */ /* 0x000fe40003fa5270 */
[----:B------:R-:W-:-:S02]  /*2080*/  ISETP.NE.AND P6, PT, R15, RZ, PT ;  /* 0x000000ff0f00720c */ /* 0x000fc40003fc5270 */
[----:B------:R-:W-:Y:S02]  /*2090*/  ISETP.NE.AND P1, PT, R16, RZ, PT ;  /* 0x000000ff1000720c */ /* 0x000fe40003f25270 */
[----:B------:R-:W-:Y:S02]  /*20a0*/  SEL R16, RZ, 0x1, !P6 ;  /* 0x00000001ff107807 */ /* 0x000fe40007000000 */
[----:B------:R-:W-:Y:S02]  /*20b0*/  SEL R18, RZ, 0x1, !P5 ;  /* 0x00000001ff127807 */ /* 0x000fe40006800000 */
[----:B------:R-:W-:Y:S02]  /*20c0*/  SEL R19, RZ, 0x1, !P4 ;  /* 0x00000001ff137807 */ /* 0x000fe40006000000 */
[----:B------:R-:W-:Y:S02]  /*20d0*/  SEL R20, RZ, 0x1, !P3 ;  /* 0x00000001ff147807 */ /* 0x000fe40005800000 */
[----:B------:R-:W-:-:S02]  /*20e0*/  SEL R21, RZ, 0x1, !P2 ;  /* 0x00000001ff157807 */ /* 0x000fc40005000000 */
[----:B------:R-:W-:Y:S02]  /*20f0*/  SEL R14, RZ, 0x1, !P0 ;  /* 0x00000001ff0e7807 */ /* 0x000fe40004000000 */
[----:B------:R-:W-:-:S07]  /*2100*/  SEL R15, RZ, 0x1, !P1 ;  /* 0x00000001ff0f7807 */ /* 0x000fce0004800000 */
.L_x_113:
[----:B------:R-:W-:Y:S05]  /*2110*/  BSYNC.RECONVERGENT B0 ;  /* 0x0000000000007941 */ /* 0x000fea0003800200 */
.L_x_112:
[----:B------:R-:W-:Y:S01]  /*2120*/  ISETP.GE.U32.AND P0, PT, R5, R0, PT ;  /* 0x000000000500720c */ /* 0x000fe20003f06070 */
[----:B------:R-:W-:-:S12]  /*2130*/  BSSY.RECONVERGENT B0, `(.L_x_116) ;  /* 0x0000034000007945 */ /* 0x000fd80003800200 */
[----:B------:R-:W-:Y:S05]  /*2140*/  @P0 BRA `(.L_x_117) ;  /* 0x0000000000c80947 */ /* 0x000fea0003800000 */
[----:B------:R-:W-:-:S04]  /*2150*/  LOP3.LUT R3, R5, 0xfffffffe, RZ, 0xc0, !PT ;  /* 0xfffffffe05037812 */ /* 0x000fc800078ec0ff */
[----:B------:R-:W-:-:S05]  /*2160*/  IADD3 R2, P0, PT, R3, R24, RZ ;  /* 0x0000001803027210 */ /* 0x000fca0007f1e0ff */
[----:B------:R-:W-:-:S05]  /*2170*/  IMAD.X R3, RZ, RZ, R25, P0 ;  /* 0x000000ffff037224 */ /* 0x000fca00000e0619 */
[----:B------:R-:W2:Y:S01]  /*2180*/  LDG.E.U16 R2, desc[UR36][R2.64] ;  /* 0x0000002402027981 */ /* 0x000ea2000c1e1500 */
[----:B------:R-:W-:-:S05]  /*2190*/  IMAD.IADD R23, R5, 0x1, R4 ;  /* 0x0000000105177824 */ /* 0x000fca00078e0204 */
[----:B------:R-:W-:Y:S02]  /*21a0*/  ISETP.GE.U32.AND P2, PT, R23, R0, PT ;  /* 0x000000001700720c */ /* 0x000fe40003f46070 */
[C---:B--2---:R-:W-:Y:S02]  /*21b0*/  PRMT R16, R2.reuse, 0x7770, RZ ;  /* 0x0000777002107816 */ /* 0x044fe400000000ff */
[----:B------:R-:W-:Y:S02]  /*21c0*/  PRMT R17, R2, 0x7771, RZ ;  /* 0x0000777102117816 */ /* 0x000fe400000000ff */
[----:B------:R-:W-:Y:S02]  /*21d0*/  ISETP.NE.AND P0, PT, R16, RZ, PT ;  /* 0x000000ff1000720c */ /* 0x000fe40003f05270 */
[----:B------:R-:W-:Y:S02]  /*21e0*/  ISETP.NE.AND P1, PT, R17, RZ, PT ;  /* 0x000000ff1100720c */ /* 0x000fe40003f25270 */
[----:B------:R-:W-:-:S02]  /*21f0*/  SEL R17, RZ, 0x1, !P0 ;  /* 0x00000001ff117807 */ /* 0x000fc40004000000 */
[----:B------:R-:W-:Y:S01]  /*2200*/  SEL R16, RZ, 0x1, !P1 ;  /* 0x00000001ff107807 */ /* 0x000fe20004800000 */
[----:B------:R-:W-:Y:S08]  /*2210*/  @P2 BRA `(.L_x_117) ;  /* 0x0000000000942947 */ /* 0x000ff00003800000 */
[----:B------:R-:W-:-:S04]  /*2220*/  LOP3.LUT R3, R23, 0xfffffffe, RZ, 0xc0, !PT ;  /* 0xfffffffe17037812 */ /* 0x000fc800078ec0ff */
[----:B------:R-:W-:-:S04]  /*2230*/  IADD3 R2, P0, PT, R3, R24, RZ ;  /* 0x0000001803027210 */ /* 0x000fc80007f1e0ff */
[----:B------:R-:W-:-:S05]  /*2240*/  IADD3.X R3, PT, PT, RZ, R25, RZ, P0, !PT ;  /* 0x00000019ff037210 */ /* 0x000fca00007fe4ff */
        /* <DEDUP_REMOVED lines=10> */
[C---:B------:R-:W-:Y:S01]  /*22f0*/  IMAD.IADD R21, R23.reuse, 0x1, R4 ;  /* 0x0000000117157824 */ /* 0x040fe200078e0204 */
[----:B------:R-:W-:-:S04]  /*2300*/  LOP3.LUT R3, R23, 0xfffffffe, RZ, 0xc0, !PT ;  /* 0xfffffffe17037812 */ /* 0x000fc800078ec0ff */
[----:B------:R-:W-:-:S13]  /*2310*/  ISETP.GE.U32.AND P4, PT, R21, R0, PT ;  /* 0x000000001500720c */ /* 0x000fda0003f86070 */
[----:B------:R-:W-:-:S04]  /*2320*/  @!P4 LOP3.LUT R21, R21, 0xfffffffe, RZ, 0xc0, !PT ;  /* 0xfffffffe1515c812 */ /* 0x000fc800078ec0ff */
[-C--:B------:R-:W-:Y:S02]  /*2330*/  @!P4 IADD3 R2, P1, PT, R21, R24.reuse, RZ ;  /* 0x000000181502c210 */ /* 0x080fe40007f3e0ff */
[----:B------:R-:W-:Y:S02]  /*2340*/  IADD3 R24, P0, PT, R3, R24, RZ ;  /* 0x0000001803187210 */ /* 0x000fe40007f1e0ff */
[----:B------:R-:W-:-:S03]  /*2350*/  @!P4 IADD3.X R3, PT, PT, RZ, R25, RZ, P1, !PT ;  /* 0x00000019ff03c210 */ /* 0x000fc60000ffe4ff */
[----:B------:R-:W-:Y:S02]  /*2360*/  IMAD.X R25, RZ, RZ, R25, P0 ;  /* 0x000000ffff197224 */ /* 0x000fe400000e0619 */
[----:B------:R-:W2:Y:S04]  /*2370*/  @!P4 LDG.E.U16 R2, desc[UR36][R2.64] ;  /* 0x000000240202c981 */ /* 0x000ea8000c1e1500 */
[----:B------:R-:W3:Y:S01]  /*2380*/  LDG.E.U16 R24, desc[UR36][R24.64] ;  /* 0x0000002418187981 */ /* 0x000ee2000c1e1500 */
[C---:B--2---:R-:W-:Y:S02]  /*2390*/  @!P4 PRMT R22, R2.reuse, 0x7770, RZ ;  /* 0x000077700216c816 */ /* 0x044fe400000000ff */
[----:B------:R-:W-:Y:S02]  /*23a0*/  @!P4 PRMT R23, R2, 0x7771, RZ ;  /* 0x000077710217c816 */ /* 0x000fe400000000ff */
[----:B---3--:R-:W-:-:S02]  /*23b0*/  PRMT R20, R24, 0x7770, RZ ;  /* 0x0000777018147816 */ /* 0x008fc400000000ff */
[----:B------:R-:W-:Y:S02]  /*23c0*/  PRMT R21, R24, 0x7771, RZ ;  /* 0x0000777118157816 */ /* 0x000fe400000000ff */
[----:B------:R-:W-:Y:S02]  /*23d0*/  @!P4 ISETP.NE.AND P2, PT, R22, RZ, PT ;  /* 0x000000ff1600c20c */ /* 0x000fe40003f45270 */
[----:B------:R-:W-:Y:S02]  /*23e0*/  @!P4 ISETP.NE.AND P3, PT, R23, RZ, PT ;  /* 0x000000ff1700c20c */ /* 0x000fe40003f65270 */
[----:B------:R-:W-:Y:S02]  /*23f0*/  ISETP.NE.AND P0, PT, R20, RZ, PT ;  /* 0x000000ff1400720c */ /* 0x000fe40003f05270 */
[----:B------:R-:W-:Y:S02]  /*2400*/  ISETP.NE.AND P1, PT, R21, RZ, PT ;  /* 0x000000ff1500720c */ /* 0x000fe40003f25270 */
[----:B------:R-:W-:-:S02]  /*2410*/  @!P4 SEL R22, RZ, 0x1, !P2 ;  /* 0x00000001ff16c807 */ /* 0x000fc40005000000 */
[----:B------:R-:W-:Y:S02]  /*2420*/  @!P4 SEL R2, RZ, 0x1, !P3 ;  /* 0x00000001ff02c807 */ /* 0x000fe40005800000 */
[----:B------:R-:W-:Y:S02]  /*2430*/  SEL R20, RZ, 0x1, !P0 ;  /* 0x00000001ff147807 */ /* 0x000fe40004000000 */
[----:B------:R-:W-:Y:S02]  /*2440*/  SEL R21, RZ, 0x1, !P1 ;  /* 0x00000001ff157807 */ /* 0x000fe40004800000 */
[----:B------:R-:W-:Y:S02]  /*2450*/  @!P4 PRMT R14, R22, 0x7610, R14 ;  /* 0x00007610160ec816 */ /* 0x000fe4000000000e */
[----:B------:R-:W-:-:S07]  /*2460*/  @!P4 PRMT R15, R2, 0x7610, R15 ;  /* 0x00007610020fc816 */ /* 0x000fce000000000f */
.L_x_117:
[----:B------:R-:W-:Y:S05]  /*2470*/  BSYNC.RECONVERGENT B0 ;  /* 0x0000000000007941 */ /* 0x000fea0003800200 */
.L_x_116:
[----:B------:R-:W-:Y:S01]  /*2480*/  ISETP.GE.U32.AND P0, PT, R5, R0, PT ;  /* 0x000000000500720c */ /* 0x000fe20003f06070 */
[----:B------:R-:W-:-:S12]  /*2490*/  BSSY.RECONVERGENT B0, `(.L_x_118) ;  /* 0x000001c000007945 */ /* 0x000fd80003800200 */
[----:B------:R-:W-:Y:S05]  /*24a0*/  @P0 BRA `(.L_x_119) ;  /* 0x0000000000680947 */ /* 0x000fea0003800000 */
[----:B------:R-:W-:Y:S01]  /*24b0*/  IMAD.IADD R3, R5, 0x1, R4 ;  /* 0x0000000105037824 */ /* 0x000fe200078e0204 */
[----:B------:R-:W-:Y:S02]  /*24c0*/  LOP3.LUT P0, RZ, R8, 0xff, R17, 0xc8, !PT ;  /* 0x000000ff08ff7812 */ /* 0x000fe4000780c811 */
[----:B------:R-:W-:Y:S02]  /*24d0*/  LOP3.LUT P1, RZ, R9, 0xff, R16, 0xc8, !PT ;  /* 0x000000ff09ff7812 */ /* 0x000fe4000782c810 */
[----:B------:R-:W-:Y:S02]  /*24e0*/  ISETP.GE.U32.AND P2, PT, R3, R0, PT ;  /* 0x000000000300720c */ /* 0x000fe40003f46070 */
[----:B------:R-:W-:Y:S02]  /*24f0*/  SEL R8, RZ, 0x1, !P0 ;  /* 0x00000001ff087807 */ /* 0x000fe40004000000 */
[----:B------:R-:W-:-:S09]  /*2500*/  SEL R9, RZ, 0x1, !P1 ;  /* 0x00000001ff097807 */ /* 0x000fd20004800000 */
[----:B------:R-:W-:Y:S05]  /*2510*/  @P2 BRA `(.L_x_119) ;  /* 0x00000000004c2947 */ /* 0x000fea0003800000 */
[----:B------:R-:W-:Y:S02]  /*2520*/  IADD3 R3, PT, PT, R3, R4, RZ ;  /* 0x0000000403037210 */ /* 0x000fe40007ffe0ff */
[----:B------:R-:W-:Y:S02]  /*2530*/  LOP3.LUT P0, RZ, R7, 0xff, R18, 0xc8, !PT ;  /* 0x000000ff07ff7812 */ /* 0x000fe4000780c812 */
[----:B------:R-:W-:Y:S02]  /*2540*/  ISETP.GE.U32.AND P2, PT, R3, R0, PT ;  /* 0x000000000300720c */ /* 0x000fe40003f46070 */
[----:B------:R-:W-:Y:S02]  /*2550*/  LOP3.LUT P1, RZ, R6, 0xff, R19, 0xc8, !PT ;  /* 0x000000ff06ff7812 */ /* 0x000fe4000782c813 */
[----:B------:R-:W-:Y:S02]  /*2560*/  SEL R7, RZ, 0x1, !P0 ;  /* 0x00000001ff077807 */ /* 0x000fe40004000000 */
[----:B------:R-:W-:-:S07]  /*2570*/  SEL R6, RZ, 0x1, !P1 ;  /* 0x00000001ff067807 */ /* 0x000fce0004800000 */
[----:B------:R-:W-:Y:S05]  /*2580*/  @P2 BRA `(.L_x_119) ;  /* 0x0000000000302947 */ /* 0x000fea0003800000 */
[----:B------:R-:W-:Y:S01]  /*2590*/  IMAD.IADD R3, R3, 0x1, R4 ;  /* 0x0000000103037824 */ /* 0x000fe200078e0204 */
[----:B------:R-:W-:Y:S02]  /*25a0*/  LOP3.LUT P0, RZ, R13, 0xff, R20, 0xc8, !PT ;  /* 0x000000ff0dff7812 */ /* 0x000fe4000780c814 */
[----:B------:R-:W-:Y:S02]  /*25b0*/  LOP3.LUT P1, RZ, R12, 0xff, R21, 0xc8, !PT ;  /* 0x000000ff0cff7812 */ /* 0x000fe4000782c815 */
[----:B------:R-:W-:Y:S02]  /*25c0*/  ISETP.GE.U32.AND P4, PT, R3, R0, PT ;  /* 0x000000000300720c */ /* 0x000fe40003f86070 */
[----:B------:R-:W-:Y:S02]  /*25d0*/  SEL R13, RZ, 0x1, !P0 ;  /* 0x00000001ff0d7807 */ /* 0x000fe40004000000 */
[----:B------:R-:W-:-:S09]  /*25e0*/  SEL R12, RZ, 0x1, !P1 ;  /* 0x00000001ff0c7807 */ /* 0x000fd20004800000 */
[----:B------:R-:W-:Y:S02]  /*25f0*/  @!P4 LOP3.LUT P2, RZ, R11, 0xff, R14, 0xc8, !PT ;  /* 0x000000ff0bffc812 */ /* 0x000fe4000784c80e */
[----:B------:R-:W-:Y:S02]  /*2600*/  @!P4 LOP3.LUT P3, RZ, R10, 0xff, R15, 0xc8, !PT ;  /* 0x000000ff0affc812 */ /* 0x000fe4000786c80f */
[----:B------:R-:W-:Y:S02]  /*2610*/  @!P4 SEL R0, RZ, 0x1, !P2 ;  /* 0x00000001ff00c807 */ /* 0x000fe40005000000 */
[----:B------:R-:W-:Y:S02]  /*2620*/  @!P4 SEL R2, RZ, 0x1, !P3 ;  /* 0x00000001ff02c807 */ /* 0x000fe40005800000 */
[----:B------:R-:W-:Y:S02]  /*2630*/  @!P4 PRMT R11, R0, 0x7610, R11 ;  /* 0x00007610000bc816 */ /* 0x000fe4000000000b */
[----:B------:R-:W-:-:S07]  /*2640*/  @!P4 PRMT R10, R2, 0x7610, R10 ;  /* 0x00007610020ac816 */ /* 0x000fce000000000a */
.L_x_119:
[----:B------:R-:W-:Y:S05]  /*2650*/  BSYNC.RECONVERGENT B0 ;  /* 0x0000000000007941 */ /* 0x000fea0003800200 */
.L_x_118:
[----:B------:R-:W-:Y:S02]  /*2660*/  LOP3.LUT R8, R13, R8, R7, 0xfe, !PT ;  /* 0x000000080d087212 */ /* 0x000fe400078efe07 */
[----:B------:R-:W-:Y:S02]  /*2670*/  LOP3.LUT R9, R12, R9, R6, 0xfe, !PT ;  /* 0x000000090c097212 */ /* 0x000fe400078efe06 */
[----:B------:R-:W-:Y:S02]  /*2680*/  LOP3.LUT P0, RZ, R8, 0xff, R11, 0xc8, !PT ;  /* 0x000000ff08ff7812 */ /* 0x000fe4000780c80b */
[----:B------:R-:W-:Y:S01]  /*2690*/  LOP3.LUT P1, RZ, R9, 0xff, R10, 0xc8, !PT ;  /* 0x000000ff09ff7812 */ /* 0x000fe2000782c80a */
[----:B------:R-:W-:-:S12]  /*26a0*/  BRA `(.L_x_110) ;  /* 0x0000009c00307947 */ /* 0x000fd80003800000 */
.L_x_111:
[----:B------:R-:W-:-:S13]  /*26b0*/  ISETP.NE.AND P0, PT, R12, 0x1, PT ;  /* 0x000000010c00780c */ /* 0x000fda0003f05270 */
[----:B------:R-:W-:Y:S05]  /*26c0*/  @P0 BRA `(.L_x_120) ;  /* 0x0000000c00200947 */ /* 0x000fea0003800000 */
[----:B------:R-:W0:Y:S01]  /*26d0*/  LDC R5, c[0x0][0x390] ;  /* 0x0000e400ff057b82 */ /* 0x000e220000000800 */
[----:B------:R-:W1:Y:S01]  /*26e0*/  LDCU.U8 UR4, c[0x0][0x381] ;  /* 0x00007020ff0477ac */ /* 0x000e620008000000 */
[----:B------:R-:W-:Y:S01]  /*26f0*/  BSSY.RECONVERGENT B0, `(.L_x_121) ;  /* 0x0000068000007945 */ /* 0x000fe20003800200 */
[--C-:B------:R-:W-:Y:S01]  /*2700*/  IMAD.MOV.U32 R6, RZ, RZ, R3.reuse ;  /* 0x000000ffff067224 */ /* 0x100fe200078e0003 */
[----:B-1----:R-:W-:Y:S01]  /*2710*/  MOV R2, UR4 ;  /* 0x0000000400027c02 */ /* 0x002fe20008000f00 */
[----:B------:R-:W-:Y:S01]  /*2720*/  IMAD.U32 R8, RZ, RZ, UR4 ;  /* 0x00000004ff087e24 */ /* 0x000fe2000f8e00ff */
[----:B------:R-:W-:Y:S01]  /*2730*/  MOV R10, UR4 ;  /* 0x00000004000a7c02 */ /* 0x000fe20008000f00 */
[----:B------:R-:W-:Y:S01]  /*2740*/  IMAD.U32 R9, RZ, RZ, UR4 ;  /* 0x00000004ff097e24 */ /* 0x000fe2000f8e00ff */
[----:B------:R-:W-:Y:S01]  /*2750*/  MOV R13, UR4 ;  /* 0x00000004000d7c02 */ /* 0x000fe20008000f00 */
[----:B0-----:R-:W-:Y:S02]  /*2760*/  IMAD R7, R5, 0x3, R3 ;  /* 0x0000000305077824 */ /* 0x001fe400078e0203 */
[----:B------:R-:W-:-:S02]  /*2770*/  IMAD.U32 R12, RZ, RZ, UR4 ;  /* 0x00000004ff0c7e24 */ /* 0x000fc4000f8e00ff */
[----:B------:R-:W-:Y:S01]  /*2780*/  IMAD.U32 R11, RZ, RZ, UR4 ;  /* 0x00000004ff0b7e24 */ /* 0x000fe2000f8e00ff */
[----:B------:R-:W-:Y:S01]  /*2790*/  ISETP.GE.U32.AND P0, PT, R7, R0, PT ;  /* 0x000000000700720c */ /* 0x000fe20003f06070 */
[----:B------:R-:W-:Y:S01]  /*27a0*/  IMAD.U32 R14, RZ, RZ, UR4 ;  /* 0x00000004ff0e7e24 */ /* 0x000fe2000f8e00ff */
[----:B------:R-:W-:-:S11]  /*27b0*/  PRMT R7, R2, 0x7610, R7 ;  /* 0x0000761002077816 */ /* 0x000fd60000000007 */
[----:B------:R-:W-:Y:S05]  /*27c0*/  @P0 BRA `(.L_x_122) ;  /* 0x0000000400680947 */ /* 0x000fea0003800000 */
[----:B------:R-:W-:Y:S01]  /*27d0*/  PRMT R2, R7, 0x9910, RZ ;  /* 0x0000991007027816 */ /* 0x000fe200000000ff */
        /* <DEDUP_REMOVED lines=11> */
.L_x_124:
[CC--:B------:R-:W-:Y:S01]  /*2890*/  IMAD R2, R6.reuse, R4.reuse, RZ ;  /* 0x0000000406027224 */ /* 0x0c0fe200078e02ff */
[----:B------:R-:W-:Y:S02]  /*28a0*/  IADD3 R6, PT, PT, R6, R5, RZ ;  /* 0x0000000506067210 */ /* 0x000fe40007ffe0ff */
[----:B------:R-:W-:Y:S02]  /*28b0*/  P2R R11, PR, RZ, 0x2 ;  /* 0x00000002ff0b7803 */ /* 0x000fe40000000000 */
[----:B------:R-:W-:Y:S01]  /*28c0*/  LOP3.LUT R3, R2, 0xfffffffe, RZ, 0xc0, !PT ;  /* 0xfffffffe02037812 */ /* 0x000fe200078ec0ff */
[----:B------:R-:W-:Y:S01]  /*28d0*/  IMAD R7, R6, R4, RZ ;  /* 0x0000000406077224 */ /* 0x000fe200078e02ff */
[----:B------:R-:W-:Y:S01]  /*28e0*/  LOP3.LUT P1, RZ, R10, 0x1, RZ, 0xc0, !PT ;  /* 0x000000010aff7812 */ /* 0x000fe2000782c0ff */
[----:B------:R-:W-:Y:S01]  /*28f0*/  IMAD.IADD R6, R6, 0x1, R5 ;  /* 0x0000000106067824 */ /* 0x000fe200078e0205 */
[----:B------:R-:W-:Y:S02]  /*2900*/  IADD3 R2, P6, PT, R3, R24, RZ ;  /* 0x0000001803027210 */ /* 0x000fe40007fde0ff */
[----:B------:R-:W-:-:S03]  /*2910*/  LOP3.LUT R7, R7, 0xfffffffe, RZ, 0xc0, !PT ;  /* 0xfffffffe07077812 */ /* 0x000fc600078ec0ff */
[----:B------:R-:W-:Y:S01]  /*2920*/  IMAD.X R3, RZ, RZ, R25, P6 ;  /* 0x000000ffff037224 */ /* 0x000fe200030e0619 */
[----:B------:R-:W-:Y:S01]  /*2930*/  IADD3 R8, P6, PT, R7, R24, RZ ;  /* 0x0000001807087210 */ /* 0x000fe20007fde0ff */
[C---:B------:R-:W-:Y:S02]  /*2940*/  IMAD R7, R6.reuse, R4, RZ ;  /* 0x0000000406077224 */ /* 0x040fe400078e02ff */
[----:B------:R-:W-:Y:S01]  /*2950*/  IMAD.IADD R6, R6, 0x1, R5 ;  /* 0x0000000106067824 */ /* 0x000fe200078e0205 */
[----:B------:R0:W2:Y:S01]  /*2960*/  LDG.E.U16 R2, desc[UR36][R2.64] ;  /* 0x0000002402027981 */ /* 0x0000a2000c1e1500 */
[----:B------:R-:W-:Y:S01]  /*2970*/  IMAD.X R9, RZ, RZ, R25, P6 ;  /* 0x000000ffff097224 */ /* 0x000fe200030e0619 */
[----:B------:R-:W-:-:S04]  /*2980*/  LOP3.LUT R7, R7, 0xfffffffe, RZ, 0xc0, !PT ;  /* 0xfffffffe07077812 */ /* 0x000fc800078ec0ff */
[----:B------:R-:W-:Y:S01]  /*2990*/  IADD3 R12, P6, PT, R7, R24, RZ ;  /* 0x00000018070c7210 */ /* 0x000fe20007fde0ff */
[----:B------:R-:W-:Y:S01]  /*29a0*/  IMAD R7, R6, R4, RZ ;  /* 0x0000000406077224 */ /* 0x000fe200078e02ff */
[----:B------:R-:W3:Y:S02]  /*29b0*/  LDG.E.U16 R8, desc[UR36][R8.64] ;  /* 0x0000002408087981 */ /* 0x000ee4000c1e1500 */
[----:B------:R-:W-:Y:S02]  /*29c0*/  IADD3.X R13, PT, PT, RZ, R25, RZ, P6, !PT ;  /* 0x00000019ff0d7210 */ /* 0x000fe400037fe4ff */
[----:B------:R-:W-:-:S03]  /*29d0*/  LOP3.LUT R7, R7, 0xfffffffe, RZ, 0xc0, !PT ;  /* 0xfffffffe07077812 */ /* 0x000fc600078ec0ff */
[----:B------:R-:W0:Y:S01]  /*29e0*/  LDG.E.U16 R12, desc[UR36][R12.64] ;  /* 0x000000240c0c7981 */ /* 0x000e22000c1e1500 */
[----:B------:R-:W-:-:S05]  /*29f0*/  IADD3 R14, P6, PT, R7, R24, RZ ;  /* 0x00000018070e7210 */ /* 0x000fca0007fde0ff */
[----:B------:R-:W-:Y:S01]  /*2a00*/  IMAD.X R15, RZ, RZ, R25, P6 ;  /* 0x000000ffff0f7224 */ /* 0x000fe200030e0619 */
[----:B------:R-:W-:-:S04]  /*2a10*/  LOP3.LUT P6, RZ, R10, 0x2, RZ, 0xc0, !PT ;  /* 0x000000020aff7812 */ /* 0x000fc800078cc0ff */
[----:B------:R-:W4:Y:S01]  /*2a20*/  LDG.E.U16 R14, desc[UR36][R14.64] ;  /* 0x000000240e0e7981 */ /* 0x000f22000c1e1500 */
[----:B------:R-:W-:Y:S02]  /*2a30*/  LOP3.LUT R10, R10, 0xfffffffe, RZ, 0xc0, !PT ;  /* 0xfffffffe0a0a7812 */ /* 0x000fe400078ec0ff */
[----:B------:R-:W-:-:S05]  /*2a40*/  IADD3 R6, PT, PT, R6, R5, RZ ;  /* 0x0000000506067210 */ /* 0x000fca0007ffe0ff */
[----:B------:R-:W-:Y:S01]  /*2a50*/  IMAD R7, R5, 0x3, R6 ;  /* 0x0000000305077824 */ /* 0x000fe200078e0206 */
[C---:B0-----:R-:W-:Y:S02]  /*2a60*/  PRMT R3, R12.reuse, 0x7770, RZ ;  /* 0x000077700c037816 */ /* 0x041fe400000000ff */
[----:B------:R-:W-:-:S04]  /*2a70*/  PRMT R12, R12, 0x7771, RZ ;  /* 0x000077710c0c7816 */ /* 0x000fc800000000ff */
[----:B------:R-:W-:Y:S02]  /*2a80*/  ISETP.NE.OR P1, PT, R12, RZ, P1 ;  /* 0x000000ff0c00720c */ /* 0x000fe40000f25670 */
[C---:B---3--:R-:W-:Y:S02]  /*2a90*/  PRMT R19, R8.reuse, 0x7770, RZ ;  /* 0x0000777008137816 */ /* 0x048fe400000000ff */
[----:B------:R-:W-:Y:S02]  /*2aa0*/  PRMT R20, R8, 0x7771, RZ ;  /* 0x0000777108147816 */ /* 0x000fe400000000ff */
[----:B----4-:R-:W-:-:S04]  /*2ab0*/  PRMT R8, R14, 0x7770, RZ ;  /* 0x000077700e087816 */ /* 0x010fc800000000ff */
[----:B------:R-:W-:-:S03]  /*2ac0*/  ISETP.NE.OR P6, PT, R8, RZ, P6 ;  /* 0x000000ff0800720c */ /* 0x000fc600037c5670 */
[----:B------:R-:W-:-:S04]  /*2ad0*/  @P1 LOP3.LUT R10, R10, 0x1, RZ, 0xfc, !PT ;  /* 0x000000010a0a1812 */ /* 0x000fc800078efcff */
[----:B------:R-:W-:-:S06]  /*2ae0*/  LOP3.LUT R10, R10, 0xfffffffd, RZ, 0xc0, !PT ;  /* 0xfffffffd0a0a7812 */ /* 0x000fcc00078ec0ff */
[----:B------:R-:W-:Y:S02]  /*2af0*/  @P6 LOP3.LUT R10, R10, 0x2, RZ, 0xfc, !PT ;  /* 0x000000020a0a6812 */ /* 0x000fe400078efcff */
[----:B------:R-:W-:Y:S02]  /*2b00*/  ISETP.GE.U32.AND P6, PT, R7, R0, PT ;  /* 0x000000000700720c */ /* 0x000fe40003fc6070 */
[C---:B--2---:R-:W-:Y:S02]  /*2b10*/  PRMT R16, R2.reuse, 0x7770, RZ ;  /* 0x0000777002107816 */ /* 0x044fe400000000ff */
[----:B------:R-:W-:Y:S02]  /*2b20*/  PRMT R18, R2, 0x7771, RZ ;  /* 0x0000777102127816 */ /* 0x000fe400000000ff */
[----:B------:R-:W-:Y:S02]  /*2b30*/  PRMT R2, R14, 0x7771, RZ ;  /* 0x000077710e027816 */ /* 0x000fe400000000ff */
[----:B------:R-:W-:-:S02]  /*2b40*/  ISETP.NE.AND P1, PT, R11, RZ, PT ;  /* 0x000000ff0b00720c */ /* 0x000fc40003f25270 */
[----:B------:R-:W-:Y:S02]  /*2b50*/  ISETP.NE.OR P5, PT, R16, RZ, P5 ;  /* 0x000000ff1000720c */ /* 0x000fe40002fa5670 */
[----:B------:R-:W-:Y:S02]  /*2b60*/  ISETP.NE.OR P0, PT, R18, RZ, P0 ;  /* 0x000000ff1200720c */ /* 0x000fe40000705670 */
[----:B------:R-:W-:Y:S02]  /*2b70*/  ISETP.NE.OR P4, PT, R19, RZ, P4 ;  /* 0x000000ff1300720c */ /* 0x000fe40002785670 */
[----:B------:R-:W-:Y:S02]  /*2b80*/  ISETP.NE.OR P3, PT, R20, RZ, P3 ;  /* 0x000000ff1400720c */ /* 0x000fe40001f65670 */
[----:B------:R-:W-:Y:S02]  /*2b90*/  ISETP.NE.OR P2, PT, R3, RZ, P2 ;  /* 0x000000ff0300720c */ /* 0x000fe40001745670 */
[----:B------:R-:W-:Y:S01]  /*2ba0*/  ISETP.NE.OR P1, PT, R2, RZ, P1 ;  /* 0x000000ff0200720c */ /* 0x000fe20000f25670 */
[----:B------:R-:W-:-:S12]  /*2bb0*/  @!P6 BRA `(.L_x_124) ;  /* 0xfffffffc0034e947 */ /* 0x000fd8000383ffff */
[----:B------:R-:W-:Y:S05]  /*2bc0*/  BSYNC.RECONVERGENT B1 ;  /* 0x0000000000017941 */ /* 0x000fea0003800200 */
.L_x_123:
[----:B------:R-:W-:Y:S02]  /*2bd0*/  SEL R14, RZ, 0x1, !P5 ;  /* 0x00000001ff0e7807 */ /* 0x000fe40006800000 */
[----:B------:R-:W-:Y:S02]  /*2be0*/  ISETP.NE.AND P5, PT, R16, RZ, PT ;  /* 0x000000ff1000720c */ /* 0x000fe40003fa5270 */
[C---:B------:R-:W-:Y:S02]  /*2bf0*/  LOP3.LUT P6, RZ, R10.reuse, 0x2, RZ, 0xc0, !PT ;  /* 0x000000020aff7812 */ /* 0x040fe400078cc0ff */
[----:B------:R-:W-:Y:S02]  /*2c00*/  SEL R17, RZ, 0x1, !P5 ;  /* 0x00000001ff117807 */ /* 0x000fe40006800000 */
[----:B------:R-:W-:Y:S02]  /*2c10*/  LOP3.LUT P5, RZ, R10, 0x1, RZ, 0xc0, !PT ;  /* 0x000000010aff7812 */ /* 0x000fe400078ac0ff */
[----:B------:R-:W-:-:S02]  /*2c20*/  SEL R13, RZ, 0x1, !P0 ;  /* 0x00000001ff0d7807 */ /* 0x000fc40004000000 */
[----:B------:R-:W-:Y:S02]  /*2c30*/  SEL R11, RZ, 0x1, !P4 ;  /* 0x00000001ff0b7807 */ /* 0x000fe40006000000 */
[----:B------:R-:W-:Y:S02]  /*2c40*/  ISETP.NE.AND P0, PT, R8, RZ, PT ;  /* 0x000000ff0800720c */ /* 0x000fe40003f05270 */
[----:B------:R-:W-:Y:S02]  /*2c50*/  ISETP.NE.AND P4, PT, R12, RZ, PT ;  /* 0x000000ff0c00720c */ /* 0x000fe40003f85270 */
[----:B------:R-:W-:Y:S02]  /*2c60*/  SEL R12, RZ, 0x1, !P3 ;  /* 0x00000001ff0c7807 */ /* 0x000fe40005800000 */
[----:B------:R-:W-:Y:S02]  /*2c70*/  SEL R10, RZ, 0x1, !P2 ;  /* 0x00000001ff0a7807 */ /* 0x000fe40005000000 */
[----:B------:R-:W-:-:S02]  /*2c80*/  SEL R9, RZ, 0x1, !P5 ;  /* 0x00000001ff097807 */ /* 0x000fc40006800000 */
[----:B------:R-:W-:Y:S02]  /*2c90*/  SEL R8, RZ, 0x1, !P6 ;  /* 0x00000001ff087807 */ /* 0x000fe40007000000 */
[----:B------:R-:W-:Y:S02]  /*2ca0*/  SEL R7, RZ, 0x1, !P1 ;  /* 0x00000001ff077807 */ /* 0x000fe40004800000 */
        /* <DEDUP_REMOVED lines=12> */
.L_x_122:
[----:B------:R-:W-:Y:S05]  /*2d70*/  BSYNC.RECONVERGENT B0 ;  /* 0x0000000000007941 */ /* 0x000fea0003800200 */
.L_x_121:
[----:B------:R-:W-:Y:S01]  /*2d80*/  ISETP.GE.U32.AND P0, PT, R6, R0, PT ;  /* 0x000000000600720c */ /* 0x000fe20003f06070 */
[----:B------:R-:W-:-:S12]  /*2d90*/  BSSY.RECONVERGENT B0, `(.L_x_125) ;  /* 0x0000038000007945 */ /* 0x000fd80003800200 */
[----:B------:R-:W-:Y:S05]  /*2da0*/  @P0 BRA `(.L_x_126) ;  /* 0x0000000000d80947 */ /* 0x000fea0003800000 */
[----:B------:R-:W-:-:S05]  /*2db0*/  IMAD R2, R6, R4, RZ ;  /* 0x0000000406027224 */ /* 0x000fca00078e02ff */
        /* <DEDUP_REMOVED lines=13> */
[----:B------:R-:W-:-:S05]  /*2e90*/  IMAD R2, R23, R4, RZ ;  /* 0x0000000417027224 */ /* 0x000fca00078e02ff */
        /* <DEDUP_REMOVED lines=13> */
[----:B------:R-:W-:-:S05]  /*2f70*/  IMAD.IADD R3, R23, 0x1, R5 ;  /* 0x0000000117037824 */ /* 0x000fca00078e0205 */
[----:B------:R-:W-:-:S13]  /*2f80*/  ISETP.GE.U32.AND P4, PT, R3, R0, PT ;  /* 0x000000000300720c */ /* 0x000fda0003f86070 */
[-C--:B------:R-:W-:Y:S02]  /*2f90*/  @!P4 IMAD R2, R3, R4.reuse, RZ ;  /* 0x000000040302c224 */ /* 0x080fe400078e02ff */
[----:B------:R-:W-:-:S03]  /*2fa0*/  IMAD R4, R23, R4, RZ ;  /* 0x0000000417047224 */ /* 0x000fc600078e02ff */
[----:B------:R-:W-:Y:S02]  /*2fb0*/  @!P4 LOP3.LUT R21, R2, 0xfffffffe, RZ, 0xc0, !PT ;  /* 0xfffffffe0215c812 */ /* 0x000fe400078ec0ff */
[----:B------:R-:W-:Y:S02]  /*2fc0*/  LOP3.LUT R3, R4, 0xfffffffe, RZ, 0xc0, !PT ;  /* 0xfffffffe04037812 */ /* 0x000fe400078ec0ff */
        /* <DEDUP_REMOVED lines=20> */
.L_x_126:
[----:B------:R-:W-:Y:S05]  /*3110*/  BSYNC.RECONVERGENT B0 ;  /* 0x0000000000007941 */ /* 0x000fea0003800200 */
.L_x_125:
        /* <DEDUP_REMOVED lines=29> */
.L_x_128:
[----:B------:R-:W-:Y:S05]  /*32f0*/  BSYNC.RECONVERGENT B0 ;  /* 0x0000000000007941 */ /* 0x000fea0003800200 */
.L_x_127:
[----:B------:R-:W-:Y:S02]  /*3300*/  LOP3.LUT R11, R10, R14, R11, 0xfe, !PT ;  /* 0x0000000e0a0b7212 */ /* 0x000fe400078efe0b */
[----:B------:R-:W-:Y:S02]  /*3310*/  LOP3.LUT R12, R9, R13, R12, 0xfe, !PT ;  /* 0x0000000d090c7212 */ /* 0x000fe400078efe0c */
[----:B------:R-:W-:Y:S02]  /*3320*/  LOP3.LUT P0, RZ, R11, 0xff, R8, 0xc8, !PT ;  /* 0x000000ff0bff7812 */ /* 0x000fe4000780c808 */
[----:B------:R-:W-:Y:S01]  /*3330*/  LOP3.LUT P1, RZ, R12, 0xff, R7, 0xc8, !PT ;  /* 0x000000ff0cff7812 */ /* 0x000fe2000782c807 */
[----:B------:R-:W-:-:S12]  /*3340*/  BRA `(.L_x_110) ;  /* 0x0000009000087947 */ /* 0x000fd80003800000 */
.L_x_120:
        /* <DEDUP_REMOVED lines=9> */
[C---:B------:R-:W-:Y:S02]  /*33e0*/  PRMT R6, R13.reuse, 0x7610, R6 ;  /* 0x000076100d067816 */ /* 0x040fe40000000006 */
[C---:B------:R-:W-:Y:S02]  /*33f0*/  PRMT R8, R13.reuse, 0x7610, R8 ;  /* 0x000076100d087816 */ /* 0x040fe40000000008 */
[----:B------:R-:W-:-:S02]  /*3400*/  PRMT R9, R13, 0x7610, R9 ;  /* 0x000076100d097816 */ /* 0x000fc40000000009 */
[C---:B------:R-:W-:Y:S02]  /*3410*/  PRMT R10, R13.reuse, 0x7610, R10 ;  /* 0x000076100d0a7816 */ /* 0x040fe4000000000a */
[----:B------:R-:W-:Y:S01]  /*3420*/  PRMT R11, R13, 0x7610, R11 ;  /* 0x000076100d0b7816 */ /* 0x000fe2000000000b */
[----:B------:R-:W-:Y:S06]  /*3430*/  @P0 BRA `(.L_x_130) ;  /* 0x0000004400080947 */ /* 0x000fec0003800000 */
[----:B------:R-:W-:Y:S01]  /*3440*/  ISETP.NE.AND P0, PT, R13, RZ, PT ;  /* 0x000000ff0d00720c */ /* 0x000fe20003f05270 */
[----:B------:R-:W-:Y:S01]  /*3450*/  BSSY.RECONVERGENT B1, `(.L_x_131) ;  /* 0x0000421000017945 */ /* 0x000fe20003800200 */
[----:B------:R-:W-:Y:S02]  /*3460*/  LOP3.LUT R10, R10, 0xfffffffd, RZ, 0xc0, !PT ;  /* 0xfffffffd0a0a7812 */ /* 0x000fe400078ec0ff */
[----:B------:R-:W-:Y:S02]  /*3470*/  IADD3 R0, PT, PT, R12, -0x1, RZ ;  /* 0xffffffff0c007810 */ /* 0x000fe40007ffe0ff */
[----:B------:R-:W-:Y:S02]  /*3480*/  PLOP3.LUT P1, PT, P0, PT, PT, 0x80, 0x8 ;  /* 0x000000000008781c */ /* 0x000fe4000072f070 */
[----:B------:R-:W-:Y:S02]  /*3490*/  VIMNMX.U32 R0, PT, PT, R0, 0x18, PT ;  /* 0x0000001800007848 */ /* 0x000fe40003fe0000 */
[----:B------:R-:W-:-:S02]  /*34a0*/  PLOP3.LUT P2, PT, P0, PT, PT, 0x80, 0x8 ;  /* 0x000000000008781c */ /* 0x000fc4000074f070 */
[----:B------:R-:W-:Y:S01]  /*34b0*/  PLOP3.LUT P3, PT, P0, PT, PT, 0x80, 0x8 ;  /* 0x000000000008781c */ /* 0x000fe2000076f070 */
[----:B------:R-:W-:Y:S01]  /*34c0*/  VIADD R8, R0, 0x1 ;  /* 0x0000000100087836 */ /* 0x000fe20000000000 */
[----:B------:R-:W-:Y:S02]  /*34d0*/  @P0 LOP3.LUT R10, R10, 0x2, RZ, 0xfc, !PT ;  /* 0x000000020a0a0812 */ /* 0x000fe400078efcff */
[----:B------:R-:W-:Y:S02]  /*34e0*/  PLOP3.LUT P4, PT, P0, PT, PT, 0x80, 0x8 ;  /* 0x000000000008781c */ /* 0x000fe4000078f070 */
[----:B------:R-:W-:Y:S02]  /*34f0*/  LOP3.LUT R10, R10, 0xfffffffe, RZ, 0xc0, !PT ;  /* 0xfffffffe0a0a7812 */ /* 0x000fe400078ec0ff */
[----:B------:R-:W-:Y:S02]  /*3500*/  PLOP3.LUT P5, PT, P0, PT, PT, 0x80, 0x8 ;  /* 0x000000000008781c */ /* 0x000fe400007af070 */
[----:B------:R-:W-:-:S11]  /*3510*/  @P0 LOP3.LUT R10, R10, 0x1, RZ, 0xfc, !PT ;  /* 0x000000010a0a0812 */ /* 0x000fd600078efcff */
.L_x_138:
[----:B------:R-:W-:Y:S01]  /*3520*/  ISETP.NE.AND P6, PT, R12, RZ, PT ;  /* 0x000000ff0c00720c */ /* 0x000fe20003fc5270 */
[----:B------:R-:W0:-:S12]  /*3530*/  LDCU UR4, c[0x0][0x390] ;  /* 0x00007200ff0477ac */ /* 0x000e180008000800 */
[----:B------:R-:W-:Y:S05]  /*3540*/  @P6 BRA `(.L_x_132) ;  /* 0x0000000000286947 */ /* 0x000fea0003800000 */
[----:B------:R-:W2:Y:S02]  /*3550*/  LDG.E.U16 R0, desc[UR36][R16.64] ;  /* 0x0000002410007981 */ /* 0x000ea4000c1e1500 */
[C---:B--2---:R-:W-:Y:S02]  /*3560*/  PRMT R2, R0.reuse, 0x7771, RZ ;  /* 0x0000777100027816 */ /* 0x044fe400000000ff */
[----:B------:R-:W-:Y:S02]  /*3570*/  PRMT R0, R0, 0x7770, RZ ;  /* 0x0000777000007816 */ /* 0x000fe400000000ff */
[C---:B------:R-:W-:Y:S02]  /*3580*/  PRMT R7, R2.reuse, 0x7610, R7 ;  /* 0x0000761002077816 */ /* 0x040fe40000000007 */
[C---:B------:R-:W-:Y:S02]  /*3590*/  PRMT R13, R2.reuse, 0x7610, R13 ;  /* 0x00007610020d7816 */ /* 0x040fe4000000000d */
[----:B------:R-:W-:-:S02]  /*35a0*/  PRMT R9, R2, 0x7610, R9 ;  /* 0x0000761002097816 */ /* 0x000fc40000000009 */
[C---:B------:R-:W-:Y:S02]  /*35b0*/  PRMT R6, R0.reuse, 0x7610, R6 ;  /* 0x0000761000067816 */ /* 0x040fe40000000006 */
[C---:B------:R-:W-:Y:S02]  /*35c0*/  PRMT R14, R0.reuse, 0x7610, R14 ;  /* 0x00007610000e7816 */ /* 0x040fe4000000000e */
[----:B------:R-:W-:Y:S01]  /*35d0*/  PRMT R11, R0, 0x7610, R11 ;  /* 0x00007610000b7816 */ /* 0x000fe2000000000b */
[----:B------:R-:W-:Y:S06]  /*35e0*/  BRA `(.L_x_133) ;  /* 0x0000003c00987947 */ /* 0x000fec0003800000 */
.L_x_132:
[----:B------:R-:W1:Y:S01]  /*35f0*/  LDCU.64 UR30, c[0x0][0x3c8] ;  /* 0x00007900ff1e77ac */ /* 0x000e620008000a00 */
[----:B------:R-:W-:Y:S01]  /*3600*/  IMAD.MOV.U32 R2, RZ, RZ, RZ ;  /* 0x000000ffff027224 */ /* 0x000fe200078e00ff */
[----:B------:R-:W2:Y:S01]  /*3610*/  LDCU UR76, c[0x0][0x3d0] ;  /* 0x00007a00ff4c77ac */ /* 0x000ea20008000800 */
[----:B------:R-:W3:Y:S01]  /*3620*/  LDCU UR52, c[0x0][0x3c4] ;  /* 0x00007880ff3477ac */ /* 0x000ee20008000800 */
[----:B------:R-:W4:Y:S01]  /*3630*/  LDCU UR5, c[0x0][0x4f4] ;  /* 0x00009e80ff0577ac */ /* 0x000f220008000800 */
[----:B------:R-:W0:Y:S01]  /*3640*/  LDCU UR75, c[0x0][0x3d4] ;  /* 0x00007a80ff4b77ac */ /* 0x000e220008000800 */
[----:B-1----:R-:W-:Y:S01]  /*3650*/  IMAD.HI.U32 R0, R3, UR31, R2 ;  /* 0x0000001f03007c27 */ /* 0x002fe2000f8e0002 */
[----:B------:R-:W1:Y:S04]  /*3660*/  LDCU UR74, c[0x0][0x4f8] ;  /* 0x00009f00ff4a77ac */ /* 0x000e680008000800 */
[----:B--2---:R-:W-:Y:S01]  /*3670*/  SHF.R.U32.HI R6, RZ, UR76, R0 ;  /* 0x0000004cff067c19 */ /* 0x004fe20008011600 */
[----:B------:R-:W2:Y:S03]  /*3680*/  LDCU UR73, c[0x0][0x3e8] ;  /* 0x00007d00ff4977ac */ /* 0x000ea60008000800 */
[----:B------:R-:W-:Y:S01]  /*3690*/  IADD3 R0, PT, PT, -R6, RZ, RZ ;  /* 0x000000ff06007210 */ /* 0x000fe20007ffe1ff */
[----:B---3--:R-:W-:Y:S01]  /*36a0*/  UISETP.NE.AND UP0, UPT, UR52, 0x1, UPT ;  /* 0x000000013400788c */ /* 0x008fe2000bf05270 */
[----:B------:R-:W3:Y:S03]  /*36b0*/  LDCU UR72, c[0x0][0x4fc] ;  /* 0x00009f80ff4877ac */ /* 0x000ee60008000800 */
[----:B------:R-:W-:Y:S01]  /*36c0*/  IMAD R0, R0, UR30, R3 ;  /* 0x0000001e00007c24 */ /* 0x000fe2000f8e0203 */
[----:B------:R-:W0:Y:S03]  /*36d0*/  LDCU UR71, c[0x0][0x3ec] ;  /* 0x00007d80ff4777ac */ /* 0x000e260008000800 */
[----:B----4-:R-:W-:Y:S01]  /*36e0*/  IMAD R0, R0, UR5, RZ ;  /* 0x0000000500007c24 */ /* 0x010fe2000f8e02ff */
[----:B------:R-:W4:Y:S01]  /*36f0*/  LDCU UR70, c[0x0][0x500] ;  /* 0x0000a000ff4677ac */ /* 0x000f220008000800 */
        /* <DEDUP_REMOVED lines=49> */
[----:B-1234-:R-:W-:Y:S05]  /*3a10*/  BRA.U !UP0, `(.L_x_134) ;  /* 0x0000000d08947547 */ /* 0x01efea000b800000 */
[----:B------:R-:W-:Y:S01]  /*3a20*/  IMAD.MOV.U32 R4, RZ, RZ, RZ ;  /* 0x000000ffff047224 */ /* 0x000fe200078e00ff */
[----:B------:R-:W-:Y:S01]  /*3a30*/  ISETP.NE.AND P6, PT, R8, 0x2, PT ;  /* 0x000000020800780c */ /* 0x000fe20003fc5270 */
[----:B------:R-:W-:Y:S02]  /*3a40*/  IMAD.MOV.U32 R5, RZ, RZ, R6 ;  /* 0x000000ffff057224 */ /* 0x000fe400078e0006 */
[----:B0-----:R-:W-:-:S05]  /*3a50*/  IMAD.HI.U32 R2, R6, UR32, R4 ;  /* 0x0000002006027c27 */ /* 0x001fca000f8e0004 */
[----:B------:R-:W-:-:S04]  /*3a60*/  SHF.R.U32.HI R7, RZ, UR33, R2 ;  /* 0x00000021ff077c19 */ /* 0x000fc80008011602 */
[----:B------:R-:W-:-:S05]  /*3a70*/  IADD3 R5, PT, PT, -R7, RZ, RZ ;  /* 0x000000ff07057210 */ /* 0x000fca0007ffe1ff */
[----:B------:R-:W-:-:S04]  /*3a80*/  IMAD R5, R5, UR75, R6 ;  /* 0x0000004b05057c24 */ /* 0x000fc8000f8e0206 */
[----:B------:R-:W-:Y:S01]  /*3a90*/  IMAD R0, R5, UR74, R0 ;  /* 0x0000004a05007c24 */ /* 0x000fe2000f8e0200 */
[----:B------:R-:W-:Y:S06]  /*3aa0*/  @!P6 BRA `(.L_x_134) ;  /* 0x0000000c0070e947 */ /* 0x000fec0003800000 */
[----:B------:R-:W-:Y:S01]  /*3ab0*/  IMAD.MOV.U32 R4, RZ, RZ, RZ ;  /* 0x000000ffff047224 */ /* 0x000fe200078e00ff */
[----:B------:R-:W-:Y:S01]  /*3ac0*/  ISETP.NE.AND P6, PT, R8, 0x3, PT ;  /* 0x000000030800780c */ /* 0x000fe20003fc5270 */
[----:B------:R-:W-:Y:S02]  /*3ad0*/  IMAD.MOV.U32 R5, RZ, RZ, R7 ;  /* 0x000000ffff057224 */ /* 0x000fe400078e0007 */
[----:B------:R-:W-:-:S05]  /*3ae0*/  IMAD.HI.U32 R2, R7, UR35, R4 ;  /* 0x0000002307027c27 */ /* 0x000fca000f8e0004 */
        /* <DEDUP_REMOVED lines=68> */
[----:B------:R-:W0:Y:S01]  /*3f30*/  LDCU.64 UR52, c[0x0][0x440] ;  /* 0x00008800ff3477ac */ /* 0x000e220008000a00 */
        /* <DEDUP_REMOVED lines=131> */
[----:B------:R-:W-:Y:S02]  /*4770*/  IMAD.MOV.U32 R6, RZ, RZ, RZ ;  /* 0x000000ffff067224 */ /* 0x000fe400078e00ff */
[----:B------:R-:W-:-:S09]  /*4780*/  IMAD.MOV.U32 R7, RZ, RZ, R9 ;  /* 0x000000ffff077224 */ /* 0x000fd200078e0009 */
[----:B------:R-:W1:Y:S01]  /*4790*/  @P6 LDC.64 R4, c[0x0][0x4e8] ;  /* 0x00013a00ff046b82 */ /* 0x000e620000000a00 */
[----:B0-----:R-:W-:-:S07]  /*47a0*/  IMAD.HI.U32 R6, R9, UR52, R6 ;  /* 0x0000003409067c27 */ /* 0x001fce000f8e0006 */
[----:B------:R-:W0:Y:S01]  /*47b0*/  @P6 LDC R2, c[0x0][0x4f0] ;  /* 0x00013c00ff026b82 */ /* 0x000e220000000800 */
[----:B------:R-:W-:Y:S02]  /*47c0*/  SHF.R.U32.HI R7, RZ, UR53, R6 ;  /* 0x00000035ff077c19 */ /* 0x000fe40008011606 */
[----:B------:R-:W-:-:S05]  /*47d0*/  @P6 MOV R6, RZ ;  /* 0x000000ff00066202 */ /* 0x000fca0000000f00 */
[----:B------:R-:W2:Y:S01]  /*47e0*/  @P6 LDC R11, c[0x0][0x554] ;  /* 0x00015500ff0b6b82 */ /* 0x000ea20000000800 */
[----:B-1----:R-:W-:-:S04]  /*47f0*/  @P6 IMAD.HI.U32 R5, R7, R5, R6 ;  /* 0x0000000507056227 */ /* 0x002fc800078e0006 */
[----:B------:R-:W-:Y:S01]  /*4800*/  IMAD.MOV R6, RZ, RZ, -R7 ;  /* 0x000000ffff067224 */ /* 0x000fe200078e0a07 */
[----:B0-----:R-:W-:-:S03]  /*4810*/  @P6 SHF.R.U32.HI R2, RZ, R2, R5 ;  /* 0x00000002ff026219 */ /* 0x001fc60000011605 */
[----:B------:R-:W-:Y:S02]  /*4820*/  IMAD R5, R6, UR27, R9 ;  /* 0x0000001b06057c24 */ /* 0x000fe4000f8e0209 */
[----:B------:R-:W-:Y:S02]  /*4830*/  @P6 IMAD.MOV R9, RZ, RZ, -R2 ;  /* 0x000000ffff096224 */ /* 0x000fe400078e0a02 */
[----:B------:R-:W-:Y:S02]  /*4840*/  IMAD R0, R5, UR28, R0 ;  /* 0x0000001c05007c24 */ /* 0x000fe4000f8e0200 */
[----:B------:R-:W-:-:S04]  /*4850*/  @P6 IMAD R7, R9, R4, R7 ;  /* 0x0000000409076224 */ /* 0x000fc800078e0207 */
[----:B--2---:R-:W-:-:S07]  /*4860*/  @P6 IMAD R0, R7, R11, R0 ;  /* 0x0000000b07006224 */ /* 0x004fce00078e0200 */
.L_x_134:
[----:B------:R-:W-:-:S04]  /*4870*/  LOP3.LUT R15, R0, 0xfffffffe, RZ, 0xc0, !PT ;  /* 0xfffffffe000f7812 */ /* 0x000fc800078ec0ff */
[----:B------:R-:W-:-:S04]  /*4880*/  IADD3 R14, P6, PT, R15, R16, RZ ;  /* 0x000000100f0e7210 */ /* 0x000fc80007fde0ff */
[----:B------:R-:W-:-:S05]  /*4890*/  IADD3.X R15, PT, PT, RZ, R17, RZ, P6, !PT ;  /* 0x00000011ff0f7210 */ /* 0x000fca00037fe4ff */
[----:B------:R-:W2:Y:S01]  /*48a0*/  LDG.E.U16 R14, desc[UR36][R14.64] ;  /* 0x000000240e0e7981 */ /* 0x000ea2000c1e1500 */
[----:B0-----:R-:W-:Y:S02]  /*48b0*/  VIADD R5, R3, UR4 ;  /* 0x0000000403057c36 */ /* 0x001fe40008000000 */
[----:B------:R-:W-:-:S04]  /*48c0*/  IMAD.MOV.U32 R4, RZ, RZ, RZ ;  /* 0x000000ffff047224 */ /* 0x000fc800078e00ff */
[----:B------:R-:W-:-:S05]  /*48d0*/  IMAD.HI.U32 R0, R5, UR31, R4 ;  /* 0x0000001f05007c27 */ /* 0x000fca000f8e0004 */
[----:B------:R-:W-:-:S04]  /*48e0*/  SHF.R.U32.HI R9, RZ, UR76, R0 ;  /* 0x0000004cff097c19 */ /* 0x000fc80008011600 */
[----:B------:R-:W-:-:S05]  /*48f0*/  IADD3 R7, PT, PT, -R9, RZ, RZ ;  /* 0x000000ff09077210 */ /* 0x000fca0007ffe1ff */
[----:B------:R-:W-:-:S04]  /*4900*/  IMAD R6, R7, UR30, R5 ;  /* 0x0000001e07067c24 */ /* 0x000fc8000f8e0205 */
[----:B------:R-:W-:Y:S01]  /*4910*/  IMAD R6, R6, UR5, RZ ;  /* 0x0000000506067c24 */ /* 0x000fe2000f8e02ff */
[C---:B--2---:R-:W-:Y:S02]  /*4920*/  PRMT R0, R14.reuse, 0x7770, RZ ;  /* 0x000077700e007816 */ /* 0x044fe400000000ff */
[----:B------:R-:W-:Y:S01]  /*4930*/  PRMT R2, R14, 0x7771, RZ ;  /* 0x000077710e027816 */ /* 0x000fe200000000ff */
[----:B------:R-:W-:Y:S06]  /*4940*/  BRA.U !UP0, `(.L_x_135) ;  /* 0x0000000d08687547 */ /* 0x000fec000b800000 */
        /* <DEDUP_REMOVED lines=17> */
[----:B------:R-:W-:Y:S02]  /*4a60*/  HFMA2 R14, -RZ, RZ, 0, 0 ;  /* 0x00000000ff0e7431 */ /* 0x000fe400000001ff */
[----:B------:R-:W-:Y:S01]  /*4a70*/  IMAD.MOV.U32 R15, RZ, RZ, R9 ;  /* 0x000000ffff0f7224 */ /* 0x000fe200078e0009 */
[----:B------:R-:W-:Y:S02]  /*4a80*/  ISETP.NE.AND P6, PT, R8, 0x4, PT ;  /* 0x000000040800780c */ /* 0x000fe40003fc5270 */
[----:B------:R-:W-:-:S05]  /*4a90*/  IMAD.HI.U32 R7, R9, UR38, R14 ;  /* 0x0000002609077c27 */ /* 0x000fca000f8e000e */
[----:B------:R-:W-:-:S05]  /*4aa0*/  SHF.R.U32.HI R15, RZ, UR39, R7 ;  /* 0x00000027ff0f7c19 */ /* 0x000fca0008011607 */
[----:B------:R-:W-:-:S04]  /*4ab0*/  IMAD.MOV R7, RZ, RZ, -R15 ;  /* 0x000000ffff077224 */ /* 0x000fc800078e0a0f */
[----:B------:R-:W-:-:S04]  /*4ac0*/  IMAD R7, R7, UR71, R9 ;  /* 0x0000004707077c24 */ /* 0x000fc8000f8e0209 */
[----:B------:R-:W-:Y:S01]  /*4ad0*/  IMAD R6, R7, UR70, R6 ;  /* 0x0000004607067c24 */ /* 0x000fe2000f8e0206 */
[----:B------:R-:W-:Y:S06]  /*4ae0*/  @!P6 BRA `(.L_x_135) ;  /* 0x0000000c0000e947 */ /* 0x000fec0003800000 */
[----:B------:R-:W-:Y:S02]  /*4af0*/  MOV R14, RZ ;  /* 0x000000ff000e7202 */ /* 0x000fe40000000f00 */
[----:B------:R-:W-:-:S03]  /*4b00*/  ISETP.NE.AND P6, PT, R8, 0x5, PT ;  /* 0x000000050800780c */ /* 0x000fc60003fc5270 */
[----:B------:R-:W-:-:S05]  /*4b10*/  IMAD.HI.U32 R7, R15, UR41, R14 ;  /* 0x000000290f077c27 */ /* 0x000fca000f8e000e */
[----:B------:R-:W-:-:S05]  /*4b20*/  SHF.R.U32.HI R9, RZ, UR69, R7 ;  /* 0x00000045ff097c19 */ /* 0x000fca0008011607 */
[----:B------:R-:W-:-:S04]  /*4b30*/  IMAD.MOV R7, RZ, RZ, -R9 ;  /* 0x000000ffff077224 */ /* 0x000fc800078e0a09 */
        /* <DEDUP_REMOVED lines=46> */
[----:B------:R-:W0:Y:S01]  /*4e20*/  LDCU.64 UR52, c[0x0][0x440] ;  /* 0x00008800ff3477ac */ /* 0x000e220008000a00 */
        /* <DEDUP_REMOVED lines=47> */
[----:B------:R-:W-:Y:S02]  /*5120*/  HFMA2 R14, -RZ, RZ, 0, 0 ;  /* 0x00000000ff0e7431 */ /* 0x000fe400000001ff */
[----:B------:R-:W-:Y:S01]  /*5130*/  IMAD.MOV.U32 R15, RZ, RZ, R9 ;  /* 0x000000ffff0f7224 */ /* 0x000fe200078e0009 */
[----:B------:R-:W-:Y:S02]  /*5140*/  ISETP.NE.AND P6, PT, R8, 0x10, PT ;  /* 0x000000100800780c */ /* 0x000fe40003fc5270 */
[----:B0-----:R-:W-:-:S05]  /*5150*/  IMAD.HI.U32 R7, R9, UR52, R14 ;  /* 0x0000003409077c27 */ /* 0x001fca000f8e000e */
        /* <DEDUP_REMOVED lines=81> */
[----:B------:R-:W-:-:S04]  /*5670*/  IMAD.MOV R7, RZ, RZ, -R19 ;  /* 0x000000ffff077224 */ /* 0x000fc800078e0a13 */
[----:B------:R-:W-:Y:S02]  /*5680*/  IMAD R7, R7, UR27, R9 ;  /* 0x0000001b07077c24 */ /* 0x000fe4000f8e0209 */
[----:B-1----:R-:W-:-:S04]  /*5690*/  @P6 IMAD.HI.U32 R15, R19, R15, R18 ;  /* 0x0000000f130f6227 */ /* 0x002fc800078e0012 */
[----:B------:R-:W-:Y:S01]  /*56a0*/  IMAD R6, R7, UR28, R6 ;  /* 0x0000001c07067c24 */ /* 0x000fe2000f8e0206 */
[----:B0-----:R-:W-:-:S04]  /*56b0*/  @P6 SHF.R.U32.HI R15, RZ, R22, R15 ;  /* 0x00000016ff0f6219 */ /* 0x001fc8000001160f */
[----:B------:R-:W-:-:S05]  /*56c0*/  @P6 IADD3 R15, PT, PT, -R15, RZ, RZ ;  /* 0x000000ff0f0f6210 */ /* 0x000fca0007ffe1ff */
[----:B------:R-:W-:-:S04]  /*56d0*/  @P6 IMAD R19, R14, R15, R19 ;  /* 0x0000000f0e136224 */ /* 0x000fc800078e0213 */
[----:B--2---:R-:W-:-:S07]  /*56e0*/  @P6 IMAD R6, R19, R11, R6 ;  /* 0x0000000b13066224 */ /* 0x004fce00078e0206 */
.L_x_135:
[----:B------:R-:W-:-:S04]  /*56f0*/  LOP3.LUT R7, R6, 0xfffffffe, RZ, 0xc0, !PT ;  /* 0xfffffffe06077812 */ /* 0x000fc800078ec0ff */
[----:B------:R-:W-:-:S05]  /*5700*/  IADD3 R6, P6, PT, R7, R16, RZ ;  /* 0x0000001007067210 */ /* 0x000fca0007fde0ff */
[----:B------:R-:W-:-:S05]  /*5710*/  IMAD.X R7, RZ, RZ, R17, P6 ;  /* 0x000000ffff077224 */ /* 0x000fca00030e0611 */
[----:B------:R0:W2:Y:S01]  /*5720*/  LDG.E.U16 R6, desc[UR36][R6.64] ;  /* 0x0000002406067981 */ /* 0x0000a2000c1e1500 */
[----:B------:R-:W-:Y:S01]  /*5730*/  MOV R4, RZ ;  /* 0x000000ff00047202 */ /* 0x000fe20000000f00 */
[----:B------:R-:W-:-:S04]  /*5740*/  VIADD R5, R5, UR4 ;  /* 0x0000000405057c36 */ /* 0x000fc80008000000 */
[----:B------:R-:W-:-:S05]  /*5750*/  IMAD.HI.U32 R9, R5, UR31, R4 ;  /* 0x0000001f05097c27 */ /* 0x000fca000f8e0004 */
[----:B0-----:R-:W-:-:S05]  /*5760*/  SHF.R.U32.HI R7, RZ, UR76, R9 ;  /* 0x0000004cff077c19 */ /* 0x001fca0008011609 */
[----:B------:R-:W-:-:S04]  /*5770*/  IMAD.MOV R13, RZ, RZ, -R7 ;  /* 0x000000ffff0d7224 */ /* 0x000fc800078e0a07 */
[----:B------:R-:W-:-:S04]  /*5780*/  IMAD R13, R13, UR30, R5 ;  /* 0x0000001e0d0d7c24 */ /* 0x000fc8000f8e0205 */
[----:B------:R-:W-:Y:S01]  /*5790*/  IMAD R13, R13, UR5, RZ ;  /* 0x000000050d0d7c24 */ /* 0x000fe2000f8e02ff */
[C---:B--2---:R-:W-:Y:S02]  /*57a0*/  PRMT R11, R6.reuse, 0x7770, RZ ;  /* 0x00007770060b7816 */ /* 0x044fe400000000ff */
[----:B------:R-:W-:Y:S01]  /*57b0*/  PRMT R9, R6, 0x7771, RZ ;  /* 0x0000777106097816 */ /* 0x000fe200000000ff */
[----:B------:R-:W-:Y:S06]  /*57c0*/  BRA.U !UP0, `(.L_x_136) ;  /* 0x0000000d08687547 */ /* 0x000fec000b800000 */
        /* <DEDUP_REMOVED lines=202> */
[----:B------:R-:W-:Y:S01]  /*6470*/  MOV R14, RZ ;  /* 0x000000ff000e7202 */ /* 0x000fe20000000f00 */
[----:B------:R-:W-:-:S10]  /*6480*/  IMAD.MOV.U32 R15, RZ, RZ, R19 ;  /* 0x000000ffff0f7224 */ /* 0x000fd400078e0013 */
        /* <DEDUP_REMOVED lines=14> */
.L_x_136:
[----:B------:R-:W-:-:S04]  /*6570*/  LOP3.LUT R7, R13, 0xfffffffe, RZ, 0xc0, !PT ;  /* 0xfffffffe0d077812 */ /* 0x000fc800078ec0ff */
[----:B------:R-:W-:-:S05]  /*6580*/  IADD3 R6, P6, PT, R7, R16, RZ ;  /* 0x0000001007067210 */ /* 0x000fca0007fde0ff */
[----:B------:R-:W-:-:S05]  /*6590*/  IMAD.X R7, RZ, RZ, R17, P6 ;  /* 0x000000ffff077224 */ /* 0x000fca00030e0611 */
[----:B------:R-:W2:Y:S01]  /*65a0*/  LDG.E.U16 R6, desc[UR36][R6.64] ;  /* 0x0000002406067981 */ /* 0x000ea2000c1e1500 */
[----:B------:R-:W-:Y:S01]  /*65b0*/  IADD3 R5, PT, PT, R5, UR4, RZ ;  /* 0x0000000405057c10 */ /* 0x000fe2000fffe0ff */
[----:B------:R-:W-:-:S04]  /*65c0*/  IMAD.MOV.U32 R4, RZ, RZ, RZ ;  /* 0x000000ffff047224 */ /* 0x000fc800078e00ff */
[----:B------:R-:W-:-:S05]  /*65d0*/  IMAD.HI.U32 R4, R5, UR31, R4 ;  /* 0x0000001f05047c27 */ /* 0x000fca000f8e0004 */
[----:B------:R-:W-:-:S05]  /*65e0*/  SHF.R.U32.HI R19, RZ, UR76, R4 ;  /* 0x0000004cff137c19 */ /* 0x000fca0008011604 */
[----:B------:R-:W-:-:S04]  /*65f0*/  IMAD.MOV R4, RZ, RZ, -R19 ;  /* 0x000000ffff047224 */ /* 0x000fc800078e0a13 */
[----:B------:R-:W-:-:S04]  /*6600*/  IMAD R4, R4, UR30, R5 ;  /* 0x0000001e04047c24 */ /* 0x000fc8000f8e0205 */
[----:B------:R-:W-:Y:S01]  /*6610*/  IMAD R15, R4, UR5, RZ ;  /* 0x00000005040f7c24 */ /* 0x000fe2000f8e02ff */
[C---:B--2---:R-:W-:Y:S02]  /*6620*/  PRMT R14, R6.reuse, 0x7770, RZ ;  /* 0x00007770060e7816 */ /* 0x044fe400000000ff */
[----:B------:R-:W-:Y:S01]  /*6630*/  PRMT R13, R6, 0x7771, RZ ;  /* 0x00007771060d7816 */ /* 0x000fe200000000ff */
[----:B------:R-:W-:Y:S06]  /*6640*/  BRA.U !UP0, `(.L_x_137) ;  /* 0x0000000d08687547 */ /* 0x000fec000b800000 */
[----:B------:R-:W-:Y:S01]  /*6650*/  MOV R4, RZ ;  /* 0x000000ff00047202 */ /* 0x000fe20000000f00 */
[----:B------:R-:W-:Y:S01]  /*6660*/  IMAD.MOV.U32 R5, RZ, RZ, R19 ;  /* 0x000000ffff057224 */ /* 0x000fe200078e0013 */
        /* <DEDUP_REMOVED lines=216> */
.L_x_137:
[----:B------:R-:W-:-:S04]  /*73f0*/  LOP3.LUT R5, R15, 0xfffffffe, RZ, 0xc0, !PT ;  /* 0xfffffffe0f057812 */ /* 0x000fc800078ec0ff */
[----:B------:R-:W-:-:S04]  /*7400*/  IADD3 R4, P6, PT, R5, R16, RZ ;  /* 0x0000001005047210 */ /* 0x000fc80007fde0ff */
[----:B------:R-:W-:-:S05]  /*7410*/  IADD3.X R5, PT, PT, RZ, R17, RZ, P6, !PT ;  /* 0x00000011ff057210 */ /* 0x000fca00037fe4ff */
[----:B------:R-:W2:Y:S02]  /*7420*/  LDG.E.U16 R4, desc[UR36][R4.64] ;  /* 0x0000002404047981 */ /* 0x000ea4000c1e1500 */
[C---:B--2---:R-:W-:Y:S02]  /*7430*/  PRMT R6, R4.reuse, 0x7770, RZ ;  /* 0x0000777004067816 */ /* 0x044fe400000000ff */
[----:B------:R-:W-:-:S07]  /*7440*/  PRMT R7, R4, 0x7771, RZ ;  /* 0x0000777104077816 */ /* 0x000fce00000000ff */
.L_x_133:
[----:B------:R-:W-:Y:S01]  /*7450*/  LOP3.LUT P6, R15, R0, 0xff, RZ, 0xc0, !PT ;  /* 0x000000ff000f7812 */ /* 0x000fe200078cc0ff */
[----:B------:R-:W1:Y:S01]  /*7460*/  LDCU UR5, c[0x0][0x388] ;  /* 0x00007100ff0577ac */ /* 0x000e620008000800 */
[----:B------:R-:W-:Y:S02]  /*7470*/  P2R R5, PR, RZ, 0x10 ;  /* 0x00000010ff057803 */ /* 0x000fe40000000000 */
[----:B------:R-:W-:Y:S02]  /*7480*/  PLOP3.LUT P3, PT, P3, P6, PT, 0xf8, 0x8f ;  /* 0x00000000008f781c */ /* 0x000fe40001f6df70 */
[----:B------:R-:W-:Y:S01]  /*7490*/  LOP3.LUT P6, R4, R2, 0xff, RZ, 0xc0, !PT ;  /* 0x000000ff02047812 */ /* 0x000fe200078cc0ff */
[----:B0-----:R-:W-:Y:S01]  /*74a0*/  IMAD.U32 R2, RZ, RZ, UR4 ;  /* 0x00000004ff027e24 */ /* 0x001fe2000f8e00ff */
[----:B------:R-:W-:Y:S02]  /*74b0*/  LOP3.LUT P4, RZ, R10, 0x1, RZ, 0xc0, !PT ;  /* 0x000000010aff7812 */ /* 0x000fe4000788c0ff */
[----:B------:R-:W-:Y:S01]  /*74c0*/  PLOP3.LUT P2, PT, P2, P6, PT, 0xf8, 0x8f ;  /* 0x00000000008f781c */ /* 0x000fe2000174df70 */
[----:B------:R-:W-:Y:S01]  /*74d0*/  IMAD R3, R2, 0x4, R3 ;  /* 0x0000000402037824 */ /* 0x000fe200078e0203 */
[----:B------:R-:W-:-:S02]  /*74e0*/  LOP3.LUT P6, R11, R11, 0xff, RZ, 0xc0, !PT ;  /* 0x000000ff0b0b7812 */ /* 0x000fc400078cc0ff */
[----:B------:R-:W-:Y:S02]  /*74f0*/  P2R R18, PR, RZ, 0x20 ;  /* 0x00000020ff127803 */ /* 0x000fe40000000000 */
[----:B------:R-:W-:Y:S02]  /*7500*/  PLOP3.LUT P1, PT, P1, P6, PT, 0xf8, 0x8f ;  /* 0x00000000008f781c */ /* 0x000fe40000f2df70 */
[----:B------:R-:W-:Y:S02]  /*7510*/  LOP3.LUT P6, R9, R9, 0xff, RZ, 0xc0, !PT ;  /* 0x000000ff09097812 */ /* 0x000fe400078cc0ff */
[----:B------:R-:W-:Y:S02]  /*7520*/  LOP3.LUT P5, RZ, R10, 0x2, RZ, 0xc0, !PT ;  /* 0x000000020aff7812 */ /* 0x000fe400078ac0ff */
[----:B------:R-:W-:Y:S02]  /*7530*/  PLOP3.LUT P4, PT, P4, P6, PT, 0xf8, 0x8f ;  /* 0x00000000008f781c */ /* 0x000fe4000278df70 */
[----:B------:R-:W-:-:S02]  /*7540*/  LOP3.LUT P6, R14, R14, 0xff, RZ, 0xc0, !PT ;  /* 0x000000ff0e0e7812 */ /* 0x000fc400078cc0ff */
[----:B------:R-:W-:Y:S02]  /*7550*/  LOP3.LUT R10, R10, 0xfffffffe, RZ, 0xc0, !PT ;  /* 0xfffffffe0a0a7812 */ /* 0x000fe400078ec0ff */
[----:B------:R-:W-:Y:S02]  /*7560*/  PLOP3.LUT P5, PT, P5, P6, PT, 0xf8, 0x8f ;  /* 0x00000000008f781c */ /* 0x000fe40002fadf70 */
[----:B------:R-:W-:Y:S02]  /*7570*/  LOP3.LUT P6, R13, R13, 0xff, RZ, 0xc0, !PT ;  /* 0x000000ff0d0d7812 */ /* 0x000fe400078cc0ff */
[----:B-1----:R-:W-:Y:S02]  /*7580*/  MOV R0, UR5 ;  /* 0x0000000500007c02 */ /* 0x002fe40008000f00 */
[----:B------:R-:W-:Y:S02]  /*7590*/  PLOP3.LUT P0, PT, P0, P6, PT, 0xf8, 0x8f ;  /* 0x00000000008f781c */ /* 0x000fe4000070df70 */
[----:B------:R-:W-:-:S02]  /*75a0*/  @P4 LOP3.LUT R10, R10, 0x1, RZ, 0xfc, !PT ;  /* 0x000000010a0a4812 */ /* 0x000fc400078efcff */
[----:B------:R-:W-:Y:S01]  /*75b0*/  ISETP.NE.AND P4, PT, R5, RZ, PT ;  /* 0x000000ff0500720c */ /* 0x000fe20003f85270 */
[----:B------:R-:W-:Y:S01]  /*75c0*/  IMAD R5, R2, 0x3, R3 ;  /* 0x0000000302057824 */ /* 0x000fe200078e0203 */
[----:B------:R-:W-:Y:S02]  /*75d0*/  LOP3.LUT R10, R10, 0xfffffffd, RZ, 0xc0, !PT ;  /* 0xfffffffd0a0a7812 */ /* 0x000fe400078ec0ff */
[----:B------:R-:W-:Y:S02]  /*75e0*/  LOP3.LUT P6, R6, R6, 0xff, RZ, 0xc0, !PT ;  /* 0x000000ff06067812 */ /* 0x000fe400078cc0ff */
[----:B------:R-:W-:Y:S02]  /*75f0*/  @P5 LOP3.LUT R10, R10, 0x2, RZ, 0xfc, !PT ;  /* 0x000000020a0a5812 */ /* 0x000fe400078efcff */
[----:B------:R-:W-:Y:S02]  /*7600*/  ISETP.NE.AND P5, PT, R18, RZ, PT ;  /* 0x000000ff1200720c */ /* 0x000fe40003fa5270 */
[----:B------:R-:W-:-:S02]  /*7610*/  PLOP3.LUT P4, PT, P4, P6, PT, 0xf8, 0x8f ;  /* 0x00000000008f781c */ /* 0x000fc4000278df70 */
[----:B------:R-:W-:-:S04]  /*7620*/  LOP3.LUT P6, R18, R7, 0xff, RZ, 0xc0, !PT ;  /* 0x000000ff07127812 */ /* 0x000fc800078cc0ff */
[----:B------:R-:W-:Y:S02]  /*7630*/  PLOP3.LUT P5, PT, P5, P6, PT, 0xf8, 0x8f ;  /* 0x00000000008f781c */ /* 0x000fe40002fadf70 */
[----:B------:R-:W-:-:S13]  /*7640*/  ISETP.GE.U32.AND P6, PT, R5, R0, PT ;  /* 0x000000000500720c */ /* 0x000fda0003fc6070 */
[----:B------:R-:W-:Y:S05]  /*7650*/  @!P6 BRA `(.L_x_138) ;  /* 0xffffffbc00b0e947 */ /* 0x000fea000383ffff */
[----:B------:R-:W-:Y:S05]  /*7660*/  BSYNC.RECONVERGENT B1 ;  /* 0x0000000000017941 */ /* 0x000fea0003800200 */
.L_x_131:
        /* <DEDUP_REMOVED lines=9> */
[----:B------:R-:W-:Y:S02]  /*7700*/  ISETP.NE.AND P1, PT, R13, RZ, PT ;  /* 0x000000ff0d00720c */ /* 0x000fe40003f25270 */
[----:B------:R-:W-:Y:S02]  /*7710*/  SEL R10, RZ, 0x1, !P6 ;  /* 0x00000001ff0a7807 */ /* 0x000fe40007000000 */
[----:B------:R-:W-:-:S02]  /*7720*/  ISETP.NE.AND P0, PT, R11, RZ, PT ;  /* 0x000000ff0b00720c */ /* 0x000fc40003f05270 */
[----:B------:R-:W-:Y:S02]  /*7730*/  SEL R7, RZ, 0x1, !P3 ;  /* 0x00000001ff077807 */ /* 0x000fe40005800000 */
[----:B------:R-:W-:Y:S02]  /*7740*/  SEL R11, RZ, 0x1, !P4 ;  /* 0x00000001ff0b7807 */ /* 0x000fe40006000000 */
[----:B------:R-:W-:Y:S02]  /*7750*/  SEL R13, RZ, 0x1, !P5 ;  /* 0x00000001ff0d7807 */ /* 0x000fe40006800000 */
[----:B------:R-:W-:Y:S02]  /*7760*/  ISETP.NE.AND P3, PT, R14, RZ, PT ;  /* 0x000000ff0e00720c */ /* 0x000fe40003f65270 */
[----:B------:R-:W-:Y:S02]  /*7770*/  ISETP.NE.AND P6, PT, R9, RZ, PT ;  /* 0x000000ff0900720c */ /* 0x000fe40003fc5270 */
[----:B------:R-:W-:-:S02]  /*7780*/  ISETP.NE.AND P4, PT, R4, RZ, PT ;  /* 0x000000ff0400720c */ /* 0x000fc40003f85270 */
[----:B------:R-:W-:Y:S02]  /*7790*/  ISETP.NE.AND P5, PT, R18, RZ, PT ;  /* 0x000000ff1200720c */ /* 0x000fe40003fa5270 */
[----:B------:R-:W-:Y:S02]  /*77a0*/  PRMT R9, R5, 0x7610, R9 ;  /* 0x0000761005097816 */ /* 0x000fe40000000009 */
[----:B------:R-:W-:Y:S02]  /*77b0*/  PRMT R5, R10, 0x7610, R5 ;  /* 0x000076100a057816 */ /* 0x000fe40000000005 */
[----:B------:R-:W-:Y:S02]  /*77c0*/  PRMT R10, R11, 0x7610, R10 ;  /* 0x000076100b0a7816 */ /* 0x000fe4000000000a */
[----:B------:R-:W-:Y:S02]  /*77d0*/  PRMT R4, R12, 0x7610, R4 ;  /* 0x000076100c047816 */ /* 0x000fe40000000004 */
[----:B------:R-:W-:-:S02]  /*77e0*/  PRMT R11, R13, 0x7610, R11 ;  /* 0x000076100d0b7816 */ /* 0x000fc4000000000b */
[----:B------:R-:W-:Y:S02]  /*77f0*/  SEL R27, RZ, 0x1, !P4 ;  /* 0x00000001ff1b7807 */ /* 0x000fe40006000000 */
[----:B------:R-:W-:Y:S02]  /*7800*/  SEL R25, RZ, 0x1, !P0 ;  /* 0x00000001ff197807 */ /* 0x000fe40004000000 */
[----:B------:R-:W-:Y:S02]  /*7810*/  SEL R26, RZ, 0x1, !P6 ;  /* 0x00000001ff1a7807 */ /* 0x000fe40007000000 */
[----:B------:R-:W-:Y:S02]  /*7820*/  SEL R16, RZ, 0x1, !P3 ;  /* 0x00000001ff107807 */ /* 0x000fe40005800000 */
[----:B------:R-:W-:Y:S02]  /*7830*/  SEL R17, RZ, 0x1, !P1 ;  /* 0x00000001ff117807 */ /* 0x000fe40004800000 */
[----:B------:R-:W-:-:S02]  /*7840*/  SEL R23, RZ, 0x1, !P2 ;  /* 0x00000001ff177807 */ /* 0x000fc40005000000 */
[----:B------:R-:W-:-:S07]  /*7850*/  SEL R24, RZ, 0x1, !P5 ;  /* 0x00000001ff187807 */ /* 0x000fce0006800000 */
.L_x_130:
[----:B------:R-:W-:Y:S05]  /*7860*/  BSYNC.RECONVERGENT B0 ;  /* 0x0000000000007941 */ /* 0x000fea0003800200 */
.L_x_129:
[----:B------:R-:W-:Y:S01]  /*7870*/  ISETP.GE.U32.AND P0, PT, R3, R0, PT ;  /* 0x000000000300720c */ /* 0x000fe20003f06070 */
[----:B------:R-:W-:-:S12]  /*7880*/  BSSY.RECONVERGENT B0, `(.L_x_139) ;  /* 0x000048c000007945 */ /* 0x000fd80003800200 */
[----:B------:R-:W-:Y:S05]  /*7890*/  @P0 BRA `(.L_x_140) ;  /* 0x0000004800280947 */ /* 0x000fea0003800000 */
[----:B------:R-:W0:Y:S02]  /*78a0*/  LDC R12, c[0x0][0x3c4] ;  /* 0x0000f100ff0c7b82 */ /* 0x000e240000000800 */
[C---:B0-----:R-:W-:Y:S01]  /*78b0*/  ISETP.NE.AND P0, PT, R12.reuse, RZ, PT ;  /* 0x000000ff0c00720c */ /* 0x041fe20003f05270 */
[----:B------:R-:W-:Y:S01]  /*78c0*/  VIADD R22, R12, 0xffffffff ;  /* 0xffffffff0c167836 */ /* 0x000fe20000000000 */
[----:B------:R-:W-:-:S04]  /*78d0*/  CS2R R12, SRZ ;  /* 0x00000000000c7805 */ /* 0x000fc8000001ff00 */
        /* <DEDUP_REMOVED lines=273> */
[----:B-1----:R-:W-:-:S05]  /*89f0*/  SHF.R.U32.HI R12, RZ, UR4, R12 ;  /* 0x00000004ff0c7c19 */ /* 0x002fca000801160c */
[----:B------:R-:W-:-:S04]  /*8a00*/  IMAD.MOV R12, RZ, RZ, -R12 ;  /* 0x000000ffff0c7224 */ /* 0x000fc800078e0a0c */
[----:B------:R-:W-:-:S04]  /*8a10*/  IMAD R13, R12, UR6, R13 ;  /* 0x000000060c0d7c24 */ /* 0x000fc8000f8e020d */
[----:B--2---:R-:W-:-:S07]  /*8a20*/  IMAD R18, R13, UR5, R18 ;  /* 0x000000050d127c24 */ /* 0x004fce000f8e0212 */
.L_x_142:
[----:B------:R-:W-:Y:S02]  /*8a30*/  SHF.R.U32.HI R12, RZ, 0x1, R18 ;  /* 0x00000001ff0c7819 */ /* 0x000fe40000011612 */
[----:B------:R-:W-:-:S07]  /*8a40*/  MOV R13, RZ ;  /* 0x000000ff000d7202 */ /* 0x000fce0000000f00 */
.L_x_141:
[----:B------:R-:W0:Y:S02]  /*8a50*/  LDCU.64 UR4, c[0x0][0x750] ;  /* 0x0000ea00ff0477ac */ /* 0x000e240008000a00 */
[----:B0-----:R-:W-:-:S05]  /*8a60*/  IADD3 R20, P1, PT, R20, UR4, RZ ;  /* 0x0000000414147c10 */ /* 0x001fca000ff3e0ff */
[----:B------:R-:W-:Y:S01]  /*8a70*/  IMAD.X R19, RZ, RZ, UR5, P1 ;  /* 0x00000005ff137e24 */ /* 0x000fe200088e06ff */
[----:B------:R-:W-:-:S04]  /*8a80*/  LEA R14, P1, R12, R20, 0x1 ;  /* 0x000000140c0e7211 */ /* 0x000fc800078208ff */
[----:B------:R-:W-:-:S05]  /*8a90*/  LEA.HI.X R15, R12, R19, R13, 0x1, P1 ;  /* 0x000000130c0f7211 */ /* 0x000fca00008f0c0d */
        /* <DEDUP_REMOVED lines=285> */
.L_x_144:
[----:B------:R-:W-:Y:S01]  /*9c70*/  SHF.R.U32.HI R30, RZ, 0x1, R18 ;  /* 0x00000001ff1e7819 */ /* 0x000fe20000011612 */
[----:B------:R-:W-:-:S07]  /*9c80*/  IMAD.MOV.U32 R31, RZ, RZ, RZ ;  /* 0x000000ffff1f7224 */ /* 0x000fce00078e00ff */
.L_x_143:
[----:B------:R-:W-:-:S04]  /*9c90*/  LEA R14, P1, R30, R20, 0x1 ;  /* 0x000000141e0e7211 */ /* 0x000fc800078208ff */
[----:B------:R-:W-:-:S05]  /*9ca0*/  LEA.HI.X R15, R30, R19, R31, 0x1, P1 ;  /* 0x000000131e0f7211 */ /* 0x000fca00008f0c1f */
[----:B------:R-:W2:Y:S01]  /*9cb0*/  LDG.E.U16 R14, desc[UR36][R14.64] ;  /* 0x000000240e0e7981 */ /* 0x000ea2000c1e1500 */
[----:B------:R-:W-:-:S04]  /*9cc0*/  IADD3 R13, PT, PT, R13, R2, RZ ;  /* 0x000000020d0d7210 */ /* 0x000fc80007ffe0ff */
        /* <DEDUP_REMOVED lines=11> */
[----:B------:R-:W-:Y:S01]  /*9d80*/  IMAD.MOV.U32 R12, RZ, RZ, RZ ;  /* 0x000000ffff0c7224 */ /* 0x000fe200078e00ff */
        /* <DEDUP_REMOVED lines=271> */
.L_x_146:
[----:B------:R-:W-:Y:S02]  /*ae80*/  SHF.R.U32.HI R16, RZ, 0x1, R18 ;  /* 0x00000001ff107819 */ /* 0x000fe40000011612 */
[----:B------:R-:W-:-:S07]  /*ae90*/  MOV R17, RZ ;  /* 0x000000ff00117202 */ /* 0x000fce0000000f00 */
.L_x_145:
        /* <DEDUP_REMOVED lines=287> */
.L_x_148:
[----:B------:R-:W-:Y:S01]  /*c090*/  SHF.R.U32.HI R14, RZ, 0x1, R18 ;  /* 0x00000001ff0e7819 */ /* 0x000fe20000011612 */
[----:B------:R-:W-:-:S07]  /*c0a0*/  IMAD.MOV.U32 R15, RZ, RZ, RZ ;  /* 0x000000ffff0f7224 */ /* 0x000fce00078e00ff */
.L_x_147:
[----:B------:R-:W-:-:S04]  /*c0b0*/  LEA R20, P0, R14, R20, 0x1 ;  /* 0x000000140e147211 */ /* 0x000fc800078008ff */
[----:B------:R-:W-:-:S05]  /*c0c0*/  LEA.HI.X R21, R14, R19, R15, 0x1, P0 ;  /* 0x000000130e157211 */ /* 0x000fca00000f0c0f */
[----:B------:R-:W2:Y:S02]  /*c0d0*/  LDG.E.U16 R20, desc[UR36][R20.64] ;  /* 0x0000002414147981 */ /* 0x000ea4000c1e1500 */
[C---:B--2---:R-:W-:Y:S02]  /*c0e0*/  PRMT R12, R20.reuse, 0x7770, RZ ;  /* 0x00007770140c7816 */ /* 0x044fe400000000ff */
[----:B------:R-:W-:Y:S02]  /*c0f0*/  PRMT R13, R20, 0x7771, RZ ;  /* 0x00007771140d7816 */ /* 0x000fe400000000ff */
[----:B------:R-:W-:Y:S02]  /*c100*/  ISETP.NE.AND P0, PT, R12, RZ, PT ;  /* 0x000000ff0c00720c */ /* 0x000fe40003f05270 */
[----:B------:R-:W-:Y:S02]  /*c110*/  ISETP.NE.AND P1, PT, R13, RZ, PT ;  /* 0x000000ff0d00720c */ /* 0x000fe40003f25270 */
[----:B------:R-:W-:-:S02]  /*c120*/  SEL R23, RZ, 0x1, !P0 ;  /* 0x00000001ff177807 */ /* 0x000fc40004000000 */
[----:B------:R-:W-:-:S09]  /*c130*/  SEL R24, RZ, 0x1, !P1 ;  /* 0x00000001ff187807 */ /* 0x000fd20004800000 */
.L_x_140:
[----:B------:R-:W-:Y:S05]  /*c140*/  BSYNC.RECONVERGENT B0 ;  /* 0x0000000000007941 */ /* 0x000fea0003800200 */
.L_x_139:
[----:B------:R-:W-:Y:S01]  /*c150*/  ISETP.GE.U32.AND P0, PT, R3, R0, PT ;  /* 0x000000000300720c */ /* 0x000fe20003f06070 */
[----:B------:R-:W-:-:S12]  /*c160*/  BSSY.RECONVERGENT B0, `(.L_x_149) ;  /* 0x000001c000007945 */ /* 0x000fd80003800200 */
        /* <DEDUP_REMOVED lines=21> */
[----:B------:R-:W-:Y:S02]  /*c2c0*/  @!P4 LOP3.LUT P2, RZ, R10, 0xff, R23, 0xc8, !PT ;  /* 0x000000ff0affc812 */ /* 0x000fe4000784c817 */
[----:B------:R-:W-:Y:S02]  /*c2d0*/  @!P4 LOP3.LUT P3, RZ, R11, 0xff, R24, 0xc8, !PT ;  /* 0x000000ff0bffc812 */ /* 0x000fe4000786c818 */
[----:B------:R-:W-:Y:S02]  /*c2e0*/  @!P4 SEL R0, RZ, 0x1, !P2 ;  /* 0x00000001ff00c807 */ /* 0x000fe40005000000 */
[----:B------:R-:W-:Y:S02]  /*c2f0*/  @!P4 SEL R2, RZ, 0x1, !P3 ;  /* 0x00000001ff02c807 */ /* 0x000fe40005800000 */
[----:B------:R-:W-:Y:S02]  /*c300*/  @!P4 PRMT R10, R0, 0x7610, R10 ;  /* 0x00007610000ac816 */ /* 0x000fe4000000000a */
[----:B------:R-:W-:-:S07]  /*c310*/  @!P4 PRMT R11, R2, 0x7610, R11 ;  /* 0x00007610020bc816 */ /* 0x000fce000000000b */
.L_x_150:
[----:B------:R-:W-:Y:S05]  /*c320*/  BSYNC.RECONVERGENT B0 ;  /* 0x0000000000007941 */ /* 0x000fea0003800200 */
.L_x_149:
[----:B------:R-:W-:Y:S02]  /*c330*/  LOP3.LUT R5, R5, R9, R6, 0xfe, !PT ;  /* 0x0000000905057212 */ /* 0x000fe400078efe06 */
[----:B------:R-:W-:Y:S02]  /*c340*/  LOP3.LUT R4, R4, R8, R7, 0xfe, !PT ;  /* 0x0000000804047212 */ /* 0x000fe400078efe07 */
[----:B------:R-:W-:Y:S02]  /*c350*/  LOP3.LUT P0, RZ, R5, 0xff, R10, 0xc8, !PT ;  /* 0x000000ff05ff7812 */ /* 0x000fe4000780c80a */
[----:B------:R-:W-:-:S13]  /*c360*/  LOP3.LUT P1, RZ, R4, 0xff, R11, 0xc8, !PT ;  /* 0x000000ff04ff7812 */ /* 0x000fda000782c80b */
.L_x_110:
[----:B------:R-:W-:Y:S02]  /*c370*/  SEL R17, RZ, 0x1, !P1 ;  /* 0x00000001ff117807 */ /* 0x000fe40004800000 */
[----:B------:R-:W-:-:S07]  /*c380*/  SEL R18, RZ, 0x1, !P0 ;  /* 0x00000001ff127807 */ /* 0x000fce0004000000 */
.L_x_97:
[----:B------:R-:W-:Y:S05]  /*c390*/  BSYNC.RECONVERGENT B6 ;  /* 0x0000000000067941 */ /* 0x000fea0003800200 */
.L_x_96:
[----:B------:R-:W0:Y:S01]  /*c3a0*/  LDCU UR4, c[0x0][0x3a0] ;  /* 0x00007400ff0477ac */ /* 0x000e220008000800 */
[----:B------:R-:W1:Y:S01]  /*c3b0*/  S2R R5, SR_TID.X ;  /* 0x0000000000057919 */ /* 0x000e620000002100 */
[----:B------:R-:W2:Y:S01]  /*c3c0*/  S2R R4, SR_TID.Y ;  /* 0x0000000000047919 */ /* 0x000ea20000002200 */
[----:B0-----:R-:W-:-:S09]  /*c3d0*/  UISETP.NE.AND UP0, UPT, UR4, URZ, UPT ;  /* 0x000000ff0400728c */ /* 0x001fd2000bf05270 */
[----:B------:R-:W-:Y:S05]  /*c3e0*/  BRA.U !UP0, `(.L_x_151) ;  /* 0x0000000108907547 */ /* 0x000fea000b800000 */
[----:B------:R-:W0:Y:S01]  /*c3f0*/  S2R R3, SR_CgaCtaId ;  /* 0x0000000000037919 */ /* 0x000e220000008800 */
[----:B------:R-:W1:Y:S01]  /*c400*/  LDC R8, c[0x0][0x360] ;  /* 0x0000d800ff087b82 */ /* 0x000e620000000800 */
[----:B------:R-:W-:Y:S02]  /*c410*/  MOV R0, 0x400 ;  /* 0x0000040000007802 */ /* 0x000fe40000000f00 */
[----:B------:R-:W-:-:S03]  /*c420*/  PRMT R7, R17, 0x7604, R18 ;  /* 0x0000760411077816 */ /* 0x000fc60000000012 */
[----:B------:R-:W-:Y:S02]  /*c430*/  VIADD R2, R0, 0x10 ;  /* 0x0000001000027836 */ /* 0x000fe40000000000 */
[----:B------:R-:W3:Y:S01]  /*c440*/  LDC R9, c[0x0][0x364] ;  /* 0x0000d900ff097b82 */ /* 0x000ee20000000800 */
[----:B-12---:R-:W-:Y:S02]  /*c450*/  IMAD R0, R4, R8, R5 ;  /* 0x0000000804007224 */ /* 0x006fe400078e0205 */
[----:B0-----:R-:W-:Y:S02]  /*c460*/  LEA R3, R3, R2, 0x18 ;  /* 0x0000000203037211 */ /* 0x001fe400078ec0ff */
[----:B---3--:R-:W-:Y:S02]  /*c470*/  ISETP.GE.U32.AND P0, PT, R9, 0x2, PT ;  /* 0x000000020900780c */ /* 0x008fe40003f06070 */
[----:B------:R-:W-:-:S05]  /*c480*/  LEA R0, R0, R3, 0x1 ;  /* 0x0000000300007211 */ /* 0x000fca00078e08ff */
[----:B------:R0:W-:Y:S06]  /*c490*/  STS.U16 [R0], R7 ;  /* 0x0000000700007388 */ /* 0x0001ec0000000400 */
[----:B------:R-:W-:Y:S05]  /*c4a0*/  @!P0 BRA `(.L_x_151) ;  /* 0x0000000000608947 */ /* 0x000fea0003800000 */
[----:B------:R-:W-:-:S07]  /*c4b0*/  IMAD.MOV.U32 R2, RZ, RZ, R9 ;  /* 0x000000ffff027224 */ /* 0x000fce00078e0009 */
.L_x_154:
[----:B------:R-:W-:Y:S01]  /*c4c0*/  SHF.R.U32.HI R11, RZ, 0x1, R2 ;  /* 0x00000001ff0b7819 */ /* 0x000fe20000011602 */
[----:B------:R-:W-:Y:S05]  /*c4d0*/  WARPSYNC.ALL ;  /* 0x0000000000007948 */ /* 0x000fea0003800000 */
[----:B------:R-:W-:Y:S01]  /*c4e0*/  IADD3 R6, PT, PT, R11, R4, RZ ;  /* 0x000000040b067210 */ /* 0x000fe20007ffe0ff */
[----:B------:R-:W-:Y:S01]  /*c4f0*/  BAR.SYNC.DEFER_BLOCKING 0x0 ;  /* 0x0000000000007b1d */ /* 0x000fe20000010000 */
[----:B------:R-:W-:Y:S02]  /*c500*/  ISETP.GT.U32.AND P2, PT, R2, 0x3, PT ;  /* 0x000000030200780c */ /* 0x000fe40003f44070 */
[----:B------:R-:W-:-:S03]  /*c510*/  ISETP.GE.U32.AND P0, PT, R6, R9, PT ;  /* 0x000000090600720c */ /* 0x000fc60003f06070 */
[----:B------:R-:W-:Y:S01]  /*c520*/  BSSY.RECONVERGENT B0, `(.L_x_152) ;  /* 0x000000e000007945 */ /* 0x000fe20003800200 */
[----:B------:R-:W-:-:S13]  /*c530*/  ISETP.GE.U32.OR P0, PT, R4, R11, P0 ;  /* 0x0000000b0400720c */ /* 0x000fda0000706470 */
[----:B-1----:R-:W-:Y:S05]  /*c540*/  @P0 BRA `(.L_x_153) ;  /* 0x00000000002c0947 */ /* 0x002fea0003800000 */
[----:B------:R-:W-:-:S04]  /*c550*/  IMAD R2, R6, R8, R5 ;  /* 0x0000000806027224 */ /* 0x000fc800078e0205 */
[----:B------:R-:W-:-:S06]  /*c560*/  IMAD R2, R2, 0x2, R3 ;  /* 0x0000000202027824 */ /* 0x000fcc00078e0203 */
[----:B------:R-:W0:Y:S02]  /*c570*/  LDS.U16 R2, [R2] ;  /* 0x0000000002027984 */ /* 0x000e240000000400 */
[C---:B0-----:R-:W-:Y:S02]  /*c580*/  PRMT R7, R2.reuse, 0x7770, RZ ;  /* 0x0000777002077816 */ /* 0x041fe400000000ff */
[----:B------:R-:W-:Y:S02]  /*c590*/  PRMT R6, R2, 0x7771, RZ ;  /* 0x0000777102067816 */ /* 0x000fe400000000ff */
[----:B------:R-:W-:Y:S02]  /*c5a0*/  LOP3.LUT P0, RZ, R18, 0xff, R7, 0xc8, !PT ;  /* 0x000000ff12ff7812 */ /* 0x000fe4000780c807 */
[----:B------:R-:W-:Y:S02]  /*c5b0*/  LOP3.LUT P1, RZ, R17, 0xff, R6, 0xc8, !PT ;  /* 0x000000ff11ff7812 */ /* 0x000fe4000782c806 */
[----:B------:R-:W-:-:S02]  /*c5c0*/  SEL R18, RZ, 0x1, !P0 ;  /* 0x00000001ff127807 */ /* 0x000fc40004000000 */
[----:B------:R-:W-:-:S04]  /*c5d0*/  SEL R17, RZ, 0x1, !P1 ;  /* 0x00000001ff117807 */ /* 0x000fc80004800000 */
[----:B------:R-:W-:-:S05]  /*c5e0*/  PRMT R7, R17, 0x7604, R18 ;  /* 0x0000760411077816 */ /* 0x000fca0000000012 */
[----:B------:R1:W-:Y:S02]  /*c5f0*/  STS.U16 [R0], R7 ;  /* 0x0000000700007388 */ /* 0x0003e40000000400 */
.L_x_153:
[----:B------:R-:W-:Y:S05]  /*c600*/  BSYNC.RECONVERGENT B0 ;  /* 0x0000000000007941 */ /* 0x000fea0003800200 */
.L_x_152:
[----:B------:R-:W-:Y:S01]  /*c610*/  MOV R2, R11 ;  /* 0x0000000b00027202 */ /* 0x000fe20000000f00 */
[----:B------:R-:W-:Y:S06]  /*c620*/  @P2 BRA `(.L_x_154) ;  /* 0xfffffffc00a42947 */ /* 0x000fec000383ffff */
.L_x_151:
[----:B------:R-:W3:Y:S02]  /*c630*/  LDCU UR4, c[0x0][0x39c] ;  /* 0x00007380ff0477ac */ /* 0x000ee40008000800 */
[----:B---3--:R-:W-:-:S09]  /*c640*/  UISETP.NE.AND UP0, UPT, UR4, URZ, UPT ;  /* 0x000000ff0400728c */ /* 0x008fd2000bf05270 */
[----:B------:R-:W-:Y:S05]  /*c650*/  BRA.U !UP0, `(.L_x_155) ;  /* 0x0000000108ec7547 */ /* 0x000fea000b800000 */
[----:B------:R-:W3:Y:S02]  /*c660*/  LDC R9, c[0x0][0x360] ;  /* 0x0000d800ff097b82 */ /* 0x000ee40000000800 */
[----:B---3--:R-:W-:Y:S01]  /*c670*/  ISETP.GE.U32.AND P0, PT, R9, 0x21, PT ;  /* 0x000000210900780c */ /* 0x008fe20003f06070 */
[----:B01----:R-:W-:-:S12]  /*c680*/  IMAD.MOV.U32 R0, RZ, RZ, R9 ;  /* 0x000000ffff007224 */ /* 0x003fd800078e0009 */
[----:B------:R-:W-:Y:S05]  /*c690*/  @!P0 BRA `(.L_x_156) ;  /* 0x00000000008c8947 */ /* 0x000fea0003800000 */
[----:B------:R-:W0:Y:S01]  /*c6a0*/  S2UR UR5, SR_CgaCtaId ;  /* 0x00000000000579c3 */ /* 0x000e220000008800 */
[----:B------:R-:W-:Y:S01]  /*c6b0*/  UMOV UR4, 0x400 ;  /* 0x0000040000047882 */ /* 0x000fe20000000000 */
[----:B--2---:R-:W-:Y:S01]  /*c6c0*/  IMAD R0, R4, R9, R5 ;  /* 0x0000000904007224 */ /* 0x004fe200078e0205 */
[----:B------:R-:W-:Y:S01]  /*c6d0*/  UIADD3 UR4, UPT, UPT, UR4, 0x10, URZ ;  /* 0x0000001004047890 */ /* 0x000fe2000fffe0ff */
[----:B------:R-:W-:Y:S02]  /*c6e0*/  PRMT R3, R17, 0x7604, R18 ;  /* 0x0000760411037816 */ /* 0x000fe40000000012 */
[----:B------:R-:W-:Y:S01]  /*c6f0*/  ISETP.GE.U32.AND P0, PT, R9, 0x40, PT ;  /* 0x000000400900780c */ /* 0x000fe20003f06070 */
[----:B0-----:R-:W-:-:S06]  /*c700*/  ULEA UR4, UR5, UR4, 0x18 ;  /* 0x0000000405047291 */ /* 0x001fcc000f8ec0ff */
[----:B------:R-:W-:Y:S01]  /*c710*/  LEA R2, R0, UR4, 0x1 ;  /* 0x0000000400027c11 */ /* 0x000fe2000f8e08ff */
[----:B------:R-:W-:-:S04]  /*c720*/  HFMA2 R0, -RZ, RZ, 0, 1.9073486328125e-06 ;  /* 0x00000020ff007431 */ /* 0x000fc800000001ff */
[----:B------:R0:W-:Y:S01]  /*c730*/  STS.U16 [R2], R3 ;  /* 0x0000000302007388 */ /* 0x0001e20000000400 */
[----:B------:R-:W-:Y:S05]  /*c740*/  @!P0 BRA `(.L_x_156) ;  /* 0x0000000000608947 */ /* 0x000fea0003800000 */
[----:B0-----:R-:W-:-:S07]  /*c750*/  IMAD.MOV.U32 R3, RZ, RZ, R9 ;  /* 0x000000ffff037224 */ /* 0x001fce00078e0009 */
.L_x_159:
        /* <DEDUP_REMOVED lines=8> */
[----:B0-----:R-:W-:Y:S05]  /*c7e0*/  @P0 BRA `(.L_x_158) ;  /* 0x00000000002c0947 */ /* 0x001fea0003800000 */
[----:B------:R-:W-:-:S05]  /*c7f0*/  LOP3.LUT R3, R3, 0x7fe, RZ, 0xc0, !PT ;  /* 0x000007fe03037812 */ /* 0x000fca00078ec0ff */
[----:B------:R-:W-:-:S06]  /*c800*/  IMAD.IADD R3, R2, 0x1, R3 ;  /* 0x0000000102037824 */ /* 0x000fcc00078e0203 */
        /* <DEDUP_REMOVED lines=9> */
.L_x_158:
[----:B------:R-:W-:Y:S05]  /*c8a0*/  BSYNC.RECONVERGENT B0 ;  /* 0x0000000000007941 */ /* 0x000fea0003800200 */
.L_x_157:
[----:B------:R-:W-:Y:S01]  /*c8b0*/  MOV R3, R8 ;  /* 0x0000000800037202 */ /* 0x000fe20000000f00 */
[----:B------:R-:W-:Y:S06]  /*c8c0*/  @P2 BRA `(.L_x_159) ;  /* 0xfffffffc00a42947 */ /* 0x000fec000383ffff */
.L_x_156:
[----:B------:R-:W-:Y:S01]  /*c8d0*/  ISETP.GE.U32.AND P0, PT, R0, 0x2, PT ;  /* 0x000000020000780c */ /* 0x000fe20003f06070 */
[----:B------:R-:W-:Y:S05]  /*c8e0*/  WARPSYNC.ALL ;  /* 0x0000000000007948 */ /* 0x000fea0003800000 */
[----:B------:R-:W-:Y:S07]  /*c8f0*/  BAR.SYNC.DEFER_BLOCKING 0x0 ;  /* 0x0000000000007b1d */ /* 0x000fee0000010000 */
[----:B------:R-:W-:Y:S05]  /*c900*/  @!P0 BRA `(.L_x_155) ;  /* 0x0000000000408947 */ /* 0x000fea0003800000 */
[----:B0-----:R-:W-:-:S07]  /*c910*/  IMAD.MOV.U32 R3, RZ, RZ, 0x1 ;  /* 0x00000001ff037424 */ /* 0x001fce00078e00ff */
.L_x_160:
[----:B------:R-:W-:Y:S02]  /*c920*/  LOP3.LUT R2, R18, 0xffff, RZ, 0xc0, !PT ;  /* 0x0000ffff12027812 */ /* 0x000fe400078ec0ff */
[C---:B------:R-:W-:Y:S02]  /*c930*/  LOP3.LUT R6, R17.reuse, 0xffff, RZ, 0xc0, !PT ;  /* 0x0000ffff11067812 */ /* 0x040fe400078ec0ff */
[----:B------:R-:W-:Y:S02]  /*c940*/  PRMT R2, R2, 0x8880, RZ ;  /* 0x0000888002027816 */ /* 0x000fe400000000ff */
[----:B------:R-:W-:Y:S02]  /*c950*/  PRMT R6, R6, 0x8880, RZ ;  /* 0x0000888006067816 */ /* 0x000fe400000000ff */
[----:B------:R-:W-:Y:S02]  /*c960*/  LOP3.LUT P0, RZ, R18, 0xff, RZ, 0xc0, !PT ;  /* 0x000000ff12ff7812 */ /* 0x000fe4000780c0ff */
[----:B------:R-:W0:Y:S01]  /*c970*/  SHFL.DOWN PT, R2, R2, R3, 0x1f ;  /* 0x08001f0302027589 */ /* 0x000e2200000e0000 */
[----:B------:R-:W-:-:S03]  /*c980*/  LOP3.LUT P1, RZ, R17, 0xff, RZ, 0xc0, !PT ;  /* 0x000000ff11ff7812 */ /* 0x000fc6000782c0ff */
[----:B------:R1:W3:Y:S02]  /*c990*/  SHFL.DOWN PT, R6, R6, R3, 0x1f ;  /* 0x08001f0306067589 */ /* 0x0002e400000e0000 */
[----:B-1----:R-:W-:-:S04]  /*c9a0*/  SHF.L.U32 R3, R3, 0x1, RZ ;  /* 0x0000000103037819 */ /* 0x002fc800000006ff */
[----:B------:R-:W-:Y:S02]  /*c9b0*/  ISETP.GE.AND P2, PT, R3, R0, PT ;  /* 0x000000000300720c */ /* 0x000fe40003f46270 */
[----:B0-----:R-:W-:Y:S02]  /*c9c0*/  ISETP.NE.OR P0, PT, R2, RZ, P0 ;  /* 0x000000ff0200720c */ /* 0x001fe40000705670 */
[----:B---3--:R-:W-:Y:S02]  /*c9d0*/  ISETP.NE.OR P1, PT, R6, RZ, P1 ;  /* 0x000000ff0600720c */ /* 0x008fe40000f25670 */
[----:B------:R-:W-:Y:S02]  /*c9e0*/  SEL R18, RZ, 0x1, !P0 ;  /* 0x00000001ff127807 */ /* 0x000fe40004000000 */
[----:B------:R-:W-:-:S05]  /*c9f0*/  SEL R17, RZ, 0x1, !P1 ;  /* 0x00000001ff117807 */ /* 0x000fca0004800000 */
[----:B------:R-:W-:Y:S05]  /*ca00*/  @!P2 BRA `(.L_x_160) ;  /* 0xfffffffc00c4a947 */ /* 0x000fea000383ffff */
.L_x_155:
[----:B------:R-:W3:Y:S01]  /*ca10*/  LDCU UR9, c[0x0][0x558] ;  /* 0x0000ab00ff0977ac */ /* 0x000ee20008000800 */
[----:B01----:R-:W0:Y:S01]  /*ca20*/  S2R R0, SR_CTAID.X ;  /* 0x0000000000007919 */ /* 0x003e220000002500 */
[----:B------:R-:W-:Y:S01]  /*ca30*/  IMAD.MOV.U32 R19, RZ, RZ, RZ ;  /* 0x000000ffff137224 */ /* 0x000fe200078e00ff */
[----:B------:R-:W1:Y:S01]  /*ca40*/  LDCU.64 UR6, c[0x0][0x3a8] ;  /* 0x00007500ff0677ac */ /* 0x000e620008000a00 */
[----:B------:R-:W0:Y:S01]  /*ca50*/  LDCU UR8, c[0x0][0x394] ;  /* 0x00007280ff0877ac */ /* 0x000e220008000800 */
[----:B---3--:R-:W-:-:S04]  /*ca60*/  UIADD3 UR5, UPT, UPT, UR9, -0x1, URZ ;  /* 0xffffffff09057890 */ /* 0x008fc8000fffe0ff */
[----:B------:R-:W-:Y:S01]  /*ca70*/  UISETP.LT.U32.AND UP0, UPT, UR5, 0x18, UPT ;  /* 0x000000180500788c */ /* 0x000fe2000bf01070 */
[----:B-1----:R-:W-:-:S03]  /*ca80*/  IMAD R3, R5, UR6, RZ ;  /* 0x0000000605037c24 */ /* 0x002fc6000f8e02ff */
[----:B------:R-:W-:Y:S01]  /*ca90*/  USEL UR4, UR5, 0x18, UP0 ;  /* 0x0000001805047887 */ /* 0x000fe20008000000 */
[----:B--2---:R-:W-:Y:S01]  /*caa0*/  IMAD R3, R4, UR7, R3 ;  /* 0x0000000704037c24 */ /* 0x004fe2000f8e0203 */
[----:B------:R-:W-:Y:S02]  /*cab0*/  UISETP.NE.AND UP0, UPT, UR9, URZ, UPT ;  /* 0x000000ff0900728c */ /* 0x000fe4000bf05270 */
[----:B------:R-:W-:Y:S01]  /*cac0*/  UIADD3 UR4, UPT, UPT, UR4, 0x1, URZ ;  /* 0x0000000104047890 */ /* 0x000fe2000fffe0ff */
[----:B0-----:R-:W-:-:S05]  /*cad0*/  IMAD R3, R0, UR8, R3 ;  /* 0x0000000800037c24 */ /* 0x001fca000f8e0203 */
[----:B------:R-:W-:Y:S01]  /*cae0*/  SHF.L.U32 R3, R3, 0x1, RZ ;  /* 0x0000000103037819 */ /* 0x000fe200000006ff */
[----:B------:R-:W-:Y:S06]  /*caf0*/  BRA.U !UP0, `(.L_x_161) ;  /* 0x0000001108447547 */ /* 0x000fec000b800000 */
[----:B------:R-:W0:Y:S01]  /*cb00*/  LDCU.64 UR8, c[0x0][0x560] ;  /* 0x0000ac00ff0877ac */ /* 0x000e220008000a00 */
[----:B------:R-:W-:Y:S01]  /*cb10*/  IMAD.MOV.U32 R2, RZ, RZ, RZ ;  /* 0x000000ffff027224 */ /* 0x000fe200078e00ff */
[----:B------:R-:W1:Y:S01]  /*cb20*/  LDCU UR7, c[0x0][0x55c] ;  /* 0x0000ab80ff0777ac */ /* 0x000e620008000800 */
[----:B------:R-:W2:Y:S01]  /*cb30*/  LDCU UR6, c[0x0][0x688] ;  /* 0x0000d100ff0677ac */ /* 0x000ea20008000800 */
        /* <DEDUP_REMOVED lines=269> */
.L_x_161:
[----:B------:R-:W-:Y:S01]  /*dc10*/  IMAD.MOV.U32 R16, RZ, RZ, RZ ;  /* 0x000000ffff107224 */ /* 0x000fe200078e00ff */
[----:B------:R-:W-:Y:S06]  /*dc20*/  BRA.U !UP0, `(.L_x_162) ;  /* 0x0000001108487547 */ /* 0x000fec000b800000 */
[----:B------:R-:W0:Y:S01]  /*dc30*/  LDCU.64 UR6, c[0x0][0x560] ;  /* 0x0000ac00ff0677ac */ /* 0x000e220008000a00 */
[----:B------:R-:W-:Y:S01]  /*dc40*/  IADD3 R9, PT, PT, R3, 0x1, RZ ;  /* 0x0000000103097810 */ /* 0x000fe20007ffe0ff */
        /* <DEDUP_REMOVED lines=272> */
.L_x_162:
[----:B------:R-:W0:Y:S01]  /*ed50*/  LDC.64 R8, c[0x0][0x768] ;  /* 0x0001da00ff087b82 */ /* 0x000e220000000a00 */
[----:B------:R-:W1:Y:S02]  /*ed60*/  LDCU UR6, c[0x0][0x3a4] ;  /* 0x00007480ff0677ac */ /* 0x000e640008000800 */
[----:B-1----:R-:W-:Y:S01]  /*ed70*/  UISETP.NE.AND UP1, UPT, UR6, URZ, UPT ;  /* 0x000000ff0600728c */ /* 0x002fe2000bf25270 */
[----:B0-----:R-:W-:Y:S02]  /*ed80*/  IADD3 R6, P1, PT, R19, R8, RZ ;  /* 0x0000000813067210 */ /* 0x001fe40007f3e0ff */
[----:B------:R-:W-:-:S03]  /*ed90*/  ISETP.NE.U32.AND P0, PT, R8, RZ, PT ;  /* 0x000000ff0800720c */ /* 0x000fc60003f05070 */
[----:B------:R-:W-:Y:S01]  /*eda0*/  IMAD.X R7, RZ, RZ, R9, P1 ;  /* 0x000000ffff077224 */ /* 0x000fe200008e0609 */
[----:B------:R-:W-:-:S04]  /*edb0*/  ISETP.NE.AND.EX P0, PT, R9, RZ, PT, P0 ;  /* 0x000000ff0900720c */ /* 0x000fc80003f05300 */
[----:B------:R-:W-:Y:S02]  /*edc0*/  SEL R6, R6, RZ, P0 ;  /* 0x000000ff06067207 */ /* 0x000fe40000000000 */
[----:B------:R-:W-:Y:S01]  /*edd0*/  SEL R7, R7, RZ, P0 ;  /* 0x000000ff07077207 */ /* 0x000fe20000000000 */
[----:B------:R-:W-:Y:S06]  /*ede0*/  BRA.U !UP1, `(.L_x_163) ;  /* 0x0000003909787547 */ /* 0x000fec000b800000 */
[----:B------:R-:W-:Y:S01]  /*edf0*/  HFMA2 R19, -RZ, RZ, 0, 0 ;  /* 0x00000000ff137431 */ /* 0x000fe200000001ff */
[----:B------:R-:W-:Y:S06]  /*ee00*/  BRA.U !UP0, `(.L_x_164) ;  /* 0x0000001108487547 */ /* 0x000fec000b800000 */
[----:B------:R-:W0:Y:S01]  /*ee10*/  LDCU.64 UR6, c[0x0][0x560] ;  /* 0x0000ac00ff0677ac */ /* 0x000e220008000a00 */
[----:B------:R-:W-:Y:S01]  /*ee20*/  MOV R9, R3 ;  /* 0x0000000300097202 */ /* 0x000fe20000000f00 */
[----:B------:R-:W-:Y:S01]  /*ee30*/  IMAD.MOV.U32 R8, RZ, RZ, RZ ;  /* 0x000000ffff087224 */ /* 0x000fe200078e00ff */
[----:B------:R-:W1:Y:S01]  /*ee40*/  LDCU UR8, c[0x0][0x55c] ;  /* 0x0000ab80ff0877ac */ /* 0x000e620008000800 */
[----:B------:R-:W2:Y:S01]  /*ee50*/  LDCU UR9, c[0x0][0x688] ;  /* 0x0000d100ff0977ac */ /* 0x000ea20008000800 */
        /* <DEDUP_REMOVED lines=263> */
[----:B------:R-:W2:Y:S03]  /*fed0*/  LDCU UR9, c[0x0][0x748] ;  /* 0x0000e900ff0977ac */ /* 0x000ea60008000800 */
[----:B0-----:R-:W-:-:S05]  /*fee0*/  IMAD.HI.U32 R8, R9, UR6, R8 ;  /* 0x0000000609087c27 */ /* 0x001fca000f8e0008 */
[----:B------:R-:W-:-:S05]  /*fef0*/  SHF.R.U32.HI R8, RZ, UR7, R8 ;  /* 0x00000007ff087c19 */ /* 0x000fca0008011608 */
[----:B------:R-:W-:-:S04]  /*ff00*/  IMAD.MOV R8, RZ, RZ, -R8 ;  /* 0x000000ffff087224 */ /* 0x000fc800078e0a08 */
[----:B-1----:R-:W-:-:S04]  /*ff10*/  IMAD R8, R8, UR8, R9 ;  /* 0x0000000808087c24 */ /* 0x002fc8000f8e0209 */
[----:B--2---:R-:W-:-:S07]  /*ff20*/  IMAD R19, R8, UR9, R19 ;  /* 0x0000000908137c24 */ /* 0x004fce000f8e0213 */
.L_x_164:
[----:B------:R-:W-:Y:S01]  /*ff30*/  MOV R16, RZ ;  /* 0x000000ff00107202 */ /* 0x000fe20000000f00 */
[----:B------:R-:W-:Y:S06]  /*ff40*/  BRA.U !UP0, `(.L_x_165) ;  /* 0x0000001108487547 */ /* 0x000fec000b800000 */
[----:B------:R-:W0:Y:S01]  /*ff50*/  LDCU.64 UR6, c[0x0][0x560] ;  /* 0x0000ac00ff0677ac */ /* 0x000e220008000a00 */
[----:B------:R-:W-:Y:S01]  /*ff60*/  MOV R10, RZ ;  /* 0x000000ff000a7202 */ /* 0x000fe20000000f00 */
[----:B------:R-:W-:Y:S01]  /*ff70*/  VIADD R11, R3, 0x1 ;  /* 0x00000001030b7836 */ /* 0x000fe20000000000 */
        /* <DEDUP_REMOVED lines=271> */
.L_x_165:
[----:B------:R-:W0:Y:S01]  /*11070*/  LDCU UR4, c[0x0][0x38c] ;  /* 0x00007180ff0477ac */ /* 0x000e220008000800 */
[----:B------:R-:W-:Y:S01]  /*11080*/  BSSY.RECONVERGENT B0, `(.L_x_166) ;  /* 0x0000018000007945 */ /* 0x000fe20003800200 */
[----:B------:R-:W-:Y:S02]  /*11090*/  LOP3.LUT P3, RZ, R5, R4, RZ, 0xfc, !PT ;  /* 0x0000000405ff7212 */ /* 0x000fe4000786fcff */
[----:B------:R-:W-:Y:S02]  /*110a0*/  PLOP3.LUT P0, PT, PT, PT, PT, 0x8, 0x80 ;  /* 0x000000000080781c */ /* 0x000fe40003f0e170 */
[----:B0-----:R-:W-:-:S13]  /*110b0*/  ISETP.GE.AND P1, PT, R3, UR4, PT ;  /* 0x0000000403007c0c */ /* 0x001fda000bf26270 */
[----:B------:R-:W-:Y:S05]  /*110c0*/  @P1 BRA `(.L_x_167) ;  /* 0x00000000004c1947 */ /* 0x000fea0003800000 */
        /* <DEDUP_REMOVED lines=10> */
[----:B------:R-:W1:Y:S01]  /*11170*/  LDC.64 R2, c[0x0][0x770] ;  /* 0x0001dc00ff027b82 */ /* 0x000e620000000a00 */
[----:B------:R-:W-:Y:S01]  /*11180*/  ISETP.NE.AND P0, PT, R8, RZ, PT ;  /* 0x000000ff0800720c */ /* 0x000fe20003f05270 */
[----:B------:R-:W2:Y:S01]  /*11190*/  LDCU UR5, c[0x0][0x360] ;  /* 0x00006c00ff0577ac */ /* 0x000ea20008000800 */
[----:B0-----:R-:W-:-:S11]  /*111a0*/  IMAD R8, R0, UR4, R9 ;  /* 0x0000000400087c24 */ /* 0x001fd6000f8e0209 */
[----:B--2---:R-:W-:Y:S01]  /*111b0*/  @!P0 IMAD R8, R8, UR5, R5 ;  /* 0x0000000508088c24 */ /* 0x004fe2000f8e0205 */
[----:B------:R-:W-:-:S03]  /*111c0*/  PLOP3.LUT P0, PT, PT, PT, PT, 0x80, 0x8 ;  /* 0x000000000008781c */ /* 0x000fc60003f0f070 */
[----:B-1----:R-:W-:-:S05]  /*111d0*/  IMAD.WIDE.U32 R2, R8, 0x2, R2 ;  /* 0x0000000208027825 */ /* 0x002fca00078e0002 */
[----:B------:R0:W-:Y:S04]  /*111e0*/  STG.E.U8 desc[UR36][R2.64], R18 ;  /* 0x0000001202007986 */ /* 0x0001e8000c101124 */
[----:B------:R0:W-:Y:S02]  /*111f0*/  STG.E.U8 desc[UR36][R2.64+0x1], R17 ;  /* 0x0000011102007986 */ /* 0x0001e4000c101124 */
.L_x_167:
[----:B------:R-:W-:Y:S05]  /*11200*/  BSYNC.RECONVERGENT B0 ;  /* 0x0000000000007941 */ /* 0x000fea0003800200 */
.L_x_166:
        /* <DEDUP_REMOVED lines=9> */
[----:B------:R-:W-:Y:S05]  /*112a0*/  WARPSYNC.ALL ;  /* 0x0000000000007948 */ /* 0x000fea0003800000 */
        /* <DEDUP_REMOVED lines=21> */
[----:B0-----:R-:W-:-:S04]  /*11400*/  IADD3 R8, PT, PT, R8, R11, RZ ;  /* 0x0000000b08087210 */ /* 0x001fc80007ffe0ff */
[----:B------:R-:W-:-:S04]  /*11410*/  ISETP.NE.AND P1, PT, R8, UR4, PT ;  /* 0x0000000408007c0c */ /* 0x000fc8000bf25270 */
[----:B------:R-:W-:-:S05]  /*11420*/  SEL R2, RZ, 0x1, P1 ;  /* 0x00000001ff027807 */ /* 0x000fca0000800000 */
[----:B------:R1:W-:Y:S04]  /*11430*/  STS.U8 [UR5], R2 ;  /* 0x00000002ff007988 */ /* 0x0003e80008000005 */
.L_x_169:
[----:B------:R-:W-:Y:S05]  /*11440*/  BSYNC.RECONVERGENT B0 ;  /* 0x0000000000007941 */ /* 0x000fea0003800200 */
.L_x_168:
[----:B------:R-:W2:Y:S08]  /*11450*/  S2UR UR5, SR_CgaCtaId ;  /* 0x00000000000579c3 */ /* 0x000eb00000008800 */
[----:B------:R-:W-:Y:S06]  /*11460*/  BAR.SYNC.DEFER_BLOCKING 0x0 ;  /* 0x0000000000007b1d */ /* 0x000fec0000010000 */
[----:B------:R-:W-:-:S02]  /*11470*/  UMOV UR4, 0x400 ;  /* 0x0000040000047882 */ /* 0x000fc40000000000 */
[----:B--2---:R-:W-:-:S09]  /*11480*/  ULEA UR6, UR5, UR4, 0x18 ;  /* 0x0000000405067291 */ /* 0x004fd2000f8ec0ff */
        /* <DEDUP_REMOVED lines=16> */
[----:B-1----:R-:W-:-:S08]  /*11590*/  IMAD.U32 R18, RZ, RZ, UR6 ;  /* 0x00000006ff127e24 */ /* 0x002fd0000f8e00ff */
[----:B------:R-:W-:Y:S05]  /*115a0*/  BRA.U !UP0, `(.L_x_171) ;  /* 0x0000000108747547 */ /* 0x000fea000b800000 */
[----:B------:R-:W0:Y:S01]  /*115b0*/  LDCU UR6, c[0x0][0x360] ;  /* 0x00006c00ff0677ac */ /* 0x000e220008000800 */
[----:B------:R-:W-:Y:S01]  /*115c0*/  PRMT R17, R18, 0x7610, R17 ;  /* 0x0000761012117816 */ /* 0x000fe20000000011 */
[----:B------:R-:W1:Y:S01]  /*115d0*/  LDCU UR8, c[0x0][0x398] ;  /* 0x00007300ff0877ac */ /* 0x000e620008000800 */
[----:B0-----:R-:W-:-:S05]  /*115e0*/  IMAD R8, R4, UR6, R5 ;  /* 0x0000000604087c24 */ /* 0x001fca000f8e0205 */
[----:B-1----:R-:W-:-:S13]  /*115f0*/  ISETP.GE.U32.AND P1, PT, R8, UR8, PT ;  /* 0x0000000808007c0c */ /* 0x002fda000bf26070 */
[----:B------:R-:W-:Y:S05]  /*11600*/  @P1 BRA `(.L_x_172) ;  /* 0x0000000000c81947 */ /* 0x000fea0003800000 */
[----:B------:R-:W0:Y:S01]  /*11610*/  LDCU UR7, c[0x0][0x374] ;  /* 0x00006e80ff0777ac */ /* 0x000e220008000800 */
[----:B------:R-:W1:Y:S01]  /*11620*/  LDC R13, c[0x0][0x364] ;  /* 0x0000d900ff0d7b82 */ /* 0x000e620000000800 */
[----:B------:R-:W-:Y:S01]  /*11630*/  PRMT R9, R18, 0x9910, RZ ;  /* 0x0000991012097816 */ /* 0x000fe200000000ff */
[----:B------:R-:W-:Y:S01]  /*11640*/  BSSY.RECONVERGENT B1, `(.L_x_173) ;  /* 0x0000010000017945 */ /* 0x000fe20003800200 */
[----:B------:R-:W-:Y:S02]  /*11650*/  MOV R10, R8 ;  /* 0x00000008000a7202 */ /* 0x000fe40000000f00 */
[----:B------:R-:W-:-:S03]  /*11660*/  ISETP.NE.AND P1, PT, R9, RZ, PT ;  /* 0x000000ff0900720c */ /* 0x000fc60003f25270 */
[----:B------:R-:W2:Y:S01]  /*11670*/  LDC.64 R2, c[0x0][0x770] ;  /* 0x0001dc00ff027b82 */ /* 0x000ea20000000a00 */
[----:B------:R-:W-:Y:S01]  /*11680*/  PLOP3.LUT P2, PT, P1, PT, PT, 0x80, 0x8 ;  /* 0x000000000008781c */ /* 0x000fe20000f4f070 */
[----:B0-----:R-:W-:Y:S02]  /*11690*/  IMAD R11, R0, UR7, RZ ;  /* 0x00000007000b7c24 */ /* 0x001fe4000f8e02ff */
[----:B-1----:R-:W-:-:S10]  /*116a0*/  IMAD R13, R13, UR6, RZ ;  /* 0x000000060d0d7c24 */ /* 0x002fd4000f8e02ff */
.L_x_174:
[----:B------:R-:W-:-:S04]  /*116b0*/  IMAD.IADD R9, R11, 0x1, R10 ;  /* 0x000000010b097824 */ /* 0x000fc800078e020a */
[----:B--2---:R-:W-:-:S05]  /*116c0*/  IMAD.WIDE.U32 R8, R9, 0x2, R2 ;  /* 0x0000000209087825 */ /* 0x004fca00078e0002 */
[----:B------:R-:W2:Y:S04]  /*116d0*/  LDG.E.U8 R12, desc[UR36][R8.64] ;  /* 0x00000024080c7981 */ /* 0x000ea8000c1e1100 */
[----:B------:R-:W3:Y:S01]  /*116e0*/  LDG.E.U8 R0, desc[UR36][R8.64+0x1] ;  /* 0x0000012408007981 */ /* 0x000ee2000c1e1100 */
[----:B------:R-:W-:-:S04]  /*116f0*/  IADD3 R10, PT, PT, R13, R10, RZ ;  /* 0x0000000a0d0a7210 */ /* 0x000fc80007ffe0ff */
[----:B------:R-:W-:Y:S02]  /*11700*/  ISETP.GE.U32.AND P3, PT, R10, UR8, PT ;  /* 0x000000080a007c0c */ /* 0x000fe4000bf66070 */
[----:B--2---:R-:W-:Y:S02]  /*11710*/  ISETP.NE.OR P1, PT, R12, RZ, P1 ;  /* 0x000000ff0c00720c */ /* 0x004fe40000f25670 */
[----:B---3--:R-:W-:-:S09]  /*11720*/  ISETP.NE.OR P2, PT, R0, RZ, P2 ;  /* 0x000000ff0000720c */ /* 0x008fd20001745670 */
[----:B------:R-:W-:Y:S05]  /*11730*/  @!P3 BRA `(.L_x_174) ;  /* 0xfffffffc00dcb947 */ /* 0x000fea000383ffff */
[----:B------:R-:W-:Y:S05]  /*11740*/  BSYNC.RECONVERGENT B1 ;  /* 0x0000000000017941 */ /* 0x000fea0003800200 */
.L_x_173:
[----:B------:R-:W-:Y:S02]  /*11750*/  SEL R18, RZ, 0x1, !P1 ;  /* 0x00000001ff127807 */ /* 0x000fe40004800000 */
[----:B------:R-:W-:Y:S01]  /*11760*/  SEL R17, RZ, 0x1, !P2 ;  /* 0x00000001ff117807 */ /* 0x000fe20005000000 */
[----:B------:R-:W-:Y:S06]  /*11770*/  BRA `(.L_x_172) ;  /* 0x00000000006c7947 */ /* 0x000fec0003800000 */
.L_x_171:
[----:B------:R-:W0:Y:S01]  /*11780*/  LDCU UR7, c[0x0][0x398] ;  /* 0x00007300ff0777ac */ /* 0x000e220008000800 */
[----:B------:R-:W-:Y:S02]  /*11790*/  PRMT R17, R18, 0x7610, R17 ;  /* 0x0000761012117816 */ /* 0x000fe40000000011 */
[----:B0-----:R-:W-:-:S13]  /*117a0*/  ISETP.GE.U32.AND P1, PT, R4, UR7, PT ;  /* 0x0000000704007c0c */ /* 0x001fda000bf26070 */
[----:B------:R-:W-:Y:S05]  /*117b0*/  @P1 BRA `(.L_x_172) ;  /* 0x00000000005c1947 */ /* 0x000fea0003800000 */
[----:B------:R-:W0:Y:S01]  /*117c0*/  LDCU UR6, c[0x0][0x374] ;  /* 0x00006e80ff0677ac */ /* 0x000e220008000800 */
[----:B------:R-:W1:Y:S01]  /*117d0*/  LDC R12, c[0x0][0x360] ;  /* 0x0000d800ff0c7b82 */ /* 0x000e620000000800 */
[----:B------:R-:W-:Y:S01]  /*117e0*/  PRMT R8, R18, 0x9910, RZ ;  /* 0x0000991012087816 */ /* 0x000fe200000000ff */
[----:B------:R-:W-:Y:S01]  /*117f0*/  BSSY.RECONVERGENT B1, `(.L_x_175) ;  /* 0x0000011000017945 */ /* 0x000fe20003800200 */
[----:B------:R-:W-:Y:S02]  /*11800*/  IMAD.MOV.U32 R11, RZ, RZ, R4 ;  /* 0x000000ffff0b7224 */ /* 0x000fe400078e0004 */
[----:B------:R-:W-:-:S03]  /*11810*/  ISETP.NE.AND P1, PT, R8, RZ, PT ;  /* 0x000000ff0800720c */ /* 0x000fc60003f25270 */
[----:B------:R-:W2:Y:S01]  /*11820*/  LDC.64 R2, c[0x0][0x770] ;  /* 0x0001dc00ff027b82 */ /* 0x000ea20000000a00 */
[----:B------:R-:W-:-:S07]  /*11830*/  PLOP3.LUT P2, PT, P1, PT, PT, 0x80, 0x8 ;  /* 0x000000000008781c */ /* 0x000fce0000f4f070 */
[----:B------:R-:W3:Y:S01]  /*11840*/  LDC R14, c[0x0][0x364] ;  /* 0x0000d900ff0e7b82 */ /* 0x000ee20000000800 */
[----:B0-----:R-:W-:-:S07]  /*11850*/  IMAD R0, R0, UR6, RZ ;  /* 0x0000000600007c24 */ /* 0x001fce000f8e02ff */
.L_x_176:
[----:B------:R-:W-:-:S05]  /*11860*/  IADD3 R8, PT, PT, R0, R11, RZ ;  /* 0x0000000b00087210 */ /* 0x000fca0007ffe0ff */
[----:B-1----:R-:W-:-:S04]  /*11870*/  IMAD R8, R8, R12, R5 ;  /* 0x0000000c08087224 */ /* 0x002fc800078e0205 */
[----:B--2---:R-:W-:-:S05]  /*11880*/  IMAD.WIDE.U32 R8, R8, 0x2, R2 ;  /* 0x0000000208087825 */ /* 0x004fca00078e0002 */
[----:B------:R-:W2:Y:S04]  /*11890*/  LDG.E.U8 R13, desc[UR36][R8.64] ;  /* 0x00000024080d7981 */ /* 0x000ea8000c1e1100 */
[----:B------:R-:W4:Y:S01]  /*118a0*/  LDG.E.U8 R10, desc[UR36][R8.64+0x1] ;  /* 0x00000124080a7981 */ /* 0x000f22000c1e1100 */
[----:B---3--:R-:W-:-:S05]  /*118b0*/  IMAD.IADD R11, R14, 0x1, R11 ;  /* 0x000000010e0b7824 */ /* 0x008fca00078e020b */
[----:B------:R-:W-:Y:S02]  /*118c0*/  ISETP.GE.U32.AND P3, PT, R11, UR7, PT ;  /* 0x000000070b007c0c */ /* 0x000fe4000bf66070 */
[----:B--2---:R-:W-:Y:S02]  /*118d0*/  ISETP.NE.OR P1, PT, R13, RZ, P1 ;  /* 0x000000ff0d00720c */ /* 0x004fe40000f25670 */
[----:B----4-:R-:W-:-:S09]  /*118e0*/  ISETP.NE.OR P2, PT, R10, RZ, P2 ;  /* 0x000000ff0a00720c */ /* 0x010fd20001745670 */
[----:B------:R-:W-:Y:S05]  /*118f0*/  @!P3 BRA `(.L_x_176) ;  /* 0xfffffffc00d8b947 */ /* 0x000fea000383ffff */
[----:B------:R-:W-:Y:S05]  /*11900*/  BSYNC.RECONVERGENT B1 ;  /* 0x0000000000017941 */ /* 0x000fea0003800200 */
.L_x_175:
[----:B------:R-:W-:Y:S02]  /*11910*/  SEL R18, RZ, 0x1, !P1 ;  /* 0x00000001ff127807 */ /* 0x000fe40004800000 */
[----:B------:R-:W-:-:S07]  /*11920*/  SEL R17, RZ, 0x1, !P2 ;  /* 0x00000001ff117807 */ /* 0x000fce0005000000 */
.L_x_172:
[----:B------:R-:W-:Y:S05]  /*11930*/  BSYNC.RECONVERGENT B0 ;  /* 0x0000000000007941 */ /* 0x000fea0003800200 */
.L_x_170:
[----:B------:R-:W0:Y:S01]  /*11940*/  LDCU UR6, c[0x0][0x360] ;  /* 0x00006c00ff0677ac */ /* 0x000e220008000800 */
[----:B------:R-:W-:Y:S01]  /*11950*/  PRMT R3, R17, 0x7604, R18 ;  /* 0x0000760411037816 */ /* 0x000fe20000000012 */
[----:B------:R-:W-:-:S04]  /*11960*/  UIADD3 UR4, UPT, UPT, UR4, 0x10, URZ ;  /* 0x0000001004047890 */ /* 0x000fc8000fffe0ff */
[----:B------:R-:W-:Y:S01]  /*11970*/  ULEA UR8, UR5, UR4, 0x18 ;  /* 0x0000000405087291 */ /* 0x000fe2000f8ec0ff */
[----:B------:R-:W1:Y:S01]  /*11980*/  LDCU UR5, c[0x0][0x364] ;  /* 0x00006c80ff0577ac */ /* 0x000e620008000800 */
[----:B0-----:R-:W-:-:S05]  /*11990*/  IMAD R0, R4, UR6, R5 ;  /* 0x0000000604007c24 */ /* 0x001fca000f8e0205 */
[----:B------:R-:W-:-:S05]  /*119a0*/  LEA R0, R0, UR8, 0x1 ;  /* 0x0000000800007c11 */ /* 0x000fca000f8e08ff */
[----:B------:R0:W-:Y:S01]  /*119b0*/  STS.U16 [R0], R3 ;  /* 0x0000000300007388 */ /* 0x0001e20000000400 */
[----:B-1----:R-:W-:-:S09]  /*119c0*/  UISETP.GE.U32.AND UP0, UPT, UR5, 0x2, UPT ;  /* 0x000000020500788c */ /* 0x002fd2000bf06070 */
[----:B0-----:R-:W-:Y:S05]  /*119d0*/  BRA.U !UP0, `(.L_x_177) ;  /* 0x00000001085c7547 */ /* 0x001fea000b800000 */
[----:B------:R-:W-:-:S05]  /*119e0*/  UMOV UR4, UR5 ;  /* 0x0000000500047c82 */ /* 0x000fca0008000000 */
.L_x_180:
[----:B------:R-:W-:Y:S01]  /*119f0*/  USHF.R.U32.HI UR7, URZ, 0x1, UR4 ;  /* 0x00000001ff077899 */ /* 0x000fe20008011604 */
[----:B------:R-:W-:Y:S05]  /*11a00*/  BAR.SYNC.DEFER_BLOCKING 0x0 ;  /* 0x0000000000007b1d */ /* 0x000fea0000010000 */
[----:B------:R-:W-:Y:S01]  /*11a10*/  IADD3 R2, PT, PT, R4, UR7, RZ ;  /* 0x0000000704027c10 */ /* 0x000fe2000fffe0ff */
[----:B------:R-:W-:Y:S03]  /*11a20*/  BSSY.RECONVERGENT B0, `(.L_x_178) ;  /* 0x000000f000007945 */ /* 0x000fe60003800200 */
[----:B------:R-:W-:-:S04]  /*11a30*/  ISETP.GE.U32.AND P1, PT, R2, UR5, PT ;  /* 0x0000000502007c0c */ /* 0x000fc8000bf26070 */
[----:B------:R-:W-:-:S13]  /*11a40*/  ISETP.GE.U32.OR P1, PT, R4, UR7, P1 ;  /* 0x0000000704007c0c */ /* 0x000fda0008f26470 */
[----:B0-----:R-:W-:Y:S05]  /*11a50*/  @P1 BRA `(.L_x_179) ;  /* 0x00000000002c1947 */ /* 0x001fea0003800000 */
[----:B------:R-:W-:-:S05]  /*11a60*/  IMAD R2, R2, UR6, R5 ;  /* 0x0000000602027c24 */ /* 0x000fca000f8e0205 */
[----:B------:R-:W-:-:S06]  /*11a70*/  LEA R2, R2, UR8, 0x1 ;  /* 0x0000000802027c11 */ /* 0x000fcc000f8e08ff */
        /* <DEDUP_REMOVED lines=9> */
.L_x_179:
[----:B------:R-:W-:Y:S05]  /*11b10*/  BSYNC.RECONVERGENT B0 ;  /* 0x0000000000007941 */ /* 0x000fea0003800200 */
.L_x_178:
[----:B------:R-:W-:-:S03]  /*11b20*/  UISETP.GT.U32.AND UP0, UPT, UR4, 0x3, UPT ;  /* 0x000000030400788c */ /* 0x000fc6000bf04070 */
[----:B------:R-:W-:-:S06]  /*11b30*/  UMOV UR4, UR7 ;  /* 0x0000000700047c82 */ /* 0x000fcc0008000000 */
[----:B------:R-:W-:Y:S05]  /*11b40*/  BRA.U UP0, `(.L_x_180) ;  /* 0xfffffffd00a87547 */ /* 0x000fea000b83ffff */
.L_x_177:
[----:B------:R-:W1:Y:S02]  /*11b50*/  LDCU UR4, c[0x0][0x39c] ;  /* 0x00007380ff0477ac */ /* 0x000e640008000800 */
[----:B-1----:R-:W-:-:S09]  /*11b60*/  UISETP.NE.AND UP0, UPT, UR4, URZ, UPT ;  /* 0x000000ff0400728c */ /* 0x002fd2000bf05270 */
[----:B------:R-:W-:Y:S05]  /*11b70*/  BRA.U !UP0, `(.L_x_181) ;  /* 0x0000000108c87547 */ /* 0x000fea000b800000 */
[----:B------:R-:W-:Y:S02]  /*11b80*/  UISETP.GE.U32.AND UP0, UPT, UR6, 0x21, UPT ;  /* 0x000000210600788c */ /* 0x000fe4000bf06070 */
[----:B------:R-:W-:-:S07]  /*11b90*/  UMOV UR4, UR6 ;  /* 0x0000000600047c82 */ /* 0x000fce0008000000 */
[----:B------:R-:W-:Y:S05]  /*11ba0*/  BRA.U !UP0, `(.L_x_182) ;  /* 0x00000001086c7547 */ /* 0x000fea000b800000 */
[----:B0-----:R-:W-:Y:S01]  /*11bb0*/  PRMT R3, R17, 0x7604, R18 ;  /* 0x0000760411037816 */ /* 0x001fe20000000012 */
[----:B------:R-:W-:Y:S01]  /*11bc0*/  UISETP.GE.U32.AND UP0, UPT, UR6, 0x40, UPT ;  /* 0x000000400600788c */ /* 0x000fe2000bf06070 */
[----:B------:R-:W-:-:S03]  /*11bd0*/  UMOV UR4, 0x20 ;  /* 0x0000002000047882 */ /* 0x000fc60000000000 */
[----:B------:R1:W-:Y:S05]  /*11be0*/  STS.U16 [R0], R3 ;  /* 0x0000000300007388 */ /* 0x0003ea0000000400 */
[----:B------:R-:W-:Y:S05]  /*11bf0*/  BRA.U !UP0, `(.L_x_182) ;  /* 0x0000000108587547 */ /* 0x000fea000b800000 */
[----:B------:R-:W-:-:S05]  /*11c00*/  UMOV UR5, UR6 ;  /* 0x0000000600057c82 */ /* 0x000fca0008000000 */
.L_x_185:
[----:B------:R-:W-:Y:S01]  /*11c10*/  USHF.R.U32.HI UR7, URZ, 0x1, UR5 ;  /* 0x00000001ff077899 */ /* 0x000fe20008011605 */
[----:B------:R-:W-:Y:S05]  /*11c20*/  BAR.SYNC.DEFER_BLOCKING 0x0 ;  /* 0x0000000000007b1d */ /* 0x000fea0000010000 */
[----:B------:R-:W-:Y:S01]  /*11c30*/  VIADD R2, R5, UR7 ;  /* 0x0000000705027c36 */ /* 0x000fe20008000000 */
[----:B------:R-:W-:Y:S04]  /*11c40*/  BSSY.RECONVERGENT B0, `(.L_x_183) ;  /* 0x000000e000007945 */ /* 0x000fe80003800200 */
[----:B------:R-:W-:-:S04]  /*11c50*/  ISETP.GE.U32.AND P1, PT, R2, UR6, PT ;  /* 0x0000000602007c0c */ /* 0x000fc8000bf26070 */
[----:B------:R-:W-:-:S13]  /*11c60*/  ISETP.GE.U32.OR P1, PT, R5, UR7, P1 ;  /* 0x0000000705007c0c */ /* 0x000fda0008f26470 */
[----:B0-----:R-:W-:Y:S05]  /*11c70*/  @P1 BRA `(.L_x_184) ;  /* 0x0000000000281947 */ /* 0x001fea0003800000 */
[----:B------:R-:W-:-:S09]  /*11c80*/  ULOP3.LUT UR8, UR5, 0x7fe, URZ, 0xc0, !UPT ;  /* 0x000007fe05087892 */ /* 0x000fd2000f8ec0ff */
[----:B------:R-:W1:Y:S02]  /*11c90*/  LDS.U16 R2, [R0+UR8] ;  /* 0x0000000800027984 */ /* 0x000e640008000400 */
[C---:B-1----:R-:W-:Y:S02]  /*11ca0*/  PRMT R3, R2.reuse, 0x7770, RZ ;  /* 0x0000777002037816 */ /* 0x042fe400000000ff */
[----:B------:R-:W-:Y:S02]  /*11cb0*/  PRMT R2, R2, 0x7771, RZ ;  /* 0x0000777102027816 */ /* 0x000fe400000000ff */
[----:B------:R-:W-:Y:S02]  /*11cc0*/  LOP3.LUT P1, RZ, R18, 0xff, R3, 0xc8, !PT ;  /* 0x000000ff12ff7812 */ /* 0x000fe4000782c803 */
[----:B------:R-:W-:Y:S02]  /*11cd0*/  LOP3.LUT P2, RZ, R17, 0xff, R2, 0xc8, !PT ;  /* 0x000000ff11ff7812 */ /* 0x000fe4000784c802 */
[----:B------:R-:W-:-:S02]  /*11ce0*/  SEL R18, RZ, 0x1, !P1 ;  /* 0x00000001ff127807 */ /* 0x000fc40004800000 */
[----:B------:R-:W-:-:S04]  /*11cf0*/  SEL R17, RZ, 0x1, !P2 ;  /* 0x00000001ff117807 */ /* 0x000fc80005000000 */
[----:B------:R-:W-:-:S05]  /*11d00*/  PRMT R3, R17, 0x7604, R18 ;  /* 0x0000760411037816 */ /* 0x000fca0000000012 */
[----:B------:R0:W-:Y:S02]  /*11d10*/  STS.U16 [R0], R3 ;  /* 0x0000000300007388 */ /* 0x0001e40000000400 */
.L_x_184:
[----:B------:R-:W-:Y:S05]  /*11d20*/  BSYNC.RECONVERGENT B0 ;  /* 0x0000000000007941 */ /* 0x000fea0003800200 */
.L_x_183:
[----:B------:R-:W-:-:S03]  /*11d30*/  UISETP.GT.U32.AND UP0, UPT, UR5, 0x7f, UPT ;  /* 0x0000007f0500788c */ /* 0x000fc6000bf04070 */
[----:B------:R-:W-:-:S06]  /*11d40*/  UMOV UR5, UR7 ;  /* 0x0000000700057c82 */ /* 0x000fcc0008000000 */
[----:B------:R-:W-:Y:S05]  /*11d50*/  BRA.U UP0, `(.L_x_185) ;  /* 0xfffffffd00ac7547 */ /* 0x000fea000b83ffff */
.L_x_182:
[----:B------:R-:W-:Y:S01]  /*11d60*/  BAR.SYNC.DEFER_BLOCKING 0x0 ;  /* 0x0000000000007b1d */ /* 0x000fe20000010000 */
[----:B------:R-:W-:-:S09]  /*11d70*/  UISETP.GE.U32.AND UP0, UPT, UR4, 0x2, UPT ;  /* 0x000000020400788c */ /* 0x000fd2000bf06070 */
[----:B------:R-:W-:Y:S05]  /*11d80*/  BRA.U !UP0, `(.L_x_181) ;  /* 0x0000000108447547 */ /* 0x000fea000b800000 */
[----:B01----:R-:W-:-:S07]  /*11d90*/  HFMA2 R0, -RZ, RZ, 0, 5.9604644775390625e-08 ;  /* 0x00000001ff007431 */ /* 0x003fce00000001ff */
.L_x_186:
[----:B------:R-:W-:Y:S02]  /*11da0*/  LOP3.LUT R2, R18, 0xffff, RZ, 0xc0, !PT ;  /* 0x0000ffff12027812 */ /* 0x000fe400078ec0ff */
[----:B------:R-:W-:Y:S02]  /*11db0*/  LOP3.LUT R3, R17, 0xffff, RZ, 0xc0, !PT ;  /* 0x0000ffff11037812 */ /* 0x000fe400078ec0ff */
[----:B------:R-:W-:Y:S02]  /*11dc0*/  PRMT R2, R2, 0x8880, RZ ;  /* 0x0000888002027816 */ /* 0x000fe400000000ff */
[----:B------:R-:W-:Y:S02]  /*11dd0*/  PRMT R5, R3, 0x8880, RZ ;  /* 0x0000888003057816 */ /* 0x000fe400000000ff */
[----:B------:R-:W-:Y:S01]  /*11de0*/  LOP3.LUT P1, RZ, R18, 0xff, RZ, 0xc0, !PT ;  /* 0x000000ff12ff7812 */ /* 0x000fe2000782c0ff */
[----:B------:R-:W-:Y:S01]  /*11df0*/  IMAD.MOV.U32 R3, RZ, RZ, R2 ;  /* 0x000000ffff037224 */ /* 0x000fe200078e0002 */
[----:B------:R-:W-:-:S02]  /*11e00*/  LOP3.LUT P2, RZ, R17, 0xff, RZ, 0xc0, !PT ;  /* 0x000000ff11ff7812 */ /* 0x000fc4000784c0ff */
[----:B------:R-:W0:Y:S04]  /*11e10*/  SHFL.DOWN PT, R5, R5, R0, 0x1f ;  /* 0x08001f0005057589 */ /* 0x000e2800000e0000 */
[----:B------:R1:W2:Y:S02]  /*11e20*/  SHFL.DOWN PT, R3, R3, R0, 0x1f ;  /* 0x08001f0003037589 */ /* 0x0002a400000e0000 */
[----:B-1----:R-:W-:-:S04]  /*11e30*/  SHF.L.U32 R0, R0, 0x1, RZ ;  /* 0x0000000100007819 */ /* 0x002fc800000006ff */
[----:B------:R-:W-:Y:S02]  /*11e40*/  ISETP.GE.AND P3, PT, R0, UR4, PT ;  /* 0x0000000400007c0c */ /* 0x000fe4000bf66270 */
[----:B0-----:R-:W-:Y:S02]  /*11e50*/  ISETP.NE.OR P2, PT, R5, RZ, P2 ;  /* 0x000000ff0500720c */ /* 0x001fe40001745670 */
[----:B--2---:R-:W-:Y:S02]  /*11e60*/  ISETP.NE.OR P1, PT, R3, RZ, P1 ;  /* 0x000000ff0300720c */ /* 0x004fe40000f25670 */
[----:B------:R-:W-:Y:S02]  /*11e70*/  SEL R17, RZ, 0x1, !P2 ;  /* 0x00000001ff117807 */ /* 0x000fe40005000000 */
[----:B------:R-:W-:-:S05]  /*11e80*/  SEL R18, RZ, 0x1, !P1 ;  /* 0x00000001ff127807 */ /* 0x000fca0004800000 */
[----:B------:R-:W-:Y:S05]  /*11e90*/  @!P3 BRA `(.L_x_186) ;  /* 0xfffffffc00c0b947 */ /* 0x000fea000383ffff */
.L_x_181:
[----:B------:R-:W-:Y:S05]  /*11ea0*/  @!P0 EXIT ;  /* 0x000000000000894d */ /* 0x000fea0003800000 */
[----:B------:R-:W2:Y:S02]  /*11eb0*/  LDCU.64 UR4, c[0x0][0x768] ;  /* 0x0000ed00ff0477ac */ /* 0x000ea40008000a00 */
[----:B--2---:R-:W-:-:S04]  /*11ec0*/  UISETP.NE.U32.AND UP0, UPT, UR4, URZ, UPT ;  /* 0x000000ff0400728c */ /* 0x004fc8000bf05070 */
[----:B------:R-:W-:-:S09]  /*11ed0*/  UISETP.NE.AND.EX UP0, UPT, UR5, URZ, UPT, UP0 ;  /* 0x000000ff0500728c */ /* 0x000fd2000bf05300 */
[----:B------:R-:W-:Y:S05]  /*11ee0*/  BRA.U UP0, `(.L_x_187) ;  /* 0x0000000500307547 */ /* 0x000fea000b800000 */
[----:B------:R-:W2:Y:S01]  /*11ef0*/  LDCU.U8 UR6, c[0x0][0x788] ;  /* 0x0000f100ff0677ac */ /* 0x000ea20008000000 */
[----:B------:R-:W3:Y:S01]  /*11f00*/  LDCU.64 UR4, c[0x0][0x758] ;  /* 0x0000eb00ff0477ac */ /* 0x000ee20008000a00 */
[----:B--2---:R-:W-:Y:S02]  /*11f10*/  ISETP.NE.AND P2, PT, RZ, UR6, PT ;  /* 0x00000006ff007c0c */ /* 0x004fe4000bf45270 */
[----:B---3--:R-:W-:Y:S02]  /*11f20*/  IADD3 R4, P1, PT, R19, UR4, RZ ;  /* 0x0000000413047c10 */ /* 0x008fe4000ff3e0ff */
[----:B------:R-:W-:-:S03]  /*11f30*/  IADD3 R2, P0, PT, R16, UR4, RZ ;  /* 0x0000000410027c10 */ /* 0x000fc6000ff1e0ff */
[----:B------:R-:W-:Y:S01]  /*11f40*/  IMAD.X R5, RZ, RZ, UR5, P1 ;  /* 0x00000005ff057e24 */ /* 0x000fe200088e06ff */
[----:B01----:R-:W-:-:S05]  /*11f50*/  IADD3.X R3, PT, PT, RZ, UR5, RZ, P0, !PT ;  /* 0x00000005ff037c10 */ /* 0x003fca00087fe4ff */
[----:B------:R-:W2:Y:S04]  /*11f60*/  @P2 LDG.E.U8 R7, desc[UR36][R4.64] ;  /* 0x0000002404072981 */ /* 0x000ea8000c1e1100 */
[----:B------:R-:W3:Y:S01]  /*11f70*/  @P2 LDG.E.U8 R0, desc[UR36][R2.64] ;  /* 0x0000002402002981 */ /* 0x000ee2000c1e1100 */
[----:B------:R-:W0:Y:S02]  /*11f80*/  LDCU.U8 UR4, c[0x0][0x789] ;  /* 0x0000f120ff0477ac */ /* 0x000e240008000000 */
[----:B0-----:R-:W-:Y:S01]  /*11f90*/  UISETP.NE.AND UP0, UPT, UR4, URZ, UPT ;  /* 0x000000ff0400728c */ /* 0x001fe2000bf05270 */
[----:B--2---:R-:W-:Y:S02]  /*11fa0*/  @P2 LOP3.LUT P0, RZ, R7, 0xff, R18, 0xc8, !PT ;  /* 0x000000ff07ff2812 */ /* 0x004fe4000780c812 */
[----:B---3--:R-:W-:-:S02]  /*11fb0*/  @P2 LOP3.LUT P1, RZ, R0, 0xff, R17, 0xc8, !PT ;  /* 0x000000ff00ff2812 */ /* 0x008fc4000782c811 */
[----:B------:R-:W-:Y:S02]  /*11fc0*/  @P2 SEL R0, RZ, 0x1, !P0 ;  /* 0x00000001ff002807 */ /* 0x000fe40004000000 */
[----:B------:R-:W-:Y:S02]  /*11fd0*/  @P2 SEL R6, RZ, 0x1, !P1 ;  /* 0x00000001ff062807 */ /* 0x000fe40004800000 */
[----:B------:R-:W-:Y:S02]  /*11fe0*/  @P2 PRMT R18, R0, 0x7610, R18 ;  /* 0x0000761000122816 */ /* 0x000fe40000000012 */
[----:B------:R-:W-:Y:S01]  /*11ff0*/  @P2 PRMT R17, R6, 0x7610, R17 ;  /* 0x0000761006112816 */ /* 0x000fe20000000011 */
[----:B------:R-:W-:Y:S06]  /*12000*/  BRA.U UP0, `(.L_x_188) ;  /* 0x00000001001c7547 */ /* 0x000fec000b800000 */
[----:B------:R-:W-:Y:S02]  /*12010*/  LOP3.LUT P0, RZ, R18, 0xff, RZ, 0xc0, !PT ;  /* 0x000000ff12ff7812 */ /* 0x000fe4000780c0ff */
[----:B------:R-:W-:Y:S02]  /*12020*/  LOP3.LUT P1, RZ, R17, 0xff, RZ, 0xc0, !PT ;  /* 0x000000ff11ff7812 */ /* 0x000fe4000782c0ff */
[----:B------:R-:W-:Y:S02]  /*12030*/  SEL R7, RZ, 0x1, !P0 ;  /* 0x00000001ff077807 */ /* 0x000fe40004000000 */
[----:B------:R-:W-:-:S03]  /*12040*/  SEL R9, RZ, 0x1, !P1 ;  /* 0x00000001ff097807 */ /* 0x000fc60004800000 */
[----:B------:R-:W-:Y:S04]  /*12050*/  STG.E.U8 desc[UR36][R4.64], R7 ;  /* 0x0000000704007986 */ /* 0x000fe8000c101124 */
[----:B------:R-:W-:Y:S01]  /*12060*/  STG.E.U8 desc[UR36][R2.64], R9 ;  /* 0x0000000902007986 */ /* 0x000fe2000c101124 */
[----:B------:R-:W-:Y:S05]  /*12070*/  EXIT ;  /* 0x000000000000794d */ /* 0x000fea0003800000 */
.L_x_188:
[----:B------:R-:W0:Y:S02]  /*12080*/  LDCU UR4, c[0x0][0x78c] ;  /* 0x0000f180ff0477ac */ /* 0x000e240008000800 */
[----:B0-----:R-:W-:-:S09]  /*12090*/  UISETP.NE.AND UP0, UPT, UR4, 0x1, UPT ;  /* 0x000000010400788c */ /* 0x001fd2000bf05270 */
[----:B------:R-:W-:Y:S05]  /*120a0*/  BRA.U !UP0, `(.L_x_189) ;  /* 0x0000000108407547 */ /* 0x000fea000b800000 */
[----:B------:R-:W-:Y:S01]  /*120b0*/  MOV R2, 0x0 ;  /* 0x0000000000027802 */ /* 0x000fe20000000f00 */
[----:B------:R-:W0:Y:S01]  /*120c0*/  LDCU.64 UR4, c[0x4][0x640] ;  /* 0x0100c800ff0477ac */ /* 0x000e220008000a00 */
[----:B------:R-:W-:Y:S02]  /*120d0*/  HFMA2 R12, -RZ, RZ, 0, 5.9604644775390625e-08 ;  /* 0x00000001ff0c7431 */ /* 0x000fe400000001ff */
[----:B------:R-:W-:Y:S01]  /*120e0*/  IMAD.MOV.U32 R8, RZ, RZ, 0x2ef ;  /* 0x000002efff087424 */ /* 0x000fe200078e00ff */
[----:B------:R-:W1:Y:S01]  /*120f0*/  LDCU.64 UR8, c[0x4][0x630] ;  /* 0x0100c600ff0877ac */ /* 0x000e620008000a00 */
[----:B------:R-:W2:Y:S01]  /*12100*/  LDC.64 R2, c[0x4][R2] ;  /* 0x0100000002027b82 */ /* 0x000ea20000000a00 */
[----:B------:R-:W-:Y:S01]  /*12110*/  IMAD.MOV.U32 R13, RZ, RZ, RZ ;  /* 0x000000ffff0d7224 */ /* 0x000fe200078e00ff */
[----:B------:R-:W3:Y:S01]  /*12120*/  LDCU.64 UR6, c[0x4][0x520] ;  /* 0x0100a400ff0677ac */ /* 0x000ee20008000a00 */
[----:B0-----:R-:W-:Y:S01]  /*12130*/  IMAD.U32 R4, RZ, RZ, UR4 ;  /* 0x00000004ff047e24 */ /* 0x001fe2000f8e00ff */
[----:B------:R-:W-:Y:S01]  /*12140*/  MOV R5, UR5 ;  /* 0x0000000500057c02 */ /* 0x000fe20008000f00 */
[----:B-1----:R-:W-:Y:S01]  /*12150*/  IMAD.U32 R6, RZ, RZ, UR8 ;  /* 0x00000008ff067e24 */ /* 0x002fe2000f8e00ff */
[----:B------:R-:W-:Y:S01]  /*12160*/  MOV R7, UR9 ;  /* 0x0000000900077c02 */ /* 0x000fe20008000f00 */
[----:B---3--:R-:W-:Y:S01]  /*12170*/  IMAD.U32 R10, RZ, RZ, UR6 ;  /* 0x00000006ff0a7e24 */ /* 0x008fe2000f8e00ff */
[----:B------:R-:W-:-:S07]  /*12180*/  MOV R11, UR7 ;  /* 0x00000007000b7c02 */ /* 0x000fce0008000f00 */
[----:B------:R-:W-:-:S07]  /*12190*/  LEPC R20, `(.L_x_189) ;  /* 0x000000001014794e */ /* 0x000fce0000000000 */
[----:B--2---:R-:W-:Y:S05]  /*121a0*/  CALL.ABS.NOINC R2 ;  /* 0x0000000002007343 */ /* 0x004fea0003c00000 */
.L_x_189:
[----:B------:R-:W0:Y:S01]  /*121b0*/  LDCU.64 UR4, c[0x0][0x758] ;  /* 0x0000eb00ff0477ac */ /* 0x000e220008000a00 */
[----:B------:R-:W-:-:S04]  /*121c0*/  LOP3.LUT P1, RZ, R18, 0xff, RZ, 0xc0, !PT ;  /* 0x000000ff12ff7812 */ /* 0x000fc8000782c0ff */
[----:B------:R-:W-:Y:S02]  /*121d0*/  SEL R5, RZ, 0x1, !P1 ;  /* 0x00000001ff057807 */ /* 0x000fe40004800000 */
[----:B0-----:R-:W-:Y:S01]  /*121e0*/  IADD3 R2, P0, PT, R19, UR4, RZ ;  /* 0x0000000413027c10 */ /* 0x001fe2000ff1e0ff */
[----:B------:R-:W0:Y:S03]  /*121f0*/  LDCU UR4, c[0x0][0x78c] ;  /* 0x0000f180ff0477ac */ /* 0x000e260008000800 */
[----:B------:R-:W-:-:S05]  /*12200*/  IADD3.X R3, PT, PT, RZ, UR5, RZ, P0, !PT ;  /* 0x00000005ff037c10 */ /* 0x000fca00087fe4ff */
[----:B------:R1:W-:Y:S01]  /*12210*/  STG.E.U8 desc[UR36][R2.64], R5 ;  /* 0x0000000502007986 */ /* 0x0003e2000c101124 */
[----:B0-----:R-:W-:-:S09]  /*12220*/  UISETP.NE.AND UP0, UPT, UR4, 0x1, UPT ;  /* 0x000000010400788c */ /* 0x001fd2000bf05270 */
[----:B-1----:R-:W-:Y:S05]  /*12230*/  BRA.U !UP0, `(.L_x_190) ;  /* 0x0000000108407547 */ /* 0x002fea000b800000 */
        /* <DEDUP_REMOVED lines=16> */
.L_x_190:
[----:B------:R-:W0:Y:S01]  /*12340*/  LDCU.64 UR4, c[0x0][0x758] ;  /* 0x0000eb00ff0477ac */ /* 0x000e220008000a00 */
[----:B------:R-:W-:-:S04]  /*12350*/  LOP3.LUT P1, RZ, R17, 0xff, RZ, 0xc0, !PT ;  /* 0x000000ff11ff7812 */ /* 0x000fc8000782c0ff */
[----:B------:R-:W-:Y:S02]  /*12360*/  SEL R3, RZ, 0x1, !P1 ;  /* 0x00000001ff037807 */ /* 0x000fe40004800000 */
[----:B0-----:R-:W-:-:S04]  /*12370*/  IADD3 R16, P0, PT, R16, UR4, RZ ;  /* 0x0000000410107c10 */ /* 0x001fc8000ff1e0ff */
[----:B------:R-:W-:-:S05]  /*12380*/  IADD3.X R17, PT, PT, RZ, UR5, RZ, P0, !PT ;  /* 0x00000005ff117c10 */ /* 0x000fca00087fe4ff */
[----:B------:R-:W-:Y:S01]  /*12390*/  STG.E.U8 desc[UR36][R16.64], R3 ;  /* 0x0000000310007986 */ /* 0x000fe2000c101124 */
[----:B------:R-:W-:Y:S05]  /*123a0*/  EXIT ;  /* 0x000000000000794d */ /* 0x000fea0003800000 */
.L_x_187:
[----:B------:R-:W2:Y:S01]  /*123b0*/  LDCU.U8 UR4, c[0x0][0x788] ;  /* 0x0000f100ff0477ac */ /* 0x000ea20008000000 */
[----:B------:R-:W3:Y:S01]  /*123c0*/  LDCU.U8 UR5, c[0x0][0x789] ;  /* 0x0000f120ff0577ac */ /* 0x000ee20008000000 */
[----:B--2---:R-:W-:Y:S02]  /*123d0*/  UISETP.NE.AND UP1, UPT, UR4, URZ, UPT ;  /* 0x000000ff0400728c */ /* 0x004fe4000bf25270 */
[----:B---3--:R-:W-:-:S07]  /*123e0*/  UISETP.NE.AND UP0, UPT, UR5, URZ, UPT ;  /* 0x000000ff0500728c */ /* 0x008fce000bf05270 */
[----:B------:R-:W-:Y:S05]  /*123f0*/  BRA.U !UP1, `(.L_x_191) ;  /* 0x0000000109187547 */ /* 0x000fea000b800000 */
[----:B01----:R-:W2:Y:S04]  /*12400*/  LDG.E.U8 R3, desc[UR36][R6.64] ;  /* 0x0000002406037981 */ /* 0x003ea8000c1e1100 */
[----:B------:R-:W3:Y:S01]  /*12410*/  LDG.E.U8 R0, desc[UR36][R6.64+0x1] ;  /* 0x0000012406007981 */ /* 0x000ee2000c1e1100 */
[----:B--2---:R-:W-:Y:S02]  /*12420*/  LOP3.LUT P0, RZ, R3, 0xff, R18, 0xc8, !PT ;  /* 0x000000ff03ff7812 */ /* 0x004fe4000780c812 */
[----:B---3--:R-:W-:Y:S02]  /*12430*/  LOP3.LUT P1, RZ, R0, 0xff, R17, 0xc8, !PT ;  /* 0x000000ff00ff7812 */ /* 0x008fe4000782c811 */
[----:B------:R-:W-:Y:S02]  /*12440*/  SEL R18, RZ, 0x1, !P0 ;  /* 0x00000001ff127807 */ /* 0x000fe40004000000 */
[----:B------:R-:W-:-:S09]  /*12450*/  SEL R17, RZ, 0x1, !P1 ;  /* 0x00000001ff117807 */ /* 0x000fd20004800000 */
.L_x_191:
[----:B------:R-:W-:Y:S05]  /*12460*/  BRA.U !UP0, `(.L_x_192) ;  /* 0x0000000108cc7547 */ /* 0x000fea000b800000 */
[----:B------:R-:W2:Y:S02]  /*12470*/  LDCU UR4, c[0x0][0x78c] ;  /* 0x0000f180ff0477ac */ /* 0x000ea40008000800 */
[----:B--2---:R-:W-:-:S09]  /*12480*/  UISETP.NE.AND UP0, UPT, UR4, 0x1, UPT ;  /* 0x000000010400788c */ /* 0x004fd2000bf05270 */
[----:B------:R-:W-:Y:S05]  /*12490*/  BRA.U !UP0, `(.L_x_193) ;  /* 0x0000000108407547 */ /* 0x000fea000b800000 */
[----:B------:R-:W-:Y:S01]  /*124a0*/  MOV R2, 0x0 ;  /* 0x0000000000027802 */ /* 0x000fe20000000f00 */
[----:B------:R-:W2:Y:S01]  /*124b0*/  LDCU.64 UR4, c[0x4][0x640] ;  /* 0x0100c800ff0477ac */ /* 0x000ea20008000a00 */
[----:B------:R-:W-:Y:S02]  /*124c0*/  HFMA2 R12, -RZ, RZ, 0, 5.9604644775390625e-08 ;  /* 0x00000001ff0c7431 */ /* 0x000fe400000001ff */
[----:B------:R-:W-:Y:S01]  /*124d0*/  IMAD.MOV.U32 R8, RZ, RZ, 0x2ef ;  /* 0x000002efff087424 */ /* 0x000fe200078e00ff */
[----:B------:R-:W3:Y:S01]  /*124e0*/  LDCU.64 UR6, c[0x4][0x630] ;  /* 0x0100c600ff0677ac */ /* 0x000ee20008000a00 */
[----:B01----:R-:W0:Y:S01]  /*124f0*/  LDC.64 R2, c[0x4][R2] ;  /* 0x0100000002027b82 */ /* 0x003e220000000a00 */
[----:B------:R-:W-:Y:S01]  /*12500*/  IMAD.MOV.U32 R13, RZ, RZ, RZ ;  /* 0x000000ffff0d7224 */ /* 0x000fe200078e00ff */
[----:B------:R-:W1:Y:S01]  /*12510*/  LDCU.64 UR8, c[0x4][0x520] ;  /* 0x0100a400ff0877ac */ /* 0x000e620008000a00 */
[----:B--2---:R-:W-:Y:S01]  /*12520*/  IMAD.U32 R4, RZ, RZ, UR4 ;  /* 0x00000004ff047e24 */ /* 0x004fe2000f8e00ff */
[----:B------:R-:W-:Y:S01]  /*12530*/  MOV R5, UR5 ;  /* 0x0000000500057c02 */ /* 0x000fe20008000f00 */
[----:B---3--:R-:W-:Y:S01]  /*12540*/  IMAD.U32 R6, RZ, RZ, UR6 ;  /* 0x00000006ff067e24 */ /* 0x008fe2000f8e00ff */
[----:B------:R-:W-:Y:S01]  /*12550*/  MOV R7, UR7 ;  /* 0x0000000700077c02 */ /* 0x000fe20008000f00 */
[----:B-1----:R-:W-:Y:S01]  /*12560*/  IMAD.U32 R10, RZ, RZ, UR8 ;  /* 0x00000008ff0a7e24 */ /* 0x002fe2000f8e00ff */
[----:B------:R-:W-:-:S07]  /*12570*/  MOV R11, UR9 ;  /* 0x00000009000b7c02 */ /* 0x000fce0008000f00 */
[----:B------:R-:W-:-:S07]  /*12580*/  LEPC R20, `(.L_x_193) ;  /* 0x000000001014794e */ /* 0x000fce0000000000 */
[----:B0-----:R-:W-:Y:S05]  /*12590*/  CALL.ABS.NOINC R2 ;  /* 0x0000000002007343 */ /* 0x001fea0003c00000 */
.L_x_193:
[----:B------:R-:W2:Y:S01]  /*125a0*/  LDCU.64 UR4, c[0x0][0x758] ;  /* 0x0000eb00ff0477ac */ /* 0x000ea20008000a00 */
[----:B------:R-:W-:-:S04]  /*125b0*/  LOP3.LUT P0, RZ, R18, 0xff, RZ, 0xc0, !PT ;  /* 0x000000ff12ff7812 */ /* 0x000fc8000780c0ff */
[----:B------:R-:W-:Y:S02]  /*125c0*/  SEL R5, RZ, 0x1, !P0 ;  /* 0x00000001ff057807 */ /* 0x000fe40004000000 */
[----:B--2---:R-:W-:Y:S01]  /*125d0*/  IADD3 R2, P1, PT, R19, UR4, RZ ;  /* 0x0000000413027c10 */ /* 0x004fe2000ff3e0ff */
[----:B------:R-:W2:Y:S03]  /*125e0*/  LDCU UR4, c[0x0][0x78c] ;  /* 0x0000f180ff0477ac */ /* 0x000ea60008000800 */
[----:B01----:R-:W-:-:S05]  /*125f0*/  IADD3.X R3, PT, PT, RZ, UR5, RZ, P1, !PT ;  /* 0x00000005ff037c10 */ /* 0x003fca0008ffe4ff */
[----:B------:R0:W-:Y:S01]  /*12600*/  STG.E.U8 desc[UR36][R2.64], R5 ;  /* 0x0000000502007986 */ /* 0x0001e2000c101124 */
[----:B--2---:R-:W-:-:S09]  /*12610*/  UISETP.NE.AND UP0, UPT, UR4, 0x1, UPT ;  /* 0x000000010400788c */ /* 0x004fd2000bf05270 */
[----:B0-----:R-:W-:Y:S05]  /*12620*/  BRA.U !UP0, `(.L_x_194) ;  /* 0x0000000108407547 */ /* 0x001fea000b800000 */
        /* <DEDUP_REMOVED lines=16> */
.L_x_194:
[----:B------:R-:W0:Y:S01]  /*12730*/  LDCU.64 UR4, c[0x0][0x758] ;  /* 0x0000eb00ff0477ac */ /* 0x000e220008000a00 */
[----:B------:R-:W-:-:S04]  /*12740*/  LOP3.LUT P0, RZ, R17, 0xff, RZ, 0xc0, !PT ;  /* 0x000000ff11ff7812 */ /* 0x000fc8000780c0ff */
[----:B------:R-:W-:Y:S02]  /*12750*/  SEL R3, RZ, 0x1, !P0 ;  /* 0x00000001ff037807 */ /* 0x000fe40004000000 */
[----:B0-----:R-:W-:-:S04]  /*12760*/  IADD3 R16, P1, PT, R16, UR4, RZ ;  /* 0x0000000410107c10 */ /* 0x001fc8000ff3e0ff */
[----:B------:R-:W-:-:S05]  /*12770*/  IADD3.X R17, PT, PT, RZ, UR5, RZ, P1, !PT ;  /* 0x00000005ff117c10 */ /* 0x000fca0008ffe4ff */
[----:B------:R-:W-:Y:S01]  /*12780*/  STG.E.U8 desc[UR36][R16.64], R3 ;  /* 0x0000000310007986 */ /* 0x000fe2000c101124 */
[----:B------:R-:W-:Y:S05]  /*12790*/  EXIT ;  /* 0x000000000000794d */ /* 0x000fea0003800000 */
.L_x_192:
[----:B------:R-:W-:Y:S04]  /*127a0*/  STG.E.U8 desc[UR36][R6.64], R18 ;  /* 0x0000001206007986 */ /* 0x000fe8000c101124 */
[----:B------:R-:W-:Y:S01]  /*127b0*/  STG.E.U8 desc[UR36][R6.64+0x1], R17 ;  /* 0x0000011106007986 */ /* 0x000fe2000c101124 */
[----:B------:R-:W-:Y:S05]  /*127c0*/  EXIT ;  /* 0x000000000000794d */ /* 0x000fea0003800000 */
.L_x_163:
        /* <DEDUP_REMOVED lines=11> */
[----:B------:R-:W-:-:S04]  /*12880*/  ISETP.NE.U32.AND P0, PT, R8, RZ, PT ;  /* 0x000000ff0800720c */ /* 0x000fc80003f05070 */
[----:B------:R-:W-:-:S13]  /*12890*/  ISETP.NE.AND.EX P0, PT, R9, RZ, PT, P0 ;  /* 0x000000ff0900720c */ /* 0x000fda0003f05300 */
[----:B------:R-:W-:Y:S05]  /*128a0*/  @P0 BRA `(.L_x_195) ;  /* 0x0000000400300947 */ /* 0x000fea0003800000 */
[----:B------:R-:W0:Y:S01]  /*128b0*/  LDCU.U8 UR6, c[0x0][0x788] ;  /* 0x0000f100ff0677ac */ /* 0x000e220008000000 */
[----:B------:R-:W1:Y:S01]  /*128c0*/  LDCU.64 UR4, c[0x0][0x758] ;  /* 0x0000eb00ff0477ac */ /* 0x000e620008000a00 */
[----:B0-----:R-:W-:Y:S02]  /*128d0*/  ISETP.NE.AND P2, PT, RZ, UR6, PT ;  /* 0x00000006ff007c0c */ /* 0x001fe4000bf45270 */
[----:B-1----:R-:W-:Y:S02]  /*128e0*/  IADD3 R4, P1, PT, R19, UR4, RZ ;  /* 0x0000000413047c10 */ /* 0x002fe4000ff3e0ff */
[----:B------:R-:W-:-:S03]  /*128f0*/  IADD3 R2, P0, PT, R16, UR4, RZ ;  /* 0x0000000410027c10 */ /* 0x000fc6000ff1e0ff */
[----:B------:R-:W-:Y:S01]  /*12900*/  IMAD.X R5, RZ, RZ, UR5, P1 ;  /* 0x00000005ff057e24 */ /* 0x000fe200088e06ff */
[----:B------:R-:W-:-:S05]  /*12910*/  IADD3.X R3, PT, PT, RZ, UR5, RZ, P0, !PT ;  /* 0x00000005ff037c10 */ /* 0x000fca00087fe4ff */
        /* <DEDUP_REMOVED lines=18> */
.L_x_196:
        /* <DEDUP_REMOVED lines=19> */
.L_x_197:
        /* <DEDUP_REMOVED lines=25> */
.L_x_198:
[----:B------:R-:W0:Y:S01]  /*12d00*/  LDCU.64 UR4, c[0x0][0x758] ;  /* 0x0000eb00ff0477ac */ /* 0x000e220008000a00 */
[----:B------:R-:W-:-:S04]  /*12d10*/  LOP3.LUT P1, RZ, R17, 0xff, RZ, 0xc0, !PT ;  /* 0x000000ff11ff7812 */ /* 0x000fc8000782c0ff */
[----:B------:R-:W-:Y:S02]  /*12d20*/  SEL R3, RZ, 0x1, !P1 ;  /* 0x00000001ff037807 */ /* 0x000fe40004800000 */
[----:B0-----:R-:W-:-:S04]  /*12d30*/  IADD3 R16, P0, PT, R16, UR4, RZ ;  /* 0x0000000410107c10 */ /* 0x001fc8000ff1e0ff */
[----:B------:R-:W-:-:S05]  /*12d40*/  IADD3.X R17, PT, PT, RZ, UR5, RZ, P0, !PT ;  /* 0x00000005ff117c10 */ /* 0x000fca00087fe4ff */
[----:B------:R-:W-:Y:S01]  /*12d50*/  STG.E.U8 desc[UR36][R16.64], R3 ;  /* 0x0000000310007986 */ /* 0x000fe2000c101124 */
[----:B------:R-:W-:Y:S05]  /*12d60*/  EXIT ;  /* 0x000000000000794d */ /* 0x000fea0003800000 */
.L_x_195:
[----:B------:R-:W0:Y:S01]  /*12d70*/  LDCU.U8 UR4, c[0x0][0x788] ;  /* 0x0000f100ff0477ac */ /* 0x000e220008000000 */
[----:B------:R-:W1:Y:S01]  /*12d80*/  LDCU.U8 UR5, c[0x0][0x789] ;  /* 0x0000f120ff0577ac */ /* 0x000e620008000000 */
[----:B0-----:R-:W-:Y:S02]  /*12d90*/  UISETP.NE.AND UP0, UPT, UR4, URZ, UPT ;  /* 0x000000ff0400728c */ /* 0x001fe4000bf05270 */
[----:B-1----:R-:W-:-:S07]  /*12da0*/  UISETP.NE.AND UP1, UPT, UR5, URZ, UPT ;  /* 0x000000ff0500728c */ /* 0x002fce000bf25270 */
[----:B------:R-:W-:Y:S05]  /*12db0*/  BRA.U !UP0, `(.L_x_199) ;  /* 0x0000000108187547 */ /* 0x000fea000b800000 */
[----:B------:R-:W2:Y:S04]  /*12dc0*/  LDG.E.U8 R3, desc[UR36][R6.64] ;  /* 0x0000002406037981 */ /* 0x000ea8000c1e1100 */
[----:B------:R-:W3:Y:S01]  /*12dd0*/  LDG.E.U8 R0, desc[UR36][R6.64+0x1] ;  /* 0x0000012406007981 */ /* 0x000ee2000c1e1100 */
[----:B--2---:R-:W-:Y:S02]  /*12de0*/  LOP3.LUT P0, RZ, R3, 0xff, R18, 0xc8, !PT ;  /* 0x000000ff03ff7812 */ /* 0x004fe4000780c812 */
[----:B---3--:R-:W-:Y:S02]  /*12df0*/  LOP3.LUT P1, RZ, R0, 0xff, R17, 0xc8, !PT ;  /* 0x000000ff00ff7812 */ /* 0x008fe4000782c811 */
[----:B------:R-:W-:Y:S02]  /*12e00*/  SEL R18, RZ, 0x1, !P0 ;  /* 0x00000001ff127807 */ /* 0x000fe40004000000 */
[----:B------:R-:W-:-:S09]  /*12e10*/  SEL R17, RZ, 0x1, !P1 ;  /* 0x00000001ff117807 */ /* 0x000fd20004800000 */
.L_x_199:
[----:B------:R-:W-:Y:S05]  /*12e20*/  BRA.U !UP1, `(.L_x_200) ;  /* 0x0000000109cc7547 */ /* 0x000fea000b800000 */
        /* <DEDUP_REMOVED lines=19> */
.L_x_201:
        /* <DEDUP_REMOVED lines=25> */
.L_x_202:
[----:B------:R-:W0:Y:S01]  /*130f0*/  LDCU.64 UR4, c[0x0][0x758] ;  /* 0x0000eb00ff0477ac */ /* 0x000e220008000a00 */
[----:B------:R-:W-:-:S04]  /*13100*/  LOP3.LUT P0, RZ, R17, 0xff, RZ, 0xc0, !PT ;  /* 0x000000ff11ff7812 */ /* 0x000fc8000780c0ff */
[----:B------:R-:W-:Y:S02]  /*13110*/  SEL R3, RZ, 0x1, !P0 ;  /* 0x00000001ff037807 */ /* 0x000fe40004000000 */
[----:B0-----:R-:W-:-:S04]  /*13120*/  IADD3 R16, P1, PT, R16, UR4, RZ ;  /* 0x0000000410107c10 */ /* 0x001fc8000ff3e0ff */
[----:B------:R-:W-:-:S05]  /*13130*/  IADD3.X R17, PT, PT, RZ, UR5, RZ, P1, !PT ;  /* 0x00000005ff117c10 */ /* 0x000fca0008ffe4ff */
[----:B------:R-:W-:Y:S01]  /*13140*/  STG.E.U8 desc[UR36][R16.64], R3 ;  /* 0x0000000310007986 */ /* 0x000fe2000c101124 */
[----:B------:R-:W-:Y:S05]  /*13150*/  EXIT ;  /* 0x000000000000794d */ /* 0x000fea0003800000 */
.L_x_200:
[----:B------:R-:W-:Y:S04]  /*13160*/  STG.E.U8 desc[UR36][R6.64], R18 ;  /* 0x0000001206007986 */ /* 0x000fe8000c101124 */
[----:B------:R-:W-:Y:S01]  /*13170*/  STG.E.U8 desc[UR36][R6.64+0x1], R17 ;  /* 0x0000011106007986 */ /* 0x000fe2000c101124 */
[----:B------:R-:W-:Y:S05]  /*13180*/  EXIT ;  /* 0x000000000000794d */ /* 0x000fea0003800000 */
.L_x_203:
        /* <DEDUP_REMOVED lines=15> */
.L_x_7747:


//--------------------- .text._ZN2at6native13reduce_kernelILi128ELi4ENS0_8ReduceOpIbNS0_14func_wrapper_tIbZZZNS0_14or_kernel_cudaERNS_14TensorIteratorEENKUlvE_clEvENKUlvE10_clEvEUlbbE_EEjbLi4ELi4EEEEEvT1_ --------------------------
	.section	.text._ZN2at6native13reduce_kernelILi128ELi4ENS0_8ReduceOpIbNS0_14func_wrapper_tIbZZZNS0_14or_kernel_cudaERNS_14TensorIteratorEENKUlvE_clEvENKUlvE10_clEvEUlbbE_EEjbLi4ELi4EEEEEvT1_,"ax",@progbits
	.align	128
        .global         _ZN2at6native13reduce_kernelILi128ELi4ENS0_8ReduceOpIbNS0_14func_wrapper_tIbZZZNS0_14or_kernel_cudaERNS_14TensorIteratorEENKUlvE_clEvENKUlvE10_clEvEUlbbE_EEjbLi4ELi4EEEEEvT1_
        .type           _ZN2at6native13reduce_kernelILi128ELi4ENS0_8ReduceOpIbNS0_14func_wrapper_tIbZZZNS0_14or_kernel_cudaERNS_14TensorIteratorEENKUlvE_clEvENKUlvE10_clEvEUlbbE_EEjbLi4ELi4EEEEEvT1_,@function
        .size           _ZN2at6native13reduce_kernelILi128ELi4ENS0_8ReduceOpIbNS0_14func_wrapper_tIbZZZNS0_14or_kernel_cudaERNS_14TensorIteratorEENKUlvE_clEvENKUlvE10_clEvEUlbbE_EEjbLi4ELi4EEEEEvT1_,(.L_x_7748 - _ZN2at6native13reduce_kernelILi128ELi4ENS0_8ReduceOpIbNS0_14func_wrapper_tIbZZZNS0_14or_kernel_cudaERNS_14TensorIteratorEENKUlvE_clEvENKUlvE10_clEvEUlbbE_EEjbLi4ELi4EEEEEvT1_)
        .other          _ZN2at6native13reduce_kernelILi128ELi4ENS0_8ReduceOpIbNS0_14func_wrapper_tIbZZZNS0_14or_kernel_cudaERNS_14TensorIteratorEENKUlvE_clEvENKUlvE10_clEvEUlbbE_EEjbLi4ELi4EEEEEvT1_,@"STO_CUDA_ENTRY STV_DEFAULT"
_ZN2at6native13reduce_kernelILi128ELi4ENS0_8ReduceOpIbNS0_14func_wrapper_tIbZZZNS0_14or_kernel_cudaERNS_14TensorIteratorEENKUlvE_clEvENKUlvE10_clEvEUlbbE_EEjbLi4ELi4EEEEEvT1_:
.text._ZN2at6native13reduce_kernelILi128ELi4ENS0_8ReduceOpIbNS0_14func_wrapper_tIbZZZNS0_14or_kernel_cudaERNS_14TensorIteratorEENKUlvE_clEvENKUlvE10_clEvEUlbbE_EEjbLi4ELi4EEEEEvT1_:
        /* <DEDUP_REMOVED lines=292> */
[----:B------:R-:W-:-:S05]  /*1240*/  SHF.R.U32.HI R0, RZ, UR5, R0 ;  /* 0x00000005ff007c19 */ /* 0x000fca0008011600 */
[----:B------:R-:W-:-:S04]  /*1250*/  IMAD.MOV R7, RZ, RZ, -R0 ;  /* 0x000000ffff077224 */ /* 0x000fc800078e0a00 */
[----:B-1----:R-:W-:-:S04]  /*1260*/  IMAD R9, R7, UR6, R9 ;  /* 0x0000000607097c24 */ /* 0x002fc8000f8e0209 */
[----:B--2---:R-:W-:-:S07]  /*1270*/  IMAD R22, R9, UR7, R22 ;  /* 0x0000000709167c24 */ /* 0x004fce000f8e0216 */
.L_x_204:
        /* <DEDUP_REMOVED lines=11> */
[----:B------:R-:W-:Y:S01]  /*1330*/  MOV R18, R16 ;  /* 0x0000001000127202 */ /* 0x000fe20000000f00 */
[----:B------:R-:W-:-:S04]  /*1340*/  IMAD.X R17, RZ, RZ, UR5, P0 ;  /* 0x00000005ff117e24 */ /* 0x000fc800080e06ff */
[----:B------:R-:W-:Y:S01]  /*1350*/  IMAD.MOV.U32 R19, RZ, RZ, R17 ;  /* 0x000000ffff137224 */ /* 0x000fe200078e0011 */
[----:B------:R-:W-:Y:S06]  /*1360*/  BRA.U !UP0, `(.L_x_207) ;  /* 0x0000000508cc7547 */ /* 0x000fec000b800000 */
[----:B------:R-:W-:Y:S01]  /*1370*/  MOV R0, 0x0 ;  /* 0x0000000000007802 */ /* 0x000fe20000000f00 */
[----:B------:R-:W0:Y:S01]  /*1380*/  LDCU.64 UR4, c[0x4][0x628] ;  /* 0x0100c500ff0477ac */ /* 0x000e220008000a00 */
[----:B------:R-:W-:Y:S02]  /*1390*/  HFMA2 R13, -RZ, RZ, 0, 0 ;  /* 0x00000000ff0d7431 */ /* 0x000fe400000001ff */
[----:B------:R-:W-:Y:S01]  /*13a0*/  IMAD.MOV.U32 R8, RZ, RZ, 0x1e3 ;  /* 0x000001e3ff087424 */ /* 0x000fe200078e00ff */
[----:B------:R1:W2:Y:S01]  /*13b0*/  LDC.64 R2, c[0x4][R0] ;  /* 0x0100000000027b82 */ /* 0x0002a20000000a00 */
[----:B------:R-:W3:Y:S01]  /*13c0*/  LDCU.64 UR6, c[0x4][0x630] ;  /* 0x0100c600ff0677ac */ /* 0x000ee20008000a00 */
[----:B------:R-:W-:Y:S01]  /*13d0*/  IMAD.MOV.U32 R12, RZ, RZ, 0x1 ;  /* 0x00000001ff0c7424 */ /* 0x000fe200078e00ff */
[----:B------:R-:W4:Y:S01]  /*13e0*/  LDCU.64 UR8, c[0x4][0x510] ;  /* 0x0100a200ff0877ac */ /* 0x000f220008000a00 */
[----:B0-----:R-:W-:Y:S02]  /*13f0*/  IMAD.U32 R4, RZ, RZ, UR4 ;  /* 0x00000004ff047e24 */ /* 0x001fe4000f8e00ff */
[----:B------:R-:W-:-:S02]  /*1400*/  IMAD.U32 R5, RZ, RZ, UR5 ;  /* 0x00000005ff057e24 */ /* 0x000fc4000f8e00ff */
[----:B---3--:R-:W-:Y:S01]  /*1410*/  IMAD.U32 R6, RZ, RZ, UR6 ;  /* 0x00000006ff067e24 */ /* 0x008fe2000f8e00ff */
[----:B------:R-:W-:Y:S01]  /*1420*/  MOV R7, UR7 ;  /* 0x0000000700077c02 */ /* 0x000fe20008000f00 */
[----:B----4-:R-:W-:Y:S02]  /*1430*/  IMAD.U32 R10, RZ, RZ, UR8 ;  /* 0x00000008ff0a7e24 */ /* 0x010fe4000f8e00ff */
[----:B-1----:R-:W-:-:S07]  /*1440*/  IMAD.U32 R11, RZ, RZ, UR9 ;  /* 0x00000009ff0b7e24 */ /* 0x002fce000f8e00ff */
[----:B------:R-:W-:-:S07]  /*1450*/  LEPC R20, `(.L_x_208) ;  /* 0x000000001014794e */ /* 0x000fce0000000000 */
[----:B--2---:R-:W-:Y:S05]  /*1460*/  CALL.ABS.NOINC R2 ;  /* 0x0000000002007343 */ /* 0x004fea0003c00000 */
.L_x_208:
[----:B------:R-:W0:Y:S01]  /*1470*/  LDCU.U8 UR4, c[0x0][0x381] ;  /* 0x00007020ff0477ac */ /* 0x000e220008000000 */
[----:B------:R-:W-:Y:S01]  /*1480*/  LOP3.LUT P0, R6, R16, 0x3, RZ, 0xc0, !PT ;  /* 0x0000000310067812 */ /* 0x000fe2000780c0ff */
[----:B------:R-:W-:Y:S01]  /*1490*/  BSSY.RECONVERGENT B0, `(.L_x_209) ;  /* 0x0000022000007945 */ /* 0x000fe20003800200 */
[----:B------:R-:W1:Y:S01]  /*14a0*/  LDCU UR5, c[0x0][0x388] ;  /* 0x00007100ff0577ac */ /* 0x000e620008000800 */
[----:B0-----:R-:W-:Y:S02]  /*14b0*/  IMAD.U32 R4, RZ, RZ, UR4 ;  /* 0x00000004ff047e24 */ /* 0x001fe4000f8e00ff */
[----:B------:R-:W-:Y:S02]  /*14c0*/  IMAD.U32 R5, RZ, RZ, UR4 ;  /* 0x00000004ff057e24 */ /* 0x000fe4000f8e00ff */
[----:B-1----:R-:W-:-:S06]  /*14d0*/  IMAD.U32 R0, RZ, RZ, UR5 ;  /* 0x00000005ff007e24 */ /* 0x002fcc000f8e00ff */
[----:B------:R-:W-:Y:S05]  /*14e0*/  @!P0 BRA `(.L_x_210) ;  /* 0x0000000000708947 */ /* 0x000fea0003800000 */
[C---:B------:R-:W-:Y:S01]  /*14f0*/  ISETP.GT.U32.AND P0, PT, R25.reuse, 0x3, PT ;  /* 0x000000031900780c */ /* 0x040fe20003f04070 */
[----:B------:R-:W-:Y:S01]  /*1500*/  IMAD.MOV R0, RZ, RZ, -R6 ;  /* 0x000000ffff007224 */ /* 0x000fe200078e0a06 */
[----:B------:R-:W-:Y:S01]  /*1510*/  BSSY.RECONVERGENT B1, `(.L_x_211) ;  /* 0x0000015000017945 */ /* 0x000fe20003800200 */
[----:B------:R-:W-:Y:S02]  /*1520*/  PRMT R5, R4, 0x7610, R5 ;  /* 0x0000761004057816 */ /* 0x000fe40000000005 */
[----:B------:R-:W-:Y:S02]  /*1530*/  ISETP.LT.U32.OR P0, PT, R25, R6, P0 ;  /* 0x000000061900720c */ /* 0x000fe40000701470 */
[----:B------:R-:W-:-:S04]  /*1540*/  IADD3 R18, P1, PT, R0, R18, RZ ;  /* 0x0000001200127210 */ /* 0x000fc80007f3e0ff */
        /* <DEDUP_REMOVED lines=12> */
[----:B------:R-:W-:-:S04]  /*1610*/  IADD3 R2, P0, PT, R25, R18, RZ ;  /* 0x0000001219027210 */ /* 0x000fc80007f1e0ff */
[----:B------:R-:W-:-:S06]  /*1620*/  IADD3.X R3, PT, PT, RZ, R19, RZ, P0, !PT ;  /* 0x00000013ff037210 */ /* 0x000fcc00007fe4ff */
[----:B------:R-:W2:Y:S02]  /*1630*/  LDG.E.U8 R3, desc[UR36][R2.64] ;  /* 0x0000002402037981 */ /* 0x000ea4000c1e1100 */
[----:B--2---:R-:W-:-:S04]  /*1640*/  LOP3.LUT P0, RZ, R4, 0xff, R3, 0xc8, !PT ;  /* 0x000000ff04ff7812 */ /* 0x004fc8000780c803 */
[----:B------:R-:W-:-:S09]  /*1650*/  SEL R5, RZ, 0x1, !P0 ;  /* 0x00000001ff057807 */ /* 0x000fd20004000000 */
.L_x_212:
[----:B------:R-:W-:Y:S05]  /*1660*/  BSYNC.RECONVERGENT B1 ;  /* 0x0000000000017941 */ /* 0x000fea0003800200 */
.L_x_211:
[----:B------:R-:W0:Y:S01]  /*1670*/  LDC R3, c[0x0][0x388] ;  /* 0x0000e200ff037b82 */ /* 0x000e220000000800 */
[----:B------:R-:W-:-:S05]  /*1680*/  IADD3 R18, P0, PT, R18, 0x4, RZ ;  /* 0x0000000412127810 */ /* 0x000fca0007f1e0ff */
[----:B------:R-:W-:Y:S01]  /*1690*/  IMAD.X R19, RZ, RZ, R19, P0 ;  /* 0x000000ffff137224 */ /* 0x000fe200000e0613 */
[----:B0-----:R-:W-:-:S07]  /*16a0*/  IADD3 R0, PT, PT, R6, -0x4, R3 ;  /* 0xfffffffc06007810 */ /* 0x001fce0007ffe003 */
.L_x_210:
[----:B------:R-:W-:Y:S05]  /*16b0*/  BSYNC.RECONVERGENT B0 ;  /* 0x0000000000007941 */ /* 0x000fea0003800200 */
.L_x_209:
        /* <DEDUP_REMOVED lines=13> */
[----:B------:R-:W-:Y:S01]  /*1790*/  LOP3.LUT P3, RZ, R5, 0xff, RZ, 0xc0, !PT ;  /* 0x000000ff05ff7812 */ /* 0x000fe2000786c0ff */
[----:B------:R-:W-:Y:S01]  /*17a0*/  IMAD.MOV.U32 R7, RZ, RZ, R8 ;  /* 0x000000ffff077224 */ /* 0x000fe200078e0008 */
[----:B------:R-:W-:-:S04]  /*17b0*/  ISETP.NE.AND P0, PT, R4, RZ, PT ;  /* 0x000000ff0400720c */ /* 0x000fc80003f05270 */
[----:B------:R-:W-:Y:S02]  /*17c0*/  PLOP3.LUT P1, PT, P0, PT, PT, 0x80, 0x8 ;  /* 0x000000000008781c */ /* 0x000fe4000072f070 */
[----:B------:R-:W-:-:S13]  /*17d0*/  PLOP3.LUT P2, PT, P0, PT, PT, 0x80, 0x8 ;  /* 0x000000000008781c */ /* 0x000fda000074f070 */
.L_x_216:
        /* <DEDUP_REMOVED lines=16> */
.L_x_215:
[----:B------:R-:W-:Y:S02]  /*18e0*/  SEL R5, RZ, 0x1, !P3 ;  /* 0x00000001ff057807 */ /* 0x000fe40005800000 */
[----:B------:R-:W-:Y:S02]  /*18f0*/  SEL R7, RZ, 0x1, !P2 ;  /* 0x00000001ff077807 */ /* 0x000fe40005000000 */
[----:B------:R-:W-:Y:S02]  /*1900*/  SEL R6, RZ, 0x1, !P1 ;  /* 0x00000001ff067807 */ /* 0x000fe40004800000 */
[----:B------:R-:W-:-:S07]  /*1910*/  SEL R4, RZ, 0x1, !P0 ;  /* 0x00000001ff047807 */ /* 0x000fce0004000000 */
.L_x_214:
[----:B------:R-:W-:Y:S05]  /*1920*/  BSYNC.RECONVERGENT B0 ;  /* 0x0000000000007941 */ /* 0x000fea0003800200 */
.L_x_213:
        /* <DEDUP_REMOVED lines=16> */
.L_x_218:
[----:B------:R-:W-:Y:S05]  /*1a30*/  BSYNC.RECONVERGENT B0 ;  /* 0x0000000000007941 */ /* 0x000fea0003800200 */
.L_x_217:
[----:B------:R-:W-:Y:S02]  /*1a40*/  LOP3.LUT R7, R6, R5, R7, 0xfe, !PT ;  /* 0x0000000506077212 */ /* 0x000fe400078efe07 */
[----:B------:R-:W-:Y:S02]  /*1a50*/  PLOP3.LUT P1, PT, PT, PT, PT, 0x8, 0x80 ;  /* 0x000000000080781c */ /* 0x000fe40003f2e170 */
[----:B------:R-:W-:Y:S02]  /*1a60*/  PLOP3.LUT P2, PT, PT, PT, PT, 0x8, 0x80 ;  /* 0x000000000080781c */ /* 0x000fe40003f4e170 */
[----:B------:R-:W-:Y:S02]  /*1a70*/  LOP3.LUT P0, RZ, R7, 0xff, R4, 0xc8, !PT ;  /* 0x000000ff07ff7812 */ /* 0x000fe4000780c804 */
[----:B------:R-:W-:Y:S01]  /*1a80*/  PLOP3.LUT P3, PT, PT, PT, PT, 0x8, 0x80 ;  /* 0x000000000080781c */ /* 0x000fe20003f6e170 */
[----:B------:R-:W-:-:S12]  /*1a90*/  BRA `(.L_x_219) ;  /* 0x000000c800447947 */ /* 0x000fd80003800000 */
.L_x_207:
        /* <DEDUP_REMOVED lines=8> */
[----:B-1----:R-:W-:Y:S01]  /*1b20*/  MOV R6, UR4 ;  /* 0x0000000400067c02 */ /* 0x002fe20008000f00 */
[----:B------:R-:W-:Y:S01]  /*1b30*/  IMAD.U32 R7, RZ, RZ, UR4 ;  /* 0x00000004ff077e24 */ /* 0x000fe2000f8e00ff */
[----:B------:R-:W-:Y:S01]  /*1b40*/  MOV R11, UR4 ;  /* 0x00000004000b7c02 */ /* 0x000fe20008000f00 */
[----:B------:R-:W-:Y:S01]  /*1b50*/  IMAD.U32 R8, RZ, RZ, UR4 ;  /* 0x00000004ff087e24 */ /* 0x000fe2000f8e00ff */
[----:B------:R-:W-:Y:S01]  /*1b60*/  MOV R17, UR4 ;  /* 0x0000000400117c02 */ /* 0x000fe20008000f00 */
[----:B0-----:R-:W-:Y:S01]  /*1b70*/  IMAD R3, R4, 0x3, R5 ;  /* 0x0000000304037824 */ /* 0x001fe200078e0205 */
[----:B------:R-:W-:Y:S01]  /*1b80*/  MOV R23, UR4 ;  /* 0x0000000400177c02 */ /* 0x000fe20008000f00 */
[----:B------:R-:W-:-:S02]  /*1b90*/  IMAD.U32 R9, RZ, RZ, UR4 ;  /* 0x00000004ff097e24 */ /* 0x000fc4000f8e00ff */
[----:B------:R-:W-:Y:S01]  /*1ba0*/  IMAD.U32 R10, RZ, RZ, UR4 ;  /* 0x00000004ff0a7e24 */ /* 0x000fe2000f8e00ff */
[----:B------:R-:W-:Y:S01]  /*1bb0*/  ISETP.GE.U32.AND P0, PT, R3, R42, PT ;  /* 0x0000002a0300720c */ /* 0x000fe20003f06070 */
[----:B------:R-:W-:Y:S02]  /*1bc0*/  IMAD.U32 R12, RZ, RZ, UR4 ;  /* 0x00000004ff0c7e24 */ /* 0x000fe4000f8e00ff */
[----:B------:R-:W-:Y:S02]  /*1bd0*/  IMAD.U32 R13, RZ, RZ, UR4 ;  /* 0x00000004ff0d7e24 */ /* 0x000fe4000f8e00ff */
[----:B------:R-:W-:Y:S02]  /*1be0*/  IMAD.U32 R15, RZ, RZ, UR4 ;  /* 0x00000004ff0f7e24 */ /* 0x000fe4000f8e00ff */
[----:B------:R-:W-:Y:S02]  /*1bf0*/  IMAD.U32 R14, RZ, RZ, UR4 ;  /* 0x00000004ff0e7e24 */ /* 0x000fe4000f8e00ff */
[----:B------:R-:W-:-:S02]  /*1c00*/  IMAD.U32 R16, RZ, RZ, UR4 ;  /* 0x00000004ff107e24 */ /* 0x000fc4000f8e00ff */
[----:B------:R-:W-:Y:S02]  /*1c10*/  IMAD.U32 R20, RZ, RZ, UR4 ;  /* 0x00000004ff147e24 */ /* 0x000fe4000f8e00ff */
[----:B------:R-:W-:Y:S02]  /*1c20*/  IMAD.U32 R21, RZ, RZ, UR4 ;  /* 0x00000004ff157e24 */ /* 0x000fe4000f8e00ff */
[----:B------:R-:W-:Y:S01]  /*1c30*/  IMAD.U32 R22, RZ, RZ, UR4 ;  /* 0x00000004ff167e24 */ /* 0x000fe2000f8e00ff */
[----:B------:R-:W-:Y:S06]  /*1c40*/  @P0 BRA `(.L_x_222) ;  /* 0x0000000c00040947 */ /* 0x000fec0003800000 */
        /* <DEDUP_REMOVED lines=27> */
[----:B------:R-:W-:-:S07]  /*1e00*/  @P1 LOP3.LUT R21, R21, 0x1, RZ, 0xfc, !PT ;  /* 0x0000000115151812 */ /* 0x000fce00078efcff */
.L_x_224:
[C---:B------:R-:W-:Y:S01]  /*1e10*/  LOP3.LUT R3, R5.reuse, 0xfffffffc, RZ, 0xc0, !PT ;  /* 0xfffffffc05037812 */ /* 0x040fe200078ec0ff */
[--C-:B------:R-:W-:Y:S01]  /*1e20*/  IMAD.IADD R5, R5, 0x1, R4.reuse ;  /* 0x0000000105057824 */ /* 0x100fe200078e0204 */
[----:B------:R-:W-:Y:S02]  /*1e30*/  P2R R16, PR, RZ, 0x2 ;  /* 0x00000002ff107803 */ /* 0x000fe40000000000 */
[-C--:B------:R-:W-:Y:S02]  /*1e40*/  IADD3 R2, P6, PT, R3, R18.reuse, RZ ;  /* 0x0000001203027210 */ /* 0x080fe40007fde0ff */
[C---:B------:R-:W-:Y:S01]  /*1e50*/  LOP3.LUT R11, R5.reuse, 0xfffffffc, RZ, 0xc0, !PT ;  /* 0xfffffffc050b7812 */ /* 0x040fe200078ec0ff */
[----:B------:R-:W-:Y:S01]  /*1e60*/  IMAD.IADD R5, R5, 0x1, R4 ;  /* 0x0000000105057824 */ /* 0x000fe200078e0204 */
[----:B------:R-:W-:Y:S01]  /*1e70*/  LOP3.LUT P1, RZ, R21, 0x1, RZ, 0xc0, !PT ;  /* 0x0000000115ff7812 */ /* 0x000fe2000782c0ff */
[----:B------:R-:W-:Y:S01]  /*1e80*/  IMAD.X R3, RZ, RZ, R19, P6 ;  /* 0x000000ffff037224 */ /* 0x000fe200030e0613 */
[----:B------:R-:W-:-:S02]  /*1e90*/  IADD3 R10, P6, PT, R11, R18, RZ ;  /* 0x000000120b0a7210 */ /* 0x000fc40007fde0ff */
[C---:B------:R-:W-:Y:S01]  /*1ea0*/  LOP3.LUT R13, R5.reuse, 0xfffffffc, RZ, 0xc0, !PT ;  /* 0xfffffffc050d7812 */ /* 0x040fe200078ec0ff */
[----:B------:R-:W-:Y:S01]  /*1eb0*/  IMAD.IADD R5, R5, 0x1, R4 ;  /* 0x0000000105057824 */ /* 0x000fe200078e0204 */
[----:B------:R-:W2:Y:S01]  /*1ec0*/  LDG.E R2, desc[UR36][R2.64] ;  /* 0x0000002402027981 */ /* 0x000ea2000c1e1900 */
[----:B------:R-:W-:Y:S01]  /*1ed0*/  IMAD.X R11, RZ, RZ, R19, P6 ;  /* 0x000000ffff0b7224 */ /* 0x000fe200030e0613 */
[-C--:B------:R-:W-:Y:S02]  /*1ee0*/  IADD3 R12, P6, PT, R13, R18.reuse, RZ ;  /* 0x000000120d0c7210 */ /* 0x080fe40007fde0ff */
[----:B------:R-:W-:Y:S02]  /*1ef0*/  LOP3.LUT R15, R5, 0xfffffffc, RZ, 0xc0, !PT ;  /* 0xfffffffc050f7812 */ /* 0x000fe400078ec0ff */
[----:B------:R-:W3:Y:S01]  /*1f00*/  LDG.E R10, desc[UR36][R10.64] ;  /* 0x000000240a0a7981 */ /* 0x000ee2000c1e1900 */
[----:B------:R-:W-:Y:S02]  /*1f10*/  IADD3.X R13, PT, PT, RZ, R19, RZ, P6, !PT ;  /* 0x00000013ff0d7210 */ /* 0x000fe400037fe4ff */
[----:B------:R-:W-:-:S03]  /*1f20*/  IADD3 R14, P6, PT, R15, R18, RZ ;  /* 0x000000120f0e7210 */ /* 0x000fc60007fde0ff */
[----:B------:R-:W4:Y:S02]  /*1f30*/  LDG.E R12, desc[UR36][R12.64] ;  /* 0x000000240c0c7981 */ /* 0x000f24000c1e1900 */
[----:B------:R-:W-:-:S05]  /*1f40*/  IMAD.X R15, RZ, RZ, R19, P6 ;  /* 0x000000ffff0f7224 */ /* 0x000fca00030e0613 */
[----:B------:R0:W5:Y:S01]  /*1f50*/  LDG.E R14, desc[UR36][R14.64] ;  /* 0x000000240e0e7981 */ /* 0x000162000c1e1900 */
[----:B------:R-:W-:-:S04]  /*1f60*/  IMAD.IADD R5, R5, 0x1, R4 ;  /* 0x0000000105057824 */ /* 0x000fc800078e0204 */
[----:B------:R-:W-:Y:S01]  /*1f70*/  IMAD R17, R4, 0x3, R5 ;  /* 0x0000000304117824 */ /* 0x000fe200078e0205 */
[----:B--2---:R-:W-:-:S04]  /*1f80*/  PRMT R9, R2, 0x7771, RZ ;  /* 0x0000777102097816 */ /* 0x004fc800000000ff */
[----:B------:R-:W-:-:S04]  /*1f90*/  ISETP.NE.OR P0, PT, R9, RZ, P0 ;  /* 0x000000ff0900720c */ /* 0x000fc80000705670 */
[----:B------:R-:W-:Y:S02]  /*1fa0*/  P2R R22, PR, RZ, 0x1 ;  /* 0x00000001ff167803 */ /* 0x000fe40000000000 */
[----:B------:R-:W-:-:S04]  /*1fb0*/  LOP3.LUT P0, RZ, R21, 0x40, RZ, 0xc0, !PT ;  /* 0x0000004015ff7812 */ /* 0x000fc8000780c0ff */
[----:B------:R-:W-:Y:S02]  /*1fc0*/  P2R R20, PR, RZ, 0x1 ;  /* 0x00000001ff147803 */ /* 0x000fe40000000000 */
[----:B------:R-:W-:-:S04]  /*1fd0*/  LOP3.LUT P0, RZ, R21, 0x20, RZ, 0xc0, !PT ;  /* 0x0000002015ff7812 */ /* 0x000fc8000780c0ff */
[----:B0-----:R-:W-:Y:S02]  /*1fe0*/  P2R R15, PR, RZ, 0x1 ;  /* 0x00000001ff0f7803 */ /* 0x001fe40000000000 */
[C---:B------:R-:W-:Y:S02]  /*1ff0*/  LOP3.LUT P0, RZ, R21.reuse, 0x10, RZ, 0xc0, !PT ;  /* 0x0000001015ff7812 */ /* 0x040fe4000780c0ff */
[----:B---3--:R-:W-:Y:S02]  /*2000*/  PRMT R25, R10, 0x7771, RZ ;  /* 0x000077710a197816 */ /* 0x008fe400000000ff */
[----:B------:R-:W-:Y:S02]  /*2010*/  P2R R13, PR, RZ, 0x1 ;  /* 0x00000001ff0d7803 */ /* 0x000fe40000000000 */
[----:B------:R-:W-:Y:S02]  /*2020*/  LOP3.LUT P0, RZ, R21, 0x8, RZ, 0xc0, !PT ;  /* 0x0000000815ff7812 */ /* 0x000fe4000780c0ff */
[----:B------:R-:W-:-:S02]  /*2030*/  PRMT R24, R2, 0x7770, RZ ;  /* 0x0000777002187816 */ /* 0x000fc400000000ff */
[C---:B------:R-:W-:Y:S02]  /*2040*/  PRMT R7, R2.reuse, 0x7772, RZ ;  /* 0x0000777202077816 */ /* 0x040fe400000000ff */
[----:B------:R-:W-:Y:S02]  /*2050*/  PRMT R8, R2, 0x7773, RZ ;  /* 0x0000777302087816 */ /* 0x000fe400000000ff */
[----:B------:R-:W-:Y:S02]  /*2060*/  P2R R2, PR, RZ, 0x1 ;  /* 0x00000001ff027803 */ /* 0x000fe40000000000 */
[----:B------:R-:W-:Y:S02]  /*2070*/  LOP3.LUT P0, RZ, R21, 0x4, RZ, 0xc0, !PT ;  /* 0x0000000415ff7812 */ /* 0x000fe4000780c0ff */
[----:B------:R-:W-:Y:S02]  /*2080*/  ISETP.NE.OR P1, PT, R25, RZ, P1 ;  /* 0x000000ff1900720c */ /* 0x000fe40000f25670 */
[----:B------:R-:W-:-:S02]  /*2090*/  ISETP.NE.OR P5, PT, R24, RZ, P5 ;  /* 0x000000ff1800720c */ /* 0x000fc40002fa5670 */
[----:B------:R-:W-:Y:S02]  /*20a0*/  P2R R0, PR, RZ, 0x1 ;  /* 0x00000001ff007803 */ /* 0x000fe40000000000 */
[C---:B------:R-:W-:Y:S02]  /*20b0*/  LOP3.LUT P0, RZ, R21.reuse, 0x2, RZ, 0xc0, !PT ;  /* 0x0000000215ff7812 */ /* 0x040fe4000780c0ff */
[----:B------:R-:W-:Y:S02]  /*20c0*/  PRMT R11, R10, 0x7772, RZ ;  /* 0x000077720a0b7816 */ /* 0x000fe400000000ff */
[----:B------:R-:W-:Y:S02]  /*20d0*/  P2R R23, PR, RZ, 0x20 ;  /* 0x00000020ff177803 */ /* 0x000fe40000000000 */
[C---:B------:R-:W-:Y:S02]  /*20e0*/  LOP3.LUT P5, RZ, R21.reuse, 0x80, RZ, 0xc0, !PT ;  /* 0x0000008015ff7812 */ /* 0x040fe400078ac0ff */
[----:B------:R-:W-:-:S02]  /*20f0*/  LOP3.LUT R21, R21, 0xfffffffe, RZ, 0xc0, !PT ;  /* 0xfffffffe15157812 */ /* 0x000fc400078ec0ff */
[----:B------:R-:W-:Y:S02]  /*2100*/  ISETP.NE.OR P0, PT, R11, RZ, P0 ;  /* 0x000000ff0b00720c */ /* 0x000fe40000705670 */
[----:B------:R-:W-:-:S04]  /*2110*/  @P1 LOP3.LUT R21, R21, 0x1, RZ, 0xfc, !PT ;  /* 0x0000000115151812 */ /* 0x000fc800078efcff */
[C---:B------:R-:W-:Y:S02]  /*2120*/  LOP3.LUT P1, RZ, R21.reuse, 0x100, RZ, 0xc0, !PT ;  /* 0x0000010015ff7812 */ /* 0x040fe4000782c0ff */
[C---:B------:R-:W-:Y:S02]  /*2130*/  LOP3.LUT P6, RZ, R21.reuse, 0x200, RZ, 0xc0, !PT ;  /* 0x0000020015ff7812 */ /* 0x040fe400078cc0ff */
[----:B------:R-:W-:Y:S02]  /*2140*/  LOP3.LUT R21, R21, 0xfffffffd, RZ, 0xc0, !PT ;  /* 0xfffffffd15157812 */ /* 0x000fe400078ec0ff */
[----:B------:R-:W-:Y:S02]  /*2150*/  PRMT R6, R10, 0x7773, RZ ;  /* 0x000077730a067816 */ /* 0x000fe400000000ff */
[----:B------:R-:W-:Y:S02]  /*2160*/  @P0 LOP3.LUT R21, R21, 0x2, RZ, 0xfc, !PT ;  /* 0x0000000215150812 */ /* 0x000fe400078efcff */
[----:B------:R-:W-:-:S04]  /*2170*/  ISETP.NE.AND P0, PT, R0, RZ, PT ;  /* 0x000000ff0000720c */ /* 0x000fc80003f05270 */
[----:B------:R-:W-:Y:S02]  /*2180*/  ISETP.NE.OR P0, PT, R6, RZ, P0 ;  /* 0x000000ff0600720c */ /* 0x000fe40000705670 */
[----:B------:R-:W-:Y:S02]  /*2190*/  LOP3.LUT R21, R21, 0xfffffffb, RZ, 0xc0, !PT ;  /* 0xfffffffb15157812 */ /* 0x000fe400078ec0ff */
[----:B------:R-:W-:Y:S02]  /*21a0*/  PRMT R26, R10, 0x7770, RZ ;  /* 0x000077700a1a7816 */ /* 0x000fe400000000ff */
[----:B----4-:R-:W-:-:S07]  /*21b0*/  PRMT R10, R12, 0x7770, RZ ;  /* 0x000077700c0a7816 */ /* 0x010fce00000000ff */
[----:B------:R-:W-:Y:S02]  /*21c0*/  @P0 LOP3.LUT R21, R21, 0x4, RZ, 0xfc, !PT ;  /* 0x0000000415150812 */ /* 0x000fe400078efcff */
[----:B------:R-:W-:-:S04]  /*21d0*/  ISETP.NE.AND P0, PT, R2, RZ, PT ;  /* 0x000000ff0200720c */ /* 0x000fc80003f05270 */
[----:B------:R-:W-:Y:S02]  /*21e0*/  ISETP.NE.OR P0, PT, R10, RZ, P0 ;  /* 0x000000ff0a00720c */ /* 0x000fe40000705670 */
[----:B------:R-:W-:Y:S02]  /*21f0*/  LOP3.LUT R21, R21, 0xfffffff7, RZ, 0xc0, !PT ;  /* 0xfffffff715157812 */ /* 0x000fe400078ec0ff */
[----:B------:R-:W-:-:S09]  /*2200*/  PRMT R33, R12, 0x7771, RZ ;  /* 0x000077710c217816 */ /* 0x000fd200000000ff */
        /* <DEDUP_REMOVED lines=13> */
[C---:B-----5:R-:W-:Y:S02]  /*22e0*/  PRMT R35, R14.reuse, 0x7770, RZ ;  /* 0x000077700e237816 */ /* 0x060fe400000000ff */
[----:B------:R-:W-:Y:S02]  /*22f0*/  LOP3.LUT R21, R21, 0xffffffbf, RZ, 0xc0, !PT ;  /* 0xffffffbf15157812 */ /* 0x000fe400078ec0ff */
[----:B------:R-:W-:Y:S02]  /*2300*/  ISETP.NE.OR P5, PT, R35, RZ, P5 ;  /* 0x000000ff2300720c */ /* 0x000fe40002fa5670 */
[----:B------:R-:W-:-:S05]  /*2310*/  PRMT R36, R14, 0x7771, RZ ;  /* 0x000077710e247816 */ /* 0x000fca00000000ff */
[----:B------:R-:W-:Y:S02]  /*2320*/  @P0 LOP3.LUT R21, R21, 0x40, RZ, 0xfc, !PT ;  /* 0x0000004015150812 */ /* 0x000fe400078efcff */
[----:B------:R-:W-:Y:S02]  /*2330*/  ISETP.NE.OR P1, PT, R36, RZ, P1 ;  /* 0x000000ff2400720c */ /* 0x000fe40000f25670 */
[----:B------:R-:W-:Y:S02]  /*2340*/  LOP3.LUT R21, R21, 0xffffff7f, RZ, 0xc0, !PT ;  /* 0xffffff7f15157812 */ /* 0x000fe400078ec0ff */
[----:B------:R-:W-:Y:S02]  /*2350*/  PRMT R37, R14, 0x7772, RZ ;  /* 0x000077720e257816 */ /* 0x000fe400000000ff */
[----:B------:R-:W-:Y:S02]  /*2360*/  @P5 LOP3.LUT R21, R21, 0x80, RZ, 0xfc, !PT ;  /* 0x0000008015155812 */ /* 0x000fe400078efcff */
[----:B------:R-:W-:-:S02]  /*2370*/  ISETP.NE.OR P6, PT, R37, RZ, P6 ;  /* 0x000000ff2500720c */ /* 0x000fc400037c5670 */
[----:B------:R-:W-:-:S04]  /*2380*/  LOP3.LUT R21, R21, 0xfffffeff, RZ, 0xc0, !PT ;  /* 0xfffffeff15157812 */ /* 0x000fc800078ec0ff */
[----:B------:R-:W-:-:S04]  /*2390*/  @P1 LOP3.LUT R21, R21, 0x100, RZ, 0xfc, !PT ;  /* 0x0000010015151812 */ /* 0x000fc800078efcff */
[----:B------:R-:W-:-:S04]  /*23a0*/  LOP3.LUT R21, R21, 0xfffffdff, RZ, 0xc0, !PT ;  /* 0xfffffdff15157812 */ /* 0x000fc800078ec0ff */
[----:B------:R-:W-:Y:S02]  /*23b0*/  @P6 LOP3.LUT R21, R21, 0x200, RZ, 0xfc, !PT ;  /* 0x0000020015156812 */ /* 0x000fe400078efcff */
[----:B------:R-:W-:Y:S02]  /*23c0*/  ISETP.GE.U32.AND P6, PT, R17, R42, PT ;  /* 0x0000002a1100720c */ /* 0x000fe40003fc6070 */
[----:B------:R-:W-:Y:S02]  /*23d0*/  PRMT R0, R14, 0x7773, RZ ;  /* 0x000077730e007816 */ /* 0x000fe400000000ff */
[----:B------:R-:W-:Y:S02]  /*23e0*/  ISETP.NE.AND P1, PT, R16, RZ, PT ;  /* 0x000000ff1000720c */ /* 0x000fe40003f25270 */
[----:B------:R-:W-:Y:S02]  /*23f0*/  ISETP.NE.OR P4, PT, R7, RZ, P4 ;  /* 0x000000ff0700720c */ /* 0x000fe40002785670 */
[----:B------:R-:W-:-:S02]  /*2400*/  ISETP.NE.OR P3, PT, R8, RZ, P3 ;  /* 0x000000ff0800720c */ /* 0x000fc40001f65670 */
[----:B------:R-:W-:Y:S02]  /*2410*/  ISETP.NE.OR P2, PT, R26, RZ, P2 ;  /* 0x000000ff1a00720c */ /* 0x000fe40001745670 */
[----:B------:R-:W-:Y:S02]  /*2420*/  ISETP.NE.AND P0, PT, R22, RZ, PT ;  /* 0x000000ff1600720c */ /* 0x000fe40003f05270 */
[----:B------:R-:W-:Y:S02]  /*2430*/  ISETP.NE.AND P5, PT, R23, RZ, PT ;  /* 0x000000ff1700720c */ /* 0x000fe40003fa5270 */
[----:B------:R-:W-:Y:S01]  /*2440*/  ISETP.NE.OR P1, PT, R0, RZ, P1 ;  /* 0x000000ff0000720c */ /* 0x000fe20000f25670 */
[----:B------:R-:W-:-:S12]  /*2450*/  @!P6 BRA `(.L_x_224) ;  /* 0xfffffff8006ce947 */ /* 0x000fd8000383ffff */
[----:B------:R-:W-:Y:S05]  /*2460*/  BSYNC.RECONVERGENT B1 ;  /* 0x0000000000017941 */ /* 0x000fea0003800200 */
.L_x_223:
[----:B------:R-:W-:Y:S02]  /*2470*/  SEL R22, RZ, 0x1, !P0 ;  /* 0x00000001ff167807 */ /* 0x000fe40004000000 */
[C---:B------:R-:W-:Y:S02]  /*2480*/  LOP3.LUT P0, RZ, R21.reuse, 0x8, RZ, 0xc0, !PT ;  /* 0x0000000815ff7812 */ /* 0x040fe4000780c0ff */
[----:B------:R-:W-:Y:S02]  /*2490*/  P2R R12, PR, RZ, 0x2 ;  /* 0x00000002ff0c7803 */ /* 0x000fe40000000000 */
[----:B------:R-:W-:Y:S02]  /*24a0*/  SEL R13, RZ, 0x1, !P0 ;  /* 0x00000001ff0d7807 */ /* 0x000fe40004000000 */
[----:B------:R-:W-:Y:S02]  /*24b0*/  ISETP.NE.AND P0, PT, R24, RZ, PT ;  /* 0x000000ff1800720c */ /* 0x000fe40003f05270 */
[----:B------:R-:W-:-:S02]  /*24c0*/  LOP3.LUT P1, RZ, R21, 0x4, RZ, 0xc0, !PT ;  /* 0x0000000415ff7812 */ /* 0x000fc4000782c0ff */
[----:B------:R-:W-:Y:S02]  /*24d0*/  SEL R30, RZ, 0x1, !P0 ;  /* 0x00000001ff1e7807 */ /* 0x000fe40004000000 */
[----:B------:R-:W-:Y:S02]  /*24e0*/  ISETP.NE.AND P0, PT, R9, RZ, PT ;  /* 0x000000ff0900720c */ /* 0x000fe40003f05270 */
[----:B------:R-:W-:Y:S02]  /*24f0*/  SEL R23, RZ, 0x1, !P5 ;  /* 0x00000001ff177807 */ /* 0x000fe40006800000 */
[----:B------:R-:W-:Y:S02]  /*2500*/  SEL R31, RZ, 0x1, !P0 ;  /* 0x00000001ff1f7807 */ /* 0x000fe40004000000 */
[----:B------:R-:W-:Y:S02]  /*2510*/  ISETP.NE.AND P0, PT, R7, RZ, PT ;  /* 0x000000ff0700720c */ /* 0x000fe40003f05270 */
[----:B------:R-:W-:-:S02]  /*2520*/  LOP3.LUT P6, RZ, R21, 0x2, RZ, 0xc0, !PT ;  /* 0x0000000215ff7812 */ /* 0x000fc400078cc0ff */
[----:B------:R-:W-:Y:S02]  /*2530*/  SEL R28, RZ, 0x1, !P0 ;  /* 0x00000001ff1c7807 */ /* 0x000fe40004000000 */
[----:B------:R-:W-:Y:S02]  /*2540*/  ISETP.NE.AND P0, PT, R8, RZ, PT ;  /* 0x000000ff0800720c */ /* 0x000fe40003f05270 */
[----:B------:R-:W-:Y:S02]  /*2550*/  LOP3.LUT P5, RZ, R21, 0x1, RZ, 0xc0, !PT ;  /* 0x0000000115ff7812 */ /* 0x000fe400078ac0ff */
[----:B------:R-:W-:Y:S02]  /*2560*/  SEL R29, RZ, 0x1, !P0 ;  /* 0x00000001ff1d7807 */ /* 0x000fe40004000000 */
[----:B------:R-:W-:Y:S02]  /*2570*/  ISETP.NE.AND P0, PT, R26, RZ, PT ;  /* 0x000000ff1a00720c */ /* 0x000fe40003f05270 */
[----:B------:R-:W-:-:S02]  /*2580*/  SEL R2, RZ, 0x1, !P4 ;  /* 0x00000001ff027807 */ /* 0x000fc40006000000 */
        /* <DEDUP_REMOVED lines=8> */
[----:B------:R-:W-:Y:S02]  /*2610*/  ISETP.NE.AND P1, PT, R12, RZ, PT ;  /* 0x000000ff0c00720c */ /* 0x000fe40003f25270 */
[----:B------:R-:W-:Y:S02]  /*2620*/  SEL R24, RZ, 0x1, !P0 ;  /* 0x00000001ff187807 */ /* 0x000fe40004000000 */
[----:B------:R-:W-:Y:S02]  /*2630*/  ISETP.NE.AND P0, PT, R10, RZ, PT ;  /* 0x000000ff0a00720c */ /* 0x000fe40003f05270 */
[----:B------:R-:W-:-:S02]  /*2640*/  SEL R20, RZ, 0x1, !P3 ;  /* 0x00000001ff147807 */ /* 0x000fc40005800000 */
[----:B------:R-:W-:Y:S02]  /*2650*/  SEL R16, RZ, 0x1, !P2 ;  /* 0x00000001ff107807 */ /* 0x000fe40005000000 */
[----:B------:R-:W-:Y:S02]  /*2660*/  SEL R17, RZ, 0x1, !P5 ;  /* 0x00000001ff117807 */ /* 0x000fe40006800000 */
[----:B------:R-:W-:Y:S02]  /*2670*/  SEL R14, RZ, 0x1, !P6 ;  /* 0x00000001ff0e7807 */ /* 0x000fe40007000000 */
[----:B------:R-:W-:Y:S02]  /*2680*/  SEL R32, RZ, 0x1, !P0 ;  /* 0x00000001ff207807 */ /* 0x000fe40004000000 */
[C---:B------:R-:W-:Y:S02]  /*2690*/  LOP3.LUT P3, RZ, R21.reuse, 0x40, RZ, 0xc0, !PT ;  /* 0x0000004015ff7812 */ /* 0x040fe4000786c0ff */
[----:B------:R-:W-:-:S02]  /*26a0*/  LOP3.LUT P2, RZ, R21, 0x20, RZ, 0xc0, !PT ;  /* 0x0000002015ff7812 */ /* 0x000fc4000784c0ff */
[C---:B------:R-:W-:Y:S02]  /*26b0*/  LOP3.LUT P5, RZ, R21.reuse, 0x100, RZ, 0xc0, !PT ;  /* 0x0000010015ff7812 */ /* 0x040fe400078ac0ff */
[C---:B------:R-:W-:Y:S02]  /*26c0*/  LOP3.LUT P6, RZ, R21.reuse, 0x200, RZ, 0xc0, !PT ;  /* 0x0000020015ff7812 */ /* 0x040fe400078cc0ff */
[----:B------:R-:W-:Y:S02]  /*26d0*/  LOP3.LUT P0, RZ, R21, 0x10, RZ, 0xc0, !PT ;  /* 0x0000001015ff7812 */ /* 0x000fe4000780c0ff */
[----:B------:R-:W-:Y:S02]  /*26e0*/  SEL R9, RZ, 0x1, !P4 ;  /* 0x00000001ff097807 */ /* 0x000fe40006000000 */
[----:B------:R-:W-:Y:S02]  /*26f0*/  SEL R6, RZ, 0x1, !P1 ;  /* 0x00000001ff067807 */ /* 0x000fe40004800000 */
[----:B------:R-:W-:-:S02]  /*2700*/  ISETP.NE.AND P4, PT, R3, RZ, PT ;  /* 0x000000ff0300720c */ /* 0x000fc40003f85270 */
[----:B------:R-:W-:Y:S02]  /*2710*/  ISETP.NE.AND P1, PT, R0, RZ, PT ;  /* 0x000000ff0000720c */ /* 0x000fe40003f25270 */
[----:B------:R-:W-:Y:S02]  /*2720*/  SEL R12, RZ, 0x1, !P0 ;  /* 0x00000001ff0c7807 */ /* 0x000fe40004000000 */
[----:B------:R-:W-:Y:S02]  /*2730*/  SEL R11, RZ, 0x1, !P2 ;  /* 0x00000001ff0b7807 */ /* 0x000fe40005000000 */
[----:B------:R-:W-:Y:S02]  /*2740*/  SEL R10, RZ, 0x1, !P3 ;  /* 0x00000001ff0a7807 */ /* 0x000fe40005800000 */
[----:B------:R-:W-:Y:S02]  /*2750*/  SEL R8, RZ, 0x1, !P5 ;  /* 0x00000001ff087807 */ /* 0x000fe40006800000 */
[----:B------:R-:W-:-:S02]  /*2760*/  SEL R7, RZ, 0x1, !P6 ;  /* 0x00000001ff077807 */ /* 0x000fc40007000000 */
[----:B------:R-:W-:Y:S02]  /*2770*/  PRMT R21, R2, 0x7610, R21 ;  /* 0x0000761002157816 */ /* 0x000fe40000000015 */
[----:B------:R-:W-:Y:S02]  /*2780*/  ISETP.NE.AND P0, PT, R37, RZ, PT ;  /* 0x000000ff2500720c */ /* 0x000fe40003f05270 */
[----:B------:R-:W-:Y:S02]  /*2790*/  ISETP.NE.AND P2, PT, R36, RZ, PT ;  /* 0x000000ff2400720c */ /* 0x000fe40003f45270 */
[----:B------:R-:W-:Y:S02]  /*27a0*/  ISETP.NE.AND P3, PT, R35, RZ, PT ;  /* 0x000000ff2300720c */ /* 0x000fe40003f65270 */
[----:B------:R-:W-:Y:S02]  /*27b0*/  ISETP.NE.AND P5, PT, R34, RZ, PT ;  /* 0x000000ff2200720c */ /* 0x000fe40003fa5270 */
[----:B------:R-:W-:-:S02]  /*27c0*/  ISETP.NE.AND P6, PT, R33, RZ, PT ;  /* 0x000000ff2100720c */ /* 0x000fc40003fc5270 */
[----:B------:R-:W-:Y:S02]  /*27d0*/  SEL R3, RZ, 0x1, !P4 ;  /* 0x00000001ff037807 */ /* 0x000fe40006000000 */
[----:B------:R-:W-:Y:S02]  /*27e0*/  SEL R2, RZ, 0x1, !P1 ;  /* 0x00000001ff027807 */ /* 0x000fe40004800000 */
[----:B------:R-:W-:Y:S02]  /*27f0*/  SEL R33, RZ, 0x1, !P6 ;  /* 0x00000001ff217807 */ /* 0x000fe40007000000 */
[----:B------:R-:W-:Y:S02]  /*2800*/  SEL R34, RZ, 0x1, !P5 ;  /* 0x00000001ff227807 */ /* 0x000fe40006800000 */
[----:B------:R-:W-:Y:S02]  /*2810*/  SEL R0, RZ, 0x1, !P3 ;  /* 0x00000001ff007807 */ /* 0x000fe40005800000 */
[----:B------:R-:W-:-:S02]  /*2820*/  SEL R35, RZ, 0x1, !P2 ;  /* 0x00000001ff237807 */ /* 0x000fc40005000000 */
[----:B------:R-:W-:Y:S02]  /*2830*/  SEL R36, RZ, 0x1, !P0 ;  /* 0x00000001ff247807 */ /* 0x000fe40004000000 */
[----:B------:R-:W-:Y:S02]  /*2840*/  PRMT R39, R3, 0x7610, R39 ;  /* 0x0000761003277816 */ /* 0x000fe40000000027 */
[----:B------:R-:W-:-:S07]  /*2850*/  PRMT R37, R2, 0x7610, R37 ;  /* 0x0000761002257816 */ /* 0x000fce0000000025 */
.L_x_222:
[----:B------:R-:W-:Y:S05]  /*2860*/  BSYNC.RECONVERGENT B0 ;  /* 0x0000000000007941 */ /* 0x000fea0003800200 */
.L_x_221:
[----:B------:R-:W-:Y:S01]  /*2870*/  ISETP.GE.U32.AND P0, PT, R5, R42, PT ;  /* 0x0000002a0500720c */ /* 0x000fe20003f06070 */
[----:B------:R-:W-:-:S12]  /*2880*/  BSSY.RECONVERGENT B0, `(.L_x_225) ;  /* 0x000004e000007945 */ /* 0x000fd80003800200 */
[----:B------:R-:W-:Y:S05]  /*2890*/  @P0 BRA `(.L_x_226) ;  /* 0x0000000400300947 */ /* 0x000fea0003800000 */
[----:B------:R-:W-:-:S04]  /*28a0*/  LOP3.LUT R3, R5, 0xfffffffc, RZ, 0xc0, !PT ;  /* 0xfffffffc05037812 */ /* 0x000fc800078ec0ff */
[----:B------:R-:W-:-:S05]  /*28b0*/  IADD3 R2, P0, PT, R3, R18, RZ ;  /* 0x0000001203027210 */ /* 0x000fca0007f1e0ff */
[----:B------:R-:W-:-:S05]  /*28c0*/  IMAD.X R3, RZ, RZ, R19, P0 ;  /* 0x000000ffff037224 */ /* 0x000fca00000e0613 */
[----:B------:R-:W2:Y:S01]  /*28d0*/  LDG.E R2, desc[UR36][R2.64] ;  /* 0x0000002402027981 */ /* 0x000ea2000c1e1900 */
[----:B------:R-:W-:-:S04]  /*28e0*/  IADD3 R41, PT, PT, R5, R4, RZ ;  /* 0x0000000405297210 */ /* 0x000fc80007ffe0ff */
[----:B------:R-:W-:Y:S02]  /*28f0*/  ISETP.GE.U32.AND P4, PT, R41, R42, PT ;  /* 0x0000002a2900720c */ /* 0x000fe40003f86070 */
[C---:B--2---:R-:W-:Y:S02]  /*2900*/  PRMT R28, R2.reuse, 0x7770, RZ ;  /* 0x00007770021c7816 */ /* 0x044fe400000000ff */
[----:B------:R-:W-:Y:S02]  /*2910*/  PRMT R29, R2, 0x7771, RZ ;  /* 0x00007771021d7816 */ /* 0x000fe400000000ff */
[----:B------:R-:W-:Y:S02]  /*2920*/  ISETP.NE.AND P0, PT, R28, RZ, PT ;  /* 0x000000ff1c00720c */ /* 0x000fe40003f05270 */
[C---:B------:R-:W-:Y:S02]  /*2930*/  PRMT R30, R2.reuse, 0x7772, RZ ;  /* 0x00007772021e7816 */ /* 0x040fe400000000ff */
[----:B------:R-:W-:-:S02]  /*2940*/  PRMT R28, R2, 0x7773, RZ ;  /* 0x00007773021c7816 */ /* 0x000fc400000000ff */
[----:B------:R-:W-:Y:S02]  /*2950*/  ISETP.NE.AND P1, PT, R29, RZ, PT ;  /* 0x000000ff1d00720c */ /* 0x000fe40003f25270 */
[----:B------:R-:W-:Y:S02]  /*2960*/  ISETP.NE.AND P2, PT, R30, RZ, PT ;  /* 0x000000ff1e00720c */ /* 0x000fe40003f45270 */
[----:B------:R-:W-:Y:S02]  /*2970*/  ISETP.NE.AND P3, PT, R28, RZ, PT ;  /* 0x000000ff1c00720c */ /* 0x000fe40003f65270 */
[----:B------:R-:W-:Y:S02]  /*2980*/  SEL R30, RZ, 0x1, !P0 ;  /* 0x00000001ff1e7807 */ /* 0x000fe40004000000 */
[----:B------:R-:W-:Y:S02]  /*2990*/  SEL R31, RZ, 0x1, !P1 ;  /* 0x00000001ff1f7807 */ /* 0x000fe40004800000 */
[----:B------:R-:W-:-:S02]  /*29a0*/  SEL R28, RZ, 0x1, !P2 ;  /* 0x00000001ff1c7807 */ /* 0x000fc40005000000 */
[----:B------:R-:W-:Y:S01]  /*29b0*/  SEL R29, RZ, 0x1, !P3 ;  /* 0x00000001ff1d7807 */ /* 0x000fe20005800000 */
[----:B------:R-:W-:Y:S06]  /*29c0*/  @P4 BRA `(.L_x_226) ;  /* 0x0000000000e44947 */ /* 0x000fec0003800000 */
[----:B------:R-:W-:-:S04]  /*29d0*/  LOP3.LUT R3, R41, 0xfffffffc, RZ, 0xc0, !PT ;  /* 0xfffffffc29037812 */ /* 0x000fc800078ec0ff */
[----:B------:R-:W-:-:S05]  /*29e0*/  IADD3 R2, P0, PT, R3, R18, RZ ;  /* 0x0000001203027210 */ /* 0x000fca0007f1e0ff */
[----:B------:R-:W-:-:S05]  /*29f0*/  IMAD.X R3, RZ, RZ, R19, P0 ;  /* 0x000000ffff037224 */ /* 0x000fca00000e0613 */
[----:B------:R-:W2:Y:S01]  /*2a00*/  LDG.E R2, desc[UR36][R2.64] ;  /* 0x0000002402027981 */ /* 0x000ea2000c1e1900 */
[----:B------:R-:W-:-:S05]  /*2a10*/  IMAD.IADD R41, R41, 0x1, R4 ;  /* 0x0000000129297824 */ /* 0x000fca00078e0204 */
        /* <DEDUP_REMOVED lines=14> */
[C---:B------:R-:W-:Y:S01]  /*2b00*/  IMAD.IADD R33, R41.reuse, 0x1, R4 ;  /* 0x0000000129217824 */ /* 0x040fe200078e0204 */
[----:B------:R-:W-:-:S04]  /*2b10*/  LOP3.LUT R3, R41, 0xfffffffc, RZ, 0xc0, !PT ;  /* 0xfffffffc29037812 */ /* 0x000fc800078ec0ff */
[----:B------:R-:W-:Y:S02]  /*2b20*/  ISETP.GE.U32.AND P3, PT, R33, R42, PT ;  /* 0x0000002a2100720c */ /* 0x000fe40003f66070 */
[----:B------:R-:W-:-:S05]  /*2b30*/  IADD3 R2, P0, PT, R3, R18, RZ ;  /* 0x0000001203027210 */ /* 0x000fca0007f1e0ff */
[----:B------:R-:W-:-:S05]  /*2b40*/  IMAD.X R3, RZ, RZ, R19, P0 ;  /* 0x000000ffff037224 */ /* 0x000fca00000e0613 */
[----:B------:R-:W2:Y:S01]  /*2b50*/  LDG.E R2, desc[UR36][R2.64] ;  /* 0x0000002402027981 */ /* 0x000ea2000c1e1900 */
[----:B------:R-:W-:-:S04]  /*2b60*/  @!P3 LOP3.LUT R33, R33, 0xfffffffc, RZ, 0xc0, !PT ;  /* 0xfffffffc2121b812 */ /* 0x000fc800078ec0ff */
[----:B------:R-:W-:-:S04]  /*2b70*/  @!P3 IADD3 R18, P0, PT, R33, R18, RZ ;  /* 0x000000122112b210 */ /* 0x000fc80007f1e0ff */
[----:B------:R-:W-:-:S05]  /*2b80*/  @!P3 IADD3.X R19, PT, PT, RZ, R19, RZ, P0, !PT ;  /* 0x00000013ff13b210 */ /* 0x000fca00007fe4ff */
[----:B------:R-:W3:Y:S01]  /*2b90*/  @!P3 LDG.E R18, desc[UR36][R18.64] ;  /* 0x000000241212b981 */ /* 0x000ee2000c1e1900 */
[----:B--2---:R-:W-:-:S04]  /*2ba0*/  PRMT R33, R2, 0x7771, RZ ;  /* 0x0000777102217816 */ /* 0x004fc800000000ff */
[----:B------:R-:W-:Y:S02]  /*2bb0*/  ISETP.NE.AND P1, PT, R33, RZ, PT ;  /* 0x000000ff2100720c */ /* 0x000fe40003f25270 */
[----:B------:R-:W-:Y:S02]  /*2bc0*/  PRMT R32, R2, 0x7770, RZ ;  /* 0x0000777002207816 */ /* 0x000fe400000000ff */
[C---:B---3--:R-:W-:Y:S02]  /*2bd0*/  @!P3 PRMT R33, R18.reuse, 0x7770, RZ ;  /* 0x000077701221b816 */ /* 0x048fe400000000ff */
[C---:B------:R-:W-:Y:S02]  /*2be0*/  @!P3 PRMT R34, R18.reuse, 0x7771, RZ ;  /* 0x000077711222b816 */ /* 0x040fe400000000ff */
[----:B------:R-:W-:Y:S02]  /*2bf0*/  @!P3 PRMT R3, R18, 0x7772, RZ ;  /* 0x000077721203b816 */ /* 0x000fe400000000ff */
[----:B------:R-:W-:-:S02]  /*2c00*/  @!P3 ISETP.NE.AND P4, PT, R33, RZ, PT ;  /* 0x000000ff2100b20c */ /* 0x000fc40003f85270 */
[----:B------:R-:W-:Y:S02]  /*2c10*/  @!P3 PRMT R18, R18, 0x7773, RZ ;  /* 0x000077731212b816 */ /* 0x000fe400000000ff */
[----:B------:R-:W-:Y:S02]  /*2c20*/  ISETP.NE.AND P2, PT, R32, RZ, PT ;  /* 0x000000ff2000720c */ /* 0x000fe40003f45270 */
[----:B------:R-:W-:Y:S02]  /*2c30*/  PRMT R32, R2, 0x7772, RZ ;  /* 0x0000777202207816 */ /* 0x000fe400000000ff */
[----:B------:R-:W-:Y:S02]  /*2c40*/  @!P3 ISETP.NE.AND P6, PT, R34, RZ, PT ;  /* 0x000000ff2200b20c */ /* 0x000fe40003fc5270 */
[----:B------:R-:W-:Y:S02]  /*2c50*/  @!P3 ISETP.NE.AND P5, PT, R3, RZ, PT ;  /* 0x000000ff0300b20c */ /* 0x000fe40003fa5270 */
[----:B------:R-:W-:-:S02]  /*2c60*/  PRMT R2, R2, 0x7773, RZ ;  /* 0x0000777302027816 */ /* 0x000fc400000000ff */
[----:B------:R-:W-:Y:S02]  /*2c70*/  @!P3 SEL R3, RZ, 0x1, !P4 ;  /* 0x00000001ff03b807 */ /* 0x000fe40006000000 */
[----:B------:R-:W-:Y:S02]  /*2c80*/  @!P3 ISETP.NE.AND P4, PT, R18, RZ, PT ;  /* 0x000000ff1200b20c */ /* 0x000fe40003f85270 */
[----:B------:R-:W-:Y:S02]  /*2c90*/  @!P3 SEL R18, RZ, 0x1, !P6 ;  /* 0x00000001ff12b807 */ /* 0x000fe40007000000 */
[----:B------:R-:W-:Y:S02]  /*2ca0*/  ISETP.NE.AND P6, PT, R2, RZ, PT ;  /* 0x000000ff0200720c */ /* 0x000fe40003fc5270 */
[----:B------:R-:W-:Y:S02]  /*2cb0*/  ISETP.NE.AND P0, PT, R32, RZ, PT ;  /* 0x000000ff2000720c */ /* 0x000fe40003f05270 */
[----:B------:R-:W-:-:S02]  /*2cc0*/  @!P3 SEL R2, RZ, 0x1, !P5 ;  /* 0x00000001ff02b807 */ /* 0x000fc40006800000 */
[----:B------:R-:W-:Y:S02]  /*2cd0*/  @!P3 SEL R19, RZ, 0x1, !P4 ;  /* 0x00000001ff13b807 */ /* 0x000fe40006000000 */
[----:B------:R-:W-:Y:S02]  /*2ce0*/  @!P3 PRMT R0, R3, 0x7610, R0 ;  /* 0x000076100300b816 */ /* 0x000fe40000000000 */
[----:B------:R-:W-:Y:S02]  /*2cf0*/  @!P3 PRMT R35, R18, 0x7610, R35 ;  /* 0x000076101223b816 */ /* 0x000fe40000000023 */
[----:B------:R-:W-:Y:S02]  /*2d00*/  @!P3 PRMT R36, R2, 0x7610, R36 ;  /* 0x000076100224b816 */ /* 0x000fe40000000024 */
[----:B------:R-:W-:Y:S02]  /*2d10*/  @!P3 PRMT R37, R19, 0x7610, R37 ;  /* 0x000076101325b816 */ /* 0x000fe40000000025 */
[----:B------:R-:W-:-:S02]  /*2d20*/  SEL R32, RZ, 0x1, !P2 ;  /* 0x00000001ff207807 */ /* 0x000fc40005000000 */
[----:B------:R-:W-:Y:S02]  /*2d30*/  SEL R33, RZ, 0x1, !P1 ;  /* 0x00000001ff217807 */ /* 0x000fe40004800000 */
[----:B------:R-:W-:Y:S02]  /*2d40*/  SEL R34, RZ, 0x1, !P0 ;  /* 0x00000001ff227807 */ /* 0x000fe40004000000 */
[----:B------:R-:W-:-:S07]  /*2d50*/  SEL R39, RZ, 0x1, !P6 ;  /* 0x00000001ff277807 */ /* 0x000fce0007000000 */
.L_x_226:
[----:B------:R-:W-:Y:S05]  /*2d60*/  BSYNC.RECONVERGENT B0 ;  /* 0x0000000000007941 */ /* 0x000fea0003800200 */
.L_x_225:
[----:B------:R-:W-:Y:S01]  /*2d70*/  ISETP.GE.U32.AND P0, PT, R5, R42, PT ;  /* 0x0000002a0500720c */ /* 0x000fe20003f06070 */
[----:B------:R-:W-:-:S12]  /*2d80*/  BSSY.RECONVERGENT B0, `(.L_x_227) ;  /* 0x000002e000007945 */ /* 0x000fd80003800200 */
[----:B------:R-:W-:Y:S05]  /*2d90*/  @P0 BRA `(.L_x_228) ;  /* 0x0000000000b00947 */ /* 0x000fea0003800000 */
[----:B------:R-:W-:Y:S01]  /*2da0*/  IMAD.IADD R3, R5, 0x1, R4 ;  /* 0x0000000105037824 */ /* 0x000fe200078e0204 */
[----:B------:R-:W-:Y:S02]  /*2db0*/  LOP3.LUT P0, RZ, R23, 0xff, R30, 0xc8, !PT ;  /* 0x000000ff17ff7812 */ /* 0x000fe4000780c81e */
[----:B------:R-:W-:Y:S02]  /*2dc0*/  LOP3.LUT P1, RZ, R22, 0xff, R31, 0xc8, !PT ;  /* 0x000000ff16ff7812 */ /* 0x000fe4000782c81f */
[----:B------:R-:W-:Y:S02]  /*2dd0*/  ISETP.GE.U32.AND P4, PT, R3, R42, PT ;  /* 0x0000002a0300720c */ /* 0x000fe40003f86070 */
[----:B------:R-:W-:Y:S02]  /*2de0*/  LOP3.LUT P2, RZ, R21, 0xff, R28, 0xc8, !PT ;  /* 0x000000ff15ff7812 */ /* 0x000fe4000784c81c */
[----:B------:R-:W-:Y:S02]  /*2df0*/  LOP3.LUT P3, RZ, R20, 0xff, R29, 0xc8, !PT ;  /* 0x000000ff14ff7812 */ /* 0x000fe4000786c81d */
[----:B------:R-:W-:-:S02]  /*2e00*/  SEL R23, RZ, 0x1, !P0 ;  /* 0x00000001ff177807 */ /* 0x000fc40004000000 */
[----:B------:R-:W-:Y:S02]  /*2e10*/  SEL R22, RZ, 0x1, !P1 ;  /* 0x00000001ff167807 */ /* 0x000fe40004800000 */
[----:B------:R-:W-:Y:S02]  /*2e20*/  SEL R21, RZ, 0x1, !P2 ;  /* 0x00000001ff157807 */ /* 0x000fe40005000000 */
[----:B------:R-:W-:Y:S01]  /*2e30*/  SEL R20, RZ, 0x1, !P3 ;  /* 0x00000001ff147807 */ /* 0x000fe20005800000 */
[----:B------:R-:W-:Y:S06]  /*2e40*/  @P4 BRA `(.L_x_228) ;  /* 0x0000000000844947 */ /* 0x000fec0003800000 */
        /* <DEDUP_REMOVED lines=16> */
[----:B------:R-:W-:Y:S02]  /*2f50*/  SEL R13, RZ, 0x1, !P2 ;  /* 0x00000001ff0d7807 */ /* 0x000fe40005000000 */
[----:B------:R-:W-:-:S02]  /*2f60*/  SEL R12, RZ, 0x1, !P1 ;  /* 0x00000001ff0c7807 */ /* 0x000fc40004800000 */
[----:B------:R-:W-:-:S05]  /*2f70*/  SEL R11, RZ, 0x1, !P0 ;  /* 0x00000001ff0b7807 */ /* 0x000fca0004000000 */
[----:B------:R-:W-:Y:S02]  /*2f80*/  @!P3 LOP3.LUT P4, RZ, R9, 0xff, R0, 0xc8, !PT ;  /* 0x000000ff09ffb812 */ /* 0x000fe4000788c800 */
[----:B------:R-:W-:Y:S02]  /*2f90*/  @!P3 LOP3.LUT P6, RZ, R8, 0xff, R35, 0xc8, !PT ;  /* 0x000000ff08ffb812 */ /* 0x000fe400078cc823 */
[----:B------:R-:W-:Y:S02]  /*2fa0*/  @!P3 SEL R0, RZ, 0x1, !P4 ;  /* 0x00000001ff00b807 */ /* 0x000fe40006000000 */
[----:B------:R-:W-:Y:S02]  /*2fb0*/  @!P3 LOP3.LUT P5, RZ, R7, 0xff, R36, 0xc8, !PT ;  /* 0x000000ff07ffb812 */ /* 0x000fe400078ac824 */
[----:B------:R-:W-:Y:S02]  /*2fc0*/  @!P3 LOP3.LUT P4, RZ, R6, 0xff, R37, 0xc8, !PT ;  /* 0x000000ff06ffb812 */ /* 0x000fe4000788c825 */
[----:B------:R-:W-:-:S02]  /*2fd0*/  @!P3 SEL R2, RZ, 0x1, !P6 ;  /* 0x00000001ff02b807 */ /* 0x000fc40007000000 */
[----:B------:R-:W-:Y:S02]  /*2fe0*/  LOP3.LUT P6, RZ, R10, 0xff, R39, 0xc8, !PT ;  /* 0x000000ff0aff7812 */ /* 0x000fe400078cc827 */
[----:B------:R-:W-:Y:S02]  /*2ff0*/  @!P3 SEL R3, RZ, 0x1, !P5 ;  /* 0x00000001ff03b807 */ /* 0x000fe40006800000 */
[----:B------:R-:W-:Y:S02]  /*3000*/  @!P3 SEL R4, RZ, 0x1, !P4 ;  /* 0x00000001ff04b807 */ /* 0x000fe40006000000 */
[----:B------:R-:W-:Y:S02]  /*3010*/  @!P3 PRMT R9, R0, 0x7610, R9 ;  /* 0x000076100009b816 */ /* 0x000fe40000000009 */
[----:B------:R-:W-:Y:S02]  /*3020*/  @!P3 PRMT R8, R2, 0x7610, R8 ;  /* 0x000076100208b816 */ /* 0x000fe40000000008 */
[----:B------:R-:W-:-:S02]  /*3030*/  @!P3 PRMT R7, R3, 0x7610, R7 ;  /* 0x000076100307b816 */ /* 0x000fc40000000007 */
[----:B------:R-:W-:Y:S02]  /*3040*/  @!P3 PRMT R6, R4, 0x7610, R6 ;  /* 0x000076100406b816 */ /* 0x000fe40000000006 */
[----:B------:R-:W-:-:S07]  /*3050*/  SEL R10, RZ, 0x1, !P6 ;  /* 0x00000001ff0a7807 */ /* 0x000fce0007000000 */
.L_x_228:
[----:B------:R-:W-:Y:S05]  /*3060*/  BSYNC.RECONVERGENT B0 ;  /* 0x0000000000007941 */ /* 0x000fea0003800200 */
.L_x_227:
[----:B------:R-:W-:Y:S02]  /*3070*/  LOP3.LUT R16, R13, R23, R16, 0xfe, !PT ;  /* 0x000000170d107212 */ /* 0x000fe400078efe10 */
[----:B------:R-:W-:Y:S02]  /*3080*/  LOP3.LUT R17, R12, R22, R17, 0xfe, !PT ;  /* 0x000000160c117212 */ /* 0x000fe400078efe11 */
[----:B------:R-:W-:Y:S02]  /*3090*/  LOP3.LUT R14, R11, R21, R14, 0xfe, !PT ;  /* 0x000000150b0e7212 */ /* 0x000fe400078efe0e */
[----:B------:R-:W-:Y:S02]  /*30a0*/  LOP3.LUT R15, R10, R20, R15, 0xfe, !PT ;  /* 0x000000140a0f7212 */ /* 0x000fe400078efe0f */
[----:B------:R-:W-:Y:S02]  /*30b0*/  LOP3.LUT P0, RZ, R16, 0xff, R9, 0xc8, !PT ;  /* 0x000000ff10ff7812 */ /* 0x000fe4000780c809 */
[----:B------:R-:W-:-:S02]  /*30c0*/  LOP3.LUT P1, RZ, R17, 0xff, R8, 0xc8, !PT ;  /* 0x000000ff11ff7812 */ /* 0x000fc4000782c808 */
[----:B------:R-:W-:Y:S02]  /*30d0*/  LOP3.LUT P2, RZ, R14, 0xff, R7, 0xc8, !PT ;  /* 0x000000ff0eff7812 */ /* 0x000fe4000784c807 */
[----:B------:R-:W-:Y:S01]  /*30e0*/  LOP3.LUT P3, RZ, R15, 0xff, R6, 0xc8, !PT ;  /* 0x000000ff0fff7812 */ /* 0x000fe2000786c806 */
[----:B------:R-:W-:-:S12]  /*30f0*/  BRA `(.L_x_219) ;  /* 0x000000b000ac7947 */ /* 0x000fd80003800000 */
.L_x_220:
[----:B------:R-:W-:-:S13]  /*3100*/  ISETP.NE.AND P0, PT, R12, 0x1, PT ;  /* 0x000000010c00780c */ /* 0x000fda0003f05270 */
[----:B------:R-:W-:Y:S05]  /*3110*/  @P0 BRA `(.L_x_229) ;  /* 0x00000014009c0947 */ /* 0x000fea0003800000 */
[----:B------:R-:W0:Y:S01]  /*3120*/  LDC R10, c[0x0][0x390] ;  /* 0x0000e400ff0a7b82 */ /* 0x000e220000000800 */
[----:B------:R-:W1:Y:S01]  /*3130*/  LDCU.U8 UR4, c[0x0][0x381] ;  /* 0x00007020ff0477ac */ /* 0x000e620008000000 */
[--C-:B------:R-:W-:Y:S01]  /*3140*/  IMAD.MOV.U32 R13, RZ, RZ, R5.reuse ;  /* 0x000000ffff0d7224 */ /* 0x100fe200078e0005 */
        /* <DEDUP_REMOVED lines=48> */
.L_x_233:
[CC--:B------:R-:W-:Y:S01]  /*3450*/  IMAD R0, R13.reuse, R26.reuse, RZ ;  /* 0x0000001a0d007224 */ /* 0x0c0fe200078e02ff */
[----:B------:R-:W-:Y:S01]  /*3460*/  P2R R20, PR, RZ, 0x2 ;  /* 0x00000002ff147803 */ /* 0x000fe20000000000 */
[--C-:B------:R-:W-:Y:S01]  /*3470*/  IMAD.IADD R13, R13, 0x1, R10.reuse ;  /* 0x000000010d0d7824 */ /* 0x100fe200078e020a */
[----:B------:R-:W-:Y:S02]  /*3480*/  LOP3.LUT P1, RZ, R21, 0x1, RZ, 0xc0, !PT ;  /* 0x0000000115ff7812 */ /* 0x000fe4000782c0ff */
[----:B------:R-:W-:Y:S01]  /*3490*/  LOP3.LUT R3, R0, 0xfffffffc, RZ, 0xc0, !PT ;  /* 0xfffffffc00037812 */ /* 0x000fe200078ec0ff */
[C---:B------:R-:W-:Y:S02]  /*34a0*/  IMAD R0, R13.reuse, R26, RZ ;  /* 0x0000001a0d007224 */ /* 0x040fe400078e02ff */
[----:B------:R-:W-:Y:S01]  /*34b0*/  IMAD.IADD R13, R13, 0x1, R10 ;  /* 0x000000010d0d7824 */ /* 0x000fe200078e020a */
[----:B------:R-:W-:Y:S02]  /*34c0*/  IADD3 R2, P6, PT, R3, R18, RZ ;  /* 0x0000001203027210 */ /* 0x000fe40007fde0ff */
[----:B------:R-:W-:Y:S01]  /*34d0*/  LOP3.LUT R5, R0, 0xfffffffc, RZ, 0xc0, !PT ;  /* 0xfffffffc00057812 */ /* 0x000fe200078ec0ff */
[----:B------:R-:W-:-:S02]  /*34e0*/  IMAD R0, R13, R26, RZ ;  /* 0x0000001a0d007224 */ /* 0x000fc400078e02ff */
[--C-:B------:R-:W-:Y:S01]  /*34f0*/  IMAD.X R3, RZ, RZ, R19.reuse, P6 ;  /* 0x000000ffff037224 */ /* 0x100fe200030e0613 */
[-C--:B------:R-:W-:Y:S01]  /*3500*/  IADD3 R4, P6, PT, R5, R18.reuse, RZ ;  /* 0x0000001205047210 */ /* 0x080fe20007fde0ff */
[----:B------:R-:W-:Y:S01]  /*3510*/  IMAD.IADD R13, R13, 0x1, R10 ;  /* 0x000000010d0d7824 */ /* 0x000fe200078e020a */
[----:B------:R-:W-:Y:S02]  /*3520*/  LOP3.LUT R7, R0, 0xfffffffc, RZ, 0xc0, !PT ;  /* 0xfffffffc00077812 */ /* 0x000fe400078ec0ff */
[----:B------:R-:W2:Y:S01]  /*3530*/  LDG.E R2, desc[UR36][R2.64] ;  /* 0x0000002402027981 */ /* 0x000ea2000c1e1900 */
[----:B------:R-:W-:Y:S01]  /*3540*/  IMAD.X R5, RZ, RZ, R19, P6 ;  /* 0x000000ffff057224 */ /* 0x000fe200030e0613 */
[----:B------:R-:W-:Y:S01]  /*3550*/  IADD3 R6, P6, PT, R7, R18, RZ ;  /* 0x0000001207067210 */ /* 0x000fe20007fde0ff */
[----:B------:R-:W-:-:S03]  /*3560*/  IMAD R0, R13, R26, RZ ;  /* 0x0000001a0d007224 */ /* 0x000fc600078e02ff */
[----:B------:R-:W3:Y:S01]  /*3570*/  LDG.E R4, desc[UR36][R4.64] ;  /* 0x0000002404047981 */ /* 0x000ee2000c1e1900 */
[----:B------:R-:W-:Y:S02]  /*3580*/  IADD3.X R7, PT, PT, RZ, R19, RZ, P6, !PT ;  /* 0x00000013ff077210 */ /* 0x000fe400037fe4ff */
[----:B------:R-:W-:-:S03]  /*3590*/  LOP3.LUT R9, R0, 0xfffffffc, RZ, 0xc0, !PT ;  /* 0xfffffffc00097812 */ /* 0x000fc600078ec0ff */
[----:B------:R-:W4:Y:S01]  /*35a0*/  LDG.E R6, desc[UR36][R6.64] ;  /* 0x0000002406067981 */ /* 0x000f22000c1e1900 */
[----:B------:R-:W-:-:S05]  /*35b0*/  IADD3 R8, P6, PT, R9, R18, RZ ;  /* 0x0000001209087210 */ /* 0x000fca0007fde0ff */
        /* <DEDUP_REMOVED lines=8> */
[----:B0-----:R-:W-:Y:S02]  /*3640*/  P2R R9, PR, RZ, 0x1 ;  /* 0x00000001ff097803 */ /* 0x001fe40000000000 */
[----:B------:R-:W-:-:S04]  /*3650*/  LOP3.LUT P0, RZ, R21, 0x20, RZ, 0xc0, !PT ;  /* 0x0000002015ff7812 */ /* 0x000fc8000780c0ff */
[----:B------:R-:W-:Y:S02]  /*3660*/  P2R R7, PR, RZ, 0x1 ;  /* 0x00000001ff077803 */ /* 0x000fe40000000000 */
        /* <DEDUP_REMOVED lines=27> */
[----:B----4-:R-:W-:-:S09]  /*3820*/  PRMT R36, R6, 0x7770, RZ ;  /* 0x0000777006247816 */ /* 0x010fd200000000ff */
        /* <DEDUP_REMOVED lines=34> */
[----:B------:R-:W-:Y:S02]  /*3a50*/  PRMT R2, R8, 0x7773, RZ ;  /* 0x0000777308027816 */ /* 0x000fe400000000ff */
[----:B------:R-:W-:Y:S02]  /*3a60*/  ISETP.NE.AND P1, PT, R20, RZ, PT ;  /* 0x000000ff1400720c */ /* 0x000fe40003f25270 */
[----:B------:R-:W-:-:S02]  /*3a70*/  ISETP.NE.OR P4, PT, R14, RZ, P4 ;  /* 0x000000ff0e00720c */ /* 0x000fc40002785670 */
[----:B------:R-:W-:Y:S02]  /*3a80*/  ISETP.NE.OR P3, PT, R15, RZ, P3 ;  /* 0x000000ff0f00720c */ /* 0x000fe40001f65670 */
[----:B------:R-:W-:Y:S02]  /*3a90*/  ISETP.NE.OR P2, PT, R31, RZ, P2 ;  /* 0x000000ff1f00720c */ /* 0x000fe40001745670 */
[----:B------:R-:W-:Y:S02]  /*3aa0*/  ISETP.NE.AND P0, PT, R22, RZ, PT ;  /* 0x000000ff1600720c */ /* 0x000fe40003f05270 */
[----:B------:R-:W-:Y:S02]  /*3ab0*/  ISETP.NE.AND P5, PT, R30, RZ, PT ;  /* 0x000000ff1e00720c */ /* 0x000fe40003fa5270 */
[----:B------:R-:W-:Y:S01]  /*3ac0*/  ISETP.NE.OR P1, PT, R2, RZ, P1 ;  /* 0x000000ff0200720c */ /* 0x000fe20000f25670 */
[----:B------:R-:W-:-:S12]  /*3ad0*/  @!P6 BRA `(.L_x_233) ;  /* 0xfffffff8005ce947 */ /* 0x000fd8000383ffff */
[----:B------:R-:W-:Y:S05]  /*3ae0*/  BSYNC.RECONVERGENT B1 ;  /* 0x0000000000017941 */ /* 0x000fea0003800200 */
.L_x_232:
[----:B------:R-:W-:Y:S02]  /*3af0*/  SEL R8, RZ, 0x1, !P0 ;  /* 0x00000001ff087807 */ /* 0x000fe40004000000 */
[----:B------:R-:W-:Y:S02]  /*3b00*/  LOP3.LUT P0, RZ, R21, 0x8, RZ, 0xc0, !PT ;  /* 0x0000000815ff7812 */ /* 0x000fe4000780c0ff */
[----:B------:R-:W-:Y:S02]  /*3b10*/  P2R R20, PR, RZ, 0x2 ;  /* 0x00000002ff147803 */ /* 0x000fe40000000000 */
[----:B------:R-:W-:Y:S02]  /*3b20*/  SEL R22, RZ, 0x1, !P0 ;  /* 0x00000001ff167807 */ /* 0x000fe40004000000 */
[----:B------:R-:W-:Y:S02]  /*3b30*/  ISETP.NE.AND P0, PT, R17, RZ, PT ;  /* 0x000000ff1100720c */ /* 0x000fe40003f05270 */
[----:B------:R-:W-:-:S02]  /*3b40*/  SEL R11, RZ, 0x1, !P5 ;  /* 0x00000001ff0b7807 */ /* 0x000fc40006800000 */
[----:B------:R-:W-:Y:S02]  /*3b50*/  SEL R34, RZ, 0x1, !P0 ;  /* 0x00000001ff227807 */ /* 0x000fe40004000000 */
[----:B------:R-:W-:Y:S02]  /*3b60*/  ISETP.NE.AND P0, PT, R16, RZ, PT ;  /* 0x000000ff1000720c */ /* 0x000fe40003f05270 */
[C---:B------:R-:W-:Y:S02]  /*3b70*/  LOP3.LUT P6, RZ, R21.reuse, 0x2, RZ, 0xc0, !PT ;  /* 0x0000000215ff7812 */ /* 0x040fe400078cc0ff */
        /* <DEDUP_REMOVED lines=22> */
[----:B------:R-:W-:Y:S02]  /*3ce0*/  SEL R39, RZ, 0x1, !P0 ;  /* 0x00000001ff277807 */ /* 0x000fe40004000000 */
[C---:B------:R-:W-:Y:S02]  /*3cf0*/  LOP3.LUT P4, RZ, R21.reuse, 0x80, RZ, 0xc0, !PT ;  /* 0x0000008015ff7812 */ /* 0x040fe4000788c0ff */
[C---:B------:R-:W-:Y:S02]  /*3d00*/  LOP3.LUT P3, RZ, R21.reuse, 0x40, RZ, 0xc0, !PT ;  /* 0x0000004015ff7812 */ /* 0x040fe4000786c0ff */
[C---:B------:R-:W-:Y:S02]  /*3d10*/  LOP3.LUT P2, RZ, R21.reuse, 0x20, RZ, 0xc0, !PT ;  /* 0x0000002015ff7812 */ /* 0x040fe4000784c0ff */
[----:B------:R-:W-:-:S02]  /*3d20*/  LOP3.LUT P5, RZ, R21, 0x100, RZ, 0xc0, !PT ;  /* 0x0000010015ff7812 */ /* 0x000fc400078ac0ff */
[C---:B------:R-:W-:Y:S02]  /*3d30*/  LOP3.LUT P6, RZ, R21.reuse, 0x200, RZ, 0xc0, !PT ;  /* 0x0000020015ff7812 */ /* 0x040fe400078cc0ff */
[----:B------:R-:W-:Y:S02]  /*3d40*/  ISETP.NE.AND P1, PT, R20, RZ, PT ;  /* 0x000000ff1400720c */ /* 0x000fe40003f25270 */
[----:B------:R-:W-:Y:S02]  /*3d50*/  LOP3.LUT P0, RZ, R21, 0x10, RZ, 0xc0, !PT ;  /* 0x0000001015ff7812 */ /* 0x000fe4000780c0ff */
[----:B------:R-:W-:Y:S02]  /*3d60*/  SEL R20, RZ, 0x1, !P2 ;  /* 0x00000001ff147807 */ /* 0x000fe40005000000 */
[----:B------:R-:W-:Y:S02]  /*3d70*/  SEL R21, RZ, 0x1, !P0 ;  /* 0x00000001ff157807 */ /* 0x000fe40004000000 */
[----:B------:R-:W-:-:S02]  /*3d80*/  SEL R17, RZ, 0x1, !P3 ;  /* 0x00000001ff117807 */ /* 0x000fc40005800000 */
[----:B------:R-:W-:Y:S02]  /*3d90*/  SEL R16, RZ, 0x1, !P4 ;  /* 0x00000001ff107807 */ /* 0x000fe40006000000 */
[----:B------:R-:W-:Y:S02]  /*3da0*/  SEL R15, RZ, 0x1, !P5 ;  /* 0x00000001ff0f7807 */ /* 0x000fe40006800000 */
[----:B------:R-:W-:Y:S02]  /*3db0*/  SEL R14, RZ, 0x1, !P6 ;  /* 0x00000001ff0e7807 */ /* 0x000fe40007000000 */
[----:B------:R-:W-:Y:S02]  /*3dc0*/  SEL R12, RZ, 0x1, !P1 ;  /* 0x00000001ff0c7807 */ /* 0x000fe40004800000 */
[----:B------:R-:W-:Y:S02]  /*3dd0*/  ISETP.NE.AND P0, PT, R37, RZ, PT ;  /* 0x000000ff2500720c */ /* 0x000fe40003f05270 */
[----:B------:R-:W-:-:S02]  /*3de0*/  ISETP.NE.AND P2, PT, R27, RZ, PT ;  /* 0x000000ff1b00720c */ /* 0x000fc40003f45270 */
[----:B------:R-:W-:Y:S02]  /*3df0*/  ISETP.NE.AND P3, PT, R25, RZ, PT ;  /* 0x000000ff1900720c */ /* 0x000fe40003f65270 */
        /* <DEDUP_REMOVED lines=11> */
.L_x_231:
[----:B------:R-:W-:Y:S05]  /*3eb0*/  BSYNC.RECONVERGENT B0 ;  /* 0x0000000000007941 */ /* 0x000fea0003800200 */
.L_x_230:
[----:B------:R-:W-:Y:S01]  /*3ec0*/  ISETP.GE.U32.AND P0, PT, R13, R42, PT ;  /* 0x0000002a0d00720c */ /* 0x000fe20003f06070 */
[----:B------:R-:W-:-:S12]  /*3ed0*/  BSSY.RECONVERGENT B0, `(.L_x_234) ;  /* 0x0000052000007945 */ /* 0x000fd80003800200 */
[----:B------:R-:W-:Y:S05]  /*3ee0*/  @P0 BRA `(.L_x_235) ;  /* 0x0000000400400947 */ /* 0x000fea0003800000 */
[----:B------:R-:W-:-:S05]  /*3ef0*/  IMAD R2, R13, R26, RZ ;  /* 0x0000001a0d027224 */ /* 0x000fca00078e02ff */
        /* <DEDUP_REMOVED lines=19> */
[----:B------:R-:W-:-:S05]  /*4030*/  IMAD R2, R41, R26, RZ ;  /* 0x0000001a29027224 */ /* 0x000fca00078e02ff */
        /* <DEDUP_REMOVED lines=19> */
[C---:B------:R-:W-:Y:S02]  /*4170*/  IMAD.IADD R3, R41.reuse, 0x1, R10 ;  /* 0x0000000129037824 */ /* 0x040fe400078e020a */
[----:B------:R-:W-:-:S03]  /*4180*/  IMAD R41, R41, R26, RZ ;  /* 0x0000001a29297224 */ /* 0x000fc600078e02ff */
[----:B------:R-:W-:Y:S02]  /*4190*/  ISETP.GE.U32.AND P3, PT, R3, R42, PT ;  /* 0x0000002a0300720c */ /* 0x000fe40003f66070 */
[----:B------:R-:W-:-:S04]  /*41a0*/  LOP3.LUT R41, R41, 0xfffffffc, RZ, 0xc0, !PT ;  /* 0xfffffffc29297812 */ /* 0x000fc800078ec0ff */
[----:B------:R-:W-:-:S07]  /*41b0*/  IADD3 R2, P0, PT, R41, R18, RZ ;  /* 0x0000001229027210 */ /* 0x000fce0007f1e0ff */
[----:B------:R-:W-:Y:S02]  /*41c0*/  @!P3 IMAD R26, R3, R26, RZ ;  /* 0x0000001a031ab224 */ /* 0x000fe400078e02ff */
[----:B------:R-:W-:-:S03]  /*41d0*/  IMAD.X R3, RZ, RZ, R19, P0 ;  /* 0x000000ffff037224 */ /* 0x000fc600000e0613 */
[----:B------:R-:W-:Y:S02]  /*41e0*/  @!P3 LOP3.LUT R37, R26, 0xfffffffc, RZ, 0xc0, !PT ;  /* 0xfffffffc1a25b812 */ /* 0x000fe400078ec0ff */
[----:B------:R-:W2:Y:S02]  /*41f0*/  LDG.E R2, desc[UR36][R2.64] ;  /* 0x0000002402027981 */ /* 0x000ea4000c1e1900 */
        /* <DEDUP_REMOVED lines=12> */
[C---:B------:R-:W-:Y:S02]  /*42c0*/  PRMT R26, R2.reuse, 0x7772, RZ ;  /* 0x00007772021a7816 */ /* 0x040fe400000000ff */
        /* <DEDUP_REMOVED lines=18> */
.L_x_235:
[----:B------:R-:W-:Y:S05]  /*43f0*/  BSYNC.RECONVERGENT B0 ;  /* 0x0000000000007941 */ /* 0x000fea0003800200 */
.L_x_234:
        /* <DEDUP_REMOVED lines=47> */
.L_x_237:
[----:B------:R-:W-:Y:S05]  /*46f0*/  BSYNC.RECONVERGENT B0 ;  /* 0x0000000000007941 */ /* 0x000fea0003800200 */
.L_x_236:
        /* <DEDUP_REMOVED lines=9> */
.L_x_229:
[----:B------:R-:W0:Y:S01]  /*4790*/  LDCU UR4, c[0x0][0x390] ;  /* 0x00007200ff0477ac */ /* 0x000e220008000800 */
[----:B------:R-:W1:Y:S01]  /*47a0*/  LDC.U8 R0, c[0x0][0x381] ;  /* 0x0000e040ff007b82 */ /* 0x000e620000000000 */
[----:B------:R-:W-:Y:S01]  /*47b0*/  BSSY.RECONVERGENT B0, `(.L_x_238) ;  /* 0x00004e1000007945 */ /* 0x000fe20003800200 */
[----:B------:R-:W-:Y:S01]  /*47c0*/  MOV R41, R5 ;  /* 0x0000000500297202 */ /* 0x000fe20000000f00 */
        /* <DEDUP_REMOVED lines=18> */
[----:B------:R-:W-:Y:S01]  /*48f0*/  PRMT R18, R0, 0x7610, R18 ;  /* 0x0000761000127816 */ /* 0x000fe20000000012 */
[----:B------:R-:W-:Y:S06]  /*4900*/  @P0 BRA `(.L_x_239) ;  /* 0x0000004c002c0947 */ /* 0x000fec0003800000 */
[----:B------:R-:W-:Y:S01]  /*4910*/  ISETP.NE.AND P0, PT, R0, RZ, PT ;  /* 0x000000ff0000720c */ /* 0x000fe20003f05270 */
[----:B------:R-:W-:Y:S01]  /*4920*/  VIADD R15, R12, 0xffffffff ;  /* 0xffffffff0c0f7836 */ /* 0x000fe20000000000 */
[----:B------:R-:W-:Y:S01]  /*4930*/  LOP3.LUT R21, R21, 0xfffffbff, RZ, 0xc0, !PT ;  /* 0xfffffbff15157812 */ /* 0x000fe200078ec0ff */
[----:B------:R-:W-:Y:S01]  /*4940*/  BSSY.RECONVERGENT B1, `(.L_x_240) ;  /* 0x0000482000017945 */ /* 0x000fe20003800200 */
[----:B------:R-:W-:Y:S02]  /*4950*/  PLOP3.LUT P1, PT, P0, PT, PT, 0x80, 0x8 ;  /* 0x000000000008781c */ /* 0x000fe4000072f070 */
[----:B------:R-:W-:Y:S02]  /*4960*/  VIMNMX.U32 R0, PT, PT, R15, 0x18, PT ;  /* 0x000000180f007848 */ /* 0x000fe40003fe0000 */
[----:B------:R-:W-:Y:S02]  /*4970*/  PLOP3.LUT P2, PT, P0, PT, PT, 0x80, 0x8 ;  /* 0x000000000008781c */ /* 0x000fe4000074f070 */
[----:B------:R-:W-:Y:S01]  /*4980*/  PLOP3.LUT P3, PT, P0, PT, PT, 0x80, 0x8 ;  /* 0x000000000008781c */ /* 0x000fe2000076f070 */
[----:B------:R-:W-:Y:S01]  /*4990*/  VIADD R0, R0, 0x1 ;  /* 0x0000000100007836 */ /* 0x000fe20000000000 */
[----:B------:R-:W-:-:S02]  /*49a0*/  PLOP3.LUT P4, PT, P0, PT, PT, 0x80, 0x8 ;  /* 0x000000000008781c */ /* 0x000fc4000078f070 */
        /* <DEDUP_REMOVED lines=21> */
.L_x_247:
[----:B------:R-:W-:Y:S01]  /*4b00*/  ISETP.NE.AND P5, PT, R12, RZ, PT ;  /* 0x000000ff0c00720c */ /* 0x000fe20003fa5270 */
[----:B------:R-:W0:-:S12]  /*4b10*/  LDCU UR4, c[0x0][0x390] ;  /* 0x00007200ff0477ac */ /* 0x000e180008000800 */
[----:B------:R-:W-:Y:S05]  /*4b20*/  @P5 BRA `(.L_x_241) ;  /* 0x00000000004c5947 */ /* 0x000fea0003800000 */
[----:B------:R-:W2:Y:S02]  /*4b30*/  LDG.E R2, desc[UR36][R16.64] ;  /* 0x0000002410027981 */ /* 0x000ea4000c1e1900 */
[C---:B--2---:R-:W-:Y:S02]  /*4b40*/  PRMT R8, R2.reuse, 0x7773, RZ ;  /* 0x0000777302087816 */ /* 0x044fe400000000ff */
[C---:B------:R-:W-:Y:S02]  /*4b50*/  PRMT R4, R2.reuse, 0x7770, RZ ;  /* 0x0000777002047816 */ /* 0x040fe400000000ff */
[C---:B------:R-:W-:Y:S02]  /*4b60*/  PRMT R5, R2.reuse, 0x7771, RZ ;  /* 0x0000777102057816 */ /* 0x040fe400000000ff */
[----:B------:R-:W-:Y:S02]  /*4b70*/  PRMT R2, R2, 0x7772, RZ ;  /* 0x0000777202027816 */ /* 0x000fe400000000ff */
[----:B------:R-:W-:-:S02]  /*4b80*/  PRMT R26, R8, 0x7610, R26 ;  /* 0x00007610081a7816 */ /* 0x000fc4000000001a */
[C---:B------:R-:W-:Y:S02]  /*4b90*/  PRMT R19, R8.reuse, 0x7610, R19 ;  /* 0x0000761008137816 */ /* 0x040fe40000000013 */
[----:B------:R-:W-:Y:S02]  /*4ba0*/  PRMT R6, R8, 0x7610, R6 ;  /* 0x0000761008067816 */ /* 0x000fe40000000006 */
[C---:B------:R-:W-:Y:S02]  /*4bb0*/  PRMT R25, R2.reuse, 0x7610, R25 ;  /* 0x0000761002197816 */ /* 0x040fe40000000019 */
[C---:B------:R-:W-:Y:S02]  /*4bc0*/  PRMT R18, R2.reuse, 0x7610, R18 ;  /* 0x0000761002127816 */ /* 0x040fe40000000012 */
[C---:B------:R-:W-:Y:S02]  /*4bd0*/  PRMT R11, R2.reuse, 0x7610, R11 ;  /* 0x00007610020b7816 */ /* 0x040fe4000000000b */
[----:B------:R-:W-:-:S02]  /*4be0*/  PRMT R7, R2, 0x7610, R7 ;  /* 0x0000761002077816 */ /* 0x000fc40000000007 */
[C---:B------:R-:W-:Y:S02]  /*4bf0*/  PRMT R24, R5.reuse, 0x7610, R24 ;  /* 0x0000761005187816 */ /* 0x040fe40000000018 */
[C---:B------:R-:W-:Y:S02]  /*4c00*/  PRMT R13, R5.reuse, 0x7610, R13 ;  /* 0x00007610050d7816 */ /* 0x040fe4000000000d */
[----:B------:R-:W-:Y:S02]  /*4c10*/  PRMT R10, R5, 0x7610, R10 ;  /* 0x00007610050a7816 */ /* 0x000fe4000000000a */
[C---:B------:R-:W-:Y:S02]  /*4c20*/  PRMT R23, R4.reuse, 0x7610, R23 ;  /* 0x0000761004177816 */ /* 0x040fe40000000017 */
[C---:B------:R-:W-:Y:S02]  /*4c30*/  PRMT R14, R4.reuse, 0x7610, R14 ;  /* 0x00007610040e7816 */ /* 0x040fe4000000000e */
[----:B------:R-:W-:Y:S01]  /*4c40*/  PRMT R9, R4, 0x7610, R9 ;  /* 0x0000761004097816 */ /* 0x000fe20000000009 */
[----:B------:R-:W-:Y:S06]  /*4c50*/  BRA `(.L_x_242) ;  /* 0x0000003c00d87947 */ /* 0x000fec0003800000 */
.L_x_241:
[----:B------:R-:W1:Y:S01]  /*4c60*/  LDCU.64 UR30, c[0x0][0x3c8] ;  /* 0x00007900ff1e77ac */ /* 0x000e620008000a00 */
[----:B------:R-:W-:Y:S01]  /*4c70*/  IMAD.MOV.U32 R40, RZ, RZ, RZ ;  /* 0x000000ffff287224 */ /* 0x000fe200078e00ff */
        /* <DEDUP_REMOVED lines=72> */
[----:B------:R-:W-:Y:S01]  /*5100*/  IMAD.MOV.U32 R4, RZ, RZ, RZ ;  /* 0x000000ffff047224 */ /* 0x000fe200078e00ff */
[----:B------:R-:W-:Y:S01]  /*5110*/  ISETP.NE.AND P6, PT, R0, 0x3, PT ;  /* 0x000000030000780c */ /* 0x000fe20003fc5270 */
[----:B------:R-:W-:Y:S02]  /*5120*/  IMAD.MOV.U32 R5, RZ, RZ, R6 ;  /* 0x000000ffff057224 */ /* 0x000fe400078e0006 */
        /* <DEDUP_REMOVED lines=199> */
[--C-:B------:R-:W-:Y:S02]  /*5da0*/  IMAD.MOV R6, RZ, RZ, -R5.reuse ;  /* 0x000000ffff067224 */ /* 0x100fe400078e0a05 */
[----:B-1----:R-:W-:-:S05]  /*5db0*/  @P6 IMAD.HI.U32 R3, R5, R11, R4 ;  /* 0x0000000b05036227 */ /* 0x002fca00078e0004 */
[----:B0-----:R-:W-:Y:S01]  /*5dc0*/  @P6 SHF.R.U32.HI R4, RZ, R8, R3 ;  /* 0x00000008ff046219 */ /* 0x001fe20000011603 */
[----:B------:R-:W-:-:S04]  /*5dd0*/  IMAD R3, R6, UR27, R7 ;  /* 0x0000001b06037c24 */ /* 0x000fc8000f8e0207 */
[----:B------:R-:W-:Y:S02]  /*5de0*/  @P6 IMAD.MOV R7, RZ, RZ, -R4 ;  /* 0x000000ffff076224 */ /* 0x000fe400078e0a04 */
[----:B------:R-:W-:Y:S02]  /*5df0*/  IMAD R2, R3, UR28, R2 ;  /* 0x0000001c03027c24 */ /* 0x000fe4000f8e0202 */
[----:B------:R-:W-:-:S04]  /*5e00*/  @P6 IMAD R5, R7, R10, R5 ;  /* 0x0000000a07056224 */ /* 0x000fc800078e0205 */
[----:B--2---:R-:W-:-:S07]  /*5e10*/  @P6 IMAD R2, R5, R9, R2 ;  /* 0x0000000905026224 */ /* 0x004fce00078e0202 */
.L_x_243:
[----:B------:R-:W-:-:S04]  /*5e20*/  LOP3.LUT R5, R2, 0xfffffffc, RZ, 0xc0, !PT ;  /* 0xfffffffc02057812 */ /* 0x000fc800078ec0ff */
[----:B------:R-:W-:-:S04]  /*5e30*/  IADD3 R4, P6, PT, R5, R16, RZ ;  /* 0x0000001005047210 */ /* 0x000fc80007fde0ff */
[----:B------:R-:W-:-:S05]  /*5e40*/  IADD3.X R5, PT, PT, RZ, R17, RZ, P6, !PT ;  /* 0x00000011ff057210 */ /* 0x000fca00037fe4ff */
[----:B------:R-:W2:Y:S01]  /*5e50*/  LDG.E R4, desc[UR36][R4.64] ;  /* 0x0000002404047981 */ /* 0x000ea2000c1e1900 */
[----:B0-----:R-:W-:Y:S02]  /*5e60*/  VIADD R3, R41, UR4 ;  /* 0x0000000429037c36 */ /* 0x001fe40008000000 */
[----:B------:R-:W-:-:S04]  /*5e70*/  IMAD.MOV.U32 R2, RZ, RZ, RZ ;  /* 0x000000ffff027224 */ /* 0x000fc800078e00ff */
[----:B------:R-:W-:-:S05]  /*5e80*/  IMAD.HI.U32 R6, R3, UR31, R2 ;  /* 0x0000001f03067c27 */ /* 0x000fca000f8e0002 */
[----:B------:R-:W-:-:S05]  /*5e90*/  SHF.R.U32.HI R11, RZ, UR76, R6 ;  /* 0x0000004cff0b7c19 */ /* 0x000fca0008011606 */
[----:B------:R-:W-:-:S04]  /*5ea0*/  IMAD.MOV R7, RZ, RZ, -R11 ;  /* 0x000000ffff077224 */ /* 0x000fc800078e0a0b */
[----:B------:R-:W-:-:S04]  /*5eb0*/  IMAD R6, R7, UR30, R3 ;  /* 0x0000001e07067c24 */ /* 0x000fc8000f8e0203 */
[----:B------:R-:W-:Y:S01]  /*5ec0*/  IMAD R6, R6, UR5, RZ ;  /* 0x0000000506067c24 */ /* 0x000fe2000f8e02ff */
[C---:B--2---:R-:W-:Y:S02]  /*5ed0*/  PRMT R7, R4.reuse, 0x7770, RZ ;  /* 0x0000777004077816 */ /* 0x044fe400000000ff */
[C---:B------:R-:W-:Y:S02]  /*5ee0*/  PRMT R8, R4.reuse, 0x7771, RZ ;  /* 0x0000777104087816 */ /* 0x040fe400000000ff */
[C---:B------:R-:W-:Y:S02]  /*5ef0*/  PRMT R9, R4.reuse, 0x7772, RZ ;  /* 0x0000777204097816 */ /* 0x040fe400000000ff */
[----:B------:R-:W-:Y:S02]  /*5f00*/  PRMT R10, R4, 0x7773, RZ ;  /* 0x00007773040a7816 */ /* 0x000fe400000000ff */
[----:B------:R-:W-:Y:S02]  /*5f10*/  PRMT R4, R7, 0x7610, R4 ;  /* 0x0000761007047816 */ /* 0x000fe40000000004 */
[----:B------:R-:W-:-:S02]  /*5f20*/  PRMT R5, R8, 0x7610, R5 ;  /* 0x0000761008057816 */ /* 0x000fc40000000005 */
[----:B------:R-:W-:Y:S02]  /*5f30*/  PRMT R7, R9, 0x7610, R7 ;  /* 0x0000761009077816 */ /* 0x000fe40000000007 */
[----:B------:R-:W-:Y:S01]  /*5f40*/  PRMT R8, R10, 0x7610, R8 ;  /* 0x000076100a087816 */ /* 0x000fe20000000008 */
        /* <DEDUP_REMOVED lines=215> */
[----:B0-----:R-:W-:-:S05]  /*6cc0*/  @P6 SHF.R.U32.HI R11, RZ, R20, R11 ;  /* 0x00000014ff0b6219 */ /* 0x001fca000001160b */
[----:B------:R-:W-:-:S04]  /*6cd0*/  @P6 IMAD.MOV R11, RZ, RZ, -R11 ;  /* 0x000000ffff0b6224 */ /* 0x000fc800078e0a0b */
[----:B------:R-:W-:-:S04]  /*6ce0*/  @P6 IMAD R19, R10, R11, R19 ;  /* 0x0000000b0a136224 */ /* 0x000fc800078e0213 */
[----:B--2---:R-:W-:-:S07]  /*6cf0*/  @P6 IMAD R6, R19, R13, R6 ;  /* 0x0000000d13066224 */ /* 0x004fce00078e0206 */
.L_x_244:
[----:B------:R-:W-:-:S04]  /*6d00*/  LOP3.LUT R11, R6, 0xfffffffc, RZ, 0xc0, !PT ;  /* 0xfffffffc060b7812 */ /* 0x000fc800078ec0ff */
[----:B------:R-:W-:-:S05]  /*6d10*/  IADD3 R10, P6, PT, R11, R16, RZ ;  /* 0x000000100b0a7210 */ /* 0x000fca0007fde0ff */
[----:B------:R-:W-:-:S05]  /*6d20*/  IMAD.X R11, RZ, RZ, R17, P6 ;  /* 0x000000ffff0b7224 */ /* 0x000fca00030e0611 */
[----:B------:R-:W2:Y:S01]  /*6d30*/  LDG.E R10, desc[UR36][R10.64] ;  /* 0x000000240a0a7981 */ /* 0x000ea2000c1e1900 */
        /* <DEDUP_REMOVED lines=13> */
[----:B------:R-:W-:Y:S01]  /*6e10*/  PRMT R6, R18, 0x7610, R6 ;  /* 0x0000761012067816 */ /* 0x000fe20000000006 */
        /* <DEDUP_REMOVED lines=219> */
.L_x_245:
[----:B------:R-:W-:-:S04]  /*7bd0*/  LOP3.LUT R13, R13, 0xfffffffc, RZ, 0xc0, !PT ;  /* 0xfffffffc0d0d7812 */ /* 0x000fc800078ec0ff */
[----:B------:R-:W-:-:S05]  /*7be0*/  IADD3 R18, P6, PT, R13, R16, RZ ;  /* 0x000000100d127210 */ /* 0x000fca0007fde0ff */
[----:B------:R-:W-:-:S05]  /*7bf0*/  IMAD.X R19, RZ, RZ, R17, P6 ;  /* 0x000000ffff137224 */ /* 0x000fca00030e0611 */
[----:B------:R-:W2:Y:S01]  /*7c00*/  LDG.E R18, desc[UR36][R18.64] ;  /* 0x0000002412127981 */ /* 0x000ea2000c1e1900 */
[----:B------:R-:W-:Y:S01]  /*7c10*/  MOV R2, RZ ;  /* 0x000000ff00027202 */ /* 0x000fe20000000f00 */
[----:B------:R-:W-:-:S04]  /*7c20*/  VIADD R3, R3, UR4 ;  /* 0x0000000403037c36 */ /* 0x000fc80008000000 */
        /* <DEDUP_REMOVED lines=10> */
[----:B------:R-:W-:Y:S01]  /*7cd0*/  PRMT R19, R3, 0x7610, R19 ;  /* 0x0000761003137816 */ /* 0x000fe20000000013 */
        /* <DEDUP_REMOVED lines=230> */
.L_x_246:
[----:B------:R-:W-:-:S04]  /*8b40*/  LOP3.LUT R3, R20, 0xfffffffc, RZ, 0xc0, !PT ;  /* 0xfffffffc14037812 */ /* 0x000fc800078ec0ff */
[----:B------:R-:W-:-:S05]  /*8b50*/  IADD3 R2, P5, PT, R3, R16, RZ ;  /* 0x0000001003027210 */ /* 0x000fca0007fbe0ff */
[----:B------:R-:W-:-:S05]  /*8b60*/  IMAD.X R3, RZ, RZ, R17, P5 ;  /* 0x000000ffff037224 */ /* 0x000fca00028e0611 */
[----:B------:R-:W2:Y:S02]  /*8b70*/  LDG.E R2, desc[UR36][R2.64] ;  /* 0x0000002402027981 */ /* 0x000ea4000c1e1900 */
[C---:B--2---:R-:W-:Y:S02]  /*8b80*/  PRMT R23, R2.reuse, 0x7770, RZ ;  /* 0x0000777002177816 */ /* 0x044fe400000000ff */
[C---:B------:R-:W-:Y:S02]  /*8b90*/  PRMT R24, R2.reuse, 0x7771, RZ ;  /* 0x0000777102187816 */ /* 0x040fe400000000ff */
[C---:B------:R-:W-:Y:S02]  /*8ba0*/  PRMT R25, R2.reuse, 0x7772, RZ ;  /* 0x0000777202197816 */ /* 0x040fe400000000ff */
[----:B------:R-:W-:-:S07]  /*8bb0*/  PRMT R26, R2, 0x7773, RZ ;  /* 0x00007773021a7816 */ /* 0x000fce00000000ff */
.L_x_242:
[----:B------:R-:W-:Y:S01]  /*8bc0*/  LOP3.LUT P5, R4, R4, 0xff, RZ, 0xc0, !PT ;  /* 0x000000ff04047812 */ /* 0x000fe200078ac0ff */
[----:B------:R-:W1:Y:S01]  /*8bd0*/  LDCU UR5, c[0x0][0x388] ;  /* 0x00007100ff0577ac */ /* 0x000e620008000800 */
[----:B------:R-:W-:Y:S01]  /*8be0*/  P2R R20, PR, RZ, 0x1 ;  /* 0x00000001ff147803 */ /* 0x000fe20000000000 */
[----:B0-----:R-:W-:Y:S01]  /*8bf0*/  IMAD.U32 R40, RZ, RZ, UR4 ;  /* 0x00000004ff287e24 */ /* 0x001fe2000f8e00ff */
[----:B------:R-:W-:Y:S02]  /*8c00*/  PLOP3.LUT P4, PT, P4, P5, PT, 0xf8, 0x8f ;  /* 0x00000000008f781c */ /* 0x000fe4000278bf70 */
[----:B------:R-:W-:Y:S02]  /*8c10*/  LOP3.LUT P5, R2, R5, 0xff, RZ, 0xc0, !PT ;  /* 0x000000ff05027812 */ /* 0x000fe400078ac0ff */
[----:B------:R-:W-:Y:S02]  /*8c20*/  P2R R33, PR, RZ, 0x10 ;  /* 0x00000010ff217803 */ /* 0x000fe40000000000 */
[----:B------:R-:W-:-:S02]  /*8c30*/  LOP3.LUT P4, RZ, R21, 0x80, RZ, 0xc0, !PT ;  /* 0x0000008015ff7812 */ /* 0x000fc4000788c0ff */
[----:B------:R-:W-:Y:S02]  /*8c40*/  PLOP3.LUT P3, PT, P3, P5, PT, 0xf8, 0x8f ;  /* 0x00000000008f781c */ /* 0x000fe40001f6bf70 */
[----:B------:R-:W-:Y:S02]  /*8c50*/  P2R R32, PR, RZ, 0x10 ;  /* 0x00000010ff207803 */ /* 0x000fe40000000000 */
[----:B------:R-:W-:Y:S02]  /*8c60*/  LOP3.LUT P4, RZ, R21, 0x40, RZ, 0xc0, !PT ;  /* 0x0000004015ff7812 */ /* 0x000fe4000788c0ff */
[----:B------:R-:W-:Y:S01]  /*8c70*/  LOP3.LUT P5, R7, R7, 0xff, RZ, 0xc0, !PT ;  /* 0x000000ff07077812 */ /* 0x000fe200078ac0ff */
[----:B-1----:R-:W-:Y:S01]  /*8c80*/  IMAD.U32 R42, RZ, RZ, UR5 ;  /* 0x00000005ff2a7e24 */ /* 0x002fe2000f8e00ff */
[----:B------:R-:W-:Y:S02]  /*8c90*/  P2R R31, PR, RZ, 0x10 ;  /* 0x00000010ff1f7803 */ /* 0x000fe40000000000 */
[----:B------:R-:W-:-:S02]  /*8ca0*/  LOP3.LUT P4, RZ, R21, 0x20, RZ, 0xc0, !PT ;  /* 0x0000002015ff7812 */ /* 0x000fc4000788c0ff */
[----:B------:R-:W-:Y:S02]  /*8cb0*/  PLOP3.LUT P2, PT, P2, P5, PT, 0xf8, 0x8f ;  /* 0x00000000008f781c */ /* 0x000fe4000174bf70 */
[----:B------:R-:W-:Y:S02]  /*8cc0*/  P2R R30, PR, RZ, 0x10 ;  /* 0x00000010ff1e7803 */ /* 0x000fe40000000000 */
[C---:B------:R-:W-:Y:S02]  /*8cd0*/  LOP3.LUT P4, RZ, R21.reuse, 0x10, RZ, 0xc0, !PT ;  /* 0x0000001015ff7812 */ /* 0x040fe4000788c0ff */
[----:B------:R-:W-:Y:S02]  /*8ce0*/  LOP3.LUT P5, R8, R8, 0xff, RZ, 0xc0, !PT ;  /* 0x000000ff08087812 */ /* 0x000fe400078ac0ff */
[----:B------:R-:W-:Y:S02]  /*8cf0*/  P2R R29, PR, RZ, 0x10 ;  /* 0x00000010ff1d7803 */ /* 0x000fe40000000000 */
[----:B------:R-:W-:-:S02]  /*8d00*/  LOP3.LUT P4, RZ, R21, 0x8, RZ, 0xc0, !PT ;  /* 0x0000000815ff7812 */ /* 0x000fc4000788c0ff */
[----:B------:R-:W-:Y:S02]  /*8d10*/  PLOP3.LUT P1, PT, P1, P5, PT, 0xf8, 0x8f ;  /* 0x00000000008f781c */ /* 0x000fe40000f2bf70 */
[----:B------:R-:W-:Y:S02]  /*8d20*/  LOP3.LUT P0, RZ, R21, 0x1, RZ, 0xc0, !PT ;  /* 0x0000000115ff7812 */ /* 0x000fe4000780c0ff */
[----:B------:R-:W-:Y:S02]  /*8d30*/  LOP3.LUT P5, R9, R9, 0xff, RZ, 0xc0, !PT ;  /* 0x000000ff09097812 */ /* 0x000fe400078ac0ff */
[----:B------:R-:W-:Y:S02]  /*8d40*/  P2R R28, PR, RZ, 0x10 ;  /* 0x00000010ff1c7803 */ /* 0x000fe40000000000 */
[----:B------:R-:W-:Y:S02]  /*8d50*/  LOP3.LUT P4, RZ, R21, 0x4, RZ, 0xc0, !PT ;  /* 0x0000000415ff7812 */ /* 0x000fe4000788c0ff */
[----:B------:R-:W-:-:S02]  /*8d60*/  PLOP3.LUT P0, PT, P0, P5, PT, 0xf8, 0x8f ;  /* 0x00000000008f781c */ /* 0x000fc4000070bf70 */
[C---:B------:R-:W-:Y:S02]  /*8d70*/  LOP3.LUT P6, RZ, R21.reuse, 0x400, RZ, 0xc0, !PT ;  /* 0x0000040015ff7812 */ /* 0x040fe400078cc0ff */
[----:B------:R-:W-:Y:S02]  /*8d80*/  P2R R3, PR, RZ, 0x10 ;  /* 0x00000010ff037803 */ /* 0x000fe40000000000 */
[C---:B------:R-:W-:Y:S02]  /*8d90*/  LOP3.LUT P4, RZ, R21.reuse, 0x2, RZ, 0xc0, !PT ;  /* 0x0000000215ff7812 */ /* 0x040fe4000788c0ff */
[----:B------:R-:W-:Y:S02]  /*8da0*/  LOP3.LUT P5, R10, R10, 0xff, RZ, 0xc0, !PT ;  /* 0x000000ff0a0a7812 */ /* 0x000fe400078ac0ff */
[----:B------:R-:W-:Y:S02]  /*8db0*/  P2R R27, PR, RZ, 0x40 ;  /* 0x00000040ff1b7803 */ /* 0x000fe40000000000 */
[----:B------:R-:W-:-:S02]  /*8dc0*/  LOP3.LUT P6, RZ, R21, 0x100, RZ, 0xc0, !PT ;  /* 0x0000010015ff7812 */ /* 0x000fc400078cc0ff */
[----:B------:R-:W-:Y:S02]  /*8dd0*/  LOP3.LUT R21, R21, 0xfffffffe, RZ, 0xc0, !PT ;  /* 0xfffffffe15157812 */ /* 0x000fe400078ec0ff */
[----:B------:R-:W-:Y:S02]  /*8de0*/  PLOP3.LUT P4, PT, P4, P5, PT, 0xf8, 0x8f ;  /* 0x00000000008f781c */ /* 0x000fe4000278bf70 */
[----:B------:R-:W-:Y:S02]  /*8df0*/  @P0 LOP3.LUT R21, R21, 0x1, RZ, 0xfc, !PT ;  /* 0x0000000115150812 */ /* 0x000fe400078efcff */
[----:B------:R-:W-:Y:S02]  /*8e00*/  LOP3.LUT P5, R11, R11, 0xff, RZ, 0xc0, !PT ;  /* 0x000000ff0b0b7812 */ /* 0x000fe400078ac0ff */
[C---:B------:R-:W-:Y:S02]  /*8e10*/  LOP3.LUT P0, RZ, R21.reuse, 0x200, RZ, 0xc0, !PT ;  /* 0x0000020015ff7812 */ /* 0x040fe4000780c0ff */
[----:B------:R-:W-:-:S02]  /*8e20*/  LOP3.LUT R21, R21, 0xfffffffd, RZ, 0xc0, !PT ;  /* 0xfffffffd15157812 */ /* 0x000fc400078ec0ff */
[----:B------:R-:W-:-:S03]  /*8e30*/  LEA R41, R40, R41, 0x2 ;  /* 0x0000002928297211 */ /* 0x000fc600078e10ff */
[----:B------:R-:W-:Y:S02]  /*8e40*/  @P4 LOP3.LUT R21, R21, 0x2, RZ, 0xfc, !PT ;  /* 0x0000000215154812 */ /* 0x000fe400078efcff */
[----:B------:R-:W-:Y:S02]  /*8e50*/  ISETP.NE.AND P4, PT, R3, RZ, PT ;  /* 0x000000ff0300720c */ /* 0x000fe40003f85270 */
[----:B------:R-:W-:Y:S02]  /*8e60*/  LOP3.LUT R21, R21, 0xfffffffb, RZ, 0xc0, !PT ;  /* 0xfffffffb15157812 */ /* 0x000fe400078ec0ff */
[----:B------:R-:W-:Y:S02]  /*8e70*/  PLOP3.LUT P4, PT, P4, P5, PT, 0xf8, 0x8f ;  /* 0x00000000008f781c */ /* 0x000fe4000278bf70 */
[----:B------:R-:W-:-:S11]  /*8e80*/  LOP3.LUT P5, R6, R6, 0xff, RZ, 0xc0, !PT ;  /* 0x000000ff06067812 */ /* 0x000fd600078ac0ff */
        /* <DEDUP_REMOVED lines=9> */
[----:B------:R-:W-:Y:S01]  /*8f20*/  LOP3.LUT P5, R3, R13, 0xff, RZ, 0xc0, !PT ;  /* 0x000000ff0d037812 */ /* 0x000fe200078ac0ff */
[----:B------:R-:W-:-:S10]  /*8f30*/  IMAD R13, R40, 0x3, R41 ;  /* 0x00000003280d7824 */ /* 0x000fd400078e0229 */
        /* <DEDUP_REMOVED lines=14> */
[----:B------:R-:W-:-:S04]  /*9020*/  LOP3.LUT P5, R23, R23, 0xff, RZ, 0xc0, !PT ;  /* 0x000000ff17177812 */ /* 0x000fc800078ac0ff */
[----:B------:R-:W-:Y:S02]  /*9030*/  PLOP3.LUT P6, PT, P6, P5, PT, 0xf8, 0x8f ;  /* 0x00000000008f781c */ /* 0x000fe400037cbf70 */
[----:B------:R-:W-:-:S04]  /*9040*/  LOP3.LUT P5, R24, R24, 0xff, RZ, 0xc0, !PT ;  /* 0x000000ff18187812 */ /* 0x000fc800078ac0ff */
[----:B------:R-:W-:Y:S02]  /*9050*/  PLOP3.LUT P0, PT, P0, P5, PT, 0xf8, 0x8f ;  /* 0x00000000008f781c */ /* 0x000fe4000070bf70 */
[----:B------:R-:W-:Y:S02]  /*9060*/  @P4 LOP3.LUT R21, R21, 0x80, RZ, 0xfc, !PT ;  /* 0x0000008015154812 */ /* 0x000fe400078efcff */
[----:B------:R-:W-:Y:S02]  /*9070*/  LOP3.LUT P5, R25, R25, 0xff, RZ, 0xc0, !PT ;  /* 0x000000ff19197812 */ /* 0x000fe400078ac0ff */
[----:B------:R-:W-:Y:S02]  /*9080*/  LOP3.LUT R21, R21, 0xfffffeff, RZ, 0xc0, !PT ;  /* 0xfffffeff15157812 */ /* 0x000fe400078ec0ff */
[----:B------:R-:W-:Y:S02]  /*9090*/  ISETP.NE.AND P4, PT, R33, RZ, PT ;  /* 0x000000ff2100720c */ /* 0x000fe40003f85270 */
[----:B------:R-:W-:-:S02]  /*90a0*/  @P6 LOP3.LUT R21, R21, 0x100, RZ, 0xfc, !PT ;  /* 0x0000010015156812 */ /* 0x000fc400078efcff */
[----:B------:R-:W-:Y:S02]  /*90b0*/  ISETP.NE.AND P6, PT, R27, RZ, PT ;  /* 0x000000ff1b00720c */ /* 0x000fe40003fc5270 */
[----:B------:R-:W-:Y:S02]  /*90c0*/  LOP3.LUT R21, R21, 0xfffffdff, RZ, 0xc0, !PT ;  /* 0xfffffdff15157812 */ /* 0x000fe400078ec0ff */
[----:B------:R-:W-:Y:S02]  /*90d0*/  PLOP3.LUT P6, PT, P6, P5, PT, 0xf8, 0x8f ;  /* 0x00000000008f781c */ /* 0x000fe400037cbf70 */
[----:B------:R-:W-:Y:S02]  /*90e0*/  @P0 LOP3.LUT R21, R21, 0x200, RZ, 0xfc, !PT ;  /* 0x0000020015150812 */ /* 0x000fe400078efcff */
[----:B------:R-:W-:Y:S02]  /*90f0*/  ISETP.NE.AND P0, PT, R20, RZ, PT ;  /* 0x000000ff1400720c */ /* 0x000fe40003f05270 */
[----:B------:R-:W-:-:S02]  /*9100*/  LOP3.LUT P5, R26, R26, 0xff, RZ, 0xc0, !PT ;  /* 0x000000ff1a1a7812 */ /* 0x000fc400078ac0ff */
[----:B------:R-:W-:Y:S02]  /*9110*/  LOP3.LUT R21, R21, 0xfffffbff, RZ, 0xc0, !PT ;  /* 0xfffffbff15157812 */ /* 0x000fe400078ec0ff */
[----:B------:R-:W-:Y:S02]  /*9120*/  PLOP3.LUT P0, PT, P0, P5, PT, 0xf8, 0x8f ;  /* 0x00000000008f781c */ /* 0x000fe4000070bf70 */
[----:B------:R-:W-:Y:S02]  /*9130*/  ISETP.GE.U32.AND P5, PT, R13, R42, PT ;  /* 0x0000002a0d00720c */ /* 0x000fe40003fa6070 */
[----:B------:R-:W-:-:S11]  /*9140*/  @P6 LOP3.LUT R21, R21, 0x400, RZ, 0xfc, !PT ;  /* 0x0000040015156812 */ /* 0x000fd600078efcff */
[----:B------:R-:W-:Y:S05]  /*9150*/  @!P5 BRA `(.L_x_247) ;  /* 0xffffffb80068d947 */ /* 0x000fea000383ffff */
[----:B------:R-:W-:Y:S05]  /*9160*/  BSYNC.RECONVERGENT B1 ;  /* 0x0000000000017941 */ /* 0x000fea0003800200 */
.L_x_240:
        /* <DEDUP_REMOVED lines=8> */
[----:B------:R-:W-:Y:S02]  /*91f0*/  P2R R12, PR, RZ, 0x40 ;  /* 0x00000040ff0c7803 */ /* 0x000fe40000000000 */
[----:B------:R-:W-:Y:S02]  /*9200*/  SEL R16, RZ, 0x1, !P1 ;  /* 0x00000001ff107807 */ /* 0x000fe40004800000 */
[----:B------:R-:W-:Y:S02]  /*9210*/  ISETP.NE.AND P1, PT, R7, RZ, PT ;  /* 0x000000ff0700720c */ /* 0x000fe40003f25270 */
[----:B------:R-:W-:-:S02]  /*9220*/  P2R R14, PR, RZ, 0x1 ;  /* 0x00000001ff0e7803 */ /* 0x000fc40000000000 */
[C---:B------:R-:W-:Y:S02]  /*9230*/  LOP3.LUT P6, RZ, R21.reuse, 0x2, RZ, 0xc0, !PT ;  /* 0x0000000215ff7812 */ /* 0x040fe400078cc0ff */
[----:B------:R-:W-:Y:S02]  /*9240*/  LOP3.LUT P0, RZ, R21, 0x8, RZ, 0xc0, !PT ;  /* 0x0000000815ff7812 */ /* 0x000fe4000780c0ff */
[----:B------:R-:W-:Y:S02]  /*9250*/  SEL R15, RZ, 0x1, !P1 ;  /* 0x00000001ff0f7807 */ /* 0x000fe40004800000 */
[----:B------:R-:W-:Y:S02]  /*9260*/  ISETP.NE.AND P1, PT, R8, RZ, PT ;  /* 0x000000ff0800720c */ /* 0x000fe40003f25270 */
[----:B------:R-:W-:Y:S02]  /*9270*/  SEL R29, RZ, 0x1, !P6 ;  /* 0x00000001ff1d7807 */ /* 0x000fe40007000000 */
[----:B------:R-:W-:-:S02]  /*9280*/  SEL R31, RZ, 0x1, !P0 ;  /* 0x00000001ff1f7807 */ /* 0x000fc40004000000 */
[----:B------:R-:W-:Y:S02]  /*9290*/  ISETP.NE.AND P6, PT, R12, RZ, PT ;  /* 0x000000ff0c00720c */ /* 0x000fe40003fc5270 */
[----:B------:R-:W-:Y:S02]  /*92a0*/  ISETP.NE.AND P0, PT, R14, RZ, PT ;  /* 0x000000ff0e00720c */ /* 0x000fe40003f05270 */
[----:B------:R-:W-:Y:S02]  /*92b0*/  SEL R14, RZ, 0x1, !P1 ;  /* 0x00000001ff0e7807 */ /* 0x000fe40004800000 */
[----:B------:R-:W-:Y:S02]  /*92c0*/  ISETP.NE.AND P1, PT, R9, RZ, PT ;  /* 0x000000ff0900720c */ /* 0x000fe40003f25270 */
[----:B------:R-:W-:Y:S02]  /*92d0*/  SEL R30, RZ, 0x1, !P6 ;  /* 0x00000001ff1e7807 */ /* 0x000fe40007000000 */
[----:B------:R-:W-:-:S02]  /*92e0*/  ISETP.NE.AND P6, PT, R13, RZ, PT ;  /* 0x000000ff0d00720c */ /* 0x000fc40003fc5270 */
        /* <DEDUP_REMOVED lines=18> */
[----:B------:R-:W-:Y:S02]  /*9410*/  LOP3.LUT P1, RZ, R21, 0x20, RZ, 0xc0, !PT ;  /* 0x0000002015ff7812 */ /* 0x000fe4000782c0ff */
[----:B------:R-:W-:Y:S02]  /*9420*/  SEL R35, RZ, 0x1, !P2 ;  /* 0x00000001ff237807 */ /* 0x000fe40005000000 */
[----:B------:R-:W-:Y:S02]  /*9430*/  SEL R2, RZ, 0x1, !P1 ;  /* 0x00000001ff027807 */ /* 0x000fe40004800000 */
        /* <DEDUP_REMOVED lines=10> */
[----:B------:R-:W-:Y:S02]  /*94e0*/  ISETP.NE.AND P6, PT, R3, RZ, PT ;  /* 0x000000ff0300720c */ /* 0x000fe40003fc5270 */
[----:B------:R-:W-:Y:S02]  /*94f0*/  ISETP.NE.AND P0, PT, R26, RZ, PT ;  /* 0x000000ff1a00720c */ /* 0x000fe40003f05270 */
[----:B------:R-:W-:Y:S02]  /*9500*/  PRMT R18, R34, 0x7610, R18 ;  /* 0x0000761022127816 */ /* 0x000fe40000000012 */
[----:B------:R-:W-:Y:S02]  /*9510*/  PRMT R19, R32, 0x7610, R19 ;  /* 0x0000761020137816 */ /* 0x000fe40000000013 */
[----:B------:R-:W-:-:S02]  /*9520*/  PRMT R26, R0, 0x7610, R26 ;  /* 0x00007610001a7816 */ /* 0x000fc4000000001a */
[----:B------:R-:W-:Y:S02]  /*9530*/  PRMT R32, R2, 0x7610, R32 ;  /* 0x0000761002207816 */ /* 0x000fe40000000020 */
[----:B------:R-:W-:Y:S02]  /*9540*/  PRMT R34, R4, 0x7610, R34 ;  /* 0x0000761004227816 */ /* 0x000fe40000000022 */
[----:B------:R-:W-:Y:S02]  /*9550*/  SEL R25, RZ, 0x1, !P6 ;  /* 0x00000001ff197807 */ /* 0x000fe40007000000 */
[----:B------:R-:W-:Y:S02]  /*9560*/  SEL R0, RZ, 0x1, !P5 ;  /* 0x00000001ff007807 */ /* 0x000fe40006800000 */
[----:B------:R-:W-:Y:S02]  /*9570*/  SEL R21, RZ, 0x1, !P4 ;  /* 0x00000001ff157807 */ /* 0x000fe40006000000 */
[----:B------:R-:W-:-:S02]  /*9580*/  SEL R9, RZ, 0x1, !P3 ;  /* 0x00000001ff097807 */ /* 0x000fc40005800000 */
[----:B------:R-:W-:Y:S02]  /*9590*/  SEL R8, RZ, 0x1, !P2 ;  /* 0x00000001ff087807 */ /* 0x000fe40005000000 */
[----:B------:R-:W-:Y:S02]  /*95a0*/  SEL R7, RZ, 0x1, !P1 ;  /* 0x00000001ff077807 */ /* 0x000fe40004800000 */
[----:B------:R-:W-:-:S07]  /*95b0*/  SEL R6, RZ, 0x1, !P0 ;  /* 0x00000001ff067807 */ /* 0x000fce0004000000 */
.L_x_239:
[----:B------:R-:W-:Y:S05]  /*95c0*/  BSYNC.RECONVERGENT B0 ;  /* 0x0000000000007941 */ /* 0x000fea0003800200 */
.L_x_238:
[----:B------:R-:W-:Y:S01]  /*95d0*/  ISETP.GE.U32.AND P0, PT, R41, R42, PT ;  /* 0x0000002a2900720c */ /* 0x000fe20003f06070 */
[----:B------:R-:W-:-:S12]  /*95e0*/  BSSY.RECONVERGENT B0, `(.L_x_248) ;  /* 0x00004a4000007945 */ /* 0x000fd80003800200 */
[----:B------:R-:W-:Y:S05]  /*95f0*/  @P0 BRA `(.L_x_249) ;  /* 0x0000004800880947 */ /* 0x000fea0003800000 */
[----:B------:R-:W0:Y:S01]  /*9600*/  LDC R2, c[0x0][0x3c4] ;  /* 0x0000f100ff027b82 */ /* 0x000e220000000800 */
[----:B------:R-:W-:Y:S02]  /*9610*/  CS2R R16, SRZ ;  /* 0x0000000000107805 */ /* 0x000fe4000001ff00 */
[C---:B0-----:R-:W-:Y:S01]  /*9620*/  ISETP.NE.AND P0, PT, R2.reuse, RZ, PT ;  /* 0x000000ff0200720c */ /* 0x041fe20003f05270 */
[----:B------:R-:W-:-:S05]  /*9630*/  VIADD R5, R2, 0xffffffff ;  /* 0xffffffff02057836 */ /* 0x000fca0000000000 */
[----:B------:R-:W-:-:S05]  /*9640*/  VIMNMX.U32 R4, PT, PT, R5, 0x18, PT ;  /* 0x0000001805047848 */ /* 0x000fca0003fe0000 */
[----:B------:R-:W-:Y:S02]  /*9650*/  VIADD R4, R4, 0x1 ;  /* 0x0000000104047836 */ /* 0x000fe40000000000 */
[----:B------:R-:W-:Y:S05]  /*9660*/  @!P0 BRA `(.L_x_250) ;  /* 0x0000001000508947 */ /* 0x000fea0003800000 */
[----:B------:R-:W0:Y:S01]  /*9670*/  LDCU.64 UR6, c[0x0][0x3c8] ;  /* 0x00007900ff0677ac */ /* 0x000e220008000a00 */
[----:B------:R-:W-:Y:S01]  /*9680*/  MOV R3, R41 ;  /* 0x0000002900037202 */ /* 0x000fe20000000f00 */
        /* <DEDUP_REMOVED lines=272> */
.L_x_251:
[----:B------:R-:W-:Y:S01]  /*a790*/  SHF.R.U32.HI R16, RZ, 0x2, R16 ;  /* 0x00000002ff107819 */ /* 0x000fe20000011610 */
[----:B------:R-:W-:-:S07]  /*a7a0*/  IMAD.MOV.U32 R17, RZ, RZ, RZ ;  /* 0x000000ffff117224 */ /* 0x000fce00078e00ff */
.L_x_250:
[----:B------:R-:W0:Y:S02]  /*a7b0*/  LDCU.64 UR4, c[0x0][0x750] ;  /* 0x0000ea00ff0477ac */ /* 0x000e240008000a00 */
[----:B0-----:R-:W-:-:S05]  /*a7c0*/  IADD3 R3, P1, PT, R22, UR4, RZ ;  /* 0x0000000416037c10 */ /* 0x001fca000ff3e0ff */
[----:B------:R-:W-:Y:S01]  /*a7d0*/  IMAD.X R2, RZ, RZ, UR5, P1 ;  /* 0x00000005ff027e24 */ /* 0x000fe200088e06ff */
[----:B------:R-:W-:-:S04]  /*a7e0*/  LEA R14, P1, R16, R3, 0x2 ;  /* 0x00000003100e7211 */ /* 0x000fc800078210ff */
[----:B------:R-:W-:-:S05]  /*a7f0*/  LEA.HI.X R15, R16, R2, R17, 0x2, P1 ;  /* 0x00000002100f7211 */ /* 0x000fca00008f1411 */
        /* <DEDUP_REMOVED lines=291> */
.L_x_253:
[----:B------:R-:W-:Y:S01]  /*ba30*/  SHF.R.U32.HI R12, RZ, 0x2, R24 ;  /* 0x00000002ff0c7819 */ /* 0x000fe20000011618 */
[----:B------:R-:W-:-:S07]  /*ba40*/  IMAD.MOV.U32 R13, RZ, RZ, RZ ;  /* 0x000000ffff0d7224 */ /* 0x000fce00078e00ff */
.L_x_252:
        /* <DEDUP_REMOVED lines=293> */
.L_x_255:
[----:B------:R-:W-:Y:S01]  /*cca0*/  SHF.R.U32.HI R24, RZ, 0x2, R0 ;  /* 0x00000002ff187819 */ /* 0x000fe20000011600 */
[----:B------:R-:W-:-:S07]  /*ccb0*/  IMAD.MOV.U32 R25, RZ, RZ, RZ ;  /* 0x000000ffff197224 */ /* 0x000fce00078e00ff */
.L_x_254:
        /* <DEDUP_REMOVED lines=293> */
.L_x_257:
[----:B------:R-:W-:Y:S01]  /*df10*/  SHF.R.U32.HI R6, RZ, 0x2, R5 ;  /* 0x00000002ff067819 */ /* 0x000fe20000011605 */
[----:B------:R-:W-:-:S07]  /*df20*/  IMAD.MOV.U32 R7, RZ, RZ, RZ ;  /* 0x000000ffff077224 */ /* 0x000fce00078e00ff */
.L_x_256:
[----:B------:R-:W-:-:S04]  /*df30*/  LEA R4, P0, R6, R3, 0x2 ;  /* 0x0000000306047211 */ /* 0x000fc800078010ff */
[----:B------:R-:W-:-:S05]  /*df40*/  LEA.HI.X R5, R6, R2, R7, 0x2, P0 ;  /* 0x0000000206057211 */ /* 0x000fca00000f1407 */
[----:B------:R-:W2:Y:S02]  /*df50*/  LDG.E R4, desc[UR36][R4.64] ;  /* 0x0000002404047981 */ /* 0x000ea4000c1e1900 */
[C---:B--2---:R-:W-:Y:S02]  /*df60*/  PRMT R2, R4.reuse, 0x7770, RZ ;  /* 0x0000777004027816 */ /* 0x044fe400000000ff */
[C---:B------:R-:W-:Y:S02]  /*df70*/  PRMT R3, R4.reuse, 0x7771, RZ ;  /* 0x0000777104037816 */ /* 0x040fe400000000ff */
[C---:B------:R-:W-:Y:S02]  /*df80*/  PRMT R6, R4.reuse, 0x7772, RZ ;  /* 0x0000777204067816 */ /* 0x040fe400000000ff */
[----:B------:R-:W-:Y:S02]  /*df90*/  PRMT R7, R4, 0x7773, RZ ;  /* 0x0000777304077816 */ /* 0x000fe400000000ff */
[----:B------:R-:W-:-:S02]  /*dfa0*/  ISETP.NE.AND P0, PT, R2, RZ, PT ;  /* 0x000000ff0200720c */ /* 0x000fc40003f05270 */
[----:B------:R-:W-:Y:S02]  /*dfb0*/  ISETP.NE.AND P1, PT, R3, RZ, PT ;  /* 0x000000ff0300720c */ /* 0x000fe40003f25270 */
[----:B------:R-:W-:Y:S02]  /*dfc0*/  ISETP.NE.AND P2, PT, R6, RZ, PT ;  /* 0x000000ff0600720c */ /* 0x000fe40003f45270 */
[----:B------:R-:W-:Y:S02]  /*dfd0*/  ISETP.NE.AND P3, PT, R7, RZ, PT ;  /* 0x000000ff0700720c */ /* 0x000fe40003f65270 */
[----:B------:R-:W-:Y:S02]  /*dfe0*/  SEL R9, RZ, 0x1, !P0 ;  /* 0x00000001ff097807 */ /* 0x000fe40004000000 */
[----:B------:R-:W-:Y:S02]  /*dff0*/  SEL R8, RZ, 0x1, !P1 ;  /* 0x00000001ff087807 */ /* 0x000fe40004800000 */
[----:B------:R-:W-:-:S02]  /*e000*/  SEL R7, RZ, 0x1, !P2 ;  /* 0x00000001ff077807 */ /* 0x000fc40005000000 */
[----:B------:R-:W-:-:S07]  /*e010*/  SEL R6, RZ, 0x1, !P3 ;  /* 0x00000001ff067807 */ /* 0x000fce0005800000 */
.L_x_249:
[----:B------:R-:W-:Y:S05]  /*e020*/  BSYNC.RECONVERGENT B0 ;  /* 0x0000000000007941 */ /* 0x000fea0003800200 */
.L_x_248:
        /* <DEDUP_REMOVED lines=14> */
[----:B------:R-:W-:Y:S02]  /*e110*/  IADD3 R3, PT, PT, R3, R40, RZ ;  /* 0x0000002803037210 */ /* 0x000fe40007ffe0ff */
[----:B------:R-:W-:Y:S02]  /*e120*/  LOP3.LUT P0, RZ, R28, 0xff, R13, 0xc8, !PT ;  /* 0x000000ff1cff7812 */ /* 0x000fe4000780c80d */
[----:B------:R-:W-:Y:S02]  /*e130*/  ISETP.GE.U32.AND P4, PT, R3, R42, PT ;  /* 0x0000002a0300720c */ /* 0x000fe40003f86070 */
[----:B------:R-:W-:Y:S02]  /*e140*/  LOP3.LUT P1, RZ, R29, 0xff, R12, 0xc8, !PT ;  /* 0x000000ff1dff7812 */ /* 0x000fe4000782c80c */
[----:B------:R-:W-:Y:S02]  /*e150*/  LOP3.LUT P2, RZ, R30, 0xff, R11, 0xc8, !PT ;  /* 0x000000ff1eff7812 */ /* 0x000fe4000784c80b */
[----:B------:R-:W-:-:S02]  /*e160*/  LOP3.LUT P3, RZ, R31, 0xff, R10, 0xc8, !PT ;  /* 0x000000ff1fff7812 */ /* 0x000fc4000786c80a */
[----:B------:R-:W-:Y:S02]  /*e170*/  SEL R28, RZ, 0x1, !P0 ;  /* 0x00000001ff1c7807 */ /* 0x000fe40004000000 */
        /* <DEDUP_REMOVED lines=26> */
.L_x_259:
[----:B------:R-:W-:Y:S05]  /*e320*/  BSYNC.RECONVERGENT B0 ;  /* 0x0000000000007941 */ /* 0x000fea0003800200 */
.L_x_258:
[----:B------:R-:W-:Y:S02]  /*e330*/  LOP3.LUT R33, R33, R18, R28, 0xfe, !PT ;  /* 0x0000001221217212 */ /* 0x000fe400078efe1c */
[----:B------:R-:W-:Y:S02]  /*e340*/  LOP3.LUT R32, R32, R19, R29, 0xfe, !PT ;  /* 0x0000001320207212 */ /* 0x000fe400078efe1d */
[----:B------:R-:W-:Y:S02]  /*e350*/  LOP3.LUT R35, R35, R26, R30, 0xfe, !PT ;  /* 0x0000001a23237212 */ /* 0x000fe400078efe1e */
[----:B------:R-:W-:Y:S02]  /*e360*/  LOP3.LUT R34, R34, R27, R31, 0xfe, !PT ;  /* 0x0000001b22227212 */ /* 0x000fe400078efe1f */
[----:B------:R-:W-:Y:S02]  /*e370*/  LOP3.LUT P0, RZ, R33, 0xff, R36, 0xc8, !PT ;  /* 0x000000ff21ff7812 */ /* 0x000fe4000780c824 */
[----:B------:R-:W-:-:S02]  /*e380*/  LOP3.LUT P1, RZ, R32, 0xff, R37, 0xc8, !PT ;  /* 0x000000ff20ff7812 */ /* 0x000fc4000782c825 */
[----:B------:R-:W-:Y:S02]  /*e390*/  LOP3.LUT P2, RZ, R35, 0xff, R38, 0xc8, !PT ;  /* 0x000000ff23ff7812 */ /* 0x000fe4000784c826 */
[----:B------:R-:W-:-:S13]  /*e3a0*/  LOP3.LUT P3, RZ, R34, 0xff, R39, 0xc8, !PT ;  /* 0x000000ff22ff7812 */ /* 0x000fda000786c827 */
.L_x_219:
[----:B------:R-:W-:Y:S02]  /*e3b0*/  SEL R16, RZ, 0x1, !P3 ;  /* 0x00000001ff107807 */ /* 0x000fe40005800000 */
[----:B------:R-:W-:Y:S02]  /*e3c0*/  SEL R19, RZ, 0x1, !P2 ;  /* 0x00000001ff137807 */ /* 0x000fe40005000000 */
[----:B------:R-:W-:Y:S02]  /*e3d0*/  SEL R22, RZ, 0x1, !P1 ;  /* 0x00000001ff167807 */ /* 0x000fe40004800000 */
[----:B------:R-:W-:-:S07]  /*e3e0*/  SEL R25, RZ, 0x1, !P0 ;  /* 0x00000001ff197807 */ /* 0x000fce0004000000 */
.L_x_206:
[----:B------:R-:W-:Y:S05]  /*e3f0*/  BSYNC.RECONVERGENT B6 ;  /* 0x0000000000067941 */ /* 0x000fea0003800200 */
.L_x_205:
        /* <DEDUP_REMOVED lines=8> */
[----:B------:R-:W-:Y:S02]  /*e480*/  LOP3.LUT R4, R16, 0xffff, RZ, 0xc0, !PT ;  /* 0x0000ffff10047812 */ /* 0x000fe400078ec0ff */
[----:B------:R-:W-:Y:S01]  /*e490*/  LOP3.LUT R7, R19, 0xffff, RZ, 0xc0, !PT ;  /* 0x0000ffff13077812 */ /* 0x000fe200078ec0ff */
[----:B------:R-:W-:Y:S01]  /*e4a0*/  VIADD R3, R2, 0x10 ;  /* 0x0000001002037836 */ /* 0x000fe20000000000 */
[----:B------:R-:W-:Y:S01]  /*e4b0*/  LOP3.LUT R6, R22, 0xffff, RZ, 0xc0, !PT ;  /* 0x0000ffff16067812 */ /* 0x000fe200078ec0ff */
[----:B------:R-:W3:Y:S01]  /*e4c0*/  LDC R11, c[0x0][0x364] ;  /* 0x0000d900ff0b7b82 */ /* 0x000ee20000000800 */
[----:B------:R-:W-:-:S02]  /*e4d0*/  LOP3.LUT R9, R25, 0xffff, RZ, 0xc0, !PT ;  /* 0x0000ffff19097812 */ /* 0x000fc400078ec0ff */
[----:B------:R-:W-:Y:S02]  /*e4e0*/  PRMT R4, R7, 0x3340, R4 ;  /* 0x0000334007047816 */ /* 0x000fe40000000004 */
[----:B------:R-:W-:-:S04]  /*e4f0*/  PRMT R9, R9, 0x3340, R6 ;  /* 0x0000334009097816 */ /* 0x000fc80000000006 */
[----:B------:R-:W-:Y:S01]  /*e500*/  PRMT R9, R9, 0x5410, R4 ;  /* 0x0000541009097816 */ /* 0x000fe20000000004 */
[----:B-12---:R-:W-:Y:S01]  /*e510*/  IMAD R2, R0, R10, R5 ;  /* 0x0000000a00027224 */ /* 0x006fe200078e0205 */
[----:B0-----:R-:W-:Y:S02]  /*e520*/  LEA R3, R8, R3, 0x18 ;  /* 0x0000000308037211 */ /* 0x001fe400078ec0ff */
[----:B---3--:R-:W-:-:S03]  /*e530*/  ISETP.GE.U32.AND P0, PT, R11, 0x2, PT ;  /* 0x000000020b00780c */ /* 0x008fc60003f06070 */
[----:B------:R-:W-:-:S05]  /*e540*/  IMAD R2, R2, 0x4, R3 ;  /* 0x0000000402027824 */ /* 0x000fca00078e0203 */
[----:B------:R0:W-:Y:S05]  /*e550*/  STS [R2], R9 ;  /* 0x0000000902007388 */ /* 0x0001ea0000000800 */
[----:B------:R-:W-:Y:S05]  /*e560*/  @!P0 BRA `(.L_x_260) ;  /* 0x0000000000808947 */ /* 0x000fea0003800000 */
[----:B------:R-:W-:-:S07]  /*e570*/  MOV R4, R11 ;  /* 0x0000000b00047202 */ /* 0x000fce0000000f00 */
.L_x_263:
[----:B------:R-:W-:Y:S01]  /*e580*/  SHF.R.U32.HI R13, RZ, 0x1, R4 ;  /* 0x00000001ff0d7819 */ /* 0x000fe20000011604 */
[----:B------:R-:W-:Y:S05]  /*e590*/  WARPSYNC.ALL ;  /* 0x0000000000007948 */ /* 0x000fea0003800000 */
[----:B------:R-:W-:Y:S01]  /*e5a0*/  IMAD.IADD R6, R13, 0x1, R0 ;  /* 0x000000010d067824 */ /* 0x000fe200078e0200 */
[----:B------:R-:W-:Y:S01]  /*e5b0*/  BAR.SYNC.DEFER_BLOCKING 0x0 ;  /* 0x0000000000007b1d */ /* 0x000fe20000010000 */
[----:B------:R-:W-:-:S03]  /*e5c0*/  ISETP.GT.U32.AND P4, PT, R4, 0x3, PT ;  /* 0x000000030400780c */ /* 0x000fc60003f84070 */
[----:B------:R-:W-:Y:S02]  /*e5d0*/  ISETP.GE.U32.AND P0, PT, R6, R11, PT ;  /* 0x0000000b0600720c */ /* 0x000fe40003f06070 */
[----:B------:R-:W-:Y:S02]  /*e5e0*/  BSSY.RECONVERGENT B0, `(.L_x_261) ;  /* 0x0000016000007945 */ /* 0x000fe40003800200 */
[----:B------:R-:W-:-:S13]  /*e5f0*/  ISETP.GE.U32.OR P0, PT, R0, R13, P0 ;  /* 0x0000000d0000720c */ /* 0x000fda0000706470 */
[----:B-1----:R-:W-:Y:S05]  /*e600*/  @P0 BRA `(.L_x_262) ;  /* 0x00000000004c0947 */ /* 0x002fea0003800000 */
[----:B------:R-:W-:-:S04]  /*e610*/  IMAD R4, R6, R10, R5 ;  /* 0x0000000a06047224 */ /* 0x000fc800078e0205 */
[----:B------:R-:W-:-:S06]  /*e620*/  IMAD R4, R4, 0x4, R3 ;  /* 0x0000000404047824 */ /* 0x000fcc00078e0203 */
[----:B------:R-:W1:Y:S02]  /*e630*/  LDS R4, [R4] ;  /* 0x0000000004047984 */ /* 0x000e640000000800 */
[C---:B-1----:R-:W-:Y:S02]  /*e640*/  PRMT R6, R4.reuse, 0x7770, RZ ;  /* 0x0000777004067816 */ /* 0x042fe400000000ff */
[C---:B------:R-:W-:Y:S02]  /*e650*/  PRMT R8, R4.reuse, 0x7772, RZ ;  /* 0x0000777204087816 */ /* 0x040fe400000000ff */
[C---:B0-----:R-:W-:Y:S02]  /*e660*/  PRMT R9, R4.reuse, 0x7773, RZ ;  /* 0x0000777304097816 */ /* 0x041fe400000000ff */
[----:B------:R-:W-:Y:S02]  /*e670*/  PRMT R7, R4, 0x7771, RZ ;  /* 0x0000777104077816 */ /* 0x000fe400000000ff */
[----:B------:R-:W-:-:S02]  /*e680*/  LOP3.LUT P0, RZ, R25, 0xff, R6, 0xc8, !PT ;  /* 0x000000ff19ff7812 */ /* 0x000fc4000780c806 */
[----:B------:R-:W-:Y:S02]  /*e690*/  LOP3.LUT P2, RZ, R19, 0xff, R8, 0xc8, !PT ;  /* 0x000000ff13ff7812 */ /* 0x000fe4000784c808 */
[----:B------:R-:W-:Y:S02]  /*e6a0*/  LOP3.LUT P3, RZ, R16, 0xff, R9, 0xc8, !PT ;  /* 0x000000ff10ff7812 */ /* 0x000fe4000786c809 */
[----:B------:R-:W-:Y:S02]  /*e6b0*/  LOP3.LUT P1, RZ, R22, 0xff, R7, 0xc8, !PT ;  /* 0x000000ff16ff7812 */ /* 0x000fe4000782c807 */
[----:B------:R-:W-:Y:S02]  /*e6c0*/  SEL R25, RZ, 0x1, !P0 ;  /* 0x00000001ff197807 */ /* 0x000fe40004000000 */
[----:B------:R-:W-:Y:S02]  /*e6d0*/  SEL R19, RZ, 0x1, !P2 ;  /* 0x00000001ff137807 */ /* 0x000fe40005000000 */
[----:B------:R-:W-:-:S02]  /*e6e0*/  SEL R16, RZ, 0x1, !P3 ;  /* 0x00000001ff107807 */ /* 0x000fc40005800000 */
[----:B------:R-:W-:Y:S02]  /*e6f0*/  SEL R22, RZ, 0x1, !P1 ;  /* 0x00000001ff167807 */ /* 0x000fe40004800000 */
[----:B------:R-:W-:Y:S02]  /*e700*/  PRMT R4, R19, 0x3340, R16 ;  /* 0x0000334013047816 */ /* 0x000fe40000000010 */
[----:B------:R-:W-:-:S04]  /*e710*/  PRMT R7, R25, 0x3340, R22 ;  /* 0x0000334019077816 */ /* 0x000fc80000000016 */
[----:B------:R-:W-:-:S05]  /*e720*/  PRMT R7, R7, 0x5410, R4 ;  /* 0x0000541007077816 */ /* 0x000fca0000000004 */
[----:B------:R1:W-:Y:S02]  /*e730*/  STS [R2], R7 ;  /* 0x0000000702007388 */ /* 0x0003e40000000800 */
.L_x_262:
[----:B------:R-:W-:Y:S05]  /*e740*/  BSYNC.RECONVERGENT B0 ;  /* 0x0000000000007941 */ /* 0x000fea0003800200 */
.L_x_261:
[----:B------:R-:W-:Y:S01]  /*e750*/  IMAD.MOV.U32 R4, RZ, RZ, R13 ;  /* 0x000000ffff047224 */ /* 0x000fe200078e000d */
[----:B------:R-:W-:Y:S06]  /*e760*/  @P4 BRA `(.L_x_263) ;  /* 0xfffffffc00844947 */ /* 0x000fec000383ffff */
.L_x_260:
[----:B------:R-:W3:Y:S02]  /*e770*/  LDCU UR4, c[0x0][0x39c] ;  /* 0x00007380ff0477ac */ /* 0x000ee40008000800 */
[----:B---3--:R-:W-:-:S09]  /*e780*/  UISETP.NE.AND UP0, UPT, UR4, URZ, UPT ;  /* 0x000000ff0400728c */ /* 0x008fd2000bf05270 */
[----:B------:R-:W-:Y:S05]  /*e790*/  BRA.U !UP0, `(.L_x_264) ;  /* 0x0000000508547547 */ /* 0x000fea000b800000 */
[----:B------:R-:W3:Y:S02]  /*e7a0*/  LDC R11, c[0x0][0x360] ;  /* 0x0000d800ff0b7b82 */ /* 0x000ee40000000800 */
[----:B---3--:R-:W-:Y:S02]  /*e7b0*/  ISETP.GE.U32.AND P0, PT, R11, 0x21, PT ;  /* 0x000000210b00780c */ /* 0x008fe40003f06070 */
[----:B01----:R-:W-:-:S11]  /*e7c0*/  MOV R2, R11 ;  /* 0x0000000b00027202 */ /* 0x003fd60000000f00 */
[----:B------:R-:W-:Y:S05]  /*e7d0*/  @!P0 BRA `(.L_x_265) ;  /* 0x0000000000c08947 */ /* 0x000fea0003800000 */
[----:B------:R-:W0:Y:S01]  /*e7e0*/  S2UR UR5, SR_CgaCtaId ;  /* 0x00000000000579c3 */ /* 0x000e220000008800 */
[----:B------:R-:W-:Y:S01]  /*e7f0*/  UMOV UR4, 0x400 ;  /* 0x0000040000047882 */ /* 0x000fe20000000000 */
[----:B------:R-:W-:Y:S01]  /*e800*/  LOP3.LUT R2, R16, 0xffff, RZ, 0xc0, !PT ;  /* 0x0000ffff10027812 */ /* 0x000fe200078ec0ff */
[----:B------:R-:W-:Y:S01]  /*e810*/  UIADD3 UR4, UPT, UPT, UR4, 0x10, URZ ;  /* 0x0000001004047890 */ /* 0x000fe2000fffe0ff */
[----:B------:R-:W-:Y:S02]  /*e820*/  LOP3.LUT R3, R19, 0xffff, RZ, 0xc0, !PT ;  /* 0x0000ffff13037812 */ /* 0x000fe400078ec0ff */
[----:B------:R-:W-:Y:S02]  /*e830*/  LOP3.LUT R4, R22, 0xffff, RZ, 0xc0, !PT ;  /* 0x0000ffff16047812 */ /* 0x000fe400078ec0ff */
[----:B------:R-:W-:Y:S02]  /*e840*/  LOP3.LUT R7, R25, 0xffff, RZ, 0xc0, !PT ;  /* 0x0000ffff19077812 */ /* 0x000fe400078ec0ff */
[----:B------:R-:W-:Y:S01]  /*e850*/  PRMT R3, R3, 0x3340, R2 ;  /* 0x0000334003037816 */ /* 0x000fe20000000002 */
[----:B--2---:R-:W-:Y:S01]  /*e860*/  IMAD R2, R0, R11, R5 ;  /* 0x0000000b00027224 */ /* 0x004fe200078e0205 */
[----:B------:R-:W-:-:S02]  /*e870*/  PRMT R4, R7, 0x3340, R4 ;  /* 0x0000334007047816 */ /* 0x000fc40000000004 */
[----:B------:R-:W-:Y:S02]  /*e880*/  ISETP.GE.U32.AND P0, PT, R11, 0x40, PT ;  /* 0x000000400b00780c */ /* 0x000fe40003f06070 */
[----:B------:R-:W-:Y:S01]  /*e890*/  PRMT R4, R4, 0x5410, R3 ;  /* 0x0000541004047816 */ /* 0x000fe20000000003 */
[----:B0-----:R-:W-:-:S06]  /*e8a0*/  ULEA UR4, UR5, UR4, 0x18 ;  /* 0x0000000405047291 */ /* 0x001fcc000f8ec0ff */
[----:B------:R-:W-:Y:S01]  /*e8b0*/  LEA R3, R2, UR4, 0x2 ;  /* 0x0000000402037c11 */ /* 0x000fe2000f8e10ff */
[----:B------:R-:W-:-:S04]  /*e8c0*/  IMAD.MOV.U32 R2, RZ, RZ, 0x20 ;  /* 0x00000020ff027424 */ /* 0x000fc800078e00ff */
[----:B------:R0:W-:Y:S01]  /*e8d0*/  STS [R3], R4 ;  /* 0x0000000403007388 */ /* 0x0001e20000000800 */
[----:B------:R-:W-:Y:S05]  /*e8e0*/  @!P0 BRA `(.L_x_265) ;  /* 0x00000000007c8947 */ /* 0x000fea0003800000 */
[----:B0-----:R-:W-:-:S07]  /*e8f0*/  IMAD.MOV.U32 R4, RZ, RZ, R11 ;  /* 0x000000ffff047224 */ /* 0x001fce00078e000b */
.L_x_268:
        /* <DEDUP_REMOVED lines=8> */
[----:B------:R-:W-:Y:S05]  /*e980*/  @P0 BRA `(.L_x_267) ;  /* 0x0000000000480947 */ /* 0x000fea0003800000 */
[----:B------:R-:W-:-:S06]  /*e990*/  LEA R4, R10, R3, 0x2 ;  /* 0x000000030a047211 */ /* 0x000fcc00078e10ff */
[----:B------:R-:W0:Y:S02]  /*e9a0*/  LDS R4, [R4] ;  /* 0x0000000004047984 */ /* 0x000e240000000800 */
[C---:B0-----:R-:W-:Y:S02]  /*e9b0*/  PRMT R6, R4.reuse, 0x7770, RZ ;  /* 0x0000777004067816 */ /* 0x041fe400000000ff */
[C---:B------:R-:W-:Y:S02]  /*e9c0*/  PRMT R8, R4.reuse, 0x7772, RZ ;  /* 0x0000777204087816 */ /* 0x040fe400000000ff */
[C---:B------:R-:W-:Y:S02]  /*e9d0*/  PRMT R9, R4.reuse, 0x7773, RZ ;  /* 0x0000777304097816 */ /* 0x040fe400000000ff */
        /* <DEDUP_REMOVED lines=13> */
.L_x_267:
[----:B------:R-:W-:Y:S05]  /*eab0*/  BSYNC.RECONVERGENT B0 ;  /* 0x0000000000007941 */ /* 0x000fea0003800200 */
.L_x_266:
[----:B0-----:R-:W-:Y:S01]  /*eac0*/  IMAD.MOV.U32 R4, RZ, RZ, R10 ;  /* 0x000000ffff047224 */ /* 0x001fe200078e000a */
[----:B------:R-:W-:Y:S06]  /*ead0*/  @P4 BRA `(.L_x_268) ;  /* 0xfffffffc00884947 */ /* 0x000fec000383ffff */
.L_x_265:
[----:B------:R-:W-:Y:S01]  /*eae0*/  ISETP.GE.U32.AND P0, PT, R2, 0x2, PT ;  /* 0x000000020200780c */ /* 0x000fe20003f06070 */
[----:B------:R-:W-:Y:S05]  /*eaf0*/  WARPSYNC.ALL ;  /* 0x0000000000007948 */ /* 0x000fea0003800000 */
[----:B------:R-:W-:Y:S07]  /*eb00*/  BAR.SYNC.DEFER_BLOCKING 0x0 ;  /* 0x0000000000007b1d */ /* 0x000fee0000010000 */
[----:B------:R-:W-:Y:S05]  /*eb10*/  @!P0 BRA `(.L_x_264) ;  /* 0x0000000000748947 */ /* 0x000fea0003800000 */
[----:B0-----:R-:W-:-:S07]  /*eb20*/  IMAD.MOV.U32 R3, RZ, RZ, 0x1 ;  /* 0x00000001ff037424 */ /* 0x001fce00078e00ff */
.L_x_269:
[----:B------:R-:W-:Y:S02]  /*eb30*/  LOP3.LUT R7, R19, 0xffff, RZ, 0xc0, !PT ;  /* 0x0000ffff13077812 */ /* 0x000fe400078ec0ff */
[----:B------:R-:W-:Y:S02]  /*eb40*/  LOP3.LUT R8, R16, 0xffff, RZ, 0xc0, !PT ;  /* 0x0000ffff10087812 */ /* 0x000fe400078ec0ff */
[----:B------:R-:W-:Y:S02]  /*eb50*/  PRMT R7, R7, 0x8880, RZ ;  /* 0x0000888007077816 */ /* 0x000fe400000000ff */
[----:B------:R-:W-:Y:S02]  /*eb60*/  LOP3.LUT R4, R25, 0xffff, RZ, 0xc0, !PT ;  /* 0x0000ffff19047812 */ /* 0x000fe400078ec0ff */
[----:B------:R-:W-:Y:S02]  /*eb70*/  LOP3.LUT R6, R22, 0xffff, RZ, 0xc0, !PT ;  /* 0x0000ffff16067812 */ /* 0x000fe400078ec0ff */
[----:B------:R-:W-:Y:S01]  /*eb80*/  PRMT R10, R8, 0x8880, RZ ;  /* 0x00008880080a7816 */ /* 0x000fe200000000ff */
[----:B------:R-:W-:Y:S01]  /*eb90*/  IMAD.MOV.U32 R8, RZ, RZ, R7 ;  /* 0x000000ffff087224 */ /* 0x000fe200078e0007 */
[----:B------:R-:W-:-:S02]  /*eba0*/  PRMT R4, R4, 0x8880, RZ ;  /* 0x0000888004047816 */ /* 0x000fc400000000ff */
[----:B------:R-:W-:Y:S02]  /*ebb0*/  PRMT R6, R6, 0x8880, RZ ;  /* 0x0000888006067816 */ /* 0x000fe400000000ff */
[----:B------:R-:W0:Y:S01]  /*ebc0*/  SHFL.DOWN PT, R10, R10, R3, 0x1f ;  /* 0x08001f030a0a7589 */ /* 0x000e2200000e0000 */
[----:B------:R-:W-:Y:S02]  /*ebd0*/  LOP3.LUT P0, RZ, R25, 0xff, RZ, 0xc0, !PT ;  /* 0x000000ff19ff7812 */ /* 0x000fe4000780c0ff */
[----:B------:R-:W-:Y:S01]  /*ebe0*/  LOP3.LUT P1, RZ, R22, 0xff, RZ, 0xc0, !PT ;  /* 0x000000ff16ff7812 */ /* 0x000fe2000782c0ff */
[----:B------:R-:W1:Y:S01]  /*ebf0*/  SHFL.DOWN PT, R4, R4, R3, 0x1f ;  /* 0x08001f0304047589 */ /* 0x000e6200000e0000 */
[----:B------:R-:W-:Y:S02]  /*ec00*/  LOP3.LUT P2, RZ, R19, 0xff, RZ, 0xc0, !PT ;  /* 0x000000ff13ff7812 */ /* 0x000fe4000784c0ff */
[----:B------:R-:W-:Y:S01]  /*ec10*/  LOP3.LUT P3, RZ, R16, 0xff, RZ, 0xc0, !PT ;  /* 0x000000ff10ff7812 */ /* 0x000fe2000786c0ff */
[----:B------:R-:W3:Y:S04]  /*ec20*/  SHFL.DOWN PT, R6, R6, R3, 0x1f ;  /* 0x08001f0306067589 */ /* 0x000ee800000e0000 */
[----:B------:R4:W5:Y:S02]  /*ec30*/  SHFL.DOWN PT, R8, R8, R3, 0x1f ;  /* 0x08001f0308087589 */ /* 0x00096400000e0000 */
[----:B----4-:R-:W-:-:S02]  /*ec40*/  SHF.L.U32 R3, R3, 0x1, RZ ;  /* 0x0000000103037819 */ /* 0x010fc400000006ff */
[----:B0-----:R-:W-:Y:S02]  /*ec50*/  ISETP.NE.OR P3, PT, R10, RZ, P3 ;  /* 0x000000ff0a00720c */ /* 0x001fe40001f65670 */
[----:B------:R-:W-:Y:S02]  /*ec60*/  ISETP.GE.AND P4, PT, R3, R2, PT ;  /* 0x000000020300720c */ /* 0x000fe40003f86270 */
[----:B-1----:R-:W-:Y:S02]  /*ec70*/  ISETP.NE.OR P0, PT, R4, RZ, P0 ;  /* 0x000000ff0400720c */ /* 0x002fe40000705670 */
[----:B------:R-:W-:Y:S02]  /*ec80*/  SEL R16, RZ, 0x1, !P3 ;  /* 0x00000001ff107807 */ /* 0x000fe40005800000 */
[----:B---3--:R-:W-:Y:S02]  /*ec90*/  ISETP.NE.OR P1, PT, R6, RZ, P1 ;  /* 0x000000ff0600720c */ /* 0x008fe40000f25670 */
[----:B------:R-:W-:-:S02]  /*eca0*/  SEL R25, RZ, 0x1, !P0 ;  /* 0x00000001ff197807 */ /* 0x000fc40004000000 */
[----:B-----5:R-:W-:Y:S02]  /*ecb0*/  ISETP.NE.OR P2, PT, R8, RZ, P2 ;  /* 0x000000ff0800720c */ /* 0x020fe40001745670 */
[----:B------:R-:W-:Y:S02]  /*ecc0*/  SEL R22, RZ, 0x1, !P1 ;  /* 0x00000001ff167807 */ /* 0x000fe40004800000 */
[----:B------:R-:W-:Y:S01]  /*ecd0*/  SEL R19, RZ, 0x1, !P2 ;  /* 0x00000001ff137807 */ /* 0x000fe20005000000 */
[----:B------:R-:W-:Y:S08]  /*ece0*/  @!P4 BRA `(.L_x_269) ;  /* 0xfffffffc0090c947 */ /* 0x000ff0000383ffff */
.L_x_264:
[----:B------:R-:W3:Y:S01]  /*ecf0*/  LDCU UR9, c[0x0][0x558] ;  /* 0x0000ab00ff0977ac */ /* 0x000ee20008000800 */
[----:B0-----:R-:W0:Y:S01]  /*ed00*/  S2R R4, SR_CTAID.X ;  /* 0x0000000000047919 */ /* 0x001e220000002500 */
        /* <DEDUP_REMOVED lines=10> */
[----:B0-----:R-:W-:-:S04]  /*edb0*/  IMAD R3, R4, UR8, R3 ;  /* 0x0000000804037c24 */ /* 0x001fc8000f8e0203 */
[----:B------:R-:W-:Y:S02]  /*edc0*/  IMAD.SHL.U32 R7, R3, 0x4, RZ ;  /* 0x0000000403077824 */ /* 0x000fe400078e00ff */
[----:B------:R-:W-:Y:S05]  /*edd0*/  BRA.U !UP0, `(.L_x_270) ;  /* 0x0000001108447547 */ /* 0x000fea000b800000 */
        /* <DEDUP_REMOVED lines=273> */
.L_x_270:
[----:B------:R-:W-:Y:S01]  /*fef0*/  IMAD.MOV.U32 R23, RZ, RZ, RZ ;  /* 0x000000ffff177224 */ /* 0x000fe200078e00ff */
[----:B------:R-:W-:Y:S06]  /*ff00*/  BRA.U !UP0, `(.L_x_271) ;  /* 0x0000001108487547 */ /* 0x000fec000b800000 */
[----:B------:R-:W0:Y:S01]  /*ff10*/  LDCU.64 UR6, c[0x0][0x560] ;  /* 0x0000ac00ff0677ac */ /* 0x000e220008000a00 */
[----:B------:R-:W-:Y:S02]  /*ff20*/  VIADD R3, R7, 0x1 ;  /* 0x0000000107037836 */ /* 0x000fe40000000000 */
        /* <DEDUP_REMOVED lines=272> */
.L_x_271:
        /* <DEDUP_REMOVED lines=276> */
.L_x_272:
        /* <DEDUP_REMOVED lines=276> */
.L_x_273:
        /* <DEDUP_REMOVED lines=10> */
[----:B------:R-:W-:Y:S01]  /*13350*/  IMAD.MOV.U32 R24, RZ, RZ, RZ ;  /* 0x000000ffff187224 */ /* 0x000fe200078e00ff */
        /* <DEDUP_REMOVED lines=275> */
.L_x_275:
[----:B------:R-:W-:Y:S01]  /*14490*/  IMAD.MOV.U32 R23, RZ, RZ, RZ ;  /* 0x000000ffff177224 */ /* 0x000fe200078e00ff */
[----:B------:R-:W-:Y:S06]  /*144a0*/  BRA.U !UP0, `(.L_x_276) ;  /* 0x0000001108487547 */ /* 0x000fec000b800000 */
[----:B------:R-:W0:Y:S01]  /*144b0*/  LDCU.64 UR6, c[0x0][0x560] ;  /* 0x0000ac00ff0677ac */ /* 0x000e220008000a00 */
[----:B------:R-:W-:Y:S02]  /*144c0*/  HFMA2 R8, -RZ, RZ, 0, 0 ;  /* 0x00000000ff087431 */ /* 0x000fe400000001ff */
        /* <DEDUP_REMOVED lines=272> */
.L_x_276:
[----:B------:R-:W-:Y:S01]  /*155d0*/  IMAD.MOV.U32 R18, RZ, RZ, RZ ;  /* 0x000000ffff127224 */ /* 0x000fe200078e00ff */
        /* <DEDUP_REMOVED lines=275> */
.L_x_277:
        /* <DEDUP_REMOVED lines=276> */
.L_x_278:
        /* <DEDUP_REMOVED lines=24> */
[----:B------:R0:W-:Y:S04]  /*179d0*/  STG.E.U8 desc[UR36][R6.64+0x1], R22 ;  /* 0x0000011606007986 */ /* 0x0001e8000c101124 */
[----:B------:R0:W-:Y:S04]  /*179e0*/  STG.E.U8 desc[UR36][R6.64+0x2], R19 ;  /* 0x0000021306007986 */ /* 0x0001e8000c101124 */
[----:B------:R0:W-:Y:S02]  /*179f0*/  STG.E.U8 desc[UR36][R6.64+0x3], R16 ;  /* 0x0000031006007986 */ /* 0x0001e4000c101124 */
.L_x_280:
[----:B------:R-:W-:Y:S05]  /*17a00*/  BSYNC.RECONVERGENT B0 ;  /* 0x0000000000007941 */ /* 0x000fea0003800200 */
.L_x_279:
        /* <DEDUP_REMOVED lines=35> */
.L_x_282:
[----:B------:R-:W-:Y:S05]  /*17c40*/  BSYNC.RECONVERGENT B0 ;  /* 0x0000000000007941 */ /* 0x000fea0003800200 */
.L_x_281:
        /* <DEDUP_REMOVED lines=23> */
[C---:B------:R-:W-:Y:S02]  /*17dc0*/  PRMT R22, R25.reuse, 0x7610, R22 ;  /* 0x0000761019167816 */ /* 0x040fe40000000016 */
[C---:B------:R-:W-:Y:S01]  /*17dd0*/  PRMT R19, R25.reuse, 0x7610, R19 ;  /* 0x0000761019137816 */ /* 0x040fe20000000013 */
[----:B------:R-:W1:Y:S01]  /*17de0*/  LDCU UR8, c[0x0][0x398] ;  /* 0x00007300ff0877ac */ /* 0x000e620008000800 */
[----:B------:R-:W-:Y:S01]  /*17df0*/  PRMT R16, R25, 0x7610, R16 ;  /* 0x0000761019107816 */ /* 0x000fe20000000010 */
        /* <DEDUP_REMOVED lines=8> */
[----:B------:R-:W-:-:S04]  /*17e80*/  ISETP.NE.AND P1, PT, R7, RZ, PT ;  /* 0x000000ff0700720c */ /* 0x000fc80003f25270 */
[----:B------:R-:W-:Y:S02]  /*17e90*/  PLOP3.LUT P2, PT, P1, PT, PT, 0x80, 0x8 ;  /* 0x000000000008781c */ /* 0x000fe40000f4f070 */
[----:B------:R-:W-:Y:S02]  /*17ea0*/  PLOP3.LUT P3, PT, P1, PT, PT, 0x80, 0x8 ;  /* 0x000000000008781c */ /* 0x000fe40000f6f070 */
[----:B------:R-:W-:Y:S01]  /*17eb0*/  PLOP3.LUT P4, PT, P1, PT, PT, 0x80, 0x8 ;  /* 0x000000000008781c */ /* 0x000fe20000f8f070 */
[----:B0-----:R-:W-:Y:S02]  /*17ec0*/  IMAD R9, R4, UR7, RZ ;  /* 0x0000000704097c24 */ /* 0x001fe4000f8e02ff */
[----:B-1----:R-:W-:-:S10]  /*17ed0*/  IMAD R11, R11, UR5, RZ ;  /* 0x000000050b0b7c24 */ /* 0x002fd4000f8e02ff */
.L_x_287:
[----:B------:R-:W0:Y:S01]  /*17ee0*/  LDC.64 R6, c[0x0][0x770] ;  /* 0x0001dc00ff067b82 */ /* 0x000e220000000a00 */
[----:B------:R-:W-:-:S04]  /*17ef0*/  IMAD.IADD R13, R9, 0x1, R8 ;  /* 0x00000001090d7824 */ /* 0x000fc800078e0208 */
[----:B0-----:R-:W-:-:S05]  /*17f00*/  IMAD.WIDE.U32 R6, R13, 0x4, R6 ;  /* 0x000000040d067825 */ /* 0x001fca00078e0006 */
[----:B------:R-:W2:Y:S04]  /*17f10*/  LDG.E.U8 R13, desc[UR36][R6.64] ;  /* 0x00000024060d7981 */ /* 0x000ea8000c1e1100 */
[----:B------:R-:W3:Y:S04]  /*17f20*/  LDG.E.U8 R4, desc[UR36][R6.64+0x1] ;  /* 0x0000012406047981 */ /* 0x000ee8000c1e1100 */
[----:B------:R-:W4:Y:S04]  /*17f30*/  LDG.E.U8 R10, desc[UR36][R6.64+0x2] ;  /* 0x00000224060a7981 */ /* 0x000f28000c1e1100 */
[----:B------:R-:W5:Y:S01]  /*17f40*/  LDG.E.U8 R12, desc[UR36][R6.64+0x3] ;  /* 0x00000324060c7981 */ /* 0x000f62000c1e1100 */
[----:B------:R-:W-:-:S05]  /*17f50*/  IMAD.IADD R8, R11, 0x1, R8 ;  /* 0x000000010b087824 */ /* 0x000fca00078e0208 */
[----:B------:R-:W-:Y:S02]  /*17f60*/  ISETP.GE.U32.AND P5, PT, R8, UR8, PT ;  /* 0x0000000808007c0c */ /* 0x000fe4000bfa6070 */
[----:B--2---:R-:W-:Y:S02]  /*17f70*/  ISETP.NE.OR P1, PT, R13, RZ, P1 ;  /* 0x000000ff0d00720c */ /* 0x004fe40000f25670 */
[----:B---3--:R-:W-:Y:S02]  /*17f80*/  ISETP.NE.OR P2, PT, R4, RZ, P2 ;  /* 0x000000ff0400720c */ /* 0x008fe40001745670 */
[----:B----4-:R-:W-:Y:S02]  /*17f90*/  ISETP.NE.OR P3, PT, R10, RZ, P3 ;  /* 0x000000ff0a00720c */ /* 0x010fe40001f65670 */
[----:B-----5:R-:W-:-:S05]  /*17fa0*/  ISETP.NE.OR P4, PT, R12, RZ, P4 ;  /* 0x000000ff0c00720c */ /* 0x020fca0002785670 */
[----:B------:R-:W-:Y:S08]  /*17fb0*/  @!P5 BRA `(.L_x_287) ;  /* 0xfffffffc00c8d947 */ /* 0x000ff0000383ffff */
[----:B------:R-:W-:Y:S05]  /*17fc0*/  BSYNC.RECONVERGENT B1 ;  /* 0x0000000000017941 */ /* 0x000fea0003800200 */
.L_x_286:
[----:B------:R-:W-:Y:S02]  /*17fd0*/  SEL R25, RZ, 0x1, !P1 ;  /* 0x00000001ff197807 */ /* 0x000fe40004800000 */
[----:B------:R-:W-:Y:S02]  /*17fe0*/  SEL R22, RZ, 0x1, !P2 ;  /* 0x00000001ff167807 */ /* 0x000fe40005000000 */
[----:B------:R-:W-:Y:S02]  /*17ff0*/  SEL R19, RZ, 0x1, !P3 ;  /* 0x00000001ff137807 */ /* 0x000fe40005800000 */
[----:B------:R-:W-:Y:S01]  /*18000*/  SEL R16, RZ, 0x1, !P4 ;  /* 0x00000001ff107807 */ /* 0x000fe20006000000 */
[----:B------:R-:W-:Y:S06]  /*18010*/  BRA `(.L_x_285) ;  /* 0x0000000000947947 */ /* 0x000fec0003800000 */
.L_x_284:
[----:B------:R-:W0:Y:S01]  /*18020*/  LDCU UR7, c[0x0][0x398] ;  /* 0x00007300ff0777ac */ /* 0x000e220008000800 */
[C---:B------:R-:W-:Y:S02]  /*18030*/  PRMT R22, R25.reuse, 0x7610, R22 ;  /* 0x0000761019167816 */ /* 0x040fe40000000016 */
[C---:B------:R-:W-:Y:S02]  /*18040*/  PRMT R19, R25.reuse, 0x7610, R19 ;  /* 0x0000761019137816 */ /* 0x040fe40000000013 */
        /* <DEDUP_REMOVED lines=10> */
[----:B------:R-:W-:Y:S02]  /*180f0*/  PLOP3.LUT P2, PT, P1, PT, PT, 0x80, 0x8 ;  /* 0x000000000008781c */ /* 0x000fe40000f4f070 */
[----:B------:R-:W-:Y:S02]  /*18100*/  PLOP3.LUT P3, PT, P1, PT, PT, 0x80, 0x8 ;  /* 0x000000000008781c */ /* 0x000fe40000f6f070 */
[----:B------:R-:W-:-:S03]  /*18110*/  PLOP3.LUT P4, PT, P1, PT, PT, 0x80, 0x8 ;  /* 0x000000000008781c */ /* 0x000fc60000f8f070 */
[----:B------:R-:W3:Y:S01]  /*18120*/  LDC R16, c[0x0][0x364] ;  /* 0x0000d900ff107b82 */ /* 0x000ee20000000800 */
[----:B0-----:R-:W-:-:S09]  /*18130*/  IMAD R4, R4, UR5, RZ ;  /* 0x0000000504047c24 */ /* 0x001fd2000f8e02ff */
.L_x_289:
[----:B------:R-:W-:-:S05]  /*18140*/  IADD3 R6, PT, PT, R4, R11, RZ ;  /* 0x0000000b04067210 */ /* 0x000fca0007ffe0ff */
[----:B-1----:R-:W-:-:S04]  /*18150*/  IMAD R6, R6, R14, R5 ;  /* 0x0000000e06067224 */ /* 0x002fc800078e0205 */
[----:B--2---:R-:W-:-:S05]  /*18160*/  IMAD.WIDE.U32 R6, R6, 0x4, R8 ;  /* 0x0000000406067825 */ /* 0x004fca00078e0008 */
[----:B------:R-:W2:Y:S04]  /*18170*/  LDG.E.U8 R15, desc[UR36][R6.64] ;  /* 0x00000024060f7981 */ /* 0x000ea8000c1e1100 */
[----:B------:R-:W4:Y:S04]  /*18180*/  LDG.E.U8 R10, desc[UR36][R6.64+0x1] ;  /* 0x00000124060a7981 */ /* 0x000f28000c1e1100 */
[----:B------:R-:W5:Y:S04]  /*18190*/  LDG.E.U8 R12, desc[UR36][R6.64+0x2] ;  /* 0x00000224060c7981 */ /* 0x000f68000c1e1100 */
[----:B------:R-:W5:Y:S01]  /*181a0*/  LDG.E.U8 R13, desc[UR36][R6.64+0x3] ;  /* 0x00000324060d7981 */ /* 0x000f62000c1e1100 */
[----:B---3--:R-:W-:-:S05]  /*181b0*/  IMAD.IADD R11, R16, 0x1, R11 ;  /* 0x00000001100b7824 */ /* 0x008fca00078e020b */
[----:B------:R-:W-:Y:S02]  /*181c0*/  ISETP.GE.U32.AND P5, PT, R11, UR7, PT ;  /* 0x000000070b007c0c */ /* 0x000fe4000bfa6070 */
[----:B--2---:R-:W-:Y:S02]  /*181d0*/  ISETP.NE.OR P1, PT, R15, RZ, P1 ;  /* 0x000000ff0f00720c */ /* 0x004fe40000f25670 */
[----:B----4-:R-:W-:Y:S02]  /*181e0*/  ISETP.NE.OR P2, PT, R10, RZ, P2 ;  /* 0x000000ff0a00720c */ /* 0x010fe40001745670 */
[----:B-----5:R-:W-:Y:S02]  /*181f0*/  ISETP.NE.OR P3, PT, R12, RZ, P3 ;  /* 0x000000ff0c00720c */ /* 0x020fe40001f65670 */
[----:B------:R-:W-:-:S05]  /*18200*/  ISETP.NE.OR P4, PT, R13, RZ, P4 ;  /* 0x000000ff0d00720c */ /* 0x000fca0002785670 */
[----:B------:R-:W-:Y:S08]  /*18210*/  @!P5 BRA `(.L_x_289) ;  /* 0xfffffffc00c8d947 */ /* 0x000ff0000383ffff */
[----:B------:R-:W-:Y:S05]  /*18220*/  BSYNC.RECONVERGENT B1 ;  /* 0x0000000000017941 */ /* 0x000fea0003800200 */
.L_x_288:
[----:B------:R-:W-:Y:S02]  /*18230*/  SEL R25, RZ, 0x1, !P1 ;  /* 0x00000001ff197807 */ /* 0x000fe40004800000 */
[----:B------:R-:W-:Y:S02]  /*18240*/  SEL R22, RZ, 0x1, !P2 ;  /* 0x00000001ff167807 */ /* 0x000fe40005000000 */
[----:B------:R-:W-:Y:S02]  /*18250*/  SEL R19, RZ, 0x1, !P3 ;  /* 0x00000001ff137807 */ /* 0x000fe40005800000 */
[----:B------:R-:W-:-:S07]  /*18260*/  SEL R16, RZ, 0x1, !P4 ;  /* 0x00000001ff107807 */ /* 0x000fce0006000000 */
.L_x_285:
[----:B------:R-:W-:Y:S05]  /*18270*/  BSYNC.RECONVERGENT B0 ;  /* 0x0000000000007941 */ /* 0x000fea0003800200 */
.L_x_283:
[----:B------:R-:W0:Y:S01]  /*18280*/  LDCU UR5, c[0x0][0x360] ;  /* 0x00006c00ff0577ac */ /* 0x000e220008000800 */
[----:B------:R-:W-:Y:S02]  /*18290*/  LOP3.LUT R4, R16, 0xffff, RZ, 0xc0, !PT ;  /* 0x0000ffff10047812 */ /* 0x000fe400078ec0ff */
[----:B------:R-:W-:Y:S01]  /*182a0*/  LOP3.LUT R7, R19, 0xffff, RZ, 0xc0, !PT ;  /* 0x0000ffff13077812 */ /* 0x000fe200078ec0ff */
[----:B------:R-:W-:Y:S01]  /*182b0*/  UIADD3 UR4, UPT, UPT, UR4, 0x10, URZ ;  /* 0x0000001004047890 */ /* 0x000fe2000fffe0ff */
[----:B------:R-:W-:Y:S02]  /*182c0*/  LOP3.LUT R6, R22, 0xffff, RZ, 0xc0, !PT ;  /* 0x0000ffff16067812 */ /* 0x000fe400078ec0ff */
[----:B------:R-:W-:Y:S01]  /*182d0*/  LOP3.LUT R9, R25, 0xffff, RZ, 0xc0, !PT ;  /* 0x0000ffff19097812 */ /* 0x000fe200078ec0ff */
[----:B------:R-:W-:Y:S01]  /*182e0*/  ULEA UR8, UR6, UR4, 0x18 ;  /* 0x0000000406087291 */ /* 0x000fe2000f8ec0ff */
[----:B------:R-:W-:Y:S01]  /*182f0*/  PRMT R7, R7, 0x3340, R4 ;  /* 0x0000334007077816 */ /* 0x000fe20000000004 */
[----:B------:R-:W1:Y:S01]  /*18300*/  LDCU UR6, c[0x0][0x364] ;  /* 0x00006c80ff0677ac */ /* 0x000e620008000800 */
[----:B------:R-:W-:-:S04]  /*18310*/  PRMT R6, R9, 0x3340, R6 ;  /* 0x0000334009067816 */ /* 0x000fc80000000006 */
[----:B------:R-:W-:Y:S01]  /*18320*/  PRMT R7, R6, 0x5410, R7 ;  /* 0x0000541006077816 */ /* 0x000fe20000000007 */
[----:B0-----:R-:W-:-:S05]  /*18330*/  IMAD R4, R0, UR5, R5 ;  /* 0x0000000500047c24 */ /* 0x001fca000f8e0205 */
[----:B------:R-:W-:-:S05]  /*18340*/  LEA R4, R4, UR8, 0x2 ;  /* 0x0000000804047c11 */ /* 0x000fca000f8e10ff */
[----:B------:R0:W-:Y:S01]  /*18350*/  STS [R4], R7 ;  /* 0x0000000704007388 */ /* 0x0001e20000000800 */
[----:B-1----:R-:W-:-:S09]  /*18360*/  UISETP.GE.U32.AND UP0, UPT, UR6, 0x2, UPT ;  /* 0x000000020600788c */ /* 0x002fd2000bf06070 */
[----:B0-----:R-:W-:Y:S05]  /*18370*/  BRA.U !UP0, `(.L_x_290) ;  /* 0x00000001087c7547 */ /* 0x001fea000b800000 */
[----:B------:R-:W-:-:S05]  /*18380*/  UMOV UR4, UR6 ;  /* 0x0000000600047c82 */ /* 0x000fca0008000000 */
.L_x_293:
[----:B------:R-:W-:Y:S01]  /*18390*/  USHF.R.U32.HI UR7, URZ, 0x1, UR4 ;  /* 0x00000001ff077899 */ /* 0x000fe20008011604 */
[----:B------:R-:W-:Y:S05]  /*183a0*/  BAR.SYNC.DEFER_BLOCKING 0x0 ;  /* 0x0000000000007b1d */ /* 0x000fea0000010000 */
[----:B------:R-:W-:Y:S01]  /*183b0*/  VIADD R6, R0, UR7 ;  /* 0x0000000700067c36 */ /* 0x000fe20008000000 */
[----:B------:R-:W-:Y:S04]  /*183c0*/  BSSY.RECONVERGENT B0, `(.L_x_291) ;  /* 0x0000017000007945 */ /* 0x000fe80003800200 */
[----:B------:R-:W-:-:S04]  /*183d0*/  ISETP.GE.U32.AND P1, PT, R6, UR6, PT ;  /* 0x0000000606007c0c */ /* 0x000fc8000bf26070 */
[----:B------:R-:W-:-:S13]  /*183e0*/  ISETP.GE.U32.OR P1, PT, R0, UR7, P1 ;  /* 0x0000000700007c0c */ /* 0x000fda0008f26470 */
[----:B0-----:R-:W-:Y:S05]  /*183f0*/  @P1 BRA `(.L_x_292) ;  /* 0x00000000004c1947 */ /* 0x001fea0003800000 */
[----:B------:R-:W-:-:S05]  /*18400*/  IMAD R6, R6, UR5, R5 ;  /* 0x0000000506067c24 */ /* 0x000fca000f8e0205 */
[----:B------:R-:W-:-:S06]  /*18410*/  LEA R6, R6, UR8, 0x2 ;  /* 0x0000000806067c11 */ /* 0x000fcc000f8e10ff */
        /* <DEDUP_REMOVED lines=17> */
.L_x_292:
[----:B------:R-:W-:Y:S05]  /*18530*/  BSYNC.RECONVERGENT B0 ;  /* 0x0000000000007941 */ /* 0x000fea0003800200 */
.L_x_291:
[----:B------:R-:W-:-:S03]  /*18540*/  UISETP.GT.U32.AND UP0, UPT, UR4, 0x3, UPT ;  /* 0x000000030400788c */ /* 0x000fc6000bf04070 */
[----:B------:R-:W-:-:S06]  /*18550*/  UMOV UR4, UR7 ;  /* 0x0000000700047c82 */ /* 0x000fcc0008000000 */
[----:B------:R-:W-:Y:S05]  /*18560*/  BRA.U UP0, `(.L_x_293) ;  /* 0xfffffffd00887547 */ /* 0x000fea000b83ffff */
.L_x_290:
[----:B------:R-:W1:Y:S02]  /*18570*/  LDCU UR4, c[0x0][0x39c] ;  /* 0x00007380ff0477ac */ /* 0x000e640008000800 */
[----:B-1----:R-:W-:-:S09]  /*18580*/  UISETP.NE.AND UP0, UPT, UR4, URZ, UPT ;  /* 0x000000ff0400728c */ /* 0x002fd2000bf05270 */
[----:B------:R-:W-:Y:S05]  /*18590*/  BRA.U !UP0, `(.L_x_294) ;  /* 0x0000000508347547 */ /* 0x000fea000b800000 */
[----:B------:R-:W-:Y:S02]  /*185a0*/  UISETP.GE.U32.AND UP0, UPT, UR5, 0x21, UPT ;  /* 0x000000210500788c */ /* 0x000fe4000bf06070 */
[----:B------:R-:W-:-:S07]  /*185b0*/  UMOV UR4, UR5 ;  /* 0x0000000500047c82 */ /* 0x000fce0008000000 */
[----:B------:R-:W-:Y:S05]  /*185c0*/  BRA.U !UP0, `(.L_x_295) ;  /* 0x0000000108a47547 */ /* 0x000fea000b800000 */
[----:B------:R-:W-:Y:S01]  /*185d0*/  LOP3.LUT R0, R16, 0xffff, RZ, 0xc0, !PT ;  /* 0x0000ffff10007812 */ /* 0x000fe200078ec0ff */
[----:B------:R-:W-:Y:S01]  /*185e0*/  UISETP.GE.U32.AND UP0, UPT, UR5, 0x40, UPT ;  /* 0x000000400500788c */ /* 0x000fe2000bf06070 */
[----:B0-----:R-:W-:Y:S01]  /*185f0*/  LOP3.LUT R7, R19, 0xffff, RZ, 0xc0, !PT ;  /* 0x0000ffff13077812 */ /* 0x001fe200078ec0ff */
[----:B------:R-:W-:Y:S01]  /*18600*/  UMOV UR4, 0x20 ;  /* 0x0000002000047882 */ /* 0x000fe20000000000 */
[----:B------:R-:W-:Y:S02]  /*18610*/  LOP3.LUT R6, R22, 0xffff, RZ, 0xc0, !PT ;  /* 0x0000ffff16067812 */ /* 0x000fe400078ec0ff */
[----:B------:R-:W-:Y:S02]  /*18620*/  LOP3.LUT R9, R25, 0xffff, RZ, 0xc0, !PT ;  /* 0x0000ffff19097812 */ /* 0x000fe400078ec0ff */
[----:B------:R-:W-:Y:S02]  /*18630*/  PRMT R0, R7, 0x3340, R0 ;  /* 0x0000334007007816 */ /* 0x000fe40000000000 */
[----:B------:R-:W-:-:S04]  /*18640*/  PRMT R9, R9, 0x3340, R6 ;  /* 0x0000334009097816 */ /* 0x000fc80000000006 */
[----:B------:R-:W-:-:S05]  /*18650*/  PRMT R9, R9, 0x5410, R0 ;  /* 0x0000541009097816 */ /* 0x000fca0000000000 */
[----:B------:R1:W-:Y:S01]  /*18660*/  STS [R4], R9 ;  /* 0x0000000904007388 */ /* 0x0003e20000000800 */
[----:B------:R-:W-:Y:S05]  /*18670*/  BRA.U !UP0, `(.L_x_295) ;  /* 0x0000000108787547 */ /* 0x000fea000b800000 */
[----:B------:R-:W-:-:S07]  /*18680*/  IMAD.U32 R0, RZ, RZ, UR5 ;  /* 0x00000005ff007e24 */ /* 0x000fce000f8e00ff */
.L_x_298:
[----:B------:R-:W-:Y:S01]  /*18690*/  SHF.R.U32.HI R10, RZ, 0x1, R0 ;  /* 0x00000001ff0a7819 */ /* 0x000fe20000011600 */
[----:B------:R-:W-:Y:S01]  /*186a0*/  BAR.SYNC.DEFER_BLOCKING 0x0 ;  /* 0x0000000000007b1d */ /* 0x000fe20000010000 */
[----:B------:R-:W-:Y:S02]  /*186b0*/  ISETP.GT.U32.AND P5, PT, R0, 0x7f, PT ;  /* 0x0000007f0000780c */ /* 0x000fe40003fa4070 */
[----:B------:R-:W-:-:S03]  /*186c0*/  IADD3 R6, PT, PT, R10, R5, RZ ;  /* 0x000000050a067210 */ /* 0x000fc60007ffe0ff */
[----:B------:R-:W-:Y:S01]  /*186d0*/  BSSY.RECONVERGENT B0, `(.L_x_296) ;  /* 0x0000016000007945 */ /* 0x000fe20003800200 */
[----:B------:R-:W-:-:S04]  /*186e0*/  ISETP.GE.U32.AND P1, PT, R6, UR5, PT ;  /* 0x0000000506007c0c */ /* 0x000fc8000bf26070 */
[----:B------:R-:W-:-:S13]  /*186f0*/  ISETP.GE.U32.OR P1, PT, R5, R10, P1 ;  /* 0x0000000a0500720c */ /* 0x000fda0000f26470 */
[----:B0-----:R-:W-:Y:S05]  /*18700*/  @P1 BRA `(.L_x_297) ;  /* 0x0000000000481947 */ /* 0x001fea0003800000 */
[----:B------:R-:W-:-:S06]  /*18710*/  IMAD R0, R10, 0x4, R4 ;  /* 0x000000040a007824 */ /* 0x000fcc00078e0204 */
[----:B------:R-:W0:Y:S02]  /*18720*/  LDS R0, [R0] ;  /* 0x0000000000007984 */ /* 0x000e240000000800 */
[C---:B0-----:R-:W-:Y:S02]  /*18730*/  PRMT R6, R0.reuse, 0x7770, RZ ;  /* 0x0000777000067816 */ /* 0x041fe400000000ff */
[C---:B------:R-:W-:Y:S02]  /*18740*/  PRMT R8, R0.reuse, 0x7772, RZ ;  /* 0x0000777200087816 */ /* 0x040fe400000000ff */
[C---:B-1----:R-:W-:Y:S02]  /*18750*/  PRMT R9, R0.reuse, 0x7773, RZ ;  /* 0x0000777300097816 */ /* 0x042fe400000000ff */
        /* <DEDUP_REMOVED lines=13> */
.L_x_297:
[----:B------:R-:W-:Y:S05]  /*18830*/  BSYNC.RECONVERGENT B0 ;  /* 0x0000000000007941 */ /* 0x000fea0003800200 */
.L_x_296:
[----:B------:R-:W-:Y:S01]  /*18840*/  IMAD.MOV.U32 R0, RZ, RZ, R10 ;  /* 0x000000ffff007224 */ /* 0x000fe200078e000a */
[----:B------:R-:W-:Y:S06]  /*18850*/  @P5 BRA `(.L_x_298) ;  /* 0xfffffffc008c5947 */ /* 0x000fec000383ffff */
.L_x_295:
[----:B------:R-:W-:Y:S01]  /*18860*/  BAR.SYNC.DEFER_BLOCKING 0x0 ;  /* 0x0000000000007b1d */ /* 0x000fe20000010000 */
[----:B------:R-:W-:-:S09]  /*18870*/  UISETP.GE.U32.AND UP0, UPT, UR4, 0x2, UPT ;  /* 0x000000020400788c */ /* 0x000fd2000bf06070 */
[----:B------:R-:W-:Y:S05]  /*18880*/  BRA.U !UP0, `(.L_x_294) ;  /* 0x0000000108787547 */ /* 0x000fea000b800000 */
[----:B------:R-:W-:-:S07]  /*18890*/  IMAD.MOV.U32 R0, RZ, RZ, 0x1 ;  /* 0x00000001ff007424 */ /* 0x000fce00078e00ff */
.L_x_299:
[----:B------:R-:W-:Y:S02]  /*188a0*/  LOP3.LUT R5, R22, 0xffff, RZ, 0xc0, !PT ;  /* 0x0000ffff16057812 */ /* 0x000fe400078ec0ff */
[----:B01----:R-:W-:Y:S02]  /*188b0*/  LOP3.LUT R4, R25, 0xffff, RZ, 0xc0, !PT ;  /* 0x0000ffff19047812 */ /* 0x003fe400078ec0ff */
[----:B------:R-:W-:Y:S02]  /*188c0*/  LOP3.LUT R7, R16, 0xffff, RZ, 0xc0, !PT ;  /* 0x0000ffff10077812 */ /* 0x000fe400078ec0ff */
[----:B------:R-:W-:Y:S02]  /*188d0*/  PRMT R8, R5, 0x8880, RZ ;  /* 0x0000888005087816 */ /* 0x000fe400000000ff */
[----:B------:R-:W-:Y:S02]  /*188e0*/  LOP3.LUT R6, R19, 0xffff, RZ, 0xc0, !PT ;  /* 0x0000ffff13067812 */ /* 0x000fe400078ec0ff */
[----:B------:R-:W-:-:S02]  /*188f0*/  PRMT R4, R4, 0x8880, RZ ;  /* 0x0000888004047816 */ /* 0x000fc400000000ff */
[----:B------:R-:W-:Y:S01]  /*18900*/  PRMT R11, R7, 0x8880, RZ ;  /* 0x00008880070b7816 */ /* 0x000fe200000000ff */
[----:B------:R-:W-:Y:S01]  /*18910*/  IMAD.MOV.U32 R7, RZ, RZ, R8 ;  /* 0x000000ffff077224 */ /* 0x000fe200078e0008 */
[----:B------:R-:W-:Y:S02]  /*18920*/  PRMT R9, R6, 0x8880, RZ ;  /* 0x0000888006097816 */ /* 0x000fe400000000ff */
[----:B------:R-:W-:Y:S02]  /*18930*/  MOV R5, R4 ;  /* 0x0000000400057202 */ /* 0x000fe40000000f00 */
[----:B------:R-:W0:Y:S01]  /*18940*/  SHFL.DOWN PT, R11, R11, R0, 0x1f ;  /* 0x08001f000b0b7589 */ /* 0x000e2200000e0000 */
[----:B------:R-:W-:Y:S02]  /*18950*/  LOP3.LUT P2, RZ, R25, 0xff, RZ, 0xc0, !PT ;  /* 0x000000ff19ff7812 */ /* 0x000fe4000784c0ff */
[----:B------:R-:W-:Y:S01]  /*18960*/  LOP3.LUT P3, RZ, R22, 0xff, RZ, 0xc0, !PT ;  /* 0x000000ff16ff7812 */ /* 0x000fe2000786c0ff */
[----:B------:R-:W1:Y:S01]  /*18970*/  SHFL.DOWN PT, R5, R5, R0, 0x1f ;  /* 0x08001f0005057589 */ /* 0x000e6200000e0000 */
[----:B------:R-:W-:-:S02]  /*18980*/  LOP3.LUT P4, RZ, R19, 0xff, RZ, 0xc0, !PT ;  /* 0x000000ff13ff7812 */ /* 0x000fc4000788c0ff */
[----:B------:R-:W-:Y:S01]  /*18990*/  LOP3.LUT P1, RZ, R16, 0xff, RZ, 0xc0, !PT ;  /* 0x000000ff10ff7812 */ /* 0x000fe2000782c0ff */
[----:B------:R-:W2:Y:S04]  /*189a0*/  SHFL.DOWN PT, R7, R7, R0, 0x1f ;  /* 0x08001f0007077589 */ /* 0x000ea800000e0000 */
[----:B------:R3:W4:Y:S02]  /*189b0*/  SHFL.DOWN PT, R9, R9, R0, 0x1f ;  /* 0x08001f0009097589 */ /* 0x00072400000e0000 */
[----:B---3--:R-:W-:Y:S01]  /*189c0*/  IMAD.SHL.U32 R0, R0, 0x2, RZ ;  /* 0x0000000200007824 */ /* 0x008fe200078e00ff */
[----:B0-----:R-:W-:-:S04]  /*189d0*/  ISETP.NE.OR P1, PT, R11, RZ, P1 ;  /* 0x000000ff0b00720c */ /* 0x001fc80000f25670 */
[----:B------:R-:W-:Y:S02]  /*189e0*/  ISETP.GE.AND P5, PT, R0, UR4, PT ;  /* 0x0000000400007c0c */ /* 0x000fe4000bfa6270 */
[----:B-1----:R-:W-:Y:S02]  /*189f0*/  ISETP.NE.OR P2, PT, R5, RZ, P2 ;  /* 0x000000ff0500720c */ /* 0x002fe40001745670 */
[----:B------:R-:W-:Y:S02]  /*18a00*/  SEL R16, RZ, 0x1, !P1 ;  /* 0x00000001ff107807 */ /* 0x000fe40004800000 */
[----:B--2---:R-:W-:Y:S02]  /*18a10*/  ISETP.NE.OR P3, PT, R7, RZ, P3 ;  /* 0x000000ff0700720c */ /* 0x004fe40001f65670 */
[----:B------:R-:W-:Y:S02]  /*18a20*/  SEL R25, RZ, 0x1, !P2 ;  /* 0x00000001ff197807 */ /* 0x000fe40005000000 */
[----:B----4-:R-:W-:-:S02]  /*18a30*/  ISETP.NE.OR P4, PT, R9, RZ, P4 ;  /* 0x000000ff0900720c */ /* 0x010fc40002785670 */
[----:B------:R-:W-:Y:S02]  /*18a40*/  SEL R22, RZ, 0x1, !P3 ;  /* 0x00000001ff167807 */ /* 0x000fe40005800000 */
[----:B------:R-:W-:Y:S01]  /*18a50*/  SEL R19, RZ, 0x1, !P4 ;  /* 0x00000001ff137807 */ /* 0x000fe20006000000 */
[----:B------:R-:W-:Y:S08]  /*18a60*/  @!P5 BRA `(.L_x_299) ;  /* 0xfffffffc008cd947 */ /* 0x000ff0000383ffff */
.L_x_294:
        /* <DEDUP_REMOVED lines=9> */
[----:B01----:R-:W-:Y:S02]  /*18b00*/  IADD3 R4, P1, PT, R17, UR4, RZ ;  /* 0x0000000411047c10 */ /* 0x003fe4000ff3e0ff */
[----:B------:R-:W-:Y:S01]  /*18b10*/  IADD3 R2, P4, PT, R24, UR4, RZ ;  /* 0x0000000418027c10 */ /* 0x000fe2000ff9e0ff */
[----:B------:R-:W-:Y:S01]  /*18b20*/  IMAD.X R9, RZ, RZ, UR5, P3 ;  /* 0x00000005ff097e24 */ /* 0x000fe200098e06ff */
[----:B------:R-:W-:Y:S01]  /*18b30*/  IADD3 R6, P2, PT, R18, UR4, RZ ;  /* 0x0000000412067c10 */ /* 0x000fe2000ff5e0ff */
[----:B------:R-:W-:-:S02]  /*18b40*/  IMAD.X R5, RZ, RZ, UR5, P1 ;  /* 0x00000005ff057e24 */ /* 0x000fc400088e06ff */
[----:B------:R-:W-:Y:S01]  /*18b50*/  IMAD.X R3, RZ, RZ, UR5, P4 ;  /* 0x00000005ff037e24 */ /* 0x000fe2000a0e06ff */
[----:B------:R-:W-:Y:S01]  /*18b60*/  IADD3.X R7, PT, PT, RZ, UR5, RZ, P2, !PT ;  /* 0x00000005ff077c10 */ /* 0x000fe200097fe4ff */
[----:B------:R-:W2:Y:S04]  /*18b70*/  @P0 LDG.E.U8 R11, desc[UR36][R8.64] ;  /* 0x00000024080b0981 */ /* 0x000ea8000c1e1100 */
[----:B------:R-:W3:Y:S04]  /*18b80*/  @P0 LDG.E.U8 R10, desc[UR36][R6.64] ;  /* 0x00000024060a0981 */ /* 0x000ee8000c1e1100 */
[----:B------:R-:W4:Y:S04]  /*18b90*/  @P0 LDG.E.U8 R13, desc[UR36][R4.64] ;  /* 0x00000024040d0981 */ /* 0x000f28000c1e1100 */
[----:B------:R-:W5:Y:S01]  /*18ba0*/  @P0 LDG.E.U8 R0, desc[UR36][R2.64] ;  /* 0x0000002402000981 */ /* 0x000f62000c1e1100 */
[----:B------:R-:W0:Y:S02]  /*18bb0*/  LDCU.U8 UR4, c[0x0][0x789] ;  /* 0x0000f120ff0477ac */ /* 0x000e240008000000 */
[----:B0-----:R-:W-:Y:S01]  /*18bc0*/  UISETP.NE.AND UP0, UPT, UR4, URZ, UPT ;  /* 0x000000ff0400728c */ /* 0x001fe2000bf05270 */
[----:B--2---:R-:W-:-:S02]  /*18bd0*/  @P0 LOP3.LUT P2, RZ, R11, 0xff, R22, 0xc8, !PT ;  /* 0x000000ff0bff0812 */ /* 0x004fc4000784c816 */
[----:B---3--:R-:W-:Y:S02]  /*18be0*/  @P0 LOP3.LUT P3, RZ, R10, 0xff, R19, 0xc8, !PT ;  /* 0x000000ff0aff0812 */ /* 0x008fe4000786c813 */
[----:B------:R-:W-:Y:S02]  /*18bf0*/  @P0 SEL R10, RZ, 0x1, !P2 ;  /* 0x00000001ff0a0807 */ /* 0x000fe40005000000 */
[----:B----4-:R-:W-:Y:S02]  /*18c00*/  @P0 LOP3.LUT P4, RZ, R13, 0xff, R16, 0xc8, !PT ;  /* 0x000000ff0dff0812 */ /* 0x010fe4000788c810 */
[----:B------:R-:W-:Y:S02]  /*18c10*/  @P0 SEL R11, RZ, 0x1, !P3 ;  /* 0x00000001ff0b0807 */ /* 0x000fe40005800000 */
[----:B-----5:R-:W-:Y:S02]  /*18c20*/  @P0 LOP3.LUT P1, RZ, R0, 0xff, R25, 0xc8, !PT ;  /* 0x000000ff00ff0812 */ /* 0x020fe4000782c819 */
[----:B------:R-:W-:-:S02]  /*18c30*/  @P0 SEL R12, RZ, 0x1, !P4 ;  /* 0x00000001ff0c0807 */ /* 0x000fc40006000000 */
[----:B------:R-:W-:Y:S02]  /*18c40*/  @P0 SEL R0, RZ, 0x1, !P1 ;  /* 0x00000001ff000807 */ /* 0x000fe40004800000 */
[----:B------:R-:W-:Y:S02]  /*18c50*/  @P0 PRMT R22, R10, 0x7610, R22 ;  /* 0x000076100a160816 */ /* 0x000fe40000000016 */
[----:B------:R-:W-:Y:S02]  /*18c60*/  @P0 PRMT R19, R11, 0x7610, R19 ;  /* 0x000076100b130816 */ /* 0x000fe40000000013 */
[----:B------:R-:W-:Y:S02]  /*18c70*/  @P0 PRMT R16, R12, 0x7610, R16 ;  /* 0x000076100c100816 */ /* 0x000fe40000000010 */
[----:B------:R-:W-:Y:S01]  /*18c80*/  @P0 PRMT R25, R0, 0x7610, R25 ;  /* 0x0000761000190816 */ /* 0x000fe20000000019 */
[----:B------:R-:W-:Y:S06]  /*18c90*/  BRA.U UP0, `(.L_x_301) ;  /* 0x0000000100347547 */ /* 0x000fec000b800000 */
[----:B------:R-:W-:Y:S02]  /*18ca0*/  LOP3.LUT P0, RZ, R25, 0xff, RZ, 0xc0, !PT ;  /* 0x000000ff19ff7812 */ /* 0x000fe4000780c0ff */
[----:B------:R-:W-:Y:S02]  /*18cb0*/  LOP3.LUT P1, RZ, R22, 0xff, RZ, 0xc0, !PT ;  /* 0x000000ff16ff7812 */ /* 0x000fe4000782c0ff */
[----:B------:R-:W-:Y:S02]  /*18cc0*/  LOP3.LUT P2, RZ, R19, 0xff, RZ, 0xc0, !PT ;  /* 0x000000ff13ff7812 */ /* 0x000fe4000784c0ff */
[----:B------:R-:W-:Y:S02]  /*18cd0*/  LOP3.LUT P3, RZ, R16, 0xff, RZ, 0xc0, !PT ;  /* 0x000000ff10ff7812 */ /* 0x000fe4000786c0ff */
[----:B------:R-:W-:Y:S02]  /*18ce0*/  SEL R11, RZ, 0x1, !P0 ;  /* 0x00000001ff0b7807 */ /* 0x000fe40004000000 */
[----:B------:R-:W-:-:S02]  /*18cf0*/  SEL R13, RZ, 0x1, !P1 ;  /* 0x00000001ff0d7807 */ /* 0x000fc40004800000 */
[----:B------:R-:W-:Y:S01]  /*18d00*/  SEL R15, RZ, 0x1, !P2 ;  /* 0x00000001ff0f7807 */ /* 0x000fe20005000000 */
[----:B------:R-:W-:Y:S01]  /*18d10*/  STG.E.U8 desc[UR36][R2.64], R11 ;  /* 0x0000000b02007986 */ /* 0x000fe2000c101124 */
[----:B------:R-:W-:-:S03]  /*18d20*/  SEL R17, RZ, 0x1, !P3 ;  /* 0x00000001ff117807 */ /* 0x000fc60005800000 */
[----:B------:R-:W-:Y:S04]  /*18d30*/  STG.E.U8 desc[UR36][R8.64], R13 ;  /* 0x0000000d08007986 */ /* 0x000fe8000c101124 */
[----:B------:R-:W-:Y:S04]  /*18d40*/  STG.E.U8 desc[UR36][R6.64], R15 ;  /* 0x0000000f06007986 */ /* 0x000fe8000c101124 */
[----:B------:R-:W-:Y:S01]  /*18d50*/  STG.E.U8 desc[UR36][R4.64], R17 ;  /* 0x0000001104007986 */ /* 0x000fe2000c101124 */
[----:B------:R-:W-:Y:S05]  /*18d60*/  EXIT ;  /* 0x000000000000794d */ /* 0x000fea0003800000 */
.L_x_301:
[----:B------:R-:W0:Y:S02]  /*18d70*/  LDCU UR4, c[0x0][0x78c] ;  /* 0x0000f180ff0477ac */ /* 0x000e240008000800 */
[----:B0-----:R-:W-:-:S09]  /*18d80*/  UISETP.NE.AND UP0, UPT, UR4, 0x1, UPT ;  /* 0x000000010400788c */ /* 0x001fd2000bf05270 */
[----:B------:R-:W-:Y:S05]  /*18d90*/  BRA.U !UP0, `(.L_x_302) ;  /* 0x0000000108407547 */ /* 0x000fea000b800000 */
[----:B------:R-:W-:Y:S01]  /*18da0*/  MOV R0, 0x0 ;  /* 0x0000000000007802 */ /* 0x000fe20000000f00 */
[----:B------:R-:W0:Y:S01]  /*18db0*/  LDCU.64 UR4, c[0x4][0x640] ;  /* 0x0100c800ff0477ac */ /* 0x000e220008000a00 */
[----:B------:R-:W-:Y:S02]  /*18dc0*/  IMAD.MOV.U32 R8, RZ, RZ, 0x2ef ;  /* 0x000002efff087424 */ /* 0x000fe400078e00ff */
[----:B------:R1:W2:Y:S01]  /*18dd0*/  LDC.64 R2, c[0x4][R0] ;  /* 0x0100000000027b82 */ /* 0x0002a20000000a00 */
[----:B------:R-:W3:Y:S01]  /*18de0*/  LDCU.64 UR8, c[0x4][0x630] ;  /* 0x0100c600ff0877ac */ /* 0x000ee20008000a00 */
[----:B------:R-:W-:Y:S02]  /*18df0*/  IMAD.MOV.U32 R12, RZ, RZ, 0x1 ;  /* 0x00000001ff0c7424 */ /* 0x000fe400078e00ff */
[----:B------:R-:W-:Y:S01]  /*18e00*/  IMAD.MOV.U32 R13, RZ, RZ, RZ ;  /* 0x000000ffff0d7224 */ /* 0x000fe200078e00ff */
[----:B------:R-:W4:Y:S01]  /*18e10*/  LDCU.64 UR6, c[0x4][0x520] ;  /* 0x0100a400ff0677ac */ /* 0x000f220008000a00 */
[----:B0-----:R-:W-:Y:S01]  /*18e20*/  IMAD.U32 R4, RZ, RZ, UR4 ;  /* 0x00000004ff047e24 */ /* 0x001fe2000f8e00ff */
[----:B------:R-:W-:Y:S01]  /*18e30*/  MOV R5, UR5 ;  /* 0x0000000500057c02 */ /* 0x000fe20008000f00 */
[----:B---3--:R-:W-:-:S02]  /*18e40*/  IMAD.U32 R6, RZ, RZ, UR8 ;  /* 0x00000008ff067e24 */ /* 0x008fc4000f8e00ff */
[----:B------:R-:W-:Y:S02]  /*18e50*/  IMAD.U32 R7, RZ, RZ, UR9 ;  /* 0x00000009ff077e24 */ /* 0x000fe4000f8e00ff */
[----:B----4-:R-:W-:Y:S01]  /*18e60*/  IMAD.U32 R10, RZ, RZ, UR6 ;  /* 0x00000006ff0a7e24 */ /* 0x010fe2000f8e00ff */
[----:B-1----:R-:W-:-:S07]  /*18e70*/  MOV R11, UR7 ;  /* 0x00000007000b7c02 */ /* 0x002fce0008000f00 */
[----:B------:R-:W-:-:S07]  /*18e80*/  LEPC R20, `(.L_x_302) ;  /* 0x000000001014794e */ /* 0x000fce0000000000 */
[----:B--2---:R-:W-:Y:S05]  /*18e90*/  CALL.ABS.NOINC R2 ;  /* 0x0000000002007343 */ /* 0x004fea0003c00000 */
.L_x_302:
        /* <DEDUP_REMOVED lines=13> */
[----:B------:R1:W2:Y:S01]  /*18f70*/  LDC.64 R2, c[0x4][R0] ;  /* 0x0100000000027b82 */ /* 0x0002a20000000a00 */
[----:B------:R-:W3:Y:S01]  /*18f80*/  LDCU.64 UR6, c[0x4][0x630] ;  /* 0x0100c600ff0677ac */ /* 0x000ee20008000a00 */
[----:B------:R-:W-:Y:S01]  /*18f90*/  IMAD.MOV.U32 R13, RZ, RZ, RZ ;  /* 0x000000ffff0d7224 */ /* 0x000fe200078e00ff */
        /* <DEDUP_REMOVED lines=9> */
.L_x_303:
[----:B------:R-:W0:Y:S01]  /*19030*/  LDCU.64 UR4, c[0x0][0x758] ;  /* 0x0000eb00ff0477ac */ /* 0x000e220008000a00 */
[----:B------:R-:W-:-:S04]  /*19040*/  LOP3.LUT P1, RZ, R22, 0xff, RZ, 0xc0, !PT ;  /* 0x000000ff16ff7812 */ /* 0x000fc8000782c0ff */
[----:B------:R-:W-:Y:S02]  /*19050*/  SEL R5, RZ, 0x1, !P1 ;  /* 0x00000001ff057807 */ /* 0x000fe40004800000 */
[----:B0-----:R-:W-:Y:S01]  /*19060*/  IADD3 R2, P0, PT, R23, UR4, RZ ;  /* 0x0000000417027c10 */ /* 0x001fe2000ff1e0ff */
[----:B------:R-:W0:Y:S04]  /*19070*/  LDCU UR4, c[0x0][0x78c] ;  /* 0x0000f180ff0477ac */ /* 0x000e280008000800 */
[----:B------:R-:W-:-:S05]  /*19080*/  IMAD.X R3, RZ, RZ, UR5, P0 ;  /* 0x00000005ff037e24 */ /* 0x000fca00080e06ff */
[----:B------:R1:W-:Y:S01]  /*19090*/  STG.E.U8 desc[UR36][R2.64], R5 ;  /* 0x0000000502007986 */ /* 0x0003e2000c101124 */
[----:B0-----:R-:W-:-:S09]  /*190a0*/  UISETP.NE.AND UP0, UPT, UR4, 0x1, UPT ;  /* 0x000000010400788c */ /* 0x001fd2000bf05270 */
[----:B-1----:R-:W-:Y:S05]  /*190b0*/  BRA.U !UP0, `(.L_x_304) ;  /* 0x0000000108407547 */ /* 0x002fea000b800000 */
        /* <DEDUP_REMOVED lines=16> */
.L_x_304:
        /* <DEDUP_REMOVED lines=25> */
.L_x_305:
[----:B------:R-:W0:Y:S01]  /*19350*/  LDCU.64 UR4, c[0x0][0x758] ;  /* 0x0000eb00ff0477ac */ /* 0x000e220008000a00 */
[----:B------:R-:W-:-:S04]  /*19360*/  LOP3.LUT P1, RZ, R16, 0xff, RZ, 0xc0, !PT ;  /* 0x000000ff10ff7812 */ /* 0x000fc8000782c0ff */
[----:B------:R-:W-:Y:S02]  /*19370*/  SEL R5, RZ, 0x1, !P1 ;  /* 0x00000001ff057807 */ /* 0x000fe40004800000 */
[----:B0-----:R-:W-:-:S05]  /*19380*/  IADD3 R2, P0, PT, R17, UR4, RZ ;  /* 0x0000000411027c10 */ /* 0x001fca000ff1e0ff */
[----:B------:R-:W-:-:S05]  /*19390*/  IMAD.X R3, RZ, RZ, UR5, P0 ;  /* 0x00000005ff037e24 */ /* 0x000fca00080e06ff */
[----:B------:R-:W-:Y:S01]  /*193a0*/  STG.E.U8 desc[UR36][R2.64], R5 ;  /* 0x0000000502007986 */ /* 0x000fe2000c101124 */
[----:B------:R-:W-:Y:S05]  /*193b0*/  EXIT ;  /* 0x000000000000794d */ /* 0x000fea0003800000 */
.L_x_300:
[----:B------:R-:W2:Y:S01]  /*193c0*/  LDCU.U8 UR4, c[0x0][0x788] ;  /* 0x0000f100ff0477ac */ /* 0x000ea20008000000 */
[----:B------:R-:W3:Y:S01]  /*193d0*/  LDCU.U8 UR5, c[0x0][0x789] ;  /* 0x0000f120ff0577ac */ /* 0x000ee20008000000 */
[----:B--2---:R-:W-:Y:S02]  /*193e0*/  UISETP.NE.AND UP1, UPT, UR4, URZ, UPT ;  /* 0x000000ff0400728c */ /* 0x004fe4000bf25270 */
[----:B---3--:R-:W-:-:S07]  /*193f0*/  UISETP.NE.AND UP0, UPT, UR5, URZ, UPT ;  /* 0x000000ff0500728c */ /* 0x008fce000bf05270 */
[----:B------:R-:W-:Y:S05]  /*19400*/  BRA.U !UP1, `(.L_x_306) ;  /* 0x0000000109307547 */ /* 0x000fea000b800000 */
[----:B------:R-:W2:Y:S04]  /*19410*/  LDG.E.U8 R0, desc[UR36][R2.64] ;  /* 0x0000002402007981 */ /* 0x000ea8000c1e1100 */
[----:B------:R-:W3:Y:S04]  /*19420*/  LDG.E.U8 R5, desc[UR36][R2.64+0x1] ;  /* 0x0000012402057981 */ /* 0x000ee8000c1e1100 */
[----:B01----:R-:W4:Y:S04]  /*19430*/  LDG.E.U8 R4, desc[UR36][R2.64+0x2] ;  /* 0x0000022402047981 */ /* 0x003f28000c1e1100 */
[----:B------:R-:W5:Y:S01]  /*19440*/  LDG.E.U8 R7, desc[UR36][R2.64+0x3] ;  /* 0x0000032402077981 */ /* 0x000f62000c1e1100 */
[----:B--2---:R-:W-:-:S02]  /*19450*/  LOP3.LUT P0, RZ, R0, 0xff, R25, 0xc8, !PT ;  /* 0x000000ff00ff7812 */ /* 0x004fc4000780c819 */
[----:B---3--:R-:W-:Y:S02]  /*19460*/  LOP3.LUT P1, RZ, R5, 0xff, R22, 0xc8, !PT ;  /* 0x000000ff05ff7812 */ /* 0x008fe4000782c816 */
[----:B------:R-:W-:Y:S02]  /*19470*/  SEL R25, RZ, 0x1, !P0 ;  /* 0x00000001ff197807 */ /* 0x000fe40004000000 */
[----:B----4-:R-:W-:Y:S02]  /*19480*/  LOP3.LUT P2, RZ, R4, 0xff, R19, 0xc8, !PT ;  /* 0x000000ff04ff7812 */ /* 0x010fe4000784c813 */
[----:B------:R-:W-:Y:S02]  /*19490*/  SEL R22, RZ, 0x1, !P1 ;  /* 0x00000001ff167807 */ /* 0x000fe40004800000 */
[----:B-----5:R-:W-:Y:S02]  /*194a0*/  LOP3.LUT P3, RZ, R7, 0xff, R16, 0xc8, !PT ;  /* 0x000000ff07ff7812 */ /* 0x020fe4000786c810 */
[----:B------:R-:W-:-:S02]  /*194b0*/  SEL R19, RZ, 0x1, !P2 ;  /* 0x00000001ff137807 */ /* 0x000fc40005000000 */
[----:B------:R-:W-:-:S09]  /*194c0*/  SEL R16, RZ, 0x1, !P3 ;  /* 0x00000001ff107807 */ /* 0x000fd20005800000 */
.L_x_306:
[----:B------:R-:W-:Y:S05]  /*194d0*/  BRA.U !UP0, `(.L_x_307) ;  /* 0x0000000508947547 */ /* 0x000fea000b800000 */
[----:B------:R-:W2:Y:S02]  /*194e0*/  LDCU UR4, c[0x0][0x78c] ;  /* 0x0000f180ff0477ac */ /* 0x000ea40008000800 */
[----:B--2---:R-:W-:-:S09]  /*194f0*/  UISETP.NE.AND UP0, UPT, UR4, 0x1, UPT ;  /* 0x000000010400788c */ /* 0x004fd2000bf05270 */
[----:B------:R-:W-:Y:S05]  /*19500*/  BRA.U !UP0, `(.L_x_308) ;  /* 0x0000000108407547 */ /* 0x000fea000b800000 */
[----:B------:R-:W-:Y:S01]  /*19510*/  MOV R0, 0x0 ;  /* 0x0000000000007802 */ /* 0x000fe20000000f00 */
[----:B------:R-:W0:Y:S01]  /*19520*/  LDCU.64 UR4, c[0x4][0x640] ;  /* 0x0100c800ff0477ac */ /* 0x000e220008000a00 */
[----:B------:R-:W-:Y:S02]  /*19530*/  IMAD.MOV.U32 R8, RZ, RZ, 0x2ef ;  /* 0x000002efff087424 */ /* 0x000fe400078e00ff */
[----:B------:R2:W3:Y:S01]  /*19540*/  LDC.64 R2, c[0x4][R0] ;  /* 0x0100000000027b82 */ /* 0x0004e20000000a00 */
[----:B------:R-:W4:Y:S01]  /*19550*/  LDCU.64 UR6, c[0x4][0x630] ;  /* 0x0100c600ff0677ac */ /* 0x000f220008000a00 */
[----:B------:R-:W-:Y:S02]  /*19560*/  IMAD.MOV.U32 R12, RZ, RZ, 0x1 ;  /* 0x00000001ff0c7424 */ /* 0x000fe400078e00ff */
[----:B------:R-:W-:Y:S01]  /*19570*/  IMAD.MOV.U32 R13, RZ, RZ, RZ ;  /* 0x000000ffff0d7224 */ /* 0x000fe200078e00ff */
[----:B------:R-:W5:Y:S01]  /*19580*/  LDCU.64 UR8, c[0x4][0x520] ;  /* 0x0100a400ff0877ac */ /* 0x000f620008000a00 */
[----:B01----:R-:W-:Y:S01]  /*19590*/  IMAD.U32 R4, RZ, RZ, UR4 ;  /* 0x00000004ff047e24 */ /* 0x003fe2000f8e00ff */
[----:B------:R-:W-:Y:S01]  /*195a0*/  MOV R5, UR5 ;  /* 0x0000000500057c02 */ /* 0x000fe20008000f00 */
[----:B----4-:R-:W-:-:S02]  /*195b0*/  IMAD.U32 R6, RZ, RZ, UR6 ;  /* 0x00000006ff067e24 */ /* 0x010fc4000f8e00ff */
[----:B------:R-:W-:Y:S02]  /*195c0*/  IMAD.U32 R7, RZ, RZ, UR7 ;  /* 0x00000007ff077e24 */ /* 0x000fe4000f8e00ff */
[----:B-----5:R-:W-:Y:S01]  /*195d0*/  IMAD.U32 R10, RZ, RZ, UR8 ;  /* 0x00000008ff0a7e24 */ /* 0x020fe2000f8e00ff */
[----:B--2---:R-:W-:-:S07]  /*195e0*/  MOV R11, UR9 ;  /* 0x00000009000b7c02 */ /* 0x004fce0008000f00 */
[----:B------:R-:W-:-:S07]  /*195f0*/  LEPC R20, `(.L_x_308) ;  /* 0x000000001014794e */ /* 0x000fce0000000000 */
[----:B---3--:R-:W-:Y:S05]  /*19600*/  CALL.ABS.NOINC R2 ;  /* 0x0000000002007343 */ /* 0x008fea0003c00000 */
.L_x_308:
[----:B------:R-:W2:Y:S01]  /*19610*/  LDCU.64 UR4, c[0x0][0x758] ;  /* 0x0000eb00ff0477ac */ /* 0x000ea20008000a00 */
[----:B------:R-:W-:-:S04]  /*19620*/  LOP3.LUT P0, RZ, R25, 0xff, RZ, 0xc0, !PT ;  /* 0x000000ff19ff7812 */ /* 0x000fc8000780c0ff */
[----:B------:R-:W-:Y:S02]  /*19630*/  SEL R3, RZ, 0x1, !P0 ;  /* 0x00000001ff037807 */ /* 0x000fe40004000000 */
[----:B--2---:R-:W-:Y:S01]  /*19640*/  IADD3 R24, P1, PT, R24, UR4, RZ ;  /* 0x0000000418187c10 */ /* 0x004fe2000ff3e0ff */
[----:B------:R-:W2:Y:S03]  /*19650*/  LDCU UR4, c[0x0][0x78c] ;  /* 0x0000f180ff0477ac */ /* 0x000ea60008000800 */
[----:B------:R-:W-:-:S05]  /*19660*/  IADD3.X R25, PT, PT, RZ, UR5, RZ, P1, !PT ;  /* 0x00000005ff197c10 */ /* 0x000fca0008ffe4ff */
[----:B------:R3:W-:Y:S01]  /*19670*/  STG.E.U8 desc[UR36][R24.64], R3 ;  /* 0x0000000318007986 */ /* 0x0007e2000c101124 */
[----:B--2---:R-:W-:-:S09]  /*19680*/  UISETP.NE.AND UP0, UPT, UR4, 0x1, UPT ;  /* 0x000000010400788c */ /* 0x004fd2000bf05270 */
[----:B---3--:R-:W-:Y:S05]  /*19690*/  BRA.U !UP0, `(.L_x_309) ;  /* 0x0000000108407547 */ /* 0x008fea000b800000 */
[----:B------:R-:W-:Y:S01]  /*196a0*/  MOV R0, 0x0 ;  /* 0x0000000000007802 */ /* 0x000fe20000000f00 */
[----:B------:R-:W0:Y:S01]  /*196b0*/  LDCU.64 UR4, c[0x4][0x640] ;  /* 0x0100c800ff0477ac */ /* 0x000e220008000a00 */
[----:B------:R-:W-:Y:S02]  /*196c0*/  HFMA2 R12, -RZ, RZ, 0, 5.9604644775390625e-08 ;  /* 0x00000001ff0c7431 */ /* 0x000fe400000001ff */
[----:B------:R-:W-:Y:S01]  /*196d0*/  IMAD.MOV.U32 R8, RZ, RZ, 0x2ef ;  /* 0x000002efff087424 */ /* 0x000fe200078e00ff */
[----:B------:R2:W3:Y:S01]  /*196e0*/  LDC.64 R2, c[0x4][R0] ;  /* 0x0100000000027b82 */ /* 0x0004e20000000a00 */
[----:B------:R-:W4:Y:S01]  /*196f0*/  LDCU.64 UR6, c[0x4][0x630] ;  /* 0x0100c600ff0677ac */ /* 0x000f220008000a00 */
[----:B------:R-:W-:Y:S01]  /*19700*/  IMAD.MOV.U32 R13, RZ, RZ, RZ ;  /* 0x000000ffff0d7224 */ /* 0x000fe200078e00ff */
[----:B------:R-:W5:Y:S01]  /*19710*/  LDCU.64 UR8, c[0x4][0x520] ;  /* 0x0100a400ff0877ac */ /* 0x000f620008000a00 */
[----:B01----:R-:W-:Y:S02]  /*19720*/  IMAD.U32 R4, RZ, RZ, UR4 ;  /* 0x00000004ff047e24 */ /* 0x003fe4000f8e00ff */
[----:B------:R-:W-:-:S02]  /*19730*/  IMAD.U32 R5, RZ, RZ, UR5 ;  /* 0x00000005ff057e24 */ /* 0x000fc4000f8e00ff */
[----:B----4-:R-:W-:Y:S01]  /*19740*/  IMAD.U32 R6, RZ, RZ, UR6 ;  /* 0x00000006ff067e24 */ /* 0x010fe2000f8e00ff */
[----:B------:R-:W-:Y:S01]  /*19750*/  MOV R7, UR7 ;  /* 0x0000000700077c02 */ /* 0x000fe20008000f00 */
[----:B-----5:R-:W-:Y:S02]  /*19760*/  IMAD.U32 R10, RZ, RZ, UR8 ;  /* 0x00000008ff0a7e24 */ /* 0x020fe4000f8e00ff */
[----:B--2---:R-:W-:-:S07]  /*19770*/  IMAD.U32 R11, RZ, RZ, UR9 ;  /* 0x00000009ff0b7e24 */ /* 0x004fce000f8e00ff */
[----:B------:R-:W-:-:S07]  /*19780*/  LEPC R20, `(.L_x_309) ;  /* 0x000000001014794e */ /* 0x000fce0000000000 */
[----:B---3--:R-:W-:Y:S05]  /*19790*/  CALL.ABS.NOINC R2 ;  /* 0x0000000002007343 */ /* 0x008fea0003c00000 */
.L_x_309:
[----:B------:R-:W2:Y:S01]  /*197a0*/  LDCU.64 UR4, c[0x0][0x758] ;  /* 0x0000eb00ff0477ac */ /* 0x000ea20008000a00 */
[----:B------:R-:W-:-:S04]  /*197b0*/  LOP3.LUT P0, RZ, R22, 0xff, RZ, 0xc0, !PT ;  /* 0x000000ff16ff7812 */ /* 0x000fc8000780c0ff */
[----:B------:R-:W-:Y:S02]  /*197c0*/  SEL R5, RZ, 0x1, !P0 ;  /* 0x00000001ff057807 */ /* 0x000fe40004000000 */
[----:B--2---:R-:W-:Y:S01]  /*197d0*/  IADD3 R2, P1, PT, R23, UR4, RZ ;  /* 0x0000000417027c10 */ /* 0x004fe2000ff3e0ff */
[----:B------:R-:W2:Y:S04]  /*197e0*/  LDCU UR4, c[0x0][0x78c] ;  /* 0x0000f180ff0477ac */ /* 0x000ea80008000800 */
[----:B------:R-:W-:-:S05]  /*197f0*/  IMAD.X R3, RZ, RZ, UR5, P1 ;  /* 0x00000005ff037e24 */ /* 0x000fca00088e06ff */
[----:B------:R3:W-:Y:S01]  /*19800*/  STG.E.U8 desc[UR36][R2.64], R5 ;  /* 0x0000000502007986 */ /* 0x0007e2000c101124 */
[----:B--2---:R-:W-:-:S09]  /*19810*/  UISETP.NE.AND UP0, UPT, UR4, 0x1, UPT ;  /* 0x000000010400788c */ /* 0x004fd2000bf05270 */
[----:B---3--:R-:W-:Y:S05]  /*19820*/  BRA.U !UP0, `(.L_x_310) ;  /* 0x0000000108407547 */ /* 0x008fea000b800000 */
        /* <DEDUP_REMOVED lines=16> */
.L_x_310:
        /* <DEDUP_REMOVED lines=25> */
.L_x_311:
[----:B------:R-:W2:Y:S01]  /*19ac0*/  LDCU.64 UR4, c[0x0][0x758] ;  /* 0x0000eb00ff0477ac */ /* 0x000ea20008000a00 */
[----:B------:R-:W-:-:S04]  /*19ad0*/  LOP3.LUT P0, RZ, R16, 0xff, RZ, 0xc0, !PT ;  /* 0x000000ff10ff7812 */ /* 0x000fc8000780c0ff */
[----:B------:R-:W-:Y:S02]  /*19ae0*/  SEL R5, RZ, 0x1, !P0 ;  /* 0x00000001ff057807 */ /* 0x000fe40004000000 */
[----:B--2---:R-:W-:-:S05]  /*19af0*/  IADD3 R2, P1, PT, R17, UR4, RZ ;  /* 0x0000000411027c10 */ /* 0x004fca000ff3e0ff */
[----:B------:R-:W-:-:S05]  /*19b00*/  IMAD.X R3, RZ, RZ, UR5, P1 ;  /* 0x00000005ff037e24 */ /* 0x000fca00088e06ff */
[----:B------:R-:W-:Y:S01]  /*19b10*/  STG.E.U8 desc[UR36][R2.64], R5 ;  /* 0x0000000502007986 */ /* 0x000fe2000c101124 */
[----:B------:R-:W-:Y:S05]  /*19b20*/  EXIT ;  /* 0x000000000000794d */ /* 0x000fea0003800000 */
.L_x_307:
[----:B------:R-:W-:Y:S04]  /*19b30*/  STG.E.U8 desc[UR36][R2.64], R25 ;  /* 0x0000001902007986 */ /* 0x000fe8000c101124 */
[----:B------:R-:W-:Y:S04]  /*19b40*/  STG.E.U8 desc[UR36][R2.64+0x1], R22 ;  /* 0x0000011602007986 */ /* 0x000fe8000c101124 */
[----:B------:R-:W-:Y:S04]  /*19b50*/  STG.E.U8 desc[UR36][R2.64+0x2], R19 ;  /* 0x0000021302007986 */ /* 0x000fe8000c101124 */
[----:B------:R-:W-:Y:S01]  /*19b60*/  STG.E.U8 desc[UR36][R2.64+0x3], R16 ;  /* 0x0000031002007986 */ /* 0x000fe2000c101124 */
[----:B------:R-:W-:Y:S05]  /*19b70*/  EXIT ;  /* 0x000000000000794d */ /* 0x000fea0003800000 */
.L_x_274:
        /* <DEDUP_REMOVED lines=18> */
[----:B------:R-:W-:Y:S02]  /*19ca0*/  IADD3 R4, P1, PT, R17, UR4, RZ ;  /* 0x0000000411047c10 */ /* 0x000fe4000ff3e0ff */
        /* <DEDUP_REMOVED lines=38> */
.L_x_313:
        /* <DEDUP_REMOVED lines=19> */
.L_x_314:
        /* <DEDUP_REMOVED lines=25> */
.L_x_315:
        /* <DEDUP_REMOVED lines=25> */
.L_x_316:
        /* <DEDUP_REMOVED lines=25> */
.L_x_317:
[----:B------:R-:W0:Y:S01]  /*1a4f0*/  LDCU.64 UR4, c[0x0][0x758] ;  /* 0x0000eb00ff0477ac */ /* 0x000e220008000a00 */
[----:B------:R-:W-:-:S04]  /*1a500*/  LOP3.LUT P1, RZ, R16, 0xff, RZ, 0xc0, !PT ;  /* 0x000000ff10ff7812 */ /* 0x000fc8000782c0ff */
[----:B------:R-:W-:Y:S02]  /*1a510*/  SEL R5, RZ, 0x1, !P1 ;  /* 0x00000001ff057807 */ /* 0x000fe40004800000 */
[----:B0-----:R-:W-:-:S05]  /*1a520*/  IADD3 R2, P0, PT, R17, UR4, RZ ;  /* 0x0000000411027c10 */ /* 0x001fca000ff1e0ff */
[----:B------:R-:W-:-:S05]  /*1a530*/  IMAD.X R3, RZ, RZ, UR5, P0 ;  /* 0x00000005ff037e24 */ /* 0x000fca00080e06ff */
[----:B------:R-:W-:Y:S01]  /*1a540*/  STG.E.U8 desc[UR36][R2.64], R5 ;  /* 0x0000000502007986 */ /* 0x000fe2000c101124 */
[----:B------:R-:W-:Y:S05]  /*1a550*/  EXIT ;  /* 0x000000000000794d */ /* 0x000fea0003800000 */
.L_x_312:
[----:B------:R-:W0:Y:S01]  /*1a560*/  LDCU.U8 UR4, c[0x0][0x788] ;  /* 0x0000f100ff0477ac */ /* 0x000e220008000000 */
[----:B------:R-:W1:Y:S01]  /*1a570*/  LDCU.U8 UR5, c[0x0][0x789] ;  /* 0x0000f120ff0577ac */ /* 0x000e620008000000 */
[----:B0-----:R-:W-:Y:S02]  /*1a580*/  UISETP.NE.AND UP0, UPT, UR4, URZ, UPT ;  /* 0x000000ff0400728c */ /* 0x001fe4000bf05270 */
[----:B-1----:R-:W-:-:S07]  /*1a590*/  UISETP.NE.AND UP1, UPT, UR5, URZ, UPT ;  /* 0x000000ff0500728c */ /* 0x002fce000bf25270 */
[----:B------:R-:W-:Y:S05]  /*1a5a0*/  BRA.U !UP0, `(.L_x_318) ;  /* 0x0000000108307547 */ /* 0x000fea000b800000 */
[----:B------:R-:W2:Y:S04]  /*1a5b0*/  LDG.E.U8 R0, desc[UR36][R2.64] ;  /* 0x0000002402007981 */ /* 0x000ea8000c1e1100 */
[----:B------:R-:W3:Y:S04]  /*1a5c0*/  LDG.E.U8 R5, desc[UR36][R2.64+0x1] ;  /* 0x0000012402057981 */ /* 0x000ee8000c1e1100 */
[----:B------:R-:W4:Y:S04]  /*1a5d0*/  LDG.E.U8 R4, desc[UR36][R2.64+0x2] ;  /* 0x0000022402047981 */ /* 0x000f28000c1e1100 */
        /* <DEDUP_REMOVED lines=9> */
.L_x_318:
[----:B------:R-:W-:Y:S05]  /*1a670*/  BRA.U !UP1, `(.L_x_319) ;  /* 0x0000000509947547 */ /* 0x000fea000b800000 */
        /* <DEDUP_REMOVED lines=19> */
.L_x_320:
        /* <DEDUP_REMOVED lines=25> */
.L_x_321:
        /* <DEDUP_REMOVED lines=25> */
.L_x_322:
        /* <DEDUP_REMOVED lines=25> */
.L_x_323:
[----:B------:R-:W0:Y:S01]  /*1ac60*/  LDCU.64 UR4, c[0x0][0x758] ;  /* 0x0000eb00ff0477ac */ /* 0x000e220008000a00 */
[----:B------:R-:W-:-:S04]  /*1ac70*/  LOP3.LUT P0, RZ, R16, 0xff, RZ, 0xc0, !PT ;  /* 0x000000ff10ff7812 */ /* 0x000fc8000780c0ff */
[----:B------:R-:W-:Y:S02]  /*1ac80*/  SEL R5, RZ, 0x1, !P0 ;  /* 0x00000001ff057807 */ /* 0x000fe40004000000 */
[----:B0-----:R-:W-:-:S05]  /*1ac90*/  IADD3 R2, P1, PT, R17, UR4, RZ ;  /* 0x0000000411027c10 */ /* 0x001fca000ff3e0ff */
[----:B------:R-:W-:-:S05]  /*1aca0*/  IMAD.X R3, RZ, RZ, UR5, P1 ;  /* 0x00000005ff037e24 */ /* 0x000fca00088e06ff */
[----:B------:R-:W-:Y:S01]  /*1acb0*/  STG.E.U8 desc[UR36][R2.64], R5 ;  /* 0x0000000502007986 */ /* 0x000fe2000c101124 */
[----:B------:R-:W-:Y:S05]  /*1acc0*/  EXIT ;  /* 0x000000000000794d */ /* 0x000fea0003800000 */
.L_x_319:
[----:B------:R-:W-:Y:S04]  /*1acd0*/  STG.E.U8 desc[UR36][R2.64], R25 ;  /* 0x0000001902007986 */ /* 0x000fe8000c101124 */
[----:B------:R-:W-:Y:S04]  /*1ace0*/  STG.E.U8 desc[UR36][R2.64+0x1], R22 ;  /* 0x0000011602007986 */ /* 0x000fe8000c101124 */
[----:B------:R-:W-:Y:S04]  /*1acf0*/  STG.E.U8 desc[UR36][R2.64+0x2], R19 ;  /* 0x0000021302007986 */ /* 0x000fe8000c101124 */
[----:B------:R-:W-:Y:S01]  /*1ad00*/  STG.E.U8 desc[UR36][R2.64+0x3], R16 ;  /* 0x0000031002007986 */ /* 0x000fe2000c101124 */
[----:B------:R-:W-:Y:S05]  /*1ad10*/  EXIT ;  /* 0x000000000000794d */ /* 0x000fea0003800000 */
.L_x_324:
        /* <DEDUP_REMOVED lines=14> */
.L_x_7748:


//--------------------- .text._ZN2at6native13reduce_kernelILi512ELi1ENS0_8ReduceOpIN3c108BFloat16ENS0_14func_wrapper_tIbZZZNS0_14or_kernel_cudaERNS_14TensorIteratorEENKUlvE_clEvENKUlvE9_clEvEUlbS4_E_EEjbLi4ELi4EEEEEvT1_ --------------------------
	.section	.text._ZN2at6native13reduce_kernelILi512ELi1ENS0_8ReduceOpIN3c108BFloat16ENS0_14func_wrapper_tIbZZZNS0_14or_kernel_cudaERNS_14TensorIteratorEENKUlvE_clEvENKUlvE9_clEvEUlbS4_E_EEjbLi4ELi4EEEEEvT1_,"ax",@progbits
	.align	128
        .global         _ZN2at6native13reduce_kernelILi512ELi1ENS0_8ReduceOpIN3c108BFloat16ENS0_14func_wrapper_tIbZZZNS0_14or_kernel_cudaERNS_14TensorIteratorEENKUlvE_clEvENKUlvE9_clEvEUlbS4_E_EEjbLi4ELi4EEEEEvT1_
        .type           _ZN2at6native13reduce_kernelILi512ELi1ENS0_8ReduceOpIN3c108BFloat16ENS0_14func_wrapper_tIbZZZNS0_14or_kernel_cudaERNS_14TensorIteratorEENKUlvE_clEvENKUlvE9_clEvEUlbS4_E_EEjbLi4ELi4EEEEEvT1_,@function
        .size           _ZN2at6native13reduce_kernelILi512ELi1ENS0_8ReduceOpIN3c108BFloat16ENS0_14func_wrapper_tIbZZZNS0_14or_kernel_cudaERNS_14TensorIteratorEENKUlvE_clEvENKUlvE9_clEvEUlbS4_E_EEjbLi4ELi4EEEEEvT1_,(.L_x_7749 - _ZN2at6native13reduce_kernelILi512ELi1ENS0_8ReduceOpIN3c108BFloat16ENS0_14func_wrapper_tIbZZZNS0_14or_kernel_cudaERNS_14TensorIteratorEENKUlvE_clEvENKUlvE9_clEvEUlbS4_E_EEjbLi4ELi4EEEEEvT1_)
        .other          _ZN2at6native13reduce_kernelILi512ELi1ENS0_8ReduceOpIN3c108BFloat16ENS0_14func_wrapper_tIbZZZNS0_14or_kernel_cudaERNS_14TensorIteratorEENKUlvE_clEvENKUlvE9_clEvEUlbS4_E_EEjbLi4ELi4EEEEEvT1_,@"STO_CUDA_ENTRY STV_DEFAULT"
_ZN2at6native13reduce_kernelILi512ELi1ENS0_8ReduceOpIN3c108BFloat16ENS0_14func_wrapper_tIbZZZNS0_14or_kernel_cudaERNS_14TensorIteratorEENKUlvE_clEvENKUlvE9_clEvEUlbS4_E_EEjbLi4ELi4EEEEEvT1_:
.text._ZN2at6native13reduce_kernelILi512ELi1ENS0_8ReduceOpIN3c108BFloat16ENS0_14func_wrapper_tIbZZZNS0_14or_kernel_cudaERNS_14TensorIteratorEENKUlvE_clEvENKUlvE9_clEvEUlbS4_E_EEjbLi4ELi4EEEEEvT1_:
[----:B------:R-:W0:Y:S01]  /*0000*/  LDC R1, c[0x0][0x37c] ;  /* 0x0000df00ff017b82 */ /* 0x000e220000000800 */
[----:B------:R-:W1:Y:S01]  /*0010*/  S2R R7, SR_TID.X ;  /* 0x0000000000077919 */ /* 0x000e620000002100 */
[----:B------:R-:W2:Y:S06]  /*0020*/  LDCU UR4, c[0x0][0x558] ;  /* 0x0000ab00ff0477ac */ /* 0x000eac0008000800 */
[----:B------:R-:W3:Y:S01]  /*0030*/  S2UR UR5, SR_CTAID.X ;  /* 0x00000000000579c3 */ /* 0x000ee20000002500 */
[----:B------:R-:W-:Y:S01]  /*0040*/  HFMA2 R12, -RZ, RZ, 0, 0 ;  /* 0x00000000ff0c7431 */ /* 0x000fe200000001ff */
[----:B------:R-:W4:Y:S01]  /*0050*/  S2R R6, SR_TID.Y ;  /* 0x0000000000067919 */ /* 0x000f220000002200 */
[----:B------:R-:W1:Y:S01]  /*0060*/  LDCU.128 UR20, c[0x0][0x3a0] ;  /* 0x00007400ff1477ac */ /* 0x000e620008000c00 */
[----:B------:R-:W5:Y:S01]  /*0070*/  S2R R4, SR_CTAID.Y ;  /* 0x0000000000047919 */ /* 0x000f620000002600 */
[----:B------:R-:W3:Y:S03]  /*0080*/  LDCU UR6, c[0x0][0x39c] ;  /* 0x00007380ff0677ac */ /* 0x000ee60008000800 */
[----:B------:R-:W5:Y:S01]  /*0090*/  LDC R2, c[0x0][0x394] ;  /* 0x0000e500ff027b82 */ /* 0x000f620000000800 */
[----:B--2---:R-:W-:Y:S01]  /*00a0*/  UISETP.NE.AND UP0, UPT, UR4, URZ, UPT ;  /* 0x000000ff0400728c */ /* 0x004fe2000bf05270 */
[----:B-1----:R-:W-:-:S02]  /*00b0*/  IMAD R3, R7, UR22, RZ ;  /* 0x0000001607037c24 */ /* 0x002fc4000f8e02ff */
[----:B---3--:R-:W-:Y:S02]  /*00c0*/  IMAD R5, R7, UR6, RZ ;  /* 0x0000000607057c24 */ /* 0x008fe4000f8e02ff */
[C---:B----4-:R-:W-:Y:S02]  /*00d0*/  IMAD R3, R6.reuse, UR23, R3 ;  /* 0x0000001706037c24 */ /* 0x050fe4000f8e0203 */
[----:B------:R-:W-:Y:S02]  /*00e0*/  IMAD R5, R6, UR20, R5 ;  /* 0x0000001406057c24 */ /* 0x000fe4000f8e0205 */
[----:B-----5:R-:W-:Y:S02]  /*00f0*/  IMAD R3, R2, UR5, R3 ;  /* 0x0000000502037c24 */ /* 0x020fe4000f8e0203 */
[----:B------:R-:W-:Y:S01]  /*0100*/  IMAD R5, R4, UR21, R5 ;  /* 0x0000001504057c24 */ /* 0x000fe2000f8e0205 */
        /* <DEDUP_REMOVED lines=278> */
.L_x_325:
        /* <DEDUP_REMOVED lines=16> */
[----:B------:R-:W-:Y:S01]  /*1370*/  SHF.R.U32.HI R10, RZ, 0x1, R10 ;  /* 0x00000001ff0a7819 */ /* 0x000fe2000001160a */
[----:B------:R-:W-:Y:S01]  /*1380*/  BSSY.RECONVERGENT B1, `(.L_x_329) ;  /* 0x0000023000017945 */ /* 0x000fe20003800200 */
[----:B------:R-:W1:Y:S02]  /*1390*/  LDCU UR5, c[0x0][0x388] ;  /* 0x00007100ff0577ac */ /* 0x000e640008000800 */
[----:B------:R-:W-:Y:S01]  /*13a0*/  LOP3.LUT P0, R12, R10, 0x3, RZ, 0xc0, !PT ;  /* 0x000000030a0c7812 */ /* 0x000fe2000780c0ff */
[----:B0-----:R-:W-:Y:S01]  /*13b0*/  IMAD.U32 R9, RZ, RZ, UR4 ;  /* 0x00000004ff097e24 */ /* 0x001fe2000f8e00ff */
[----:B------:R-:W-:Y:S01]  /*13c0*/  MOV R10, UR4 ;  /* 0x00000004000a7c02 */ /* 0x000fe20008000f00 */
[----:B-1----:R-:W-:-:S10]  /*13d0*/  IMAD.U32 R8, RZ, RZ, UR5 ;  /* 0x00000005ff087e24 */ /* 0x002fd4000f8e00ff */
[----:B------:R-:W-:Y:S05]  /*13e0*/  @!P0 BRA `(.L_x_330) ;  /* 0x0000000000708947 */ /* 0x000fea0003800000 */
[C---:B------:R-:W-:Y:S01]  /*13f0*/  ISETP.GT.U32.AND P0, PT, R7.reuse, 0x3, PT ;  /* 0x000000030700780c */ /* 0x040fe20003f04070 */
[----:B------:R-:W-:Y:S01]  /*1400*/  BSSY.RECONVERGENT B2, `(.L_x_331) ;  /* 0x0000017000027945 */ /* 0x000fe20003800200 */
[----:B------:R-:W-:Y:S02]  /*1410*/  IADD3 R11, PT, PT, -R12, RZ, RZ ;  /* 0x000000ff0c0b7210 */ /* 0x000fe40007ffe1ff */
[----:B------:R-:W-:Y:S02]  /*1420*/  ISETP.LT.U32.OR P0, PT, R7, R12, P0 ;  /* 0x0000000c0700720c */ /* 0x000fe40000701470 */
[----:B------:R-:W-:Y:S01]  /*1430*/  PRMT R10, R9, 0x7610, R10 ;  /* 0x00007610090a7816 */ /* 0x000fe2000000000a */
[----:B------:R-:W-:-:S10]  /*1440*/  IMAD.WIDE R2, R11, 0x2, R2 ;  /* 0x000000020b027825 */ /* 0x000fd400078e0202 */
        /* <DEDUP_REMOVED lines=9> */
[----:B------:R-:W-:Y:S02]  /*14e0*/  PRMT R8, R9, 0x9910, RZ ;  /* 0x0000991009087816 */ /* 0x000fe400000000ff */
[----:B------:R-:W-:Y:S02]  /*14f0*/  PLOP3.LUT P0, PT, PT, PT, PT, 0x80, 0x8 ;  /* 0x000000000008781c */ /* 0x000fe40003f0f070 */
[----:B------:R-:W-:-:S13]  /*1500*/  ISETP.NE.AND P1, PT, R8, RZ, PT ;  /* 0x000000ff0800720c */ /* 0x000fda0003f25270 */
[----:B------:R-:W-:Y:S05]  /*1510*/  @P1 BRA `(.L_x_333) ;  /* 0x0000000000101947 */ /* 0x000fea0003800000 */
[----:B------:R-:W-:-:S06]  /*1520*/  IMAD.WIDE.U32 R10, R7, 0x2, R2 ;  /* 0x00000002070a7825 */ /* 0x000fcc00078e0002 */
[----:B------:R-:W2:Y:S02]  /*1530*/  LDG.E.U16 R10, desc[UR36][R10.64] ;  /* 0x000000240a0a7981 */ /* 0x000ea4000c1e1500 */
[----:B--2---:R-:W-:-:S05]  /*1540*/  IMAD.U32 R8, R10, 0x10000, RZ ;  /* 0x000100000a087824 */ /* 0x004fca00078e00ff */
[----:B------:R-:W-:-:S13]  /*1550*/  FSETP.NEU.FTZ.AND P0, PT, R8, RZ, PT ;  /* 0x000000ff0800720b */ /* 0x000fda0003f1d000 */
.L_x_333:
[----:B------:R-:W-:-:S07]  /*1560*/  SEL R10, RZ, 0x1, !P0 ;  /* 0x00000001ff0a7807 */ /* 0x000fce0004000000 */
.L_x_332:
[----:B------:R-:W-:Y:S05]  /*1570*/  BSYNC.RECONVERGENT B2 ;  /* 0x0000000000027941 */ /* 0x000fea0003800200 */
.L_x_331:
[----:B------:R-:W-:Y:S02]  /*1580*/  IADD3 R2, P0, PT, R2, 0x8, RZ ;  /* 0x0000000802027810 */ /* 0x000fe40007f1e0ff */
[----:B------:R-:W-:Y:S02]  /*1590*/  IADD3 R8, PT, PT, R12, -0x4, R0 ;  /* 0xfffffffc0c087810 */ /* 0x000fe40007ffe000 */
[----:B------:R-:W-:-:S09]  /*15a0*/  IADD3.X R3, PT, PT, RZ, R3, RZ, P0, !PT ;  /* 0x00000003ff037210 */ /* 0x000fd200007fe4ff */
.L_x_330:
[----:B------:R-:W-:Y:S05]  /*15b0*/  BSYNC.RECONVERGENT B1 ;  /* 0x0000000000017941 */ /* 0x000fea0003800200 */
.L_x_329:
[----:B------:R-:W-:Y:S01]  /*15c0*/  LEA R11, R5, 0x3, 0x2 ;  /* 0x00000003050b7811 */ /* 0x000fe200078e10ff */
[----:B------:R-:W-:Y:S01]  /*15d0*/  BSSY.RECONVERGENT B1, `(.L_x_334) ;  /* 0x0000021000017945 */ /* 0x000fe20003800200 */
[----:B------:R-:W-:Y:S02]  /*15e0*/  PRMT R0, R9, 0x7610, R0 ;  /* 0x0000761009007816 */ /* 0x000fe40000000000 */
[----:B------:R-:W-:Y:S02]  /*15f0*/  ISETP.GE.U32.AND P0, PT, R11, R8, PT ;  /* 0x000000080b00720c */ /* 0x000fe40003f06070 */
[----:B------:R-:W-:-:S11]  /*1600*/  PRMT R12, R9, 0x7610, R12 ;  /* 0x00007610090c7816 */ /* 0x000fd6000000000c */
[----:B------:R-:W-:Y:S05]  /*1610*/  @P0 BRA `(.L_x_335) ;  /* 0x0000000000700947 */ /* 0x000fea0003800000 */
[C---:B------:R-:W-:Y:S02]  /*1620*/  PRMT R0, R9.reuse, 0x7610, R0 ;  /* 0x0000761009007816 */ /* 0x040fe40000000000 */
[----:B------:R-:W-:-:S07]  /*1630*/  PRMT R12, R9, 0x7610, R12 ;  /* 0x00007610090c7816 */ /* 0x000fce000000000c */
.L_x_336:
[----:B------:R-:W-:Y:S01]  /*1640*/  LOP3.LUT P1, RZ, R10, 0xff, RZ, 0xc0, !PT ;  /* 0x000000ff0aff7812 */ /* 0x000fe2000782c0ff */
[----:B------:R-:W-:Y:S01]  /*1650*/  IMAD.WIDE.U32 R10, R5, 0x8, R2 ;  /* 0x00000008050a7825 */ /* 0x000fe200078e0002 */
[----:B------:R-:W0:Y:S04]  /*1660*/  LDCU UR4, c[0x0][0x390] ;  /* 0x00007200ff0477ac */ /* 0x000e280008000800 */
[----:B------:R-:W2:Y:S04]  /*1670*/  LDG.E R15, desc[UR36][R10.64+0x4] ;  /* 0x000004240a0f7981 */ /* 0x000ea8000c1e1900 */
[----:B------:R-:W3:Y:S04]  /*1680*/  LDG.E.U16 R14, desc[UR36][R10.64+0x2] ;  /* 0x000002240a0e7981 */ /* 0x000ee8000c1e1500 */
[----:B------:R-:W4:Y:S01]  /*1690*/  @!P1 LDG.E.U16 R13, desc[UR36][R10.64] ;  /* 0x000000240a0d9981 */ /* 0x000f22000c1e1500 */
[----:B------:R-:W-:-:S02]  /*16a0*/  LOP3.LUT P3, RZ, R0, 0xff, RZ, 0xc0, !PT ;  /* 0x000000ff00ff7812 */ /* 0x000fc4000786c0ff */
[----:B------:R-:W-:Y:S02]  /*16b0*/  LOP3.LUT P0, RZ, R9, 0xff, RZ, 0xc0, !PT ;  /* 0x000000ff09ff7812 */ /* 0x000fe4000780c0ff */
[----:B------:R-:W-:Y:S01]  /*16c0*/  LOP3.LUT P2, RZ, R12, 0xff, RZ, 0xc0, !PT ;  /* 0x000000ff0cff7812 */ /* 0x000fe2000784c0ff */
[----:B0-----:R-:W-:-:S05]  /*16d0*/  VIADD R5, R5, UR4 ;  /* 0x0000000405057c36 */ /* 0x001fca0008000000 */
[----:B------:R-:W-:-:S04]  /*16e0*/  LEA R9, R5, 0x3, 0x2 ;  /* 0x0000000305097811 */ /* 0x000fc800078e10ff */
[----:B------:R-:W-:Y:S02]  /*16f0*/  ISETP.GE.U32.AND P4, PT, R9, R8, PT ;  /* 0x000000080900720c */ /* 0x000fe40003f86070 */
[C---:B--2---:R-:W-:Y:S01]  /*1700*/  PRMT R0, R15.reuse, 0x7632, R0 ;  /* 0x000076320f007816 */ /* 0x044fe20000000000 */
[----:B------:R-:W-:Y:S01]  /*1710*/  @!P3 IMAD.U32 R12, R15, 0x10000, RZ ;  /* 0x000100000f0cb824 */ /* 0x000fe200078e00ff */
[----:B---3--:R-:W-:-:S03]  /*1720*/  @!P2 SHF.L.U32 R9, R14, 0x10, RZ ;  /* 0x000000100e09a819 */ /* 0x008fc600000006ff */
[----:B------:R-:W-:Y:S01]  /*1730*/  @!P0 IMAD.U32 R0, R0, 0x10000, RZ ;  /* 0x0001000000008824 */ /* 0x000fe200078e00ff */
[----:B------:R-:W-:Y:S02]  /*1740*/  FSETP.NEU.OR P3, PT, R12, RZ, P3 ;  /* 0x000000ff0c00720b */ /* 0x000fe40001f6d400 */
[----:B----4-:R-:W-:Y:S02]  /*1750*/  @!P1 SHF.L.U32 R13, R13, 0x10, RZ ;  /* 0x000000100d0d9819 */ /* 0x010fe400000006ff */
[----:B------:R-:W-:Y:S02]  /*1760*/  FSETP.NEU.OR P2, PT, R9, RZ, P2 ;  /* 0x000000ff0900720b */ /* 0x000fe4000174d400 */
[----:B------:R-:W-:Y:S02]  /*1770*/  FSETP.NEU.OR P1, PT, R13, RZ, P1 ;  /* 0x000000ff0d00720b */ /* 0x000fe40000f2d400 */
[----:B------:R-:W-:Y:S02]  /*1780*/  FSETP.NEU.OR P0, PT, R0, RZ, P0 ;  /* 0x000000ff0000720b */ /* 0x000fe4000070d400 */
[----:B------:R-:W-:-:S02]  /*1790*/  SEL R12, RZ, 0x1, !P2 ;  /* 0x00000001ff0c7807 */ /* 0x000fc40005000000 */
[----:B------:R-:W-:Y:S02]  /*17a0*/  SEL R0, RZ, 0x1, !P3 ;  /* 0x00000001ff007807 */ /* 0x000fe40005800000 */
[----:B------:R-:W-:Y:S02]  /*17b0*/  SEL R10, RZ, 0x1, !P1 ;  /* 0x00000001ff0a7807 */ /* 0x000fe40004800000 */
[----:B------:R-:W-:Y:S01]  /*17c0*/  SEL R9, RZ, 0x1, !P0 ;  /* 0x00000001ff097807 */ /* 0x000fe20004000000 */
[----:B------:R-:W-:Y:S06]  /*17d0*/  @!P4 BRA `(.L_x_336) ;  /* 0xfffffffc0098c947 */ /* 0x000fec000383ffff */
.L_x_335:
[----:B------:R-:W-:Y:S05]  /*17e0*/  BSYNC.RECONVERGENT B1 ;  /* 0x0000000000017941 */ /* 0x000fea0003800200 */
.L_x_334:
[----:B------:R-:W0:Y:S01]  /*17f0*/  LDCU.64 UR4, c[0x0][0x3a0] ;  /* 0x00007400ff0477ac */ /* 0x000e220008000a00 */
[----:B------:R-:W-:Y:S01]  /*1800*/  BSSY.RECONVERGENT B1, `(.L_x_337) ;  /* 0x0000015000017945 */ /* 0x000fe20003800200 */
[----:B0-----:R-:W-:Y:S02]  /*1810*/  ISETP.NE.AND P0, PT, RZ, UR4, PT ;  /* 0x00000004ff007c0c */ /* 0x001fe4000bf05270 */
        /* <DEDUP_REMOVED lines=9> */
[----:B------:R-:W-:Y:S01]  /*18b0*/  LOP3.LUT P1, RZ, R10, 0xff, RZ, 0xc0, !PT ;  /* 0x000000ff0aff7812 */ /* 0x000fe2000782c0ff */
[----:B------:R-:W-:Y:S01]  /*18c0*/  BSSY.RECONVERGENT B2, `(.L_x_339) ;  /* 0x0000007000027945 */ /* 0x000fe20003800200 */
[----:B------:R-:W-:Y:S01]  /*18d0*/  IMAD.WIDE R2, R7, 0x2, R2 ;  /* 0x0000000207027825 */ /* 0x000fe200078e0202 */
[----:B------:R-:W-:-:S10]  /*18e0*/  PLOP3.LUT P0, PT, PT, PT, PT, 0x80, 0x8 ;  /* 0x000000000008781c */ /* 0x000fd40003f0f070 */
[----:B------:R-:W-:Y:S05]  /*18f0*/  @P1 BRA `(.L_x_340) ;  /* 0x00000000000c1947 */ /* 0x000fea0003800000 */
[----:B------:R-:W2:Y:S02]  /*1900*/  LDG.E.U16 R2, desc[UR36][R2.64] ;  /* 0x0000002402027981 */ /* 0x000ea4000c1e1500 */
[----:B--2---:R-:W-:-:S05]  /*1910*/  IMAD.U32 R4, R2, 0x10000, RZ ;  /* 0x0001000002047824 */ /* 0x004fca00078e00ff */
[----:B------:R-:W-:-:S13]  /*1920*/  FSETP.NEU.FTZ.AND P0, PT, R4, RZ, PT ;  /* 0x000000ff0400720b */ /* 0x000fda0003f1d000 */
.L_x_340:
[----:B------:R-:W-:Y:S05]  /*1930*/  BSYNC.RECONVERGENT B2 ;  /* 0x0000000000027941 */ /* 0x000fea0003800200 */
.L_x_339:
[----:B------:R-:W-:-:S07]  /*1940*/  SEL R10, RZ, 0x1, !P0 ;  /* 0x00000001ff0a7807 */ /* 0x000fce0004000000 */
.L_x_338:
[----:B------:R-:W-:Y:S05]  /*1950*/  BSYNC.RECONVERGENT B1 ;  /* 0x0000000000017941 */ /* 0x000fea0003800200 */
.L_x_337:
[----:B------:R-:W0:Y:S01]  /*1960*/  I2F.S8 R12, R12 ;  /* 0x0000000c000c7306 */ /* 0x000e220000001400 */
[----:B------:R-:W-:-:S07]  /*1970*/  LOP3.LUT P0, RZ, R10, 0xff, RZ, 0xc0, !PT ;  /* 0x000000ff0aff7812 */ /* 0x000fce000780c0ff */
[----:B------:R-:W1:Y:S08]  /*1980*/  I2F.S8 R0, R0 ;  /* 0x0000000000007306 */ /* 0x000e700000001400 */
[----:B0-----:R-:W0:Y:S08]  /*1990*/  F2F.BF16.F32 R2, R12 ;  /* 0x0000000c00027304 */ /* 0x001e300000202000 */
[----:B-1----:R-:W1:Y:S01]  /*19a0*/  F2F.BF16.F32 R3, R0 ;  /* 0x0000000000037304 */ /* 0x002e620000202000 */
[----:B0-----:R-:W-:-:S07]  /*19b0*/  @!P0 SHF.L.U32 R2, R2, 0x10, RZ ;  /* 0x0000001002028819 */ /* 0x001fce00000006ff */
[----:B------:R-:W0:Y:S01]  /*19c0*/  I2F.S8 R9, R9 ;  /* 0x0000000900097306 */ /* 0x000e220000001400 */
[----:B------:R-:W-:-:S13]  /*19d0*/  FSETP.EQ.AND P0, PT, R2, RZ, !P0 ;  /* 0x000000ff0200720b */ /* 0x000fda0004702000 */
[----:B-1----:R-:W-:Y:S02]  /*19e0*/  @P0 IMAD.U32 R2, R3, 0x10000, RZ ;  /* 0x0001000003020824 */ /* 0x002fe400078e00ff */
[----:B0-----:R-:W0:Y:S03]  /*19f0*/  F2F.BF16.F32 R3, R9 ;  /* 0x0000000900037304 */ /* 0x001e260000202000 */
[----:B------:R-:W-:-:S13]  /*1a00*/  FSETP.EQ.AND P0, PT, R2, RZ, P0 ;  /* 0x000000ff0200720b */ /* 0x000fda0000702000 */
[----:B0-----:R-:W-:-:S04]  /*1a10*/  @P0 SHF.L.U32 R2, R3, 0x10, RZ ;  /* 0x0000001003020819 */ /* 0x001fc800000006ff */
[----:B------:R-:W-:-:S04]  /*1a20*/  FSETP.NEU.OR P0, PT, R2, RZ, !P0 ;  /* 0x000000ff0200720b */ /* 0x000fc8000470d400 */
[----:B------:R-:W-:Y:S01]  /*1a30*/  SEL R17, RZ, 0x1, !P0 ;  /* 0x00000001ff117807 */ /* 0x000fe20004000000 */
[----:B------:R-:W-:Y:S08]  /*1a40*/  BRA `(.L_x_327) ;  /* 0x0000009800dc7947 */ /* 0x000ff00003800000 */
.L_x_328:
[----:B------:R-:W0:Y:S08]  /*1a50*/  LDC R13, c[0x0][0x4f4] ;  /* 0x00013d00ff0d7b82 */ /* 0x000e300000000800 */
[----:B------:R-:W1:Y:S01]  /*1a60*/  LDC R9, c[0x0][0x3c4] ;  /* 0x0000f100ff097b82 */ /* 0x000e620000000800 */
[----:B0-----:R-:W-:-:S04]  /*1a70*/  SHF.R.U32.HI R13, RZ, 0x1, R13 ;  /* 0x00000001ff0d7819 */ /* 0x001fc8000001160d */
[----:B------:R-:W-:-:S04]  /*1a80*/  ISETP.NE.AND P0, PT, R13, 0x1, PT ;  /* 0x000000010d00780c */ /* 0x000fc80003f05270 */
[----:B-1----:R-:W-:-:S13]  /*1a90*/  ISETP.NE.OR P0, PT, R9, 0x1, P0 ;  /* 0x000000010900780c */ /* 0x002fda0000705670 */
[----:B------:R-:W-:Y:S05]  /*1aa0*/  @P0 BRA `(.L_x_341) ;  /* 0x0000000400bc0947 */ /* 0x000fea0003800000 */
[----:B------:R-:W0:Y:S01]  /*1ab0*/  LDCU UR5, c[0x0][0x390] ;  /* 0x00007200ff0577ac */ /* 0x000e220008000800 */
[----:B------:R-:W-:Y:S01]  /*1ac0*/  BSSY.RECONVERGENT B1, `(.L_x_342) ;  /* 0x000002e000017945 */ /* 0x000fe20003800200 */
[----:B------:R-:W1:Y:S01]  /*1ad0*/  LDCU.U8 UR4, c[0x0][0x381] ;  /* 0x00007020ff0477ac */ /* 0x000e620008000000 */
[----:B0-----:R-:W-:-:S04]  /*1ae0*/  IMAD.U32 R6, RZ, RZ, UR5 ;  /* 0x00000005ff067e24 */ /* 0x001fc8000f8e00ff */
[----:B------:R-:W-:Y:S01]  /*1af0*/  IMAD R7, R6, 0x3, R5 ;  /* 0x0000000306077824 */ /* 0x000fe200078e0205 */
[----:B-1----:R-:W-:Y:S01]  /*1b00*/  MOV R9, UR4 ;  /* 0x0000000400097c02 */ /* 0x002fe20008000f00 */
[----:B------:R-:W-:Y:S02]  /*1b10*/  IMAD.U32 R8, RZ, RZ, UR4 ;  /* 0x00000004ff087e24 */ /* 0x000fe4000f8e00ff */
[----:B------:R-:W-:Y:S01]  /*1b20*/  IMAD.U32 R10, RZ, RZ, UR4 ;  /* 0x00000004ff0a7e24 */ /* 0x000fe2000f8e00ff */
[----:B------:R-:W-:Y:S02]  /*1b30*/  ISETP.GE.U32.AND P0, PT, R7, R0, PT ;  /* 0x000000000700720c */ /* 0x000fe40003f06070 */
[----:B------:R-:W-:-:S11]  /*1b40*/  MOV R7, UR4 ;  /* 0x0000000400077c02 */ /* 0x000fd60008000f00 */
[----:B------:R-:W-:Y:S05]  /*1b50*/  @P0 BRA `(.L_x_343) ;  /* 0x0000000000900947 */ /* 0x000fea0003800000 */
[----:B------:R-:W0:Y:S01]  /*1b60*/  LDC R6, c[0x0][0x390] ;  /* 0x0000e400ff067b82 */ /* 0x000e220000000800 */
[C---:B------:R-:W-:Y:S02]  /*1b70*/  PRMT R8, R7.reuse, 0x7610, R8 ;  /* 0x0000761007087816 */ /* 0x040fe40000000008 */
[C---:B------:R-:W-:Y:S02]  /*1b80*/  PRMT R9, R7.reuse, 0x7610, R9 ;  /* 0x0000761007097816 */ /* 0x040fe40000000009 */
[----:B------:R-:W-:-:S03]  /*1b90*/  PRMT R10, R7, 0x7610, R10 ;  /* 0x00007610070a7816 */ /* 0x000fc6000000000a */
[----:B------:R-:W1:Y:S04]  /*1ba0*/  LDC R0, c[0x0][0x388] ;  /* 0x0000e200ff007b82 */ /* 0x000e680000000800 */
.L_x_344:
[C---:B0-----:R-:W-:Y:S01]  /*1bb0*/  IADD3 R17, PT, PT, R5.reuse, R6, RZ ;  /* 0x0000000605117210 */ /* 0x041fe20007ffe0ff */
[----:B------:R-:W-:-:S04]  /*1bc0*/  IMAD.WIDE.U32 R14, R5, 0x2, R2 ;  /* 0x00000002050e7825 */ /* 0x000fc800078e0002 */
[C---:B------:R-:W-:Y:S01]  /*1bd0*/  IMAD.IADD R19, R17.reuse, 0x1, R6 ;  /* 0x0000000111137824 */ /* 0x040fe200078e0206 */
[----:B------:R-:W2:Y:S01]  /*1be0*/  LDG.E.U16 R11, desc[UR36][R14.64] ;  /* 0x000000240e0b7981 */ /* 0x000ea2000c1e1500 */
[----:B------:R-:W-:-:S03]  /*1bf0*/  IMAD.WIDE.U32 R16, R17, 0x2, R2 ;  /* 0x0000000211107825 */ /* 0x000fc600078e0002 */
[C---:B------:R-:W-:Y:S01]  /*1c00*/  IADD3 R21, PT, PT, R19.reuse, R6, RZ ;  /* 0x0000000613157210 */ /* 0x040fe20007ffe0ff */
[--C-:B------:R-:W-:Y:S01]  /*1c10*/  IMAD.WIDE.U32 R18, R19, 0x2, R2.reuse ;  /* 0x0000000213127825 */ /* 0x100fe200078e0002 */
[----:B------:R-:W3:Y:S03]  /*1c20*/  LDG.E.U16 R12, desc[UR36][R16.64] ;  /* 0x00000024100c7981 */ /* 0x000ee6000c1e1500 */
[----:B------:R-:W-:Y:S01]  /*1c30*/  IMAD.WIDE.U32 R4, R21, 0x2, R2 ;  /* 0x0000000215047825 */ /* 0x000fe200078e0002 */
[----:B------:R-:W4:Y:S05]  /*1c40*/  LDG.E.U16 R13, desc[UR36][R18.64] ;  /* 0x00000024120d7981 */ /* 0x000f2a000c1e1500 */
[----:B------:R0:W5:Y:S01]  /*1c50*/  LDG.E.U16 R4, desc[UR36][R4.64] ;  /* 0x0000002404047981 */ /* 0x000162000c1e1500 */
[----:B------:R-:W-:-:S02]  /*1c60*/  LOP3.LUT P2, RZ, R9, 0xff, RZ, 0xc0, !PT ;  /* 0x000000ff09ff7812 */ /* 0x000fc4000784c0ff */
[----:B------:R-:W-:Y:S02]  /*1c70*/  LOP3.LUT P1, RZ, R7, 0xff, RZ, 0xc0, !PT ;  /* 0x000000ff07ff7812 */ /* 0x000fe4000782c0ff */
[----:B------:R-:W-:Y:S02]  /*1c80*/  LOP3.LUT P0, RZ, R10, 0xff, RZ, 0xc0, !PT ;  /* 0x000000ff0aff7812 */ /* 0x000fe4000780c0ff */
[----:B------:R-:W-:Y:S01]  /*1c90*/  LOP3.LUT P3, RZ, R8, 0xff, RZ, 0xc0, !PT ;  /* 0x000000ff08ff7812 */ /* 0x000fe2000786c0ff */
[----:B0-----:R-:W-:-:S04]  /*1ca0*/  IMAD.IADD R5, R21, 0x1, R6 ;  /* 0x0000000115057824 */ /* 0x001fc800078e0206 */
[----:B------:R-:W-:-:S05]  /*1cb0*/  IMAD R7, R6, 0x3, R5 ;  /* 0x0000000306077824 */ /* 0x000fca00078e0205 */
[----:B-1----:R-:W-:Y:S02]  /*1cc0*/  ISETP.GE.U32.AND P4, PT, R7, R0, PT ;  /* 0x000000000700720c */ /* 0x002fe40003f86070 */
[----:B--2---:R-:W-:Y:S01]  /*1cd0*/  @!P0 SHF.L.U32 R7, R11, 0x10, RZ ;  /* 0x000000100b078819 */ /* 0x004fe200000006ff */
[----:B---3--:R-:W-:Y:S01]  /*1ce0*/  @!P2 IMAD.U32 R8, R12, 0x10000, RZ ;  /* 0x000100000c08a824 */ /* 0x008fe200078e00ff */
[----:B----4-:R-:W-:Y:S01]  /*1cf0*/  @!P3 SHF.L.U32 R9, R13, 0x10, RZ ;  /* 0x000000100d09b819 */ /* 0x010fe200000006ff */
[----:B-----5:R-:W-:Y:S01]  /*1d00*/  @!P1 IMAD.U32 R10, R4, 0x10000, RZ ;  /* 0x00010000040a9824 */ /* 0x020fe200078e00ff */
[----:B------:R-:W-:Y:S02]  /*1d10*/  FSETP.NEU.OR P0, PT, R7, RZ, P0 ;  /* 0x000000ff0700720b */ /* 0x000fe4000070d400 */
[----:B------:R-:W-:Y:S02]  /*1d20*/  FSETP.NEU.OR P2, PT, R8, RZ, P2 ;  /* 0x000000ff0800720b */ /* 0x000fe4000174d400 */
[----:B------:R-:W-:-:S02]  /*1d30*/  FSETP.NEU.OR P3, PT, R9, RZ, P3 ;  /* 0x000000ff0900720b */ /* 0x000fc40001f6d400 */
[----:B------:R-:W-:Y:S02]  /*1d40*/  FSETP.NEU.OR P1, PT, R10, RZ, P1 ;  /* 0x000000ff0a00720b */ /* 0x000fe40000f2d400 */
[----:B------:R-:W-:Y:S02]  /*1d50*/  SEL R10, RZ, 0x1, !P0 ;  /* 0x00000001ff0a7807 */ /* 0x000fe40004000000 */
[----:B------:R-:W-:Y:S02]  /*1d60*/  SEL R9, RZ, 0x1, !P2 ;  /* 0x00000001ff097807 */ /* 0x000fe40005000000 */
[----:B------:R-:W-:Y:S02]  /*1d70*/  SEL R8, RZ, 0x1, !P3 ;  /* 0x00000001ff087807 */ /* 0x000fe40005800000 */
[----:B------:R-:W-:Y:S01]  /*1d80*/  SEL R7, RZ, 0x1, !P1 ;  /* 0x00000001ff077807 */ /* 0x000fe20004800000 */
[----:B------:R-:W-:Y:S06]  /*1d90*/  @!P4 BRA `(.L_x_344) ;  /* 0xfffffffc0084c947 */ /* 0x000fec000383ffff */
.L_x_343:
[----:B------:R-:W-:Y:S05]  /*1da0*/  BSYNC.RECONVERGENT B1 ;  /* 0x0000000000017941 */ /* 0x000fea0003800200 */
.L_x_342:
[----:B------:R-:W-:Y:S01]  /*1db0*/  ISETP.GE.U32.AND P0, PT, R5, R0, PT ;  /* 0x000000000500720c */ /* 0x000fe20003f06070 */
[----:B------:R-:W-:-:S12]  /*1dc0*/  BSSY.RECONVERGENT B1, `(.L_x_345) ;  /* 0x0000012000017945 */ /* 0x000fd80003800200 */
[----:B------:R-:W-:Y:S05]  /*1dd0*/  @P0 BRA `(.L_x_346) ;  /* 0x0000000000400947 */ /* 0x000fea0003800000 */
[----:B------:R-:W-:-:S05]  /*1de0*/  IMAD.WIDE.U32 R14, R5, 0x2, R2 ;  /* 0x00000002050e7825 */ /* 0x000fca00078e0002 */
[----:B------:R0:W5:Y:S01]  /*1df0*/  LDG.E.U16 R11, desc[UR36][R14.64] ;  /* 0x000000240e0b7981 */ /* 0x000162000c1e1500 */
[----:B------:R-:W-:-:S04]  /*1e00*/  IADD3 R17, PT, PT, R5, R6, RZ ;  /* 0x0000000605117210 */ /* 0x000fc80007ffe0ff */
[----:B------:R-:W-:-:S13]  /*1e10*/  ISETP.GE.U32.AND P1, PT, R17, R0, PT ;  /* 0x000000001100720c */ /* 0x000fda0003f26070 */
[----:B0-----:R-:W-:Y:S05]  /*1e20*/  @P1 BRA `(.L_x_346) ;  /* 0x00000000002c1947 */ /* 0x001fea0003800000 */
[----:B------:R-:W-:-:S05]  /*1e30*/  IMAD.WIDE.U32 R14, R17, 0x2, R2 ;  /* 0x00000002110e7825 */ /* 0x000fca00078e0002 */
[----:B------:R0:W5:Y:S01]  /*1e40*/  LDG.E.U16 R12, desc[UR36][R14.64] ;  /* 0x000000240e0c7981 */ /* 0x000162000c1e1500 */
[----:B------:R-:W-:-:S05]  /*1e50*/  IMAD.IADD R17, R17, 0x1, R6 ;  /* 0x0000000111117824 */ /* 0x000fca00078e0206 */
[----:B------:R-:W-:-:S13]  /*1e60*/  ISETP.GE.U32.AND P1, PT, R17, R0, PT ;  /* 0x000000001100720c */ /* 0x000fda0003f26070 */
[----:B0-----:R-:W-:Y:S05]  /*1e70*/  @P1 BRA `(.L_x_346) ;  /* 0x0000000000181947 */ /* 0x001fea0003800000 */
[C---:B------:R-:W-:Y:S01]  /*1e80*/  IADD3 R13, PT, PT, R17.reuse, R6, RZ ;  /* 0x00000006110d7210 */ /* 0x040fe20007ffe0ff */
[----:B------:R-:W-:-:S03]  /*1e90*/  IMAD.WIDE.U32 R14, R17, 0x2, R2 ;  /* 0x00000002110e7825 */ /* 0x000fc600078e0002 */
[----:B------:R-:W-:-:S13]  /*1ea0*/  ISETP.GE.U32.AND P1, PT, R13, R0, PT ;  /* 0x000000000d00720c */ /* 0x000fda0003f26070 */
[----:B------:R-:W-:Y:S02]  /*1eb0*/  @!P1 IMAD.WIDE.U32 R2, R13, 0x2, R2 ;  /* 0x000000020d029825 */ /* 0x000fe400078e0002 */
[----:B------:R0:W5:Y:S04]  /*1ec0*/  LDG.E.U16 R13, desc[UR36][R14.64] ;  /* 0x000000240e0d7981 */ /* 0x000168000c1e1500 */
[----:B------:R0:W5:Y:S02]  /*1ed0*/  @!P1 LDG.E.U16 R4, desc[UR36][R2.64] ;  /* 0x0000002402049981 */ /* 0x000164000c1e1500 */
.L_x_346:
[----:B------:R-:W-:Y:S05]  /*1ee0*/  BSYNC.RECONVERGENT B1 ;  /* 0x0000000000017941 */ /* 0x000fea0003800200 */
.L_x_345:
[----:B------:R-:W-:Y:S04]  /*1ef0*/  BSSY.RECONVERGENT B1, `(.L_x_347) ;  /* 0x000001b000017945 */ /* 0x000fe80003800200 */
[----:B------:R-:W-:Y:S05]  /*1f00*/  @P0 BRA `(.L_x_348) ;  /* 0x0000000000640947 */ /* 0x000fea0003800000 */
[----:B------:R-:W-:Y:S02]  /*1f10*/  LOP3.LUT P0, RZ, R10, 0xff, RZ, 0xc0, !PT ;  /* 0x000000ff0aff7812 */ /* 0x000fe4000780c0ff */
[----:B0-----:R-:W-:-:S04]  /*1f20*/  IADD3 R3, PT, PT, R5, R6, RZ ;  /* 0x0000000605037210 */ /* 0x001fc80007ffe0ff */
[----:B------:R-:W-:-:S07]  /*1f30*/  ISETP.GE.U32.AND P1, PT, R3, R0, PT ;  /* 0x000000000300720c */ /* 0x000fce0003f26070 */
[----:B-----5:R-:W-:-:S05]  /*1f40*/  @!P0 IMAD.U32 R11, R11, 0x10000, RZ ;  /* 0x000100000b0b8824 */ /* 0x020fca00078e00ff */
[----:B------:R-:W-:-:S04]  /*1f50*/  FSETP.NEU.OR P0, PT, R11, RZ, P0 ;  /* 0x000000ff0b00720b */ /* 0x000fc8000070d400 */
[----:B------:R-:W-:Y:S01]  /*1f60*/  SEL R10, RZ, 0x1, !P0 ;  /* 0x00000001ff0a7807 */ /* 0x000fe20004000000 */
[----:B------:R-:W-:Y:S08]  /*1f70*/  @P1 BRA `(.L_x_348) ;  /* 0x0000000000481947 */ /* 0x000ff00003800000 */
[----:B------:R-:W-:Y:S02]  /*1f80*/  LOP3.LUT P0, RZ, R9, 0xff, RZ, 0xc0, !PT ;  /* 0x000000ff09ff7812 */ /* 0x000fe4000780c0ff */
[----:B------:R-:W-:-:S04]  /*1f90*/  IADD3 R3, PT, PT, R3, R6, RZ ;  /* 0x0000000603037210 */ /* 0x000fc80007ffe0ff */
[----:B------:R-:W-:-:S07]  /*1fa0*/  ISETP.GE.U32.AND P1, PT, R3, R0, PT ;  /* 0x000000000300720c */ /* 0x000fce0003f26070 */
[----:B------:R-:W-:-:S05]  /*1fb0*/  @!P0 IMAD.U32 R12, R12, 0x10000, RZ ;  /* 0x000100000c0c8824 */ /* 0x000fca00078e00ff */
        /* <DEDUP_REMOVED lines=10> */
[----:B------:R-:W-:-:S13]  /*2060*/  LOP3.LUT P0, RZ, R7, 0xff, RZ, 0xc0, !PT ;  /* 0x000000ff07ff7812 */ /* 0x000fda000780c0ff */
[----:B------:R-:W-:-:S05]  /*2070*/  @!P0 IMAD.U32 R4, R4, 0x10000, RZ ;  /* 0x0001000004048824 */ /* 0x000fca00078e00ff */
[----:B------:R-:W-:-:S04]  /*2080*/  FSETP.NEU.OR P0, PT, R4, RZ, P0 ;  /* 0x000000ff0400720b */ /* 0x000fc8000070d400 */
[----:B------:R-:W-:-:S09]  /*2090*/  SEL R7, RZ, 0x1, !P0 ;  /* 0x00000001ff077807 */ /* 0x000fd20004000000 */
.L_x_348:
[----:B------:R-:W-:Y:S05]  /*20a0*/  BSYNC.RECONVERGENT B1 ;  /* 0x0000000000017941 */ /* 0x000fea0003800200 */
.L_x_347:
[----:B------:R-:W1:Y:S01]  /*20b0*/  I2F.S8 R9, R9 ;  /* 0x0000000900097306 */ /* 0x000e620000001400 */
[----:B------:R-:W-:-:S07]  /*20c0*/  LOP3.LUT P0, RZ, R10, 0xff, RZ, 0xc0, !PT ;  /* 0x000000ff0aff7812 */ /* 0x000fce000780c0ff */
[----:B------:R-:W0:Y:S08]  /*20d0*/  I2F.S8 R8, R8 ;  /* 0x0000000800087306 */ /* 0x000e300000001400 */
[----:B-1----:R-:W1:Y:S08]  /*20e0*/  F2F.BF16.F32 R0, R9 ;  /* 0x0000000900007304 */ /* 0x002e700000202000 */
[----:B0-----:R-:W0:Y:S01]  /*20f0*/  F2F.BF16.F32 R2, R8 ;  /* 0x0000000800027304 */ /* 0x001e220000202000 */
[----:B-1----:R-:W-:-:S07]  /*2100*/  @!P0 SHF.L.U32 R0, R0, 0x10, RZ ;  /* 0x0000001000008819 */ /* 0x002fce00000006ff */
[----:B------:R-:W1:Y:S01]  /*2110*/  I2F.S8 R7, R7 ;  /* 0x0000000700077306 */ /* 0x000e620000001400 */
[----:B------:R-:W-:-:S13]  /*2120*/  FSETP.EQ.AND P0, PT, R0, RZ, !P0 ;  /* 0x000000ff0000720b */ /* 0x000fda0004702000 */
[----:B0-----:R-:W-:Y:S02]  /*2130*/  @P0 IMAD.U32 R0, R2, 0x10000, RZ ;  /* 0x0001000002000824 */ /* 0x001fe400078e00ff */
[----:B-1----:R-:W0:Y:S03]  /*2140*/  F2F.BF16.F32 R2, R7 ;  /* 0x0000000700027304 */ /* 0x002e260000202000 */
[----:B------:R-:W-:-:S13]  /*2150*/  FSETP.EQ.AND P0, PT, R0, RZ, P0 ;  /* 0x000000ff0000720b */ /* 0x000fda0000702000 */
[----:B0-----:R-:W-:-:S04]  /*2160*/  @P0 SHF.L.U32 R0, R2, 0x10, RZ ;  /* 0x0000001002000819 */ /* 0x001fc800000006ff */
[----:B------:R-:W-:-:S04]  /*2170*/  FSETP.NEU.OR P0, PT, R0, RZ, !P0 ;  /* 0x000000ff0000720b */ /* 0x000fc8000470d400 */
[----:B------:R-:W-:Y:S01]  /*2180*/  SEL R17, RZ, 0x1, !P0 ;  /* 0x00000001ff117807 */ /* 0x000fe20004000000 */
[----:B------:R-:W-:Y:S08]  /*2190*/  BRA `(.L_x_327) ;  /* 0x0000009400087947 */ /* 0x000ff00003800000 */
.L_x_341:
[----:B------:R-:W-:-:S13]  /*21a0*/  ISETP.NE.AND P0, PT, R9, 0x1, PT ;  /* 0x000000010900780c */ /* 0x000fda0003f05270 */
[----:B------:R-:W-:Y:S05]  /*21b0*/  @P0 BRA `(.L_x_349) ;  /* 0x0000000400dc0947 */ /* 0x000fea0003800000 */
[----:B------:R-:W0:Y:S01]  /*21c0*/  LDCU UR5, c[0x0][0x390] ;  /* 0x00007200ff0577ac */ /* 0x000e220008000800 */
[----:B------:R-:W-:Y:S01]  /*21d0*/  BSSY.RECONVERGENT B1, `(.L_x_350) ;  /* 0x0000032000017945 */ /* 0x000fe20003800200 */
[----:B------:R-:W1:Y:S01]  /*21e0*/  LDCU.U8 UR4, c[0x0][0x381] ;  /* 0x00007020ff0477ac */ /* 0x000e620008000000 */
[----:B0-----:R-:W-:-:S04]  /*21f0*/  IMAD.U32 R10, RZ, RZ, UR5 ;  /* 0x00000005ff0a7e24 */ /* 0x001fc8000f8e00ff */
[----:B------:R-:W-:Y:S01]  /*2200*/  IMAD R7, R10, 0x3, R5 ;  /* 0x000000030a077824 */ /* 0x000fe200078e0205 */
[----:B-1----:R-:W-:Y:S01]  /*2210*/  MOV R11, UR4 ;  /* 0x00000004000b7c02 */ /* 0x002fe20008000f00 */
[----:B------:R-:W-:Y:S01]  /*2220*/  IMAD.U32 R12, RZ, RZ, UR4 ;  /* 0x00000004ff0c7e24 */ /* 0x000fe2000f8e00ff */
[----:B------:R-:W-:Y:S01]  /*2230*/  MOV R14, UR4 ;  /* 0x00000004000e7c02 */ /* 0x000fe20008000f00 */
[----:B------:R-:W-:Y:S01]  /*2240*/  IMAD.U32 R15, RZ, RZ, UR4 ;  /* 0x00000004ff0f7e24 */ /* 0x000fe2000f8e00ff */
[----:B------:R-:W-:-:S13]  /*2250*/  ISETP.GE.U32.AND P0, PT, R7, R0, PT ;  /* 0x000000000700720c */ /* 0x000fda0003f06070 */
[----:B------:R-:W-:Y:S05]  /*2260*/  @P0 BRA `(.L_x_351) ;  /* 0x0000000000a00947 */ /* 0x000fea0003800000 */
[----:B------:R-:W0:Y:S01]  /*2270*/  LDC R10, c[0x0][0x390] ;  /* 0x0000e400ff0a7b82 */ /* 0x000e220000000800 */
[C---:B------:R-:W-:Y:S02]  /*2280*/  PRMT R12, R11.reuse, 0x7610, R12 ;  /* 0x000076100b0c7816 */ /* 0x040fe4000000000c */
[C---:B------:R-:W-:Y:S02]  /*2290*/  PRMT R14, R11.reuse, 0x7610, R14 ;  /* 0x000076100b0e7816 */ /* 0x040fe4000000000e */
[----:B------:R-:W-:-:S03]  /*22a0*/  PRMT R15, R11, 0x7610, R15 ;  /* 0x000076100b0f7816 */ /* 0x000fc6000000000f */
[----:B------:R-:W1:Y:S04]  /*22b0*/  LDC R0, c[0x0][0x388] ;  /* 0x0000e200ff007b82 */ /* 0x000e680000000800 */
.L_x_352:
[----:B0-----:R-:W-:Y:S01]  /*22c0*/  IADD3 R4, PT, PT, R5, R10, RZ ;  /* 0x0000000a05047210 */ /* 0x001fe20007ffe0ff */
[----:B------:R-:W-:-:S04]  /*22d0*/  IMAD R17, R13, R5, RZ ;  /* 0x000000050d117224 */ /* 0x000fc800078e02ff */
[----:B------:R-:W-:Y:S02]  /*22e0*/  IMAD.IADD R6, R4, 0x1, R10 ;  /* 0x0000000104067824 */ /* 0x000fe400078e020a */
[C---:B------:R-:W-:Y:S02]  /*22f0*/  IMAD R5, R13.reuse, R4, RZ ;  /* 0x000000040d057224 */ /* 0x040fe400078e02ff */
[----:B------:R-:W-:Y:S01]  /*2300*/  IMAD R7, R13, R6, RZ ;  /* 0x000000060d077224 */ /* 0x000fe200078e02ff */
[----:B------:R-:W-:Y:S01]  /*2310*/  IADD3 R18, PT, PT, R6, R10, RZ ;  /* 0x0000000a06127210 */ /* 0x000fe20007ffe0ff */
[----:B------:R-:W-:-:S04]  /*2320*/  IMAD.WIDE.U32 R4, R5, 0x2, R2 ;  /* 0x0000000205047825 */ /* 0x000fc800078e0002 */
[----:B------:R-:W-:Y:S02]  /*2330*/  IMAD R9, R13, R18, RZ ;  /* 0x000000120d097224 */ /* 0x000fe400078e02ff */
[--C-:B------:R-:W-:Y:S01]  /*2340*/  IMAD.WIDE.U32 R16, R17, 0x2, R2.reuse ;  /* 0x0000000211107825 */ /* 0x100fe200078e0002 */
[----:B------:R0:W2:Y:S03]  /*2350*/  LDG.E.U16 R4, desc[UR36][R4.64] ;  /* 0x0000002404047981 */ /* 0x0000a6000c1e1500 */
[--C-:B------:R-:W-:Y:S02]  /*2360*/  IMAD.WIDE.U32 R8, R9, 0x2, R2.reuse ;  /* 0x0000000209087825 */ /* 0x100fe400078e0002 */
[----:B------:R-:W3:Y:S02]  /*2370*/  LDG.E.U16 R16, desc[UR36][R16.64] ;  /* 0x0000002410107981 */ /* 0x000ee4000c1e1500 */
[----:B------:R-:W-:-:S02]  /*2380*/  IMAD.WIDE.U32 R6, R7, 0x2, R2 ;  /* 0x0000000207067825 */ /* 0x000fc400078e0002 */
[----:B------:R-:W4:Y:S04]  /*2390*/  LDG.E.U16 R8, desc[UR36][R8.64] ;  /* 0x0000002408087981 */ /* 0x000f28000c1e1500 */
[----:B------:R2:W5:Y:S01]  /*23a0*/  LDG.E.U16 R6, desc[UR36][R6.64] ;  /* 0x0000002406067981 */ /* 0x000562000c1e1500 */
[----:B0-----:R-:W-:Y:S01]  /*23b0*/  IMAD.IADD R5, R18, 0x1, R10 ;  /* 0x0000000112057824 */ /* 0x001fe200078e020a */
[----:B------:R-:W-:Y:S02]  /*23c0*/  LOP3.LUT P2, RZ, R14, 0xff, RZ, 0xc0, !PT ;  /* 0x000000ff0eff7812 */ /* 0x000fe4000784c0ff */
[----:B------:R-:W-:Y:S01]  /*23d0*/  LOP3.LUT P1, RZ, R11, 0xff, RZ, 0xc0, !PT ;  /* 0x000000ff0bff7812 */ /* 0x000fe2000782c0ff */
[----:B------:R-:W-:Y:S01]  /*23e0*/  IMAD R11, R10, 0x3, R5 ;  /* 0x000000030a0b7824 */ /* 0x000fe200078e0205 */
[----:B------:R-:W-:-:S02]  /*23f0*/  LOP3.LUT P0, RZ, R15, 0xff, RZ, 0xc0, !PT ;  /* 0x000000ff0fff7812 */ /* 0x000fc4000780c0ff */
[----:B------:R-:W-:Y:S02]  /*2400*/  LOP3.LUT P3, RZ, R12, 0xff, RZ, 0xc0, !PT ;  /* 0x000000ff0cff7812 */ /* 0x000fe4000786c0ff */
[----:B-1----:R-:W-:-:S05]  /*2410*/  ISETP.GE.U32.AND P4, PT, R11, R0, PT ;  /* 0x000000000b00720c */ /* 0x002fca0003f86070 */
[----:B--2---:R-:W-:-:S04]  /*2420*/  @!P2 IMAD.U32 R7, R4, 0x10000, RZ ;  /* 0x000100000407a824 */ /* 0x004fc800078e00ff */
[----:B---3--:R-:W-:Y:S01]  /*2430*/  @!P0 SHF.L.U32 R11, R16, 0x10, RZ ;  /* 0x00000010100b8819 */ /* 0x008fe200000006ff */
[----:B----4-:R-:W-:Y:S01]  /*2440*/  @!P1 IMAD.U32 R12, R8, 0x10000, RZ ;  /* 0x00010000080c9824 */ /* 0x010fe200078e00ff */
[----:B-----5:R-:W-:Y:S02]  /*2450*/  @!P3 SHF.L.U32 R9, R6, 0x10, RZ ;  /* 0x000000100609b819 */ /* 0x020fe400000006ff */
[----:B------:R-:W-:Y:S02]  /*2460*/  FSETP.NEU.OR P0, PT, R11, RZ, P0 ;  /* 0x000000ff0b00720b */ /* 0x000fe4000070d400 */
[----:B------:R-:W-:Y:S02]  /*2470*/  FSETP.NEU.OR P2, PT, R7, RZ, P2 ;  /* 0x000000ff0700720b */ /* 0x000fe4000174d400 */
[----:B------:R-:W-:Y:S02]  /*2480*/  FSETP.NEU.OR P3, PT, R9, RZ, P3 ;  /* 0x000000ff0900720b */ /* 0x000fe40001f6d400 */
[----:B------:R-:W-:-:S02]  /*2490*/  FSETP.NEU.OR P1, PT, R12, RZ, P1 ;  /* 0x000000ff0c00720b */ /* 0x000fc40000f2d400 */
[----:B------:R-:W-:Y:S02]  /*24a0*/  SEL R15, RZ, 0x1, !P0 ;  /* 0x00000001ff0f7807 */ /* 0x000fe40004000000 */
[----:B------:R-:W-:Y:S02]  /*24b0*/  SEL R14, RZ, 0x1, !P2 ;  /* 0x00000001ff0e7807 */ /* 0x000fe40005000000 */
[----:B------:R-:W-:Y:S02]  /*24c0*/  SEL R12, RZ, 0x1, !P3 ;  /* 0x00000001ff0c7807 */ /* 0x000fe40005800000 */
[----:B------:R-:W-:Y:S01]  /*24d0*/  SEL R11, RZ, 0x1, !P1 ;  /* 0x00000001ff0b7807 */ /* 0x000fe20004800000 */
[----:B------:R-:W-:Y:S06]  /*24e0*/  @!P4 BRA `(.L_x_352) ;  /* 0xfffffffc0074c947 */ /* 0x000fec000383ffff */
.L_x_351:
[----:B------:R-:W-:Y:S05]  /*24f0*/  BSYNC.RECONVERGENT B1 ;  /* 0x0000000000017941 */ /* 0x000fea0003800200 */
.L_x_350:
[----:B------:R-:W-:Y:S01]  /*2500*/  ISETP.GE.U32.AND P0, PT, R5, R0, PT ;  /* 0x000000000500720c */ /* 0x000fe20003f06070 */
[----:B------:R-:W-:-:S12]  /*2510*/  BSSY.RECONVERGENT B1, `(.L_x_353) ;  /* 0x0000016000017945 */ /* 0x000fd80003800200 */
[----:B------:R-:W-:Y:S05]  /*2520*/  @P0 BRA `(.L_x_354) ;  /* 0x0000000000500947 */ /* 0x000fea0003800000 */
[----:B------:R-:W-:-:S04]  /*2530*/  IMAD R17, R13, R5, RZ ;  /* 0x000000050d117224 */ /* 0x000fc800078e02ff */
[----:B------:R-:W-:-:S06]  /*2540*/  IMAD.WIDE.U32 R16, R17, 0x2, R2 ;  /* 0x0000000211107825 */ /* 0x000fcc00078e0002 */
[----:B------:R0:W5:Y:S01]  /*2550*/  LDG.E.U16 R16, desc[UR36][R16.64] ;  /* 0x0000002410107981 */ /* 0x000162000c1e1500 */
[----:B------:R-:W-:-:S04]  /*2560*/  IADD3 R7, PT, PT, R5, R10, RZ ;  /* 0x0000000a05077210 */ /* 0x000fc80007ffe0ff */
[----:B------:R-:W-:-:S13]  /*2570*/  ISETP.GE.U32.AND P1, PT, R7, R0, PT ;  /* 0x000000000700720c */ /* 0x000fda0003f26070 */
[----:B0-----:R-:W-:Y:S05]  /*2580*/  @P1 BRA `(.L_x_354) ;  /* 0x0000000000381947 */ /* 0x001fea0003800000 */
[----:B------:R-:W-:-:S04]  /*2590*/  IMAD R19, R13, R7, RZ ;  /* 0x000000070d137224 */ /* 0x000fc800078e02ff */
[----:B------:R-:W-:-:S05]  /*25a0*/  IMAD.WIDE.U32 R18, R19, 0x2, R2 ;  /* 0x0000000213127825 */ /* 0x000fca00078e0002 */
[----:B------:R0:W5:Y:S01]  /*25b0*/  LDG.E.U16 R4, desc[UR36][R18.64] ;  /* 0x0000002412047981 */ /* 0x000162000c1e1500 */
[----:B------:R-:W-:-:S05]  /*25c0*/  IMAD.IADD R7, R7, 0x1, R10 ;  /* 0x0000000107077824 */ /* 0x000fca00078e020a */
[----:B------:R-:W-:-:S13]  /*25d0*/  ISETP.GE.U32.AND P1, PT, R7, R0, PT ;  /* 0x000000000700720c */ /* 0x000fda0003f26070 */
[----:B0-----:R-:W-:Y:S05]  /*25e0*/  @P1 BRA `(.L_x_354) ;  /* 0x0000000000201947 */ /* 0x001fea0003800000 */
[----:B------:R-:W-:Y:S01]  /*25f0*/  IADD3 R6, PT, PT, R7, R10, RZ ;  /* 0x0000000a07067210 */ /* 0x000fe20007ffe0ff */
[----:B------:R-:W-:-:S03]  /*2600*/  IMAD R7, R13, R7, RZ ;  /* 0x000000070d077224 */ /* 0x000fc600078e02ff */
[----:B------:R-:W-:-:S13]  /*2610*/  ISETP.GE.U32.AND P1, PT, R6, R0, PT ;  /* 0x000000000600720c */ /* 0x000fda0003f26070 */
[----:B------:R-:W-:Y:S02]  /*2620*/  @!P1 IMAD R13, R13, R6, RZ ;  /* 0x000000060d0d9224 */ /* 0x000fe400078e02ff */
[----:B------:R-:W-:-:S04]  /*2630*/  IMAD.WIDE.U32 R6, R7, 0x2, R2 ;  /* 0x0000000207067825 */ /* 0x000fc800078e0002 */
[----:B------:R-:W-:Y:S02]  /*2640*/  @!P1 IMAD.WIDE.U32 R2, R13, 0x2, R2 ;  /* 0x000000020d029825 */ /* 0x000fe400078e0002 */
[----:B------:R0:W5:Y:S04]  /*2650*/  LDG.E.U16 R6, desc[UR36][R6.64] ;  /* 0x0000002406067981 */ /* 0x000168000c1e1500 */
[----:B------:R0:W5:Y:S02]  /*2660*/  @!P1 LDG.E.U16 R8, desc[UR36][R2.64] ;  /* 0x0000002402089981 */ /* 0x000164000c1e1500 */
.L_x_354:
[----:B------:R-:W-:Y:S05]  /*2670*/  BSYNC.RECONVERGENT B1 ;  /* 0x0000000000017941 */ /* 0x000fea0003800200 */
.L_x_353:
        /* <DEDUP_REMOVED lines=27> */
.L_x_356:
[----:B------:R-:W-:Y:S05]  /*2830*/  BSYNC.RECONVERGENT B1 ;  /* 0x0000000000017941 */ /* 0x000fea0003800200 */
.L_x_355:
        /* <DEDUP_REMOVED lines=15> */
.L_x_349:
[----:B------:R-:W0:Y:S01]  /*2930*/  LDCU UR4, c[0x0][0x390] ;  /* 0x00007200ff0477ac */ /* 0x000e220008000800 */
[----:B------:R-:W1:Y:S01]  /*2940*/  LDC.U8 R14, c[0x0][0x381] ;  /* 0x0000e040ff0e7b82 */ /* 0x000e620000000000 */
[----:B------:R-:W-:Y:S01]  /*2950*/  BSSY.RECONVERGENT B1, `(.L_x_357) ;  /* 0x0000431000017945 */ /* 0x000fe20003800200 */
[----:B0-----:R-:W-:-:S04]  /*2960*/  IMAD.U32 R2, RZ, RZ, UR4 ;  /* 0x00000004ff027e24 */ /* 0x001fc8000f8e00ff */
[----:B------:R-:W-:Y:S01]  /*2970*/  IMAD R3, R2, 0x3, R5 ;  /* 0x0000000302037824 */ /* 0x000fe200078e0205 */
[----:B-1----:R-:W-:-:S04]  /*2980*/  PRMT R4, R14, 0x7610, R4 ;  /* 0x000076100e047816 */ /* 0x002fc80000000004 */
[----:B------:R-:W-:Y:S02]  /*2990*/  ISETP.GE.U32.AND P0, PT, R3, R0, PT ;  /* 0x000000000300720c */ /* 0x000fe40003f06070 */
[----:B------:R-:W-:Y:S02]  /*29a0*/  MOV R3, R5 ;  /* 0x0000000500037202 */ /* 0x000fe40000000f00 */
[C---:B------:R-:W-:Y:S02]  /*29b0*/  PRMT R5, R14.reuse, 0x7610, R5 ;  /* 0x000076100e057816 */ /* 0x040fe40000000005 */
[C---:B------:R-:W-:Y:S02]  /*29c0*/  PRMT R6, R14.reuse, 0x7610, R6 ;  /* 0x000076100e067816 */ /* 0x040fe40000000006 */
[----:B------:R-:W-:-:S05]  /*29d0*/  PRMT R7, R14, 0x7610, R7 ;  /* 0x000076100e077816 */ /* 0x000fca0000000007 */
[----:B------:R-:W-:Y:S05]  /*29e0*/  @P0 BRA `(.L_x_358) ;  /* 0x00000040009c0947 */ /* 0x000fea0003800000 */
[----:B------:R-:W-:-:S13]  /*29f0*/  ISETP.NE.AND P4, PT, R9, RZ, PT ;  /* 0x000000ff0900720c */ /* 0x000fda0003f85270 */
[----:B------:R0:W5:Y:S01]  /*2a00*/  @!P4 LDG.E.U16 R8, desc[UR36][R10.64] ;  /* 0x000000240a08c981 */ /* 0x000162000c1e1500 */
[----:B------:R-:W-:Y:S01]  /*2a10*/  VIADD R9, R9, 0xffffffff ;  /* 0xffffffff09097836 */ /* 0x000fe20000000000 */
[C---:B------:R-:W-:Y:S02]  /*2a20*/  PRMT R4, R14.reuse, 0x7610, R4 ;  /* 0x000076100e047816 */ /* 0x040fe40000000004 */
[C---:B------:R-:W-:Y:S02]  /*2a30*/  PRMT R5, R14.reuse, 0x7610, R5 ;  /* 0x000076100e057816 */ /* 0x040fe40000000005 */
[----:B------:R-:W-:Y:S02]  /*2a40*/  VIMNMX.U32 R13, PT, PT, R9, 0x18, PT ;  /* 0x00000018090d7848 */ /* 0x000fe40003fe0000 */
[C---:B------:R-:W-:Y:S02]  /*2a50*/  PRMT R6, R14.reuse, 0x7610, R6 ;  /* 0x000076100e067816 */ /* 0x040fe40000000006 */
[----:B------:R-:W-:-:S02]  /*2a60*/  PRMT R7, R14, 0x7610, R7 ;  /* 0x000076100e077816 */ /* 0x000fc40000000007 */
[----:B0-----:R-:W-:-:S07]  /*2a70*/  IADD3 R13, PT, PT, R13, 0x1, RZ ;  /* 0x000000010d0d7810 */ /* 0x001fce0007ffe0ff */
.L_x_364:
[----:B------:R-:W0:Y:S01]  /*2a80*/  LDCU UR4, c[0x0][0x390] ;  /* 0x00007200ff0477ac */ /* 0x000e220008000800 */
[C---:B-----5:R-:W-:Y:S02]  /*2a90*/  @!P4 PRMT R14, R8.reuse, 0x7610, R14 ;  /* 0x00007610080ec816 */ /* 0x060fe4000000000e */
[C---:B------:R-:W-:Y:S02]  /*2aa0*/  @!P4 PRMT R20, R8.reuse, 0x7610, R20 ;  /* 0x000076100814c816 */ /* 0x040fe40000000014 */
[C---:B------:R-:W-:Y:S02]  /*2ab0*/  @!P4 PRMT R24, R8.reuse, 0x7610, R24 ;  /* 0x000076100818c816 */ /* 0x040fe40000000018 */
[----:B------:R-:W-:Y:S01]  /*2ac0*/  @!P4 PRMT R25, R8, 0x7610, R25 ;  /* 0x000076100819c816 */ /* 0x000fe20000000019 */
[----:B-1----:R-:W-:Y:S06]  /*2ad0*/  @!P4 BRA `(.L_x_359) ;  /* 0x000000400004c947 */ /* 0x002fec0003800000 */
        /* <DEDUP_REMOVED lines=12> */
[----:B------:R-:W0:Y:S04]  /*2ba0*/  LDCU UR73, c[0x0][0x3ec] ;  /* 0x00007d80ff4977ac */ /* 0x000e280008000800 */
        /* <DEDUP_REMOVED lines=275> */
[----:B------:R-:W-:-:S04]  /*3ce0*/  IADD3 R14, PT, PT, -R15, RZ, RZ ;  /* 0x000000ff0f0e7210 */ /* 0x000fc80007ffe1ff */
[----:B0-----:R-:W-:Y:S01]  /*3cf0*/  @P1 SHF.R.U32.HI R2, RZ, R2, R17 ;  /* 0x00000002ff021219 */ /* 0x001fe20000011611 */
[----:B------:R-:W-:-:S04]  /*3d00*/  IMAD R17, R14, UR28, R19 ;  /* 0x0000001c0e117c24 */ /* 0x000fc8000f8e0213 */
[----:B------:R-:W-:Y:S02]  /*3d10*/  @P1 IMAD.MOV R19, RZ, RZ, -R2 ;  /* 0x000000ffff131224 */ /* 0x000fe400078e0a02 */
[----:B------:R-:W-:Y:S02]  /*3d20*/  IMAD R0, R17, UR29, R0 ;  /* 0x0000001d11007c24 */ /* 0x000fe4000f8e0200 */
[----:B------:R-:W-:-:S04]  /*3d30*/  @P1 IMAD R15, R19, R16, R15 ;  /* 0x00000010130f1224 */ /* 0x000fc800078e020f */
[----:B--2---:R-:W-:-:S07]  /*3d40*/  @P1 IMAD R0, R15, R18, R0 ;  /* 0x000000120f001224 */ /* 0x004fce00078e0200 */
.L_x_360:
[----:B------:R-:W-:Y:S01]  /*3d50*/  LOP3.LUT R17, R0, 0xfffffffe, RZ, 0xc0, !PT ;  /* 0xfffffffe00117812 */ /* 0x000fe200078ec0ff */
[----:B------:R-:W1:Y:S03]  /*3d60*/  LDCU UR52, c[0x0][0x3d0] ;  /* 0x00007a00ff3477ac */ /* 0x000e660008000800 */
[----:B------:R-:W-:-:S04]  /*3d70*/  IADD3 R16, P1, PT, R17, R10, RZ ;  /* 0x0000000a11107210 */ /* 0x000fc80007f3e0ff */
[----:B------:R-:W-:-:S05]  /*3d80*/  IADD3.X R17, PT, PT, RZ, R11, RZ, P1, !PT ;  /* 0x0000000bff117210 */ /* 0x000fca0000ffe4ff */
[----:B------:R2:W5:Y:S01]  /*3d90*/  LDG.E.U16 R25, desc[UR36][R16.64] ;  /* 0x0000002410197981 */ /* 0x000562000c1e1500 */
[----:B------:R-:W-:Y:S01]  /*3da0*/  MOV R14, RZ ;  /* 0x000000ff000e7202 */ /* 0x000fe20000000f00 */
[----:B0-----:R-:W-:-:S04]  /*3db0*/  VIADD R15, R3, UR4 ;  /* 0x00000004030f7c36 */ /* 0x001fc80008000000 */
[----:B------:R-:W-:-:S05]  /*3dc0*/  IMAD.HI.U32 R0, R15, UR31, R14 ;  /* 0x0000001f0f007c27 */ /* 0x000fca000f8e000e */
[----:B-1----:R-:W-:-:S05]  /*3dd0*/  SHF.R.U32.HI R18, RZ, UR52, R0 ;  /* 0x00000034ff127c19 */ /* 0x002fca0008011600 */
[----:B------:R-:W-:-:S04]  /*3de0*/  IMAD.MOV R19, RZ, RZ, -R18 ;  /* 0x000000ffff137224 */ /* 0x000fc800078e0a12 */
[----:B------:R-:W-:-:S04]  /*3df0*/  IMAD R0, R19, UR30, R15 ;  /* 0x0000001e13007c24 */ /* 0x000fc8000f8e020f */
[----:B------:R-:W-:Y:S01]  /*3e00*/  IMAD R0, R0, UR5, RZ ;  /* 0x0000000500007c24 */ /* 0x000fe2000f8e02ff */
[----:B--2---:R-:W-:Y:S06]  /*3e10*/  @!P0 BRA `(.L_x_361) ;  /* 0x0000000c00948947 */ /* 0x004fec0003800000 */
        /* <DEDUP_REMOVED lines=213> */
[----:B------:R-:W-:Y:S02]  /*4b70*/  HFMA2 R16, -RZ, RZ, 0, 0 ;  /* 0x00000000ff107431 */ /* 0x000fe400000001ff */
        /* <DEDUP_REMOVED lines=15> */
.L_x_361:
[----:B------:R-:W-:Y:S01]  /*4c70*/  LOP3.LUT R17, R0, 0xfffffffe, RZ, 0xc0, !PT ;  /* 0xfffffffe00117812 */ /* 0x000fe200078ec0ff */
[----:B------:R-:W0:Y:S03]  /*4c80*/  LDCU UR52, c[0x0][0x3d0] ;  /* 0x00007a00ff3477ac */ /* 0x000e260008000800 */
[----:B------:R-:W-:-:S05]  /*4c90*/  IADD3 R16, P1, PT, R17, R10, RZ ;  /* 0x0000000a11107210 */ /* 0x000fca0007f3e0ff */
[----:B------:R-:W-:-:S05]  /*4ca0*/  IMAD.X R17, RZ, RZ, R11, P1 ;  /* 0x000000ffff117224 */ /* 0x000fca00008e060b */
[----:B------:R1:W5:Y:S01]  /*4cb0*/  LDG.E.U16 R24, desc[UR36][R16.64] ;  /* 0x0000002410187981 */ /* 0x000362000c1e1500 */
[----:B------:R-:W-:Y:S01]  /*4cc0*/  IADD3 R15, PT, PT, R15, UR4, RZ ;  /* 0x000000040f0f7c10 */ /* 0x000fe2000fffe0ff */
[----:B------:R-:W-:-:S04]  /*4cd0*/  IMAD.MOV.U32 R14, RZ, RZ, RZ ;  /* 0x000000ffff0e7224 */ /* 0x000fc800078e00ff */
[----:B------:R-:W-:-:S05]  /*4ce0*/  IMAD.HI.U32 R0, R15, UR31, R14 ;  /* 0x0000001f0f007c27 */ /* 0x000fca000f8e000e */
[----:B0-----:R-:W-:-:S04]  /*4cf0*/  SHF.R.U32.HI R18, RZ, UR52, R0 ;  /* 0x00000034ff127c19 */ /* 0x001fc80008011600 */
[----:B------:R-:W-:-:S05]  /*4d00*/  IADD3 R19, PT, PT, -R18, RZ, RZ ;  /* 0x000000ff12137210 */ /* 0x000fca0007ffe1ff */
[----:B------:R-:W-:-:S04]  /*4d10*/  IMAD R0, R19, UR30, R15 ;  /* 0x0000001e13007c24 */ /* 0x000fc8000f8e020f */
[----:B------:R-:W-:Y:S01]  /*4d20*/  IMAD R0, R0, UR5, RZ ;  /* 0x0000000500007c24 */ /* 0x000fe2000f8e02ff */
[----:B-1----:R-:W-:Y:S06]  /*4d30*/  @!P0 BRA `(.L_x_362) ;  /* 0x0000000c00948947 */ /* 0x002fec0003800000 */
        /* <DEDUP_REMOVED lines=212> */
[----:B------:R-:W-:Y:S01]  /*5a80*/  ISETP.NE.AND P1, PT, R13, 0x18, PT ;  /* 0x000000180d00780c */ /* 0x000fe20003f25270 */
[----:B------:R-:W-:Y:S01]  /*5a90*/  IMAD.MOV.U32 R16, RZ, RZ, RZ ;  /* 0x000000ffff107224 */ /* 0x000fe200078e00ff */
[----:B------:R-:W-:-:S11]  /*5aa0*/  MOV R17, R21 ;  /* 0x0000001500117202 */ /* 0x000fd60000000f00 */
[----:B------:R-:W1:Y:S01]  /*5ab0*/  @P1 LDC R20, c[0x0][0x4f0] ;  /* 0x00013c00ff141b82 */ /* 0x000e620000000800 */
[----:B0-----:R-:W-:-:S07]  /*5ac0*/  IMAD.HI.U32 R18, R21, UR52, R16 ;  /* 0x0000003415127c27 */ /* 0x001fce000f8e0010 */
[----:B------:R-:W0:Y:S01]  /*5ad0*/  @P1 LDC.64 R16, c[0x0][0x4e8] ;  /* 0x00013a00ff101b82 */ /* 0x000e220000000a00 */
[----:B------:R-:W-:Y:S01]  /*5ae0*/  SHF.R.U32.HI R19, RZ, UR53, R18 ;  /* 0x00000035ff137c19 */ /* 0x000fe20008011612 */
[----:B------:R-:W-:-:S03]  /*5af0*/  @P1 IMAD.MOV.U32 R18, RZ, RZ, RZ ;  /* 0x000000ffff121224 */ /* 0x000fc600078e00ff */
[----:B------:R-:W-:-:S03]  /*5b00*/  IADD3 R2, PT, PT, -R19, RZ, RZ ;  /* 0x000000ff13027210 */ /* 0x000fc60007ffe1ff */
[----:B------:R-:W2:Y:S02]  /*5b10*/  @P1 LDC R22, c[0x0][0x554] ;  /* 0x00015500ff161b82 */ /* 0x000ea40000000800 */
[----:B------:R-:W-:-:S04]  /*5b20*/  IMAD R21, R2, UR28, R21 ;  /* 0x0000001c02157c24 */ /* 0x000fc8000f8e0215 */
[----:B------:R-:W-:Y:S02]  /*5b30*/  IMAD R0, R21, UR29, R0 ;  /* 0x0000001d15007c24 */ /* 0x000fe4000f8e0200 */
[----:B0-----:R-:W-:-:S05]  /*5b40*/  @P1 IMAD.HI.U32 R17, R19, R17, R18 ;  /* 0x0000001113111227 */ /* 0x001fca00078e0012 */
[----:B-1----:R-:W-:-:S05]  /*5b50*/  @P1 SHF.R.U32.HI R17, RZ, R20, R17 ;  /* 0x00000014ff111219 */ /* 0x002fca0000011611 */
[----:B------:R-:W-:-:S04]  /*5b60*/  @P1 IMAD.MOV R17, RZ, RZ, -R17 ;  /* 0x000000ffff111224 */ /* 0x000fc800078e0a11 */
[----:B------:R-:W-:-:S04]  /*5b70*/  @P1 IMAD R19, R16, R17, R19 ;  /* 0x0000001110131224 */ /* 0x000fc800078e0213 */
[----:B--2---:R-:W-:-:S07]  /*5b80*/  @P1 IMAD R0, R19, R22, R0 ;  /* 0x0000001613001224 */ /* 0x004fce00078e0200 */
.L_x_362:
[----:B------:R-:W-:Y:S01]  /*5b90*/  LOP3.LUT R21, R0, 0xfffffffe, RZ, 0xc0, !PT ;  /* 0xfffffffe00157812 */ /* 0x000fe200078ec0ff */
[----:B------:R-:W0:Y:S03]  /*5ba0*/  LDCU UR52, c[0x0][0x3d0] ;  /* 0x00007a00ff3477ac */ /* 0x000e260008000800 */
[----:B------:R-:W-:-:S04]  /*5bb0*/  IADD3 R20, P1, PT, R21, R10, RZ ;  /* 0x0000000a15147210 */ /* 0x000fc80007f3e0ff */
[----:B------:R-:W-:-:S05]  /*5bc0*/  IADD3.X R21, PT, PT, RZ, R11, RZ, P1, !PT ;  /* 0x0000000bff157210 */ /* 0x000fca0000ffe4ff */
[----:B------:R1:W5:Y:S01]  /*5bd0*/  LDG.E.U16 R20, desc[UR36][R20.64] ;  /* 0x0000002414147981 */ /* 0x000362000c1e1500 */
[----:B------:R-:W-:Y:S01]  /*5be0*/  MOV R14, RZ ;  /* 0x000000ff000e7202 */ /* 0x000fe20000000f00 */
[----:B------:R-:W-:-:S04]  /*5bf0*/  VIADD R15, R15, UR4 ;  /* 0x000000040f0f7c36 */ /* 0x000fc80008000000 */
[----:B------:R-:W-:-:S05]  /*5c00*/  IMAD.HI.U32 R0, R15, UR31, R14 ;  /* 0x0000001f0f007c27 */ /* 0x000fca000f8e000e */
[----:B0-----:R-:W-:-:S05]  /*5c10*/  SHF.R.U32.HI R16, RZ, UR52, R0 ;  /* 0x00000034ff107c19 */ /* 0x001fca0008011600 */
[----:B------:R-:W-:-:S04]  /*5c20*/  IMAD.MOV R14, RZ, RZ, -R16 ;  /* 0x000000ffff0e7224 */ /* 0x000fc800078e0a10 */
[----:B------:R-:W-:-:S04]  /*5c30*/  IMAD R0, R14, UR30, R15 ;  /* 0x0000001e0e007c24 */ /* 0x000fc8000f8e020f */
[----:B------:R-:W-:Y:S01]  /*5c40*/  IMAD R0, R0, UR5, RZ ;  /* 0x0000000500007c24 */ /* 0x000fe2000f8e02ff */
[----:B-1----:R-:W-:Y:S06]  /*5c50*/  @!P0 BRA `(.L_x_363) ;  /* 0x0000000c00948947 */ /* 0x002fec0003800000 */
        /* <DEDUP_REMOVED lines=229> */
.L_x_363:
[----:B------:R-:W-:-:S04]  /*6ab0*/  LOP3.LUT R15, R0, 0xfffffffe, RZ, 0xc0, !PT ;  /* 0xfffffffe000f7812 */ /* 0x000fc800078ec0ff */
[----:B------:R-:W-:-:S05]  /*6ac0*/  IADD3 R14, P0, PT, R15, R10, RZ ;  /* 0x0000000a0f0e7210 */ /* 0x000fca0007f1e0ff */
[----:B------:R-:W-:-:S05]  /*6ad0*/  IMAD.X R15, RZ, RZ, R11, P0 ;  /* 0x000000ffff0f7224 */ /* 0x000fca00000e060b */
[----:B------:R1:W5:Y:S03]  /*6ae0*/  LDG.E.U16 R14, desc[UR36][R14.64] ;  /* 0x000000240e0e7981 */ /* 0x000366000c1e1500 */
.L_x_359:
[----:B------:R-:W-:Y:S01]  /*6af0*/  LOP3.LUT P2, RZ, R7, 0xff, RZ, 0xc0, !PT ;  /* 0x000000ff07ff7812 */ /* 0x000fe2000784c0ff */
[----:B------:R-:W2:Y:S01]  /*6b00*/  LDCU UR5, c[0x0][0x388] ;  /* 0x00007100ff0577ac */ /* 0x000ea20008000800 */
[----:B0-----:R-:W-:Y:S02]  /*6b10*/  MOV R2, UR4 ;  /* 0x0000000400027c02 */ /* 0x001fe40008000f00 */
[----:B------:R-:W-:Y:S02]  /*6b20*/  LOP3.LUT P3, RZ, R6, 0xff, RZ, 0xc0, !PT ;  /* 0x000000ff06ff7812 */ /* 0x000fe4000786c0ff */
[----:B------:R-:W-:Y:S02]  /*6b30*/  LEA R3, R2, R3, 0x2 ;  /* 0x0000000302037211 */ /* 0x000fe400078e10ff */
[----:B------:R-:W-:Y:S02]  /*6b40*/  LOP3.LUT P0, RZ, R4, 0xff, RZ, 0xc0, !PT ;  /* 0x000000ff04ff7812 */ /* 0x000fe4000780c0ff */
[----:B------:R-:W-:Y:S01]  /*6b50*/  LOP3.LUT P1, RZ, R5, 0xff, RZ, 0xc0, !PT ;  /* 0x000000ff05ff7812 */ /* 0x000fe2000782c0ff */
[----:B------:R-:W-:-:S02]  /*6b60*/  IMAD R5, R2, 0x3, R3 ;  /* 0x0000000302057824 */ /* 0x000fc400078e0203 */
[----:B-----5:R-:W-:-:S04]  /*6b70*/  @!P2 IMAD.U32 R0, R25, 0x10000, RZ ;  /* 0x000100001900a824 */ /* 0x020fc800078e00ff */
[----:B------:R-:W-:Y:S01]  /*6b80*/  @!P3 IMAD.U32 R4, R24, 0x10000, RZ ;  /* 0x000100001804b824 */ /* 0x000fe200078e00ff */
[----:B------:R-:W-:Y:S02]  /*6b90*/  FSETP.NEU.OR P2, PT, R0, RZ, P2 ;  /* 0x000000ff0000720b */ /* 0x000fe4000174d400 */
[----:B--2---:R-:W-:Y:S01]  /*6ba0*/  MOV R0, UR5 ;  /* 0x0000000500007c02 */ /* 0x004fe20008000f00 */
[----:B------:R-:W-:Y:S01]  /*6bb0*/  @!P0 IMAD.U32 R7, R14, 0x10000, RZ ;  /* 0x000100000e078824 */ /* 0x000fe200078e00ff */
[----:B------:R-:W-:Y:S02]  /*6bc0*/  FSETP.NEU.OR P3, PT, R4, RZ, P3 ;  /* 0x000000ff0400720b */ /* 0x000fe40001f6d400 */
[----:B------:R-:W-:Y:S02]  /*6bd0*/  ISETP.GE.U32.AND P5, PT, R5, R0, PT ;  /* 0x000000000500720c */ /* 0x000fe40003fa6070 */
[----:B------:R-:W-:Y:S02]  /*6be0*/  @!P1 SHF.L.U32 R6, R20, 0x10, RZ ;  /* 0x0000001014069819 */ /* 0x000fe400000006ff */
[----:B------:R-:W-:-:S02]  /*6bf0*/  FSETP.NEU.OR P0, PT, R7, RZ, P0 ;  /* 0x000000ff0700720b */ /* 0x000fc4000070d400 */
[----:B------:R-:W-:Y:S02]  /*6c00*/  FSETP.NEU.OR P1, PT, R6, RZ, P1 ;  /* 0x000000ff0600720b */ /* 0x000fe40000f2d400 */
[----:B------:R-:W-:Y:S02]  /*6c10*/  SEL R7, RZ, 0x1, !P2 ;  /* 0x00000001ff077807 */ /* 0x000fe40005000000 */
[----:B------:R-:W-:Y:S02]  /*6c20*/  SEL R6, RZ, 0x1, !P3 ;  /* 0x00000001ff067807 */ /* 0x000fe40005800000 */
[----:B------:R-:W-:Y:S02]  /*6c30*/  SEL R5, RZ, 0x1, !P1 ;  /* 0x00000001ff057807 */ /* 0x000fe40004800000 */
[----:B------:R-:W-:Y:S01]  /*6c40*/  SEL R4, RZ, 0x1, !P0 ;  /* 0x00000001ff047807 */ /* 0x000fe20004000000 */
[----:B------:R-:W-:Y:S06]  /*6c50*/  @!P5 BRA `(.L_x_364) ;  /* 0xffffffbc0088d947 */ /* 0x000fec000383ffff */
.L_x_358:
[----:B------:R-:W-:Y:S05]  /*6c60*/  BSYNC.RECONVERGENT B1 ;  /* 0x0000000000017941 */ /* 0x000fea0003800200 */
.L_x_357:
[----:B------:R-:W-:Y:S01]  /*6c70*/  ISETP.GE.U32.AND P0, PT, R3, R0, PT ;  /* 0x000000000300720c */ /* 0x000fe20003f06070 */
[----:B------:R-:W-:Y:S01]  /*6c80*/  BSSY.RECONVERGENT B1, `(.L_x_365) ;  /* 0x0000468000017945 */ /* 0x000fe20003800200 */
[----:B------:R-:W-:-:S11]  /*6c90*/  PRMT R8, R14, 0x7610, R8 ;  /* 0x000076100e087816 */ /* 0x000fd60000000008 */
[----:B------:R-:W-:Y:S05]  /*6ca0*/  @P0 BRA `(.L_x_366) ;  /* 0x0000004400940947 */ /* 0x000fea0003800000 */
[----:B------:R-:W0:Y:S01]  /*6cb0*/  LDC R18, c[0x0][0x3c4] ;  /* 0x0000f100ff127b82 */ /* 0x000e220000000800 */
[----:B------:R-:W2:Y:S02]  /*6cc0*/  LDCU.64 UR4, c[0x0][0x750] ;  /* 0x0000ea00ff0477ac */ /* 0x000ea40008000a00 */
[----:B--2---:R-:W-:Y:S02]  /*6cd0*/  IADD3 R12, P0, PT, R12, UR4, RZ ;  /* 0x000000040c0c7c10 */ /* 0x004fe4000ff1e0ff */
[----:B0-----:R-:W-:-:S03]  /*6ce0*/  ISETP.NE.AND P1, PT, R18, RZ, PT ;  /* 0x000000ff1200720c */ /* 0x001fc60003f25270 */
[----:B------:R-:W-:-:S10]  /*6cf0*/  IMAD.X R13, RZ, RZ, UR5, P0 ;  /* 0x00000005ff0d7e24 */ /* 0x000fd400080e06ff */
[----:B------:R-:W-:Y:S05]  /*6d00*/  @P1 BRA `(.L_x_367) ;  /* 0x0000000000381947 */ /* 0x000fea0003800000 */
[----:B------:R2:W5:Y:S01]  /*6d10*/  LDG.E.U16 R25, desc[UR36][R12.64] ;  /* 0x000000240c197981 */ /* 0x000562000c1e1500 */
[----:B------:R-:W-:-:S04]  /*6d20*/  IADD3 R9, PT, PT, R3, R2, RZ ;  /* 0x0000000203097210 */ /* 0x000fc80007ffe0ff */
[----:B------:R-:W-:-:S13]  /*6d30*/  ISETP.GE.U32.AND P0, PT, R9, R0, PT ;  /* 0x000000000900720c */ /* 0x000fda0003f06070 */
[----:B--2---:R-:W-:Y:S05]  /*6d40*/  @P0 BRA `(.L_x_366) ;  /* 0x00000044006c0947 */ /* 0x004fea0003800000 */
[----:B------:R-:W-:Y:S01]  /*6d50*/  IMAD.IADD R9, R9, 0x1, R2 ;  /* 0x0000000109097824 */ /* 0x000fe200078e0202 */
[----:B-----5:R-:W-:-:S04]  /*6d60*/  PRMT R24, R25, 0x7610, R24 ;  /* 0x0000761019187816 */ /* 0x020fc80000000018 */
[----:B------:R-:W-:-:S13]  /*6d70*/  ISETP.GE.U32.AND P0, PT, R9, R0, PT ;  /* 0x000000000900720c */ /* 0x000fda0003f06070 */
[----:B------:R-:W-:Y:S05]  /*6d80*/  @P0 BRA `(.L_x_366) ;  /* 0x00000044005c0947 */ /* 0x000fea0003800000 */
[----:B------:R-:W-:Y:S02]  /*6d90*/  IADD3 R9, PT, PT, R9, R2, RZ ;  /* 0x0000000209097210 */ /* 0x000fe40007ffe0ff */
[----:B------:R-:W-:Y:S02]  /*6da0*/  PRMT R20, R25, 0x7610, R20 ;  /* 0x0000761019147816 */ /* 0x000fe40000000014 */
[----:B------:R-:W-:Y:S02]  /*6db0*/  ISETP.GE.U32.AND P0, PT, R9, R0, PT ;  /* 0x000000000900720c */ /* 0x000fe40003f06070 */
[C---:B------:R-:W-:Y:S02]  /*6dc0*/  PRMT R24, R25.reuse, 0x7610, R24 ;  /* 0x0000761019187816 */ /* 0x040fe40000000018 */
[----:B------:R-:W-:Y:S01]  /*6dd0*/  SEL R8, R25, R8, !P0 ;  /* 0x0000000819087207 */ /* 0x000fe20004000000 */
[----:B------:R-:W-:Y:S08]  /*6de0*/  BRA `(.L_x_366) ;  /* 0x0000004400447947 */ /* 0x000ff00003800000 */
.L_x_367:
[----:B------:R-:W0:Y:S01]  /*6df0*/  LDC.64 R10, c[0x0][0x3c8] ;  /* 0x0000f200ff0a7b82 */ /* 0x000e220000000a00 */
[----:B-1----:R-:W-:Y:S01]  /*6e00*/  MOV R15, R3 ;  /* 0x00000003000f7202 */ /* 0x002fe20000000f00 */
[----:B------:R-:W-:Y:S02]  /*6e10*/  IMAD.MOV.U32 R14, RZ, RZ, RZ ;  /* 0x000000ffff0e7224 */ /* 0x000fe400078e00ff */
[----:B------:R-:W-:-:S04]  /*6e20*/  VIADD R18, R18, 0xffffffff ;  /* 0xffffffff12127836 */ /* 0x000fc80000000000 */
[----:B------:R-:W1:Y:S01]  /*6e30*/  LDC R9, c[0x0][0x3d0] ;  /* 0x0000f400ff097b82 */ /* 0x000e620000000800 */
[C---:B------:R-:W-:Y:S02]  /*6e40*/  ISETP.NE.AND P0, PT, R18.reuse, RZ, PT ;  /* 0x000000ff1200720c */ /* 0x040fe40003f05270 */
[----:B------:R-:W-:-:S05]  /*6e50*/  VIMNMX.U32 R23, PT, PT, R18, 0x18, PT ;  /* 0x0000001812177848 */ /* 0x000fca0003fe0000 */
[----:B------:R-:W2:Y:S01]  /*6e60*/  LDC R22, c[0x0][0x4f4] ;  /* 0x00013d00ff167b82 */ /* 0x000ea20000000800 */
[----:B------:R-:W-:Y:S02]  /*6e70*/  VIADD R23, R23, 0x1 ;  /* 0x0000000117177836 */ /* 0x000fe40000000000 */
[----:B0-----:R-:W-:-:S05]  /*6e80*/  IMAD.HI.U32 R16, R3, R11, R14 ;  /* 0x0000000b03107227 */ /* 0x001fca00078e000e */
[----:B-1----:R-:W-:-:S04]  /*6e90*/  SHF.R.U32.HI R17, RZ, R9, R16 ;  /* 0x00000009ff117219 */ /* 0x002fc80000011610 */
[----:B------:R-:W-:-:S05]  /*6ea0*/  IADD3 R21, PT, PT, -R17, RZ, RZ ;  /* 0x000000ff11157210 */ /* 0x000fca0007ffe1ff */
[----:B------:R-:W-:-:S04]  /*6eb0*/  IMAD R21, R10, R21, R3 ;  /* 0x000000150a157224 */ /* 0x000fc800078e0203 */
[----:B--2---:R-:W-:Y:S01]  /*6ec0*/  IMAD R21, R21, R22, RZ ;  /* 0x0000001615157224 */ /* 0x004fe200078e02ff */
        /* <DEDUP_REMOVED lines=243> */
[----:B------:R-:W-:Y:S01]  /*7e00*/  ISETP.NE.AND P1, PT, R23, 0x18, PT ;  /* 0x000000181700780c */ /* 0x000fe20003f25270 */
[----:B------:R-:W0:Y:S01]  /*7e10*/  LDCU.64 UR4, c[0x0][0x4e0] ;  /* 0x00009c00ff0477ac */ /* 0x000e220008000a00 */
[----:B------:R-:W-:-:S11]  /*7e20*/  MOV R18, RZ ;  /* 0x000000ff00127202 */ /* 0x000fd60000000f00 */
[----:B------:R-:W1:Y:S01]  /*7e30*/  @P1 LDC.64 R14, c[0x0][0x4e8] ;  /* 0x00013a00ff0e1b82 */ /* 0x000e620000000a00 */
[----:B0-----:R-:W-:Y:S01]  /*7e40*/  IMAD.HI.U32 R16, R19, UR4, R18 ;  /* 0x0000000413107c27 */ /* 0x001fe2000f8e0012 */
[----:B------:R-:W0:Y:S06]  /*7e50*/  LDCU UR4, c[0x0][0x4dc] ;  /* 0x00009b80ff0477ac */ /* 0x000e2c0008000800 */
[----:B------:R-:W2:Y:S01]  /*7e60*/  @P1 LDC R26, c[0x0][0x4f0] ;  /* 0x00013c00ff1a1b82 */ /* 0x000ea20000000800 */
[----:B------:R-:W-:Y:S01]  /*7e70*/  SHF.R.U32.HI R17, RZ, UR5, R16 ;  /* 0x00000005ff117c19 */ /* 0x000fe20008011610 */
[----:B------:R-:W3:Y:S01]  /*7e80*/  LDCU UR5, c[0x0][0x550] ;  /* 0x0000aa00ff0577ac */ /* 0x000ee20008000800 */
[----:B------:R-:W-:-:S02]  /*7e90*/  @P1 IMAD.MOV.U32 R16, RZ, RZ, RZ ;  /* 0x000000ffff101224 */ /* 0x000fc400078e00ff */
[----:B------:R-:W-:-:S03]  /*7ea0*/  IADD3 R25, PT, PT, -R17, RZ, RZ ;  /* 0x000000ff11197210 */ /* 0x000fc60007ffe1ff */
[----:B------:R-:W4:Y:S01]  /*7eb0*/  @P1 LDC R18, c[0x0][0x554] ;  /* 0x00015500ff121b82 */ /* 0x000f220000000800 */
[----:B-1----:R-:W-:-:S04]  /*7ec0*/  @P1 IMAD.HI.U32 R15, R17, R15, R16 ;  /* 0x0000000f110f1227 */ /* 0x002fc800078e0010 */
[----:B0-----:R-:W-:Y:S01]  /*7ed0*/  IMAD R16, R25, UR4, R19 ;  /* 0x0000000419107c24 */ /* 0x001fe2000f8e0213 */
[----:B--2---:R-:W-:-:S03]  /*7ee0*/  @P1 SHF.R.U32.HI R15, RZ, R26, R15 ;  /* 0x0000001aff0f1219 */ /* 0x004fc6000001160f */
[----:B---3--:R-:W-:Y:S02]  /*7ef0*/  IMAD R21, R16, UR5, R21 ;  /* 0x0000000510157c24 */ /* 0x008fe4000f8e0215 */
[----:B------:R-:W-:-:S04]  /*7f00*/  @P1 IMAD.MOV R15, RZ, RZ, -R15 ;  /* 0x000000ffff0f1224 */ /* 0x000fc800078e0a0f */
[----:B------:R-:W-:-:S04]  /*7f10*/  @P1 IMAD R14, R14, R15, R17 ;  /* 0x0000000f0e0e1224 */ /* 0x000fc800078e0211 */
[----:B----4-:R-:W-:-:S07]  /*7f20*/  @P1 IMAD R21, R14, R18, R21 ;  /* 0x000000120e151224 */ /* 0x010fce00078e0215 */
.L_x_368:
[----:B------:R-:W-:-:S04]  /*7f30*/  LOP3.LUT R15, R21, 0xfffffffe, RZ, 0xc0, !PT ;  /* 0xfffffffe150f7812 */ /* 0x000fc800078ec0ff */
[----:B------:R-:W-:-:S04]  /*7f40*/  IADD3 R14, P1, PT, R15, R12, RZ ;  /* 0x0000000c0f0e7210 */ /* 0x000fc80007f3e0ff */
[----:B------:R-:W-:-:S05]  /*7f50*/  IADD3.X R15, PT, PT, RZ, R13, RZ, P1, !PT ;  /* 0x0000000dff0f7210 */ /* 0x000fca0000ffe4ff */
[----:B------:R0:W5:Y:S01]  /*7f60*/  LDG.E.U16 R25, desc[UR36][R14.64] ;  /* 0x000000240e197981 */ /* 0x000162000c1e1500 */
[----:B------:R-:W-:-:S05]  /*7f70*/  IMAD.IADD R17, R3, 0x1, R2 ;  /* 0x0000000103117824 */ /* 0x000fca00078e0202 */
[----:B------:R-:W-:-:S13]  /*7f80*/  ISETP.GE.U32.AND P1, PT, R17, R0, PT ;  /* 0x000000001100720c */ /* 0x000fda0003f26070 */
[----:B0-----:R-:W-:Y:S05]  /*7f90*/  @P1 BRA `(.L_x_366) ;  /* 0x0000003000d81947 */ /* 0x001fea0003800000 */
[----:B------:R-:W-:-:S05]  /*7fa0*/  MOV R16, RZ ;  /* 0x000000ff00107202 */ /* 0x000fca0000000f00 */
[----:B------:R-:W-:-:S05]  /*7fb0*/  IMAD.HI.U32 R18, R17, R11, R16 ;  /* 0x0000000b11127227 */ /* 0x000fca00078e0010 */
[----:B------:R-:W-:-:S05]  /*7fc0*/  SHF.R.U32.HI R19, RZ, R9, R18 ;  /* 0x00000009ff137219 */ /* 0x000fca0000011612 */
[----:B------:R-:W-:-:S04]  /*7fd0*/  IMAD.MOV R21, RZ, RZ, -R19 ;  /* 0x000000ffff157224 */ /* 0x000fc800078e0a13 */
[----:B------:R-:W-:-:S04]  /*7fe0*/  IMAD R21, R10, R21, R17 ;  /* 0x000000150a157224 */ /* 0x000fc800078e0211 */
[----:B------:R-:W-:Y:S01]  /*7ff0*/  IMAD R21, R21, R22, RZ ;  /* 0x0000001615157224 */ /* 0x000fe200078e02ff */
        /* <DEDUP_REMOVED lines=251> */
[----:B------:R-:W-:Y:S01]  /*8fb0*/  @P1 IMAD.MOV.U32 R18, RZ, RZ, RZ ;  /* 0x000000ffff121224 */ /* 0x000fe200078e00ff */
[----:B------:R-:W3:Y:S02]  /*8fc0*/  LDCU UR5, c[0x0][0x550] ;  /* 0x0000aa00ff0577ac */ /* 0x000ee40008000800 */
[C---:B------:R-:W-:Y:S01]  /*8fd0*/  IADD3 R26, PT, PT, -R19.reuse, RZ, RZ ;  /* 0x000000ff131a7210 */ /* 0x040fe20007ffe1ff */
[----:B-1----:R-:W-:-:S02]  /*8fe0*/  @P1 IMAD.HI.U32 R15, R19, R15, R18 ;  /* 0x0000000f130f1227 */ /* 0x002fc400078e0012 */
[----:B------:R-:W1:Y:S02]  /*8ff0*/  @P1 LDC R18, c[0x0][0x554] ;  /* 0x00015500ff121b82 */ /* 0x000e640000000800 */
[----:B0-----:R-:W-:Y:S01]  /*9000*/  IMAD R26, R26, UR4, R27 ;  /* 0x000000041a1a7c24 */ /* 0x001fe2000f8e021b */
[----:B--2---:R-:W-:-:S03]  /*9010*/  @P1 SHF.R.U32.HI R15, RZ, R24, R15 ;  /* 0x00000018ff0f1219 */ /* 0x004fc6000001160f */
[----:B---3--:R-:W-:Y:S02]  /*9020*/  IMAD R21, R26, UR5, R21 ;  /* 0x000000051a157c24 */ /* 0x008fe4000f8e0215 */
[----:B------:R-:W-:-:S04]  /*9030*/  @P1 IMAD.MOV R15, RZ, RZ, -R15 ;  /* 0x000000ffff0f1224 */ /* 0x000fc800078e0a0f */
[----:B------:R-:W-:-:S04]  /*9040*/  @P1 IMAD R14, R14, R15, R19 ;  /* 0x0000000f0e0e1224 */ /* 0x000fc800078e0213 */
[----:B-1----:R-:W-:-:S07]  /*9050*/  @P1 IMAD R21, R14, R18, R21 ;  /* 0x000000120e151224 */ /* 0x002fce00078e0215 */
.L_x_369:
        /* <DEDUP_REMOVED lines=265> */
[----:B------:R-:W3:Y:S03]  /*a0f0*/  LDCU UR5, c[0x0][0x550] ;  /* 0x0000aa00ff0577ac */ /* 0x000ee60008000800 */
[----:B-1----:R-:W-:-:S02]  /*a100*/  @P1 IMAD.HI.U32 R16, R21, R19, R20 ;  /* 0x0000001315101227 */ /* 0x002fc400078e0014 */
[----:B------:R-:W1:Y:S03]  /*a110*/  @P1 LDC R19, c[0x0][0x554] ;  /* 0x00015500ff131b82 */ /* 0x000e660000000800 */
[----:B--2---:R-:W-:Y:S02]  /*a120*/  @P1 SHF.R.U32.HI R16, RZ, R27, R16 ;  /* 0x0000001bff101219 */ /* 0x004fe40000011610 */
[----:B------:R-:W-:-:S05]  /*a130*/  IADD3 R27, PT, PT, -R21, RZ, RZ ;  /* 0x000000ff151b7210 */ /* 0x000fca0007ffe1ff */
[----:B0-----:R-:W-:Y:S02]  /*a140*/  IMAD R17, R27, UR4, R17 ;  /* 0x000000041b117c24 */ /* 0x001fe4000f8e0211 */
[----:B------:R-:W-:Y:S02]  /*a150*/  @P1 IMAD.MOV R27, RZ, RZ, -R16 ;  /* 0x000000ffff1b1224 */ /* 0x000fe400078e0a10 */
[----:B---3--:R-:W-:Y:S02]  /*a160*/  IMAD R26, R17, UR5, R26 ;  /* 0x00000005111a7c24 */ /* 0x008fe4000f8e021a */
[----:B------:R-:W-:-:S04]  /*a170*/  @P1 IMAD R18, R18, R27, R21 ;  /* 0x0000001b12121224 */ /* 0x000fc800078e0215 */
[----:B-1----:R-:W-:-:S07]  /*a180*/  @P1 IMAD R26, R18, R19, R26 ;  /* 0x00000013121a1224 */ /* 0x002fce00078e021a */
.L_x_370:
        /* <DEDUP_REMOVED lines=258> */
[----:B------:R-:W-:-:S11]  /*b1b0*/  HFMA2 R8, -RZ, RZ, 0, 0 ;  /* 0x00000000ff087431 */ /* 0x000fd600000001ff */
[----:B------:R-:W1:Y:S01]  /*b1c0*/  @P0 LDC.64 R10, c[0x0][0x4e8] ;  /* 0x00013a00ff0a0b82 */ /* 0x000e620000000a00 */
[----:B0-----:R-:W-:Y:S01]  /*b1d0*/  IMAD.HI.U32 R14, R9, UR4, R8 ;  /* 0x00000004090e7c27 */ /* 0x001fe2000f8e0008 */
[----:B------:R-:W0:Y:S06]  /*b1e0*/  LDCU UR4, c[0x0][0x4dc] ;  /* 0x00009b80ff0477ac */ /* 0x000e2c0008000800 */
[----:B------:R-:W2:Y:S01]  /*b1f0*/  @P0 LDC R16, c[0x0][0x4f0] ;  /* 0x00013c00ff100b82 */ /* 0x000ea20000000800 */
[----:B------:R-:W-:Y:S01]  /*b200*/  SHF.R.U32.HI R15, RZ, UR5, R14 ;  /* 0x00000005ff0f7c19 */ /* 0x000fe2000801160e */
[----:B------:R-:W3:Y:S01]  /*b210*/  LDCU UR5, c[0x0][0x550] ;  /* 0x0000aa00ff0577ac */ /* 0x000ee20008000800 */
[----:B------:R-:W-:-:S05]  /*b220*/  @P0 MOV R14, RZ ;  /* 0x000000ff000e0202 */ /* 0x000fca0000000f00 */
[----:B------:R-:W4:Y:S01]  /*b230*/  @P0 LDC R17, c[0x0][0x554] ;  /* 0x00015500ff110b82 */ /* 0x000f220000000800 */
[--C-:B------:R-:W-:Y:S02]  /*b240*/  IMAD.MOV R8, RZ, RZ, -R15.reuse ;  /* 0x000000ffff087224 */ /* 0x100fe400078e0a0f */
[----:B-1----:R-:W-:-:S04]  /*b250*/  @P0 IMAD.HI.U32 R11, R15, R11, R14 ;  /* 0x0000000b0f0b0227 */ /* 0x002fc800078e000e */
[----:B0-----:R-:W-:Y:S01]  /*b260*/  IMAD R9, R8, UR4, R9 ;  /* 0x0000000408097c24 */ /* 0x001fe2000f8e0209 */
[----:B--2---:R-:W-:-:S03]  /*b270*/  @P0 SHF.R.U32.HI R11, RZ, R16, R11 ;  /* 0x00000010ff0b0219 */ /* 0x004fc6000001160b */
[----:B---3--:R-:W-:Y:S01]  /*b280*/  IMAD R22, R9, UR5, R22 ;  /* 0x0000000509167c24 */ /* 0x008fe2000f8e0216 */
[----:B------:R-:W-:-:S05]  /*b290*/  @P0 IADD3 R11, PT, PT, -R11, RZ, RZ ;  /* 0x000000ff0b0b0210 */ /* 0x000fca0007ffe1ff */
[----:B------:R-:W-:-:S04]  /*b2a0*/  @P0 IMAD R15, R10, R11, R15 ;  /* 0x0000000b0a0f0224 */ /* 0x000fc800078e020f */
[----:B----4-:R-:W-:-:S07]  /*b2b0*/  @P0 IMAD R22, R15, R17, R22 ;  /* 0x000000110f160224 */ /* 0x010fce00078e0216 */
.L_x_371:
[----:B------:R-:W-:-:S04]  /*b2c0*/  LOP3.LUT R9, R22, 0xfffffffe, RZ, 0xc0, !PT ;  /* 0xfffffffe16097812 */ /* 0x000fc800078ec0ff */
[----:B------:R-:W-:-:S04]  /*b2d0*/  IADD3 R8, P0, PT, R9, R12, RZ ;  /* 0x0000000c09087210 */ /* 0x000fc80007f1e0ff */
[----:B------:R-:W-:-:S05]  /*b2e0*/  IADD3.X R9, PT, PT, RZ, R13, RZ, P0, !PT ;  /* 0x0000000dff097210 */ /* 0x000fca00007fe4ff */
[----:B------:R0:W5:Y:S04]  /*b2f0*/  LDG.E.U16 R8, desc[UR36][R8.64] ;  /* 0x0000002408087981 */ /* 0x000168000c1e1500 */
.L_x_366:
[----:B------:R-:W-:Y:S05]  /*b300*/  BSYNC.RECONVERGENT B1 ;  /* 0x0000000000017941 */ /* 0x000fea0003800200 */
.L_x_365:
[----:B------:R-:W-:Y:S01]  /*b310*/  ISETP.GE.U32.AND P0, PT, R3, R0, PT ;  /* 0x000000000300720c */ /* 0x000fe20003f06070 */
[----:B------:R-:W-:-:S12]  /*b320*/  BSSY.RECONVERGENT B1, `(.L_x_372) ;  /* 0x000001b000017945 */ /* 0x000fd80003800200 */
[----:B------:R-:W-:Y:S05]  /*b330*/  @P0 BRA `(.L_x_373) ;  /* 0x0000000000640947 */ /* 0x000fea0003800000 */
[----:B------:R-:W-:Y:S02]  /*b340*/  LOP3.LUT P0, RZ, R7, 0xff, RZ, 0xc0, !PT ;  /* 0x000000ff07ff7812 */ /* 0x000fe4000780c0ff */
[----:B------:R-:W-:-:S04]  /*b350*/  IADD3 R3, PT, PT, R3, R2, RZ ;  /* 0x0000000203037210 */ /* 0x000fc80007ffe0ff */
[----:B------:R-:W-:-:S07]  /*b360*/  ISETP.GE.U32.AND P1, PT, R3, R0, PT ;  /* 0x000000000300720c */ /* 0x000fce0003f26070 */
[----:B-----5:R-:W-:-:S05]  /*b370*/  @!P0 IMAD.U32 R25, R25, 0x10000, RZ ;  /* 0x0001000019198824 */ /* 0x020fca00078e00ff */
[----:B------:R-:W-:-:S04]  /*b380*/  FSETP.NEU.OR P0, PT, R25, RZ, P0 ;  /* 0x000000ff1900720b */ /* 0x000fc8000070d400 */
[----:B------:R-:W-:Y:S01]  /*b390*/  SEL R7, RZ, 0x1, !P0 ;  /* 0x00000001ff077807 */ /* 0x000fe20004000000 */
[----:B------:R-:W-:Y:S08]  /*b3a0*/  @P1 BRA `(.L_x_373) ;  /* 0x0000000000481947 */ /* 0x000ff00003800000 */
[----:B------:R-:W-:Y:S01]  /*b3b0*/  LOP3.LUT P0, RZ, R6, 0xff, RZ, 0xc0, !PT ;  /* 0x000000ff06ff7812 */ /* 0x000fe2000780c0ff */
[----:B------:R-:W-:-:S05]  /*b3c0*/  IMAD.IADD R3, R3, 0x1, R2 ;  /* 0x0000000103037824 */ /* 0x000fca00078e0202 */
[----:B------:R-:W-:-:S07]  /*b3d0*/  ISETP.GE.U32.AND P1, PT, R3, R0, PT ;  /* 0x000000000300720c */ /* 0x000fce0003f26070 */
[----:B------:R-:W-:-:S04]  /*b3e0*/  @!P0 SHF.L.U32 R24, R24, 0x10, RZ ;  /* 0x0000001018188819 */ /* 0x000fc800000006ff */
[----:B------:R-:W-:-:S04]  /*b3f0*/  FSETP.NEU.OR P0, PT, R24, RZ, P0 ;  /* 0x000000ff1800720b */ /* 0x000fc8000070d400 */
[----:B------:R-:W-:Y:S01]  /*b400*/  SEL R6, RZ, 0x1, !P0 ;  /* 0x00000001ff067807 */ /* 0x000fe20004000000 */
[----:B------:R-:W-:Y:S08]  /*b410*/  @P1 BRA `(.L_x_373) ;  /* 0x00000000002c1947 */ /* 0x000ff00003800000 */
[----:B------:R-:W-:Y:S02]  /*b420*/  LOP3.LUT P0, RZ, R5, 0xff, RZ, 0xc0, !PT ;  /* 0x000000ff05ff7812 */ /* 0x000fe4000780c0ff */
[----:B------:R-:W-:-:S04]  /*b430*/  IADD3 R3, PT, PT, R3, R2, RZ ;  /* 0x0000000203037210 */ /* 0x000fc80007ffe0ff */
[----:B------:R-:W-:-:S07]  /*b440*/  ISETP.GE.U32.AND P1, PT, R3, R0, PT ;  /* 0x000000000300720c */ /* 0x000fce0003f26070 */
[----:B------:R-:W-:-:S04]  /*b450*/  @!P0 SHF.L.U32 R20, R20, 0x10, RZ ;  /* 0x0000001014148819 */ /* 0x000fc800000006ff */
[----:B------:R-:W-:-:S04]  /*b460*/  FSETP.NEU.OR P0, PT, R20, RZ, P0 ;  /* 0x000000ff1400720b */ /* 0x000fc8000070d400 */
[----:B------:R-:W-:Y:S01]  /*b470*/  SEL R5, RZ, 0x1, !P0 ;  /* 0x00000001ff057807 */ /* 0x000fe20004000000 */
[----:B------:R-:W-:Y:S08]  /*b480*/  @P1 BRA `(.L_x_373) ;  /* 0x0000000000101947 */ /* 0x000ff00003800000 */
[----:B------:R-:W-:-:S13]  /*b490*/  LOP3.LUT P0, RZ, R4, 0xff, RZ, 0xc0, !PT ;  /* 0x000000ff04ff7812 */ /* 0x000fda000780c0ff */
[----:B------:R-:W-:-:S05]  /*b4a0*/  @!P0 IMAD.U32 R8, R8, 0x10000, RZ ;  /* 0x0001000008088824 */ /* 0x000fca00078e00ff */
[----:B------:R-:W-:-:S04]  /*b4b0*/  FSETP.NEU.OR P0, PT, R8, RZ, P0 ;  /* 0x000000ff0800720b */ /* 0x000fc8000070d400 */
[----:B------:R-:W-:-:S09]  /*b4c0*/  SEL R4, RZ, 0x1, !P0 ;  /* 0x00000001ff047807 */ /* 0x000fd20004000000 */
.L_x_373:
[----:B------:R-:W-:Y:S05]  /*b4d0*/  BSYNC.RECONVERGENT B1 ;  /* 0x0000000000017941 */ /* 0x000fea0003800200 */
.L_x_372:
[----:B------:R-:W2:Y:S01]  /*b4e0*/  I2F.S8 R6, R6 ;  /* 0x0000000600067306 */ /* 0x000ea20000001400 */
[----:B------:R-:W-:-:S07]  /*b4f0*/  LOP3.LUT P0, RZ, R7, 0xff, RZ, 0xc0, !PT ;  /* 0x000000ff07ff7812 */ /* 0x000fce000780c0ff */
[----:B------:R-:W3:Y:S08]  /*b500*/  I2F.S8 R5, R5 ;  /* 0x0000000500057306 */ /* 0x000ef00000001400 */
[----:B--2---:R-:W2:Y:S08]  /*b510*/  F2F.BF16.F32 R0, R6 ;  /* 0x0000000600007304 */ /* 0x004eb00000202000 */
[----:B---3--:R-:W3:Y:S01]  /*b520*/  F2F.BF16.F32 R2, R5 ;  /* 0x0000000500027304 */ /* 0x008ee20000202000 */
[----:B--2---:R-:W-:-:S07]  /*b530*/  @!P0 SHF.L.U32 R0, R0, 0x10, RZ ;  /* 0x0000001000008819 */ /* 0x004fce00000006ff */
[----:B------:R-:W2:Y:S01]  /*b540*/  I2F.S8 R4, R4 ;  /* 0x0000000400047306 */ /* 0x000ea20000001400 */
[----:B------:R-:W-:-:S13]  /*b550*/  FSETP.EQ.AND P0, PT, R0, RZ, !P0 ;  /* 0x000000ff0000720b */ /* 0x000fda0004702000 */
[----:B---3--:R-:W-:Y:S02]  /*b560*/  @P0 SHF.L.U32 R0, R2, 0x10, RZ ;  /* 0x0000001002000819 */ /* 0x008fe400000006ff */
[----:B--2---:R-:W2:Y:S02]  /*b570*/  F2F.BF16.F32 R2, R4 ;  /* 0x0000000400027304 */ /* 0x004ea40000202000 */
[----:B------:R-:W-:-:S13]  /*b580*/  FSETP.EQ.AND P0, PT, R0, RZ, P0 ;  /* 0x000000ff0000720b */ /* 0x000fda0000702000 */
[----:B--2---:R-:W-:-:S05]  /*b590*/  @P0 IMAD.U32 R0, R2, 0x10000, RZ ;  /* 0x0001000002000824 */ /* 0x004fca00078e00ff */
[----:B------:R-:W-:-:S04]  /*b5a0*/  FSETP.NEU.OR P0, PT, R0, RZ, !P0 ;  /* 0x000000ff0000720b */ /* 0x000fc8000470d400 */
[----:B------:R-:W-:-:S09]  /*b5b0*/  SEL R17, RZ, 0x1, !P0 ;  /* 0x00000001ff117807 */ /* 0x000fd20004000000 */
.L_x_327:
[----:B------:R-:W-:Y:S05]  /*b5c0*/  BSYNC.RECONVERGENT B0 ;  /* 0x0000000000007941 */ /* 0x000fea0003800200 */
.L_x_326:
[----:B------:R-:W2:Y:S01]  /*b5d0*/  LDCU UR4, c[0x0][0x3a0] ;  /* 0x00007400ff0477ac */ /* 0x000ea20008000800 */
[----:B------:R-:W3:Y:S01]  /*b5e0*/  S2R R3, SR_TID.X ;  /* 0x0000000000037919 */ /* 0x000ee20000002100 */
[----:B------:R-:W4:Y:S01]  /*b5f0*/  S2R R0, SR_TID.Y ;  /* 0x0000000000007919 */ /* 0x000f220000002200 */
[----:B--2---:R-:W-:-:S09]  /*b600*/  UISETP.NE.AND UP0, UPT, UR4, URZ, UPT ;  /* 0x000000ff0400728c */ /* 0x004fd2000bf05270 */
[----:B------:R-:W-:Y:S05]  /*b610*/  BRA.U !UP0, `(.L_x_374) ;  /* 0x0000000108807547 */ /* 0x000fea000b800000 */
[----:B------:R-:W2:Y:S01]  /*b620*/  S2UR UR5, SR_CgaCtaId ;  /* 0x00000000000579c3 */ /* 0x000ea20000008800 */
[----:B------:R-:W3:Y:S01]  /*b630*/  LDCU UR8, c[0x0][0x360] ;  /* 0x00006c00ff0877ac */ /* 0x000ee20008000800 */
[----:B------:R-:W-:Y:S01]  /*b640*/  UMOV UR4, 0x400 ;  /* 0x0000040000047882 */ /* 0x000fe20000000000 */
[----:B------:R-:W0:Y:S01]  /*b650*/  LDCU UR6, c[0x0][0x364] ;  /* 0x00006c80ff0677ac */ /* 0x000e220008000800 */
[----:B------:R-:W-:Y:S01]  /*b660*/  UIADD3 UR4, UPT, UPT, UR4, 0x10, URZ ;  /* 0x0000001004047890 */ /* 0x000fe2000fffe0ff */
[----:B---34-:R-:W-:-:S03]  /*b670*/  IMAD R2, R0, UR8, R3 ;  /* 0x0000000800027c24 */ /* 0x018fc6000f8e0203 */
[----:B--2---:R-:W-:Y:S02]  /*b680*/  ULEA UR4, UR5, UR4, 0x18 ;  /* 0x0000000405047291 */ /* 0x004fe4000f8ec0ff */
[----:B0-----:R-:W-:-:S07]  /*b690*/  UISETP.GE.U32.AND UP0, UPT, UR6, 0x2, UPT ;  /* 0x000000020600788c */ /* 0x001fce000bf06070 */
[----:B------:R2:W-:Y:S02]  /*b6a0*/  STS.U8 [R2+UR4], R17 ;  /* 0x0000001102007988 */ /* 0x0005e40008000004 */
[----:B------:R-:W-:Y:S05]  /*b6b0*/  BRA.U !UP0, `(.L_x_374) ;  /* 0x0000000108587547 */ /* 0x000fea000b800000 */
[----:B------:R-:W-:-:S05]  /*b6c0*/  UMOV UR5, UR6 ;  /* 0x0000000600057c82 */ /* 0x000fca0008000000 */
.L_x_377:
[----:B------:R-:W-:Y:S01]  /*b6d0*/  USHF.R.U32.HI UR7, URZ, 0x1, UR5 ;  /* 0x00000001ff077899 */ /* 0x000fe20008011605 */
[----:B------:R-:W-:Y:S05]  /*b6e0*/  BAR.SYNC.DEFER_BLOCKING 0x0 ;  /* 0x0000000000007b1d */ /* 0x000fea0000010000 */
[----:B-----5:R-:W-:Y:S01]  /*b6f0*/  IADD3 R4, PT, PT, R0, UR7, RZ ;  /* 0x0000000700047c10 */ /* 0x020fe2000fffe0ff */
[----:B------:R-:W-:Y:S03]  /*b700*/  BSSY.RECONVERGENT B0, `(.L_x_375) ;  /* 0x000000e000007945 */ /* 0x000fe60003800200 */
[----:B------:R-:W-:-:S04]  /*b710*/  ISETP.GE.U32.AND P0, PT, R4, UR6, PT ;  /* 0x0000000604007c0c */ /* 0x000fc8000bf06070 */
[----:B------:R-:W-:-:S13]  /*b720*/  ISETP.GE.U32.OR P0, PT, R0, UR7, P0 ;  /* 0x0000000700007c0c */ /* 0x000fda0008706470 */
[----:B0-----:R-:W-:Y:S05]  /*b730*/  @P0 BRA `(.L_x_376) ;  /* 0x0000000000280947 */ /* 0x001fea0003800000 */
[----:B------:R-:W-:Y:S01]  /*b740*/  IMAD R4, R4, UR8, R3 ;  /* 0x0000000804047c24 */ /* 0x000fe2000f8e0203 */
[----:B------:R-:W-:-:S05]  /*b750*/  LOP3.LUT P0, RZ, R17, 0xff, RZ, 0xc0, !PT ;  /* 0x000000ff11ff7812 */ /* 0x000fca000780c0ff */
[----:B------:R-:W0:Y:S02]  /*b760*/  LDS.S8 R4, [R4+UR4] ;  /* 0x0000000404047984 */ /* 0x000e240008000200 */
[----:B0-----:R-:W0:Y:S08]  /*b770*/  I2F.S16 R5, R4 ;  /* 0x0000000400057306 */ /* 0x001e300000101400 */
[----:B0-----:R-:W0:Y:S02]  /*b780*/  F2F.BF16.F32 R5, R5 ;  /* 0x0000000500057304 */ /* 0x001e240000202000 */
[----:B0-----:R-:W-:-:S04]  /*b790*/  @!P0 SHF.L.U32 R6, R5, 0x10, RZ ;  /* 0x0000001005068819 */ /* 0x001fc800000006ff */
[----:B------:R-:W-:-:S04]  /*b7a0*/  FSETP.NEU.OR P0, PT, R6, RZ, P0 ;  /* 0x000000ff0600720b */ /* 0x000fc8000070d400 */
[----:B------:R-:W-:-:S04]  /*b7b0*/  SEL R7, RZ, 0x1, !P0 ;  /* 0x00000001ff077807 */ /* 0x000fc80004000000 */
[----:B--2---:R-:W-:Y:S01]  /*b7c0*/  PRMT R17, R7, 0x7610, R17 ;  /* 0x0000761007117816 */ /* 0x004fe20000000011 */
[----:B------:R0:W-:Y:S06]  /*b7d0*/  STS.U8 [R2+UR4], R7 ;  /* 0x0000000702007988 */ /* 0x0001ec0008000004 */
.L_x_376:
[----:B------:R-:W-:Y:S05]  /*b7e0*/  BSYNC.RECONVERGENT B0 ;  /* 0x0000000000007941 */ /* 0x000fea0003800200 */
.L_x_375:
[----:B------:R-:W-:-:S03]  /*b7f0*/  UISETP.GT.U32.AND UP0, UPT, UR5, 0x3, UPT ;  /* 0x000000030500788c */ /* 0x000fc6000bf04070 */
[----:B------:R-:W-:-:S06]  /*b800*/  UMOV UR5, UR7 ;  /* 0x0000000700057c82 */ /* 0x000fcc0008000000 */
[----:B------:R-:W-:Y:S05]  /*b810*/  BRA.U UP0, `(.L_x_377) ;  /* 0xfffffffd00ac7547 */ /* 0x000fea000b83ffff */
.L_x_374:
[----:B------:R-:W0:Y:S02]  /*b820*/  LDCU UR4, c[0x0][0x39c] ;  /* 0x00007380ff0477ac */ /* 0x000e240008000800 */
[----:B0-----:R-:W-:-:S09]  /*b830*/  UISETP.NE.AND UP0, UPT, UR4, URZ, UPT ;  /* 0x000000ff0400728c */ /* 0x001fd2000bf05270 */
[----:B------:R-:W-:Y:S05]  /*b840*/  BRA.U !UP0, `(.L_x_378) ;  /* 0x0000000108d07547 */ /* 0x000fea000b800000 */
[----:B------:R-:W0:Y:S02]  /*b850*/  LDCU UR6, c[0x0][0x360] ;  /* 0x00006c00ff0677ac */ /* 0x000e240008000800 */
[----:B0-----:R-:W-:Y:S02]  /*b860*/  UISETP.GE.U32.AND UP0, UPT, UR6, 0x21, UPT ;  /* 0x000000210600788c */ /* 0x001fe4000bf06070 */
[----:B------:R-:W-:-:S07]  /*b870*/  UMOV UR4, UR6 ;  /* 0x0000000600047c82 */ /* 0x000fce0008000000 */
[----:B------:R-:W-:Y:S05]  /*b880*/  BRA.U !UP0, `(.L_x_379) ;  /* 0x00000001087c7547 */ /* 0x000fea000b800000 */
[----:B------:R-:W0:Y:S01]  /*b890*/  S2UR UR5, SR_CgaCtaId ;  /* 0x00000000000579c3 */ /* 0x000e220000008800 */
[----:B------:R-:W-:Y:S01]  /*b8a0*/  UMOV UR4, 0x400 ;  /* 0x0000040000047882 */ /* 0x000fe20000000000 */
[----:B--234-:R-:W-:Y:S01]  /*b8b0*/  IMAD R2, R0, UR6, R3 ;  /* 0x0000000600027c24 */ /* 0x01cfe2000f8e0203 */
[----:B------:R-:W-:Y:S02]  /*b8c0*/  UIADD3 UR4, UPT, UPT, UR4, 0x10, URZ ;  /* 0x0000001004047890 */ /* 0x000fe4000fffe0ff */
[----:B------:R-:W-:Y:S02]  /*b8d0*/  UISETP.GE.U32.AND UP0, UPT, UR6, 0x40, UPT ;  /* 0x000000400600788c */ /* 0x000fe4000bf06070 */
[----:B0-----:R-:W-:-:S03]  /*b8e0*/  ULEA UR8, UR5, UR4, 0x18 ;  /* 0x0000000405087291 */ /* 0x001fc6000f8ec0ff */
[----:B------:R-:W-:-:S03]  /*b8f0*/  UMOV UR4, 0x20 ;  /* 0x0000002000047882 */ /* 0x000fc60000000000 */
[----:B-----5:R-:W-:-:S03]  /*b900*/  VIADD R4, R2, UR8 ;  /* 0x0000000802047c36 */ /* 0x020fc60008000000 */
[----:B------:R0:W-:Y:S01]  /*b910*/  STS.U8 [R2+UR8], R17 ;  /* 0x0000001102007988 */ /* 0x0001e20008000008 */
[----:B------:R-:W-:Y:S05]  /*b920*/  BRA.U !UP0, `(.L_x_379) ;  /* 0x0000000108547547 */ /* 0x000fea000b800000 */
[----:B------:R-:W-:-:S05]  /*b930*/  UMOV UR5, UR6 ;  /* 0x0000000600057c82 */ /* 0x000fca0008000000 */
.L_x_382:
[----:B------:R-:W-:Y:S01]  /*b940*/  USHF.R.U32.HI UR7, URZ, 0x1, UR5 ;  /* 0x00000001ff077899 */ /* 0x000fe20008011605 */
[----:B------:R-:W-:Y:S05]  /*b950*/  BAR.SYNC.DEFER_BLOCKING 0x0 ;  /* 0x0000000000007b1d */ /* 0x000fea0000010000 */
[----:B------:R-:W-:Y:S01]  /*b960*/  IADD3 R5, PT, PT, R3, UR7, RZ ;  /* 0x0000000703057c10 */ /* 0x000fe2000fffe0ff */
[----:B------:R-:W-:Y:S03]  /*b970*/  BSSY.RECONVERGENT B0, `(.L_x_380) ;  /* 0x000000d000007945 */ /* 0x000fe60003800200 */
[----:B------:R-:W-:-:S04]  /*b980*/  ISETP.GE.U32.AND P0, PT, R5, UR6, PT ;  /* 0x0000000605007c0c */ /* 0x000fc8000bf06070 */
[----:B------:R-:W-:-:S13]  /*b990*/  ISETP.GE.U32.OR P0, PT, R3, UR7, P0 ;  /* 0x0000000703007c0c */ /* 0x000fda0008706470 */
[----:B--2---:R-:W-:Y:S05]  /*b9a0*/  @P0 BRA `(.L_x_381) ;  /* 0x0000000000240947 */ /* 0x004fea0003800000 */
[----:B------:R-:W2:Y:S01]  /*b9b0*/  LDS.S8 R5, [R4+UR7] ;  /* 0x0000000704057984 */ /* 0x000ea20008000200 */
[----:B------:R-:W-:Y:S01]  /*b9c0*/  LOP3.LUT P0, RZ, R17, 0xff, RZ, 0xc0, !PT ;  /* 0x000000ff11ff7812 */ /* 0x000fe2000780c0ff */
[----:B--2---:R-:W2:Y:S08]  /*b9d0*/  I2F.S16 R5, R5 ;  /* 0x0000000500057306 */ /* 0x004eb00000101400 */
[----:B--2---:R-:W2:Y:S04]  /*b9e0*/  F2F.BF16.F32 R6, R5 ;  /* 0x0000000500067304 */ /* 0x004ea80000202000 */
[----:B--2---:R-:W-:-:S04]  /*b9f0*/  @!P0 SHF.L.U32 R6, R6, 0x10, RZ ;  /* 0x0000001006068819 */ /* 0x004fc800000006ff */
[----:B------:R-:W-:-:S04]  /*ba00*/  FSETP.NEU.OR P0, PT, R6, RZ, P0 ;  /* 0x000000ff0600720b */ /* 0x000fc8000070d400 */
[----:B------:R-:W-:-:S04]  /*ba10*/  SEL R7, RZ, 0x1, !P0 ;  /* 0x00000001ff077807 */ /* 0x000fc80004000000 */
[----:B0-----:R-:W-:Y:S01]  /*ba20*/  PRMT R17, R7, 0x7610, R17 ;  /* 0x0000761007117816 */ /* 0x001fe20000000011 */
[----:B------:R2:W-:Y:S06]  /*ba30*/  STS.U8 [R2+UR8], R7 ;  /* 0x0000000702007988 */ /* 0x0005ec0008000008 */
.L_x_381:
[----:B------:R-:W-:Y:S05]  /*ba40*/  BSYNC.RECONVERGENT B0 ;  /* 0x0000000000007941 */ /* 0x000fea0003800200 */
.L_x_380:
[----:B------:R-:W-:-:S03]  /*ba50*/  UISETP.GT.U32.AND UP0, UPT, UR5, 0x7f, UPT ;  /* 0x0000007f0500788c */ /* 0x000fc6000bf04070 */
[----:B------:R-:W-:-:S06]  /*ba60*/  UMOV UR5, UR7 ;  /* 0x0000000700057c82 */ /* 0x000fcc0008000000 */
[----:B------:R-:W-:Y:S05]  /*ba70*/  BRA.U UP0, `(.L_x_382) ;  /* 0xfffffffd00b07547 */ /* 0x000fea000b83ffff */
.L_x_379:
[----:B------:R-:W-:Y:S01]  /*ba80*/  BAR.SYNC.DEFER_BLOCKING 0x0 ;  /* 0x0000000000007b1d */ /* 0x000fe20000010000 */
[----:B------:R-:W-:-:S09]  /*ba90*/  UISETP.GE.U32.AND UP0, UPT, UR4, 0x2, UPT ;  /* 0x000000020400788c */ /* 0x000fd2000bf06070 */
[----:B------:R-:W-:Y:S05]  /*baa0*/  BRA.U !UP0, `(.L_x_378) ;  /* 0x0000000108387547 */ /* 0x000fea000b800000 */
[----:B0-2---:R-:W-:-:S07]  /*bab0*/  IMAD.MOV.U32 R2, RZ, RZ, 0x1 ;  /* 0x00000001ff027424 */ /* 0x005fce00078e00ff */
.L_x_383:
[----:B-----5:R-:W-:-:S04]  /*bac0*/  LOP3.LUT R4, R17, 0xffff, RZ, 0xc0, !PT ;  /* 0x0000ffff11047812 */ /* 0x020fc800078ec0ff */
[----:B------:R-:W-:-:S06]  /*bad0*/  PRMT R5, R4, 0x8880, RZ ;  /* 0x0000888004057816 */ /* 0x000fcc00000000ff */
[----:B------:R0:W2:Y:S02]  /*bae0*/  SHFL.DOWN PT, R5, R5, R2, 0x1f ;  /* 0x08001f0205057589 */ /* 0x0000a400000e0000 */
[----:B0-----:R-:W-:-:S04]  /*baf0*/  SHF.L.U32 R2, R2, 0x1, RZ ;  /* 0x0000000102027819 */ /* 0x001fc800000006ff */
[----:B------:R-:W-:Y:S02]  /*bb00*/  ISETP.GE.AND P1, PT, R2, UR4, PT ;  /* 0x0000000402007c0c */ /* 0x000fe4000bf26270 */
[----:B--2---:R-:W-:-:S04]  /*bb10*/  ISETP.NE.AND P0, PT, R5, RZ, PT ;  /* 0x000000ff0500720c */ /* 0x004fc80003f05270 */
[----:B------:R-:W-:Y:S02]  /*bb20*/  FSEL R4, RZ, 1, !P0 ;  /* 0x3f800000ff047808 */ /* 0x000fe40004000000 */
[----:B------:R-:W-:-:S04]  /*bb30*/  LOP3.LUT P0, RZ, R17, 0xff, RZ, 0xc0, !PT ;  /* 0x000000ff11ff7812 */ /* 0x000fc8000780c0ff */
[----:B------:R-:W0:Y:S09]  /*bb40*/  F2F.BF16.F32 R4, R4 ;  /* 0x0000000400047304 */ /* 0x000e320000202000 */
[----:B0-----:R-:W-:-:S04]  /*bb50*/  @!P0 SHF.L.U32 R6, R4, 0x10, RZ ;  /* 0x0000001004068819 */ /* 0x001fc800000006ff */
[----:B------:R-:W-:-:S04]  /*bb60*/  FSETP.NEU.OR P0, PT, R6, RZ, P0 ;  /* 0x000000ff0600720b */ /* 0x000fc8000070d400 */
[----:B------:R-:W-:Y:S01]  /*bb70*/  SEL R17, RZ, 0x1, !P0 ;  /* 0x00000001ff117807 */ /* 0x000fe20004000000 */
[----:B------:R-:W-:Y:S08]  /*bb80*/  @!P1 BRA `(.L_x_383) ;  /* 0xfffffffc00cc9947 */ /* 0x000ff0000383ffff */
.L_x_378:
[----:B0-2---:R-:W0:Y:S01]  /*bb90*/  S2R R2, SR_CTAID.X ;  /* 0x0000000000027919 */ /* 0x005e220000002500 */
[----:B------:R-:W2:Y:S01]  /*bba0*/  LDCU UR4, c[0x0][0x558] ;  /* 0x0000ab00ff0477ac */ /* 0x000ea20008000800 */
[----:B-----5:R-:W-:Y:S01]  /*bbb0*/  IMAD.MOV.U32 R16, RZ, RZ, RZ ;  /* 0x000000ffff107224 */ /* 0x020fe200078e00ff */
[----:B------:R-:W3:Y:S01]  /*bbc0*/  LDCU.64 UR6, c[0x0][0x3a8] ;  /* 0x00007500ff0677ac */ /* 0x000ee20008000a00 */
[----:B------:R-:W0:Y:S01]  /*bbd0*/  LDCU UR5, c[0x0][0x394] ;  /* 0x00007280ff0577ac */ /* 0x000e220008000800 */
[----:B--2---:R-:W-:Y:S01]  /*bbe0*/  UISETP.NE.AND UP0, UPT, UR4, URZ, UPT ;  /* 0x000000ff0400728c */ /* 0x004fe2000bf05270 */
[----:B---3--:R-:W-:-:S04]  /*bbf0*/  IMAD R5, R3, UR6, RZ ;  /* 0x0000000603057c24 */ /* 0x008fc8000f8e02ff */
[----:B----4-:R-:W-:-:S04]  /*bc00*/  IMAD R5, R0, UR7, R5 ;  /* 0x0000000700057c24 */ /* 0x010fc8000f8e0205 */
[----:B0-----:R-:W-:Y:S01]  /*bc10*/  IMAD R5, R2, UR5, R5 ;  /* 0x0000000502057c24 */ /* 0x001fe2000f8e0205 */
[----:B------:R-:W-:Y:S06]  /*bc20*/  BRA.U !UP0, `(.L_x_384) ;  /* 0x0000001108547547 */ /* 0x000fec000b800000 */
[----:B------:R-:W0:Y:S01]  /*bc30*/  LDCU.64 UR8, c[0x0][0x560] ;  /* 0x0000ac00ff0877ac */ /* 0x000e220008000a00 */
[----:B------:R-:W-:Y:S01]  /*bc40*/  HFMA2 R4, -RZ, RZ, 0, 0 ;  /* 0x00000000ff047431 */ /* 0x000fe200000001ff */
[----:B------:R-:W2:Y:S01]  /*bc50*/  LDCU UR7, c[0x0][0x55c] ;  /* 0x0000ab80ff0777ac */ /* 0x000ea20008000800 */
[----:B------:R-:W3:Y:S01]  /*bc60*/  LDCU UR6, c[0x0][0x688] ;  /* 0x0000d100ff0677ac */ /* 0x000ee20008000800 */
[----:B------:R-:W-:-:S04]  /*bc70*/  UIADD3 UR5, UPT, UPT, UR4, -0x1, URZ ;  /* 0xffffffff04057890 */ /* 0x000fc8000fffe0ff */
[----:B------:R-:W-:Y:S01]  /*bc80*/  UISETP.NE.AND UP1, UPT, UR5, URZ, UPT ;  /* 0x000000ff0500728c */ /* 0x000fe2000bf25270 */
[----:B0-----:R-:W-:-:S05]  /*bc90*/  IMAD.HI.U32 R6, R5, UR8, R4 ;  /* 0x0000000805067c27 */ /* 0x001fca000f8e0004 */
[----:B------:R-:W-:-:S04]  /*bca0*/  SHF.R.U32.HI R7, RZ, UR9, R6 ;  /* 0x00000009ff077c19 */ /* 0x000fc80008011606 */
[----:B------:R-:W-:-:S05]  /*bcb0*/  IADD3 R9, PT, PT, -R7, RZ, RZ ;  /* 0x000000ff07097210 */ /* 0x000fca0007ffe1ff */
[----:B--2---:R-:W-:-:S04]  /*bcc0*/  IMAD R9, R9, UR7, R5 ;  /* 0x0000000709097c24 */ /* 0x004fc8000f8e0205 */
[----:B---3--:R-:W-:Y:S01]  /*bcd0*/  IMAD R16, R9, UR6, RZ ;  /* 0x0000000609107c24 */ /* 0x008fe2000f8e02ff */
[----:B------:R-:W-:Y:S06]  /*bce0*/  BRA.U !UP1, `(.L_x_384) ;  /* 0x0000001109247547 */ /* 0x000fec000b800000 */
[----:B------:R-:W0:Y:S01]  /*bcf0*/  LDCU.64 UR8, c[0x0][0x568] ;  /* 0x0000ad00ff0877ac */ /* 0x000e220008000a00 */
[----:B------:R-:W-:Y:S01]  /*bd00*/  IMAD.MOV.U32 R6, RZ, RZ, RZ ;  /* 0x000000ffff067224 */ /* 0x000fe200078e00ff */
[----:B------:R-:W2:Y:S01]  /*bd10*/  LDCU UR7, c[0x0][0x570] ;  /* 0x0000ae00ff0777ac */ /* 0x000ea20008000800 */
[----:B------:R-:W-:Y:S01]  /*bd20*/  UISETP.LT.U32.AND UP1, UPT, UR5, 0x18, UPT ;  /* 0x000000180500788c */ /* 0x000fe2000bf21070 */
[----:B------:R-:W3:Y:S03]  /*bd30*/  LDCU UR6, c[0x0][0x690] ;  /* 0x0000d200ff0677ac */ /* 0x000ee60008000800 */
[----:B------:R-:W-:Y:S01]  /*bd40*/  USEL UR5, UR5, 0x18, UP1 ;  /* 0x0000001805057887 */ /* 0x000fe20008800000 */
[----:B0-----:R-:W-:-:S03]  /*bd50*/  IMAD.HI.U32 R8, R7, UR9, R6 ;  /* 0x0000000907087c27 */ /* 0x001fc6000f8e0006 */
[----:B------:R-:W-:Y:S02]  /*bd60*/  UIADD3 UR5, UPT, UPT, UR5, 0x1, URZ ;  /* 0x0000000105057890 */ /* 0x000fe4000fffe0ff */
[----:B--2---:R-:W-:Y:S02]  /*bd70*/  SHF.R.U32.HI R9, RZ, UR7, R8 ;  /* 0x00000007ff097c19 */ /* 0x004fe40008011608 */
[----:B------:R-:W-:Y:S02]  /*bd80*/  UISETP.NE.AND UP1, UPT, UR5, 0x2, UPT ;  /* 0x000000020500788c */ /* 0x000fe4000bf25270 */
[----:B------:R-:W-:-:S05]  /*bd90*/  IADD3 R6, PT, PT, -R9, RZ, RZ ;  /* 0x000000ff09067210 */ /* 0x000fca0007ffe1ff */
[----:B------:R-:W-:-:S04]  /*bda0*/  IMAD R7, R6, UR8, R7 ;  /* 0x0000000806077c24 */ /* 0x000fc8000f8e0207 */
[----:B---3--:R-:W-:Y:S01]  /*bdb0*/  IMAD R16, R7, UR6, R16 ;  /* 0x0000000607107c24 */ /* 0x008fe2000f8e0210 */
[----:B------:R-:W-:Y:S06]  /*bdc0*/  BRA.U !UP1, `(.L_x_384) ;  /* 0x0000000d09ec7547 */ /* 0x000fec000b800000 */
[----:B------:R-:W0:Y:S01]  /*bdd0*/  LDCU.64 UR8, c[0x0][0x578] ;  /* 0x0000af00ff0877ac */ /* 0x000e220008000a00 */
[----:B------:R-:W-:Y:S01]  /*bde0*/  MOV R8, RZ ;  /* 0x000000ff00087202 */ /* 0x000fe20000000f00 */
[----:B------:R-:W2:Y:S01]  /*bdf0*/  LDCU UR7, c[0x0][0x574] ;  /* 0x0000ae80ff0777ac */ /* 0x000ea20008000800 */
[----:B------:R-:W3:Y:S01]  /*be00*/  LDCU UR6, c[0x0][0x698] ;  /* 0x0000d300ff0677ac */ /* 0x000ee20008000800 */
[----:B------:R-:W-:Y:S02]  /*be10*/  UISETP.NE.AND UP1, UPT, UR5, 0x3, UPT ;  /* 0x000000030500788c */ /* 0x000fe4000bf25270 */
[----:B0-----:R-:W-:-:S05]  /*be20*/  IMAD.HI.U32 R6, R9, UR8, R8 ;  /* 0x0000000809067c27 */ /* 0x001fca000f8e0008 */
[----:B------:R-:W-:-:S05]  /*be30*/  SHF.R.U32.HI R7, RZ, UR9, R6 ;  /* 0x00000009ff077c19 */ /* 0x000fca0008011606 */
[----:B------:R-:W-:-:S04]  /*be40*/  IMAD.MOV R8, RZ, RZ, -R7 ;  /* 0x000000ffff087224 */ /* 0x000fc800078e0a07 */
[----:B--2---:R-:W-:-:S04]  /*be50*/  IMAD R9, R8, UR7, R9 ;  /* 0x0000000708097c24 */ /* 0x004fc8000f8e0209 */
[----:B---3--:R-:W-:Y:S01]  /*be60*/  IMAD R16, R9, UR6, R16 ;  /* 0x0000000609107c24 */ /* 0x008fe2000f8e0210 */
[----:B------:R-:W-:Y:S06]  /*be70*/  BRA.U !UP1, `(.L_x_384) ;  /* 0x0000000d09c07547 */ /* 0x000fec000b800000 */
[----:B------:R-:W0:Y:S01]  /*be80*/  LDCU.64 UR8, c[0x0][0x580] ;  /* 0x0000b000ff0877ac */ /* 0x000e220008000a00 */
[----:B------:R-:W-:Y:S01]  /*be90*/  HFMA2 R6, -RZ, RZ, 0, 0 ;  /* 0x00000000ff067431 */ /* 0x000fe200000001ff */
[----:B------:R-:W2:Y:S01]  /*bea0*/  LDCU UR7, c[0x0][0x588] ;  /* 0x0000b100ff0777ac */ /* 0x000ea20008000800 */
[----:B------:R-:W3:Y:S01]  /*beb0*/  LDCU UR6, c[0x0][0x6a0] ;  /* 0x0000d400ff0677ac */ /* 0x000ee20008000800 */
[----:B------:R-:W-:Y:S02]  /*bec0*/  UISETP.NE.AND UP1, UPT, UR5, 0x4, UPT ;  /* 0x000000040500788c */ /* 0x000fe4000bf25270 */
[----:B0-----:R-:W-:-:S05]  /*bed0*/  IMAD.HI.U32 R8, R7, UR9, R6 ;  /* 0x0000000907087c27 */ /* 0x001fca000f8e0006 */
[----:B--2---:R-:W-:-:S04]  /*bee0*/  SHF.R.U32.HI R9, RZ, UR7, R8 ;  /* 0x00000007ff097c19 */ /* 0x004fc80008011608 */
[----:B------:R-:W-:-:S05]  /*bef0*/  IADD3 R6, PT, PT, -R9, RZ, RZ ;  /* 0x000000ff09067210 */ /* 0x000fca0007ffe1ff */
[----:B------:R-:W-:-:S04]  /*bf00*/  IMAD R7, R6, UR8, R7 ;  /* 0x0000000806077c24 */ /* 0x000fc8000f8e0207 */
[----:B---3--:R-:W-:Y:S01]  /*bf10*/  IMAD R16, R7, UR6, R16 ;  /* 0x0000000607107c24 */ /* 0x008fe2000f8e0210 */
[----:B------:R-:W-:Y:S06]  /*bf20*/  BRA.U !UP1, `(.L_x_384) ;  /* 0x0000000d09947547 */ /* 0x000fec000b800000 */
[----:B------:R-:W0:Y:S01]  /*bf30*/  LDCU.64 UR8, c[0x0][0x590] ;  /* 0x0000b200ff0877ac */ /* 0x000e220008000a00 */
[----:B------:R-:W-:Y:S01]  /*bf40*/  IMAD.MOV.U32 R8, RZ, RZ, RZ ;  /* 0x000000ffff087224 */ /* 0x000fe200078e00ff */
[----:B------:R-:W2:Y:S01]  /*bf50*/  LDCU UR7, c[0x0][0x58c] ;  /* 0x0000b180ff0777ac */ /* 0x000ea20008000800 */
[----:B------:R-:W3:Y:S01]  /*bf60*/  LDCU UR6, c[0x0][0x6a8] ;  /* 0x0000d500ff0677ac */ /* 0x000ee20008000800 */
[----:B------:R-:W-:Y:S01]  /*bf70*/  UISETP.NE.AND UP1, UPT, UR5, 0x5, UPT ;  /* 0x000000050500788c */ /* 0x000fe2000bf25270 */
[----:B0-----:R-:W-:-:S05]  /*bf80*/  IMAD.HI.U32 R6, R9, UR8, R8 ;  /* 0x0000000809067c27 */ /* 0x001fca000f8e0008 */
[----:B------:R-:W-:-:S04]  /*bf90*/  SHF.R.U32.HI R7, RZ, UR9, R6 ;  /* 0x00000009ff077c19 */ /* 0x000fc80008011606 */
[----:B------:R-:W-:-:S05]  /*bfa0*/  IADD3 R8, PT, PT, -R7, RZ, RZ ;  /* 0x000000ff07087210 */ /* 0x000fca0007ffe1ff */
[----:B--2---:R-:W-:-:S04]  /*bfb0*/  IMAD R9, R8, UR7, R9 ;  /* 0x0000000708097c24 */ /* 0x004fc8000f8e0209 */
        /* <DEDUP_REMOVED lines=8> */
[----:B--2---:R-:W-:-:S05]  /*c040*/  SHF.R.U32.HI R9, RZ, UR7, R8 ;  /* 0x00000007ff097c19 */ /* 0x004fca0008011608 */
[----:B------:R-:W-:-:S04]  /*c050*/  IMAD.MOV R6, RZ, RZ, -R9 ;  /* 0x000000ffff067224 */ /* 0x000fc800078e0a09 */
[----:B------:R-:W-:-:S04]  /*c060*/  IMAD R7, R6, UR8, R7 ;  /* 0x0000000806077c24 */ /* 0x000fc8000f8e0207 */
        /* <DEDUP_REMOVED lines=8> */
[----:B------:R-:W-:-:S04]  /*c0f0*/  SHF.R.U32.HI R7, RZ, UR9, R6 ;  /* 0x00000009ff077c19 */ /* 0x000fc80008011606 */
[----:B------:R-:W-:-:S05]  /*c100*/  IADD3 R8, PT, PT, -R7, RZ, RZ ;  /* 0x000000ff07087210 */ /* 0x000fca0007ffe1ff */
[----:B--2---:R-:W-:-:S04]  /*c110*/  IMAD R9, R8, UR7, R9 ;  /* 0x0000000708097c24 */ /* 0x004fc8000f8e0209 */
        /* <DEDUP_REMOVED lines=8> */
[----:B--2---:R-:W-:-:S04]  /*c1a0*/  SHF.R.U32.HI R9, RZ, UR7, R8 ;  /* 0x00000007ff097c19 */ /* 0x004fc80008011608 */
        /* <DEDUP_REMOVED lines=183> */
[----:B------:R-:W3:Y:S03]  /*cd20*/  LDCU UR5, c[0x0][0x748] ;  /* 0x0000e900ff0577ac */ /* 0x000ee60008000800 */
[----:B0-----:R-:W-:-:S05]  /*cd30*/  IMAD.HI.U32 R6, R9, UR6, R8 ;  /* 0x0000000609067c27 */ /* 0x001fca000f8e0008 */
[----:B------:R-:W-:-:S04]  /*cd40*/  SHF.R.U32.HI R6, RZ, UR7, R6 ;  /* 0x00000007ff067c19 */ /* 0x000fc80008011606 */
[----:B------:R-:W-:-:S05]  /*cd50*/  IADD3 R7, PT, PT, -R6, RZ, RZ ;  /* 0x000000ff06077210 */ /* 0x000fca0007ffe1ff */
[----:B--2---:R-:W-:-:S04]  /*cd60*/  IMAD R7, R7, UR8, R9 ;  /* 0x0000000807077c24 */ /* 0x004fc8000f8e0209 */
[----:B---3--:R-:W-:-:S07]  /*cd70*/  IMAD R16, R7, UR5, R16 ;  /* 0x0000000507107c24 */ /* 0x008fce000f8e0210 */
.L_x_384:
[----:B------:R-:W0:Y:S01]  /*cd80*/  LDCU UR5, c[0x0][0x3a4] ;  /* 0x00007480ff0577ac */ /* 0x000e220008000800 */
[----:B------:R-:W2:Y:S01]  /*cd90*/  LDCU.64 UR6, c[0x0][0x768] ;  /* 0x0000ed00ff0677ac */ /* 0x000ea20008000a00 */
[----:B0-----:R-:W-:Y:S01]  /*cda0*/  UISETP.NE.AND UP1, UPT, UR5, URZ, UPT ;  /* 0x000000ff0500728c */ /* 0x001fe2000bf25270 */
[----:B--2---:R-:W-:Y:S02]  /*cdb0*/  IADD3 R6, P1, PT, R16, UR6, RZ ;  /* 0x0000000610067c10 */ /* 0x004fe4000ff3e0ff */
[----:B------:R-:W-:-:S03]  /*cdc0*/  ISETP.NE.U32.AND P0, PT, RZ, UR6, PT ;  /* 0x00000006ff007c0c */ /* 0x000fc6000bf05070 */
[----:B------:R-:W-:Y:S01]  /*cdd0*/  IMAD.X R7, RZ, RZ, UR7, P1 ;  /* 0x00000007ff077e24 */ /* 0x000fe200088e06ff */
[----:B------:R-:W-:-:S04]  /*cde0*/  ISETP.NE.AND.EX P0, PT, RZ, UR7, PT, P0 ;  /* 0x00000007ff007c0c */ /* 0x000fc8000bf05300 */
[----:B------:R-:W-:Y:S02]  /*cdf0*/  SEL R6, R6, RZ, P0 ;  /* 0x000000ff06067207 */ /* 0x000fe40000000000 */
[----:B------:R-:W-:Y:S01]  /*ce00*/  SEL R7, R7, RZ, P0 ;  /* 0x000000ff07077207 */ /* 0x000fe20000000000 */
[----:B------:R-:W-:Y:S06]  /*ce10*/  BRA.U !UP1, `(.L_x_385) ;  /* 0x00000025093c7547 */ /* 0x000fec000b800000 */
[----:B------:R-:W-:Y:S01]  /*ce20*/  MOV R16, RZ ;  /* 0x000000ff00107202 */ /* 0x000fe20000000f00 */
[----:B------:R-:W-:Y:S06]  /*ce30*/  BRA.U !UP0, `(.L_x_386) ;  /* 0x0000001108587547 */ /* 0x000fec000b800000 */
[----:B------:R-:W0:Y:S01]  /*ce40*/  LDCU.64 UR6, c[0x0][0x560] ;  /* 0x0000ac00ff0677ac */ /* 0x000e220008000a00 */
[----:B------:R-:W-:Y:S02]  /*ce50*/  HFMA2 R8, -RZ, RZ, 0, 0 ;  /* 0x00000000ff087431 */ /* 0x000fe400000001ff */
[----:B------:R-:W-:Y:S01]  /*ce60*/  IMAD.MOV.U32 R9, RZ, RZ, R5 ;  /* 0x000000ffff097224 */ /* 0x000fe200078e0005 */
        /* <DEDUP_REMOVED lines=11> */
[----:B------:R-:W-:Y:S01]  /*cf20*/  MOV R8, RZ ;  /* 0x000000ff00087202 */ /* 0x000fe20000000f00 */
[----:B------:R-:W2:Y:S01]  /*cf30*/  LDCU UR5, c[0x0][0x570] ;  /* 0x0000ae00ff0577ac */ /* 0x000ea20008000800 */
[----:B------:R-:W-:-:S04]  /*cf40*/  UISETP.LT.U32.AND UP0, UPT, UR4, 0x18, UPT ;  /* 0x000000180400788c */ /* 0x000fc8000bf01070 */
[----:B------:R-:W-:-:S04]  /*cf50*/  USEL UR4, UR4, 0x18, UP0 ;  /* 0x0000001804047887 */ /* 0x000fc80008000000 */
[----:B------:R-:W-:Y:S01]  /*cf60*/  UIADD3 UR4, UPT, UPT, UR4, 0x1, URZ ;  /* 0x0000000104047890 */ /* 0x000fe2000fffe0ff */
[----:B0-----:R-:W-:Y:S01]  /*cf70*/  IMAD.HI.U32 R10, R9, UR7, R8 ;  /* 0x00000007090a7c27 */ /* 0x001fe2000f8e0008 */
[----:B------:R-:W0:Y:S04]  /*cf80*/  LDCU UR7, c[0x0][0x690] ;  /* 0x0000d200ff0777ac */ /* 0x000e280008000800 */
[----:B--2---:R-:W-:Y:S01]  /*cf90*/  SHF.R.U32.HI R11, RZ, UR5, R10 ;  /* 0x00000005ff0b7c19 */ /* 0x004fe2000801160a */
[----:B------:R-:W-:-:S04]  /*cfa0*/  UISETP.NE.AND UP0, UPT, UR4, 0x2, UPT ;  /* 0x000000020400788c */ /* 0x000fc8000bf05270 */
[----:B------:R-:W-:-:S04]  /*cfb0*/  IMAD.MOV R8, RZ, RZ, -R11 ;  /* 0x000000ffff087224 */ /* 0x000fc800078e0a0b */
[----:B------:R-:W-:-:S04]  /*cfc0*/  IMAD R9, R8, UR6, R9 ;  /* 0x0000000608097c24 */ /* 0x000fc8000f8e0209 */
[----:B0-----:R-:W-:Y:S01]  /*cfd0*/  IMAD R16, R9, UR7, R16 ;  /* 0x0000000709107c24 */ /* 0x001fe2000f8e0210 */
[----:B------:R-:W-:Y:S06]  /*cfe0*/  BRA.U !UP0, `(.L_x_386) ;  /* 0x0000000d08ec7547 */ /* 0x000fec000b800000 */
[----:B------:R-:W0:Y:S01]  /*cff0*/  LDCU.64 UR6, c[0x0][0x578] ;  /* 0x0000af00ff0677ac */ /* 0x000e220008000a00 */
[----:B------:R-:W-:Y:S01]  /*d000*/  MOV R10, RZ ;  /* 0x000000ff000a7202 */ /* 0x000fe20000000f00 */
        /* <DEDUP_REMOVED lines=243> */
[----:B------:R-:W3:Y:S02]  /*df40*/  LDCU UR7, c[0x0][0x748] ;  /* 0x0000e900ff0777ac */ /* 0x000ee40008000800 */
[----:B0-----:R-:W-:-:S05]  /*df50*/  IMAD.HI.U32 R8, R11, UR4, R10 ;  /* 0x000000040b087c27 */ /* 0x001fca000f8e000a */
[----:B------:R-:W-:-:S04]  /*df60*/  SHF.R.U32.HI R8, RZ, UR5, R8 ;  /* 0x00000005ff087c19 */ /* 0x000fc80008011608 */
[----:B------:R-:W-:-:S05]  /*df70*/  IADD3 R9, PT, PT, -R8, RZ, RZ ;  /* 0x000000ff08097210 */ /* 0x000fca0007ffe1ff */
[----:B--2---:R-:W-:-:S04]  /*df80*/  IMAD R9, R9, UR6, R11 ;  /* 0x0000000609097c24 */ /* 0x004fc8000f8e020b */
[----:B---3--:R-:W-:-:S07]  /*df90*/  IMAD R16, R9, UR7, R16 ;  /* 0x0000000709107c24 */ /* 0x008fce000f8e0210 */
.L_x_386:
[----:B------:R-:W0:Y:S01]  /*dfa0*/  LDCU UR4, c[0x0][0x38c] ;  /* 0x00007180ff0477ac */ /* 0x000e220008000800 */
[----:B------:R-:W-:Y:S01]  /*dfb0*/  BSSY.RECONVERGENT B0, `(.L_x_387) ;  /* 0x0000018000007945 */ /* 0x000fe20003800200 */
[----:B------:R-:W-:Y:S02]  /*dfc0*/  LOP3.LUT P3, RZ, R3, R0, RZ, 0xfc, !PT ;  /* 0x0000000003ff7212 */ /* 0x000fe4000786fcff */
[----:B------:R-:W-:Y:S02]  /*dfd0*/  PLOP3.LUT P0, PT, PT, PT, PT, 0x8, 0x80 ;  /* 0x000000000080781c */ /* 0x000fe40003f0e170 */
[----:B0-----:R-:W-:-:S13]  /*dfe0*/  ISETP.GE.AND P1, PT, R5, UR4, PT ;  /* 0x0000000405007c0c */ /* 0x001fda000bf26270 */
[----:B------:R-:W-:Y:S05]  /*dff0*/  @P1 BRA `(.L_x_388) ;  /* 0x00000000004c1947 */ /* 0x000fea0003800000 */
[----:B------:R-:W0:Y:S01]  /*e000*/  LDC R4, c[0x0][0x39c] ;  /* 0x0000e700ff047b82 */ /* 0x000e220000000800 */
[----:B------:R-:W2:Y:S02]  /*e010*/  LDCU UR4, c[0x0][0x3a0] ;  /* 0x00007400ff0477ac */ /* 0x000ea40008000800 */
[----:B--2---:R-:W-:-:S04]  /*e020*/  ISETP.NE.AND P2, PT, RZ, UR4, PT ;  /* 0x00000004ff007c0c */ /* 0x004fc8000bf45270 */
        /* <DEDUP_REMOVED lines=8> */
[----:B------:R-:W2:Y:S01]  /*e0b0*/  LDCU UR5, c[0x0][0x360] ;  /* 0x00006c00ff0577ac */ /* 0x000ea20008000800 */
[----:B------:R-:W3:Y:S01]  /*e0c0*/  LDCU.64 UR6, c[0x0][0x770] ;  /* 0x0000ee00ff0677ac */ /* 0x000ee20008000a00 */
[----:B0-----:R-:W-:-:S10]  /*e0d0*/  IMAD R4, R2, UR4, R5 ;  /* 0x0000000402047c24 */ /* 0x001fd4000f8e0205 */
[----:B--2---:R-:W-:-:S05]  /*e0e0*/  @!P0 IMAD R4, R4, UR5, R3 ;  /* 0x0000000504048c24 */ /* 0x004fca000f8e0203 */
[----:B---3--:R-:W-:-:S04]  /*e0f0*/  IADD3 R4, P0, PT, R4, UR6, RZ ;  /* 0x0000000604047c10 */ /* 0x008fc8000ff1e0ff */
[----:B------:R-:W-:Y:S02]  /*e100*/  IADD3.X R5, PT, PT, RZ, UR7, RZ, P0, !PT ;  /* 0x00000007ff057c10 */ /* 0x000fe400087fe4ff */
[----:B------:R-:W-:-:S03]  /*e110*/  PLOP3.LUT P0, PT, PT, PT, PT, 0x80, 0x8 ;  /* 0x000000000008781c */ /* 0x000fc60003f0f070 */
[----:B------:R0:W-:Y:S10]  /*e120*/  STG.E.U8 desc[UR36][R4.64], R17 ;  /* 0x0000001104007986 */ /* 0x0001f4000c101124 */
.L_x_388:
[----:B------:R-:W-:Y:S05]  /*e130*/  BSYNC.RECONVERGENT B0 ;  /* 0x0000000000007941 */ /* 0x000fea0003800200 */
.L_x_387:
        /* <DEDUP_REMOVED lines=13> */
[----:B------:R-:W2:Y:S01]  /*e210*/  S2R R11, SR_LANEID ;  /* 0x00000000000b7919 */ /* 0x000ea20000000000 */
[----:B------:R-:W-:Y:S01]  /*e220*/  VOTEU.ANY UR5, UPT, PT ;  /* 0x0000000000057886 */ /* 0x000fe200038e0100 */
[----:B0-----:R-:W0:Y:S01]  /*e230*/  LDC.64 R4, c[0x0][0x778] ;  /* 0x0001de00ff047b82 */ /* 0x001e220000000a00 */
[----:B------:R-:W2:Y:S01]  /*e240*/  FLO.U32 R10, UR5 ;  /* 0x00000005000a7d00 */ /* 0x000ea200080e0000 */
[----:B------:R-:W3:Y:S01]  /*e250*/  POPC R9, UR5 ;  /* 0x0000000500097d09 */ /* 0x000ee20008000000 */
[----:B0-----:R-:W-:Y:S01]  /*e260*/  IMAD.WIDE.U32 R4, R2, 0x4, R4 ;  /* 0x0000000402047825 */ /* 0x001fe200078e0004 */
[----:B--2---:R-:W-:-:S13]  /*e270*/  ISETP.EQ.U32.AND P1, PT, R10, R11, PT ;  /* 0x0000000b0a00720c */ /* 0x004fda0003f22070 */
[----:B---3--:R-:W2:Y:S01]  /*e280*/  @P1 ATOMG.E.ADD.STRONG.GPU PT, R5, desc[UR36][R4.64], R9 ;  /* 0x80000009040519a8 */ /* 0x008ea200081ef124 */
[----:B------:R-:W0:Y:S01]  /*e290*/  S2UR UR6, SR_CgaCtaId ;  /* 0x00000000000679c3 */ /* 0x000e220000008800 */
[----:B------:R-:W3:Y:S01]  /*e2a0*/  LDCU UR4, c[0x0][0x374] ;  /* 0x00006e80ff0477ac */ /* 0x000ee20008000800 */
[----:B------:R-:W4:Y:S01]  /*e2b0*/  S2R R11, SR_LTMASK ;  /* 0x00000000000b7919 */ /* 0x000f220000003900 */
[----:B---3--:R-:W-:Y:S01]  /*e2c0*/  UIADD3 UR4, UPT, UPT, UR4, -0x1, URZ ;  /* 0xffffffff04047890 */ /* 0x008fe2000fffe0ff */
[----:B----4-:R-:W-:Y:S01]  /*e2d0*/  LOP3.LUT R11, R11, UR5, RZ, 0xc0, !PT ;  /* 0x000000050b0b7c12 */ /* 0x010fe2000f8ec0ff */
        /* <DEDUP_REMOVED lines=8> */
.L_x_390:
[----:B------:R-:W-:Y:S05]  /*e360*/  BSYNC.RECONVERGENT B0 ;  /* 0x0000000000007941 */ /* 0x000fea0003800200 */
.L_x_389:
[----:B------:R-:W3:Y:S08]  /*e370*/  S2UR UR5, SR_CgaCtaId ;  /* 0x00000000000579c3 */ /* 0x000ef00000008800 */
[----:B------:R-:W-:Y:S06]  /*e380*/  BAR.SYNC.DEFER_BLOCKING 0x0 ;  /* 0x0000000000007b1d */ /* 0x000fec0000010000 */
[----:B------:R-:W-:-:S02]  /*e390*/  UMOV UR4, 0x400 ;  /* 0x0000040000047882 */ /* 0x000fc40000000000 */
[----:B---3--:R-:W-:-:S09]  /*e3a0*/  ULEA UR4, UR5, UR4, 0x18 ;  /* 0x0000000405047291 */ /* 0x008fd2000f8ec0ff */
[----:B0-2---:R-:W0:Y:S02]  /*e3b0*/  LDS.U8 R4, [UR4] ;  /* 0x00000004ff047984 */ /* 0x005e240008000000 */
        /* <DEDUP_REMOVED lines=13> */
[----:B------:R-:W2:Y:S01]  /*e490*/  LDCU.U8 UR4, c[0x0][0x381] ;  /* 0x00007020ff0477ac */ /* 0x000ea20008000000 */
[----:B0-----:R-:W-:Y:S01]  /*e4a0*/  UISETP.NE.AND UP0, UPT, UR5, URZ, UPT ;  /* 0x000000ff0500728c */ /* 0x001fe2000bf05270 */
[----:B--2---:R-:W-:-:S08]  /*e4b0*/  MOV R17, UR4 ;  /* 0x0000000400117c02 */ /* 0x004fd00008000f00 */
[----:B------:R-:W-:Y:S05]  /*e4c0*/  BRA.U !UP0, `(.L_x_392) ;  /* 0x0000000108707547 */ /* 0x000fea000b800000 */
[----:B------:R-:W0:Y:S01]  /*e4d0*/  LDCU UR4, c[0x0][0x360] ;  /* 0x00006c00ff0477ac */ /* 0x000e220008000800 */
[----:B------:R-:W2:Y:S01]  /*e4e0*/  LDCU UR5, c[0x0][0x398] ;  /* 0x00007300ff0577ac */ /* 0x000ea20008000800 */
[----:B------:R-:W3:Y:S01]  /*e4f0*/  LDCU UR8, c[0x0][0x398] ;  /* 0x00007300ff0877ac */ /* 0x000ee20008000800 */
[----:B------:R-:W4:Y:S01]  /*e500*/  LDCU.64 UR6, c[0x0][0x770] ;  /* 0x0000ee00ff0677ac */ /* 0x000f220008000a00 */
[----:B0-----:R-:W-:-:S05]  /*e510*/  IMAD R4, R0, UR4, R3 ;  /* 0x0000000400047c24 */ /* 0x001fca000f8e0203 */
[----:B--2---:R-:W-:-:S13]  /*e520*/  ISETP.GE.U32.AND P1, PT, R4, UR5, PT ;  /* 0x0000000504007c0c */ /* 0x004fda000bf26070 */
[----:B---34-:R-:W-:Y:S05]  /*e530*/  @P1 BRA `(.L_x_393) ;  /* 0x0000000000b41947 */ /* 0x018fea0003800000 */
[----:B------:R-:W0:Y:S01]  /*e540*/  LDCU UR5, c[0x0][0x374] ;  /* 0x00006e80ff0577ac */ /* 0x000e220008000800 */
[----:B------:R-:W2:Y:S01]  /*e550*/  LDC R11, c[0x0][0x364] ;  /* 0x0000d900ff0b7b82 */ /* 0x000ea20000000800 */
[----:B------:R-:W-:Y:S01]  /*e560*/  BSSY.RECONVERGENT B1, `(.L_x_394) ;  /* 0x0000011000017945 */ /* 0x000fe20003800200 */
[----:B------:R-:W-:Y:S01]  /*e570*/  MOV R8, R4 ;  /* 0x0000000400087202 */ /* 0x000fe20000000f00 */
[----:B0-----:R-:W-:Y:S02]  /*e580*/  IMAD R9, R2, UR5, RZ ;  /* 0x0000000502097c24 */ /* 0x001fe4000f8e02ff */
[----:B--2---:R-:W-:-:S07]  /*e590*/  IMAD R11, R11, UR4, RZ ;  /* 0x000000040b0b7c24 */ /* 0x004fce000f8e02ff */
.L_x_395:
[----:B------:R-:W-:-:S05]  /*e5a0*/  IMAD.IADD R4, R9, 0x1, R8 ;  /* 0x0000000109047824 */ /* 0x000fca00078e0208 */
[----:B------:R-:W-:-:S04]  /*e5b0*/  IADD3 R4, P1, PT, R4, UR6, RZ ;  /* 0x0000000604047c10 */ /* 0x000fc8000ff3e0ff */
[----:B------:R-:W-:-:S05]  /*e5c0*/  IADD3.X R5, PT, PT, RZ, UR7, RZ, P1, !PT ;  /* 0x00000007ff057c10 */ /* 0x000fca0008ffe4ff */
[----:B------:R-:W2:Y:S01]  /*e5d0*/  LDG.E.S8 R4, desc[UR36][R4.64] ;  /* 0x0000002404047981 */ /* 0x000ea2000c1e1300 */
[----:B------:R-:W-:Y:S01]  /*e5e0*/  LOP3.LUT P1, RZ, R17, 0xff, RZ, 0xc0, !PT ;  /* 0x000000ff11ff7812 */ /* 0x000fe2000782c0ff */
[----:B------:R-:W-:-:S05]  /*e5f0*/  IMAD.IADD R8, R11, 0x1, R8 ;  /* 0x000000010b087824 */ /* 0x000fca00078e0208 */
[----:B------:R-:W-:Y:S01]  /*e600*/  ISETP.GE.U32.AND P2, PT, R8, UR8, PT ;  /* 0x0000000808007c0c */ /* 0x000fe2000bf46070 */
[----:B--2---:R-:W0:Y:S08]  /*e610*/  I2F.S16 R2, R4 ;  /* 0x0000000400027306 */ /* 0x004e300000101400 */
[----:B0-----:R-:W0:Y:S02]  /*e620*/  F2F.BF16.F32 R2, R2 ;  /* 0x0000000200027304 */ /* 0x001e240000202000 */
[----:B0-----:R-:W-:-:S04]  /*e630*/  @!P1 SHF.L.U32 R10, R2, 0x10, RZ ;  /* 0x00000010020a9819 */ /* 0x001fc800000006ff */
[----:B------:R-:W-:-:S04]  /*e640*/  FSETP.NEU.OR P1, PT, R10, RZ, P1 ;  /* 0x000000ff0a00720b */ /* 0x000fc80000f2d400 */
[----:B------:R-:W-:Y:S01]  /*e650*/  SEL R17, RZ, 0x1, !P1 ;  /* 0x00000001ff117807 */ /* 0x000fe20004800000 */
[----:B------:R-:W-:Y:S08]  /*e660*/  @!P2 BRA `(.L_x_395) ;  /* 0xfffffffc00cca947 */ /* 0x000ff0000383ffff */
[----:B------:R-:W-:Y:S05]  /*e670*/  BSYNC.RECONVERGENT B1 ;  /* 0x0000000000017941 */ /* 0x000fea0003800200 */
.L_x_394:
[----:B------:R-:W-:Y:S05]  /*e680*/  BRA `(.L_x_393) ;  /* 0x0000000000607947 */ /* 0x000fea0003800000 */
.L_x_392:
[----:B------:R-:W0:Y:S01]  /*e690*/  LDCU UR4, c[0x0][0x398] ;  /* 0x00007300ff0477ac */ /* 0x000e220008000800 */
[----:B------:R-:W2:Y:S01]  /*e6a0*/  LDCU UR5, c[0x0][0x398] ;  /* 0x00007300ff0577ac */ /* 0x000ea20008000800 */
[----:B------:R-:W3:Y:S01]  /*e6b0*/  LDCU.64 UR6, c[0x0][0x770] ;  /* 0x0000ee00ff0677ac */ /* 0x000ee20008000a00 */
[----:B0-----:R-:W-:-:S13]  /*e6c0*/  ISETP.GE.U32.AND P1, PT, R0, UR4, PT ;  /* 0x0000000400007c0c */ /* 0x001fda000bf26070 */
[----:B--23--:R-:W-:Y:S05]  /*e6d0*/  @P1 BRA `(.L_x_393) ;  /* 0x00000000004c1947 */ /* 0x00cfea0003800000 */
[----:B------:R-:W0:Y:S01]  /*e6e0*/  LDCU UR4, c[0x0][0x374] ;  /* 0x00006e80ff0477ac */ /* 0x000e220008000800 */
[----:B------:R-:W2:Y:S01]  /*e6f0*/  LDC R11, c[0x0][0x360] ;  /* 0x0000d800ff0b7b82 */ /* 0x000ea20000000800 */
[----:B------:R-:W-:-:S07]  /*e700*/  MOV R9, R0 ;  /* 0x0000000000097202 */ /* 0x000fce0000000f00 */
[----:B------:R-:W3:Y:S01]  /*e710*/  LDC R12, c[0x0][0x364] ;  /* 0x0000d900ff0c7b82 */ /* 0x000ee20000000800 */
[----:B0-----:R-:W-:-:S07]  /*e720*/  IMAD R2, R2, UR4, RZ ;  /* 0x0000000402027c24 */ /* 0x001fce000f8e02ff */
.L_x_396:
[----:B------:R-:W-:-:S05]  /*e730*/  IADD3 R4, PT, PT, R2, R9, RZ ;  /* 0x0000000902047210 */ /* 0x000fca0007ffe0ff */
[----:B--2---:R-:W-:-:S05]  /*e740*/  IMAD R4, R4, R11, R3 ;  /* 0x0000000b04047224 */ /* 0x004fca00078e0203 */
[----:B------:R-:W-:-:S05]  /*e750*/  IADD3 R4, P1, PT, R4, UR6, RZ ;  /* 0x0000000604047c10 */ /* 0x000fca000ff3e0ff */
[----:B------:R-:W-:-:S05]  /*e760*/  IMAD.X R5, RZ, RZ, UR7, P1 ;  /* 0x00000007ff057e24 */ /* 0x000fca00088e06ff */
[----:B------:R-:W2:Y:S01]  /*e770*/  LDG.E.S8 R4, desc[UR36][R4.64] ;  /* 0x0000002404047981 */ /* 0x000ea2000c1e1300 */
[----:B------:R-:W-:Y:S02]  /*e780*/  LOP3.LUT P1, RZ, R17, 0xff, RZ, 0xc0, !PT ;  /* 0x000000ff11ff7812 */ /* 0x000fe4000782c0ff */
[----:B---3--:R-:W-:-:S04]  /*e790*/  IADD3 R9, PT, PT, R12, R9, RZ ;  /* 0x000000090c097210 */ /* 0x008fc80007ffe0ff */
[----:B------:R-:W-:Y:S01]  /*e7a0*/  ISETP.GE.U32.AND P2, PT, R9, UR5, PT ;  /* 0x0000000509007c0c */ /* 0x000fe2000bf46070 */
[----:B--2---:R-:W0:Y:S08]  /*e7b0*/  I2F.S16 R8, R4 ;  /* 0x0000000400087306 */ /* 0x004e300000101400 */
[----:B0-----:R-:W0:Y:S02]  /*e7c0*/  F2F.BF16.F32 R8, R8 ;  /* 0x0000000800087304 */ /* 0x001e240000202000 */
[----:B0-----:R-:W-:-:S04]  /*e7d0*/  @!P1 SHF.L.U32 R10, R8, 0x10, RZ ;  /* 0x00000010080a9819 */ /* 0x001fc800000006ff */
[----:B------:R-:W-:-:S04]  /*e7e0*/  FSETP.NEU.OR P1, PT, R10, RZ, P1 ;  /* 0x000000ff0a00720b */ /* 0x000fc80000f2d400 */
[----:B------:R-:W-:Y:S01]  /*e7f0*/  SEL R17, RZ, 0x1, !P1 ;  /* 0x00000001ff117807 */ /* 0x000fe20004800000 */
[----:B------:R-:W-:Y:S08]  /*e800*/  @!P2 BRA `(.L_x_396) ;  /* 0xfffffffc00c8a947 */ /* 0x000ff0000383ffff */
.L_x_393:
[----:B------:R-:W-:Y:S05]  /*e810*/  BSYNC.RECONVERGENT B0 ;  /* 0x0000000000007941 */ /* 0x000fea0003800200 */
.L_x_391:
[----:B------:R-:W0:Y:S01]  /*e820*/  S2UR UR5, SR_CgaCtaId ;  /* 0x00000000000579c3 */ /* 0x000e220000008800 */
[----:B------:R-:W2:Y:S01]  /*e830*/  LDCU UR6, c[0x0][0x360] ;  /* 0x00006c00ff0677ac */ /* 0x000ea20008000800 */
[----:B------:R-:W-:Y:S02]  /*e840*/  UMOV UR4, 0x400 ;  /* 0x0000040000047882 */ /* 0x000fe40000000000 */
[----:B------:R-:W-:Y:S01]  /*e850*/  UIADD3 UR4, UPT, UPT, UR4, 0x10, URZ ;  /* 0x0000001004047890 */ /* 0x000fe2000fffe0ff */
[----:B--2---:R-:W-:-:S03]  /*e860*/  IMAD R2, R0, UR6, R3 ;  /* 0x0000000600027c24 */ /* 0x004fc6000f8e0203 */
[----:B0-----:R-:W-:Y:S01]  /*e870*/  ULEA UR8, UR5, UR4, 0x18 ;  /* 0x0000000405087291 */ /* 0x001fe2000f8ec0ff */
[----:B------:R-:W0:Y:S05]  /*e880*/  LDCU UR5, c[0x0][0x364] ;  /* 0x00006c80ff0577ac */ /* 0x000e2a0008000800 */
[----:B------:R-:W-:-:S03]  /*e890*/  VIADD R4, R2, UR8 ;  /* 0x0000000802047c36 */ /* 0x000fc60008000000 */
[----:B------:R2:W-:Y:S01]  /*e8a0*/  STS.U8 [R2+UR8], R17 ;  /* 0x0000001102007988 */ /* 0x0005e20008000008 */
[----:B0-----:R-:W-:-:S09]  /*e8b0*/  UISETP.GE.U32.AND UP0, UPT, UR5, 0x2, UPT ;  /* 0x000000020500788c */ /* 0x001fd2000bf06070 */
[----:B--2---:R-:W-:Y:S05]  /*e8c0*/  BRA.U !UP0, `(.L_x_397) ;  /* 0x0000000108587547 */ /* 0x004fea000b800000 */
[----:B------:R-:W-:-:S05]  /*e8d0*/  UMOV UR4, UR5 ;  /* 0x0000000500047c82 */ /* 0x000fca0008000000 */
.L_x_400:
[----:B------:R-:W-:Y:S01]  /*e8e0*/  USHF.R.U32.HI UR7, URZ, 0x1, UR4 ;  /* 0x00000001ff077899 */ /* 0x000fe20008011604 */
[----:B------:R-:W-:Y:S05]  /*e8f0*/  BAR.SYNC.DEFER_BLOCKING 0x0 ;  /* 0x0000000000007b1d */ /* 0x000fea0000010000 */
[----:B------:R-:W-:Y:S01]  /*e900*/  IADD3 R8, PT, PT, R0, UR7, RZ ;  /* 0x0000000700087c10 */ /* 0x000fe2000fffe0ff */
        /* <DEDUP_REMOVED lines=12> */
[----:B------:R-:W-:Y:S01]  /*e9d0*/  PRMT R17, R9, 0x7610, R17 ;  /* 0x0000761009117816 */ /* 0x000fe20000000011 */
[----:B------:R0:W-:Y:S06]  /*e9e0*/  STS.U8 [R2+UR8], R9 ;  /* 0x0000000902007988 */ /* 0x0001ec0008000008 */
.L_x_399:
[----:B------:R-:W-:Y:S05]  /*e9f0*/  BSYNC.RECONVERGENT B0 ;  /* 0x0000000000007941 */ /* 0x000fea0003800200 */
.L_x_398:
[----:B------:R-:W-:-:S03]  /*ea00*/  UISETP.GT.U32.AND UP0, UPT, UR4, 0x3, UPT ;  /* 0x000000030400788c */ /* 0x000fc6000bf04070 */
[----:B------:R-:W-:-:S06]  /*ea10*/  UMOV UR4, UR7 ;  /* 0x0000000700047c82 */ /* 0x000fcc0008000000 */
[----:B------:R-:W-:Y:S05]  /*ea20*/  BRA.U UP0, `(.L_x_400) ;  /* 0xfffffffd00ac7547 */ /* 0x000fea000b83ffff */
.L_x_397:
[----:B------:R-:W2:Y:S02]  /*ea30*/  LDCU UR4, c[0x0][0x39c] ;  /* 0x00007380ff0477ac */ /* 0x000ea40008000800 */
[----:B--2---:R-:W-:-:S09]  /*ea40*/  UISETP.NE.AND UP0, UPT, UR4, URZ, UPT ;  /* 0x000000ff0400728c */ /* 0x004fd2000bf05270 */
[----:B------:R-:W-:Y:S05]  /*ea50*/  BRA.U !UP0, `(.L_x_401) ;  /* 0x0000000108b47547 */ /* 0x000fea000b800000 */
[----:B------:R-:W-:Y:S02]  /*ea60*/  UISETP.GE.U32.AND UP0, UPT, UR6, 0x21, UPT ;  /* 0x000000210600788c */ /* 0x000fe4000bf06070 */
[----:B------:R-:W-:-:S07]  /*ea70*/  UMOV UR4, UR6 ;  /* 0x0000000600047c82 */ /* 0x000fce0008000000 */
[----:B------:R-:W-:Y:S05]  /*ea80*/  BRA.U !UP0, `(.L_x_402) ;  /* 0x0000000108647547 */ /* 0x000fea000b800000 */
[----:B------:R2:W-:Y:S01]  /*ea90*/  STS.U8 [R2+UR8], R17 ;  /* 0x0000001102007988 */ /* 0x0005e20008000008 */
[----:B------:R-:W-:Y:S01]  /*eaa0*/  UISETP.GE.U32.AND UP0, UPT, UR6, 0x40, UPT ;  /* 0x000000400600788c */ /* 0x000fe2000bf06070 */
[----:B------:R-:W-:-:S08]  /*eab0*/  UMOV UR4, 0x20 ;  /* 0x0000002000047882 */ /* 0x000fd00000000000 */
[----:B--2---:R-:W-:Y:S05]  /*eac0*/  BRA.U !UP0, `(.L_x_402) ;  /* 0x0000000108547547 */ /* 0x004fea000b800000 */
[----:B------:R-:W-:-:S05]  /*ead0*/  UMOV UR5, UR6 ;  /* 0x0000000600057c82 */ /* 0x000fca0008000000 */
.L_x_405:
[----:B------:R-:W-:Y:S01]  /*eae0*/  USHF.R.U32.HI UR7, URZ, 0x1, UR5 ;  /* 0x00000001ff077899 */ /* 0x000fe20008011605 */
[----:B------:R-:W-:Y:S05]  /*eaf0*/  BAR.SYNC.DEFER_BLOCKING 0x0 ;  /* 0x0000000000007b1d */ /* 0x000fea0000010000 */
[----:B------:R-:W-:Y:S01]  /*eb00*/  VIADD R0, R3, UR7 ;  /* 0x0000000703007c36 */ /* 0x000fe20008000000 */
[----:B------:R-:W-:Y:S04]  /*eb10*/  BSSY.RECONVERGENT B0, `(.L_x_403) ;  /* 0x000000d000007945 */ /* 0x000fe80003800200 */
        /* <DEDUP_REMOVED lines=10> */
[----:B------:R-:W-:Y:S01]  /*ebc0*/  PRMT R17, R5, 0x7610, R17 ;  /* 0x0000761005117816 */ /* 0x000fe20000000011 */
[----:B------:R2:W-:Y:S06]  /*ebd0*/  STS.U8 [R2+UR8], R5 ;  /* 0x0000000502007988 */ /* 0x0005ec0008000008 */
.L_x_404:
[----:B------:R-:W-:Y:S05]  /*ebe0*/  BSYNC.RECONVERGENT B0 ;  /* 0x0000000000007941 */ /* 0x000fea0003800200 */
.L_x_403:
[----:B------:R-:W-:-:S03]  /*ebf0*/  UISETP.GT.U32.AND UP0, UPT, UR5, 0x7f, UPT ;  /* 0x0000007f0500788c */ /* 0x000fc6000bf04070 */
[----:B------:R-:W-:-:S06]  /*ec00*/  UMOV UR5, UR7 ;  /* 0x0000000700057c82 */ /* 0x000fcc0008000000 */
[----:B------:R-:W-:Y:S05]  /*ec10*/  BRA.U UP0, `(.L_x_405) ;  /* 0xfffffffd00b07547 */ /* 0x000fea000b83ffff */
.L_x_402:
[----:B------:R-:W-:Y:S01]  /*ec20*/  BAR.SYNC.DEFER_BLOCKING 0x0 ;  /* 0x0000000000007b1d */ /* 0x000fe20000010000 */
[----:B------:R-:W-:-:S09]  /*ec30*/  UISETP.GE.U32.AND UP0, UPT, UR4, 0x2, UPT ;  /* 0x000000020400788c */ /* 0x000fd2000bf06070 */
[----:B------:R-:W-:Y:S05]  /*ec40*/  BRA.U !UP0, `(.L_x_401) ;  /* 0x0000000108387547 */ /* 0x000fea000b800000 */
[----:B------:R-:W-:-:S07]  /*ec50*/  HFMA2 R0, -RZ, RZ, 0, 5.9604644775390625e-08 ;  /* 0x00000001ff007431 */ /* 0x000fce00000001ff */
.L_x_406:
[----:B0-2---:R-:W-:-:S04]  /*ec60*/  LOP3.LUT R2, R17, 0xffff, RZ, 0xc0, !PT ;  /* 0x0000ffff11027812 */ /* 0x005fc800078ec0ff */
        /* <DEDUP_REMOVED lines=8> */
[----:B0-----:R-:W-:-:S05]  /*ecf0*/  @!P1 IMAD.U32 R4, R2, 0x10000, RZ ;  /* 0x0001000002049824 */ /* 0x001fca00078e00ff */
[----:B------:R-:W-:-:S04]  /*ed00*/  FSETP.NEU.OR P1, PT, R4, RZ, P1 ;  /* 0x000000ff0400720b */ /* 0x000fc80000f2d400 */
[----:B------:R-:W-:Y:S01]  /*ed10*/  SEL R17, RZ, 0x1, !P1 ;  /* 0x00000001ff117807 */ /* 0x000fe20004800000 */
[----:B------:R-:W-:Y:S08]  /*ed20*/  @!P2 BRA `(.L_x_406) ;  /* 0xfffffffc00cca947 */ /* 0x000ff0000383ffff */
.L_x_401:
[----:B------:R-:W-:Y:S05]  /*ed30*/  @!P0 EXIT ;  /* 0x000000000000894d */ /* 0x000fea0003800000 */
[----:B------:R-:W3:Y:S02]  /*ed40*/  LDCU.64 UR4, c[0x0][0x768] ;  /* 0x0000ed00ff0477ac */ /* 0x000ee40008000a00 */
[----:B---3--:R-:W-:-:S04]  /*ed50*/  UISETP.NE.U32.AND UP0, UPT, UR4, URZ, UPT ;  /* 0x000000ff0400728c */ /* 0x008fc8000bf05070 */
[----:B------:R-:W-:-:S09]  /*ed60*/  UISETP.NE.AND.EX UP0, UPT, UR5, URZ, UPT, UP0 ;  /* 0x000000ff0500728c */ /* 0x000fd2000bf05300 */
[----:B------:R-:W-:Y:S05]  /*ed70*/  BRA.U UP0, `(.L_x_407) ;  /* 0x0000000100bc7547 */ /* 0x000fea000b800000 */
[----:B------:R-:W3:Y:S01]  /*ed80*/  LDCU.U8 UR6, c[0x0][0x788] ;  /* 0x0000f100ff0677ac */ /* 0x000ee20008000000 */
[----:B------:R-:W0:Y:S01]  /*ed90*/  LDCU.64 UR4, c[0x0][0x758] ;  /* 0x0000eb00ff0477ac */ /* 0x000e220008000a00 */
[----:B------:R-:W4:Y:S01]  /*eda0*/  LDCU.U8 UR7, c[0x0][0x789] ;  /* 0x0000f120ff0777ac */ /* 0x000f220008000000 */
[----:B---3--:R-:W-:Y:S01]  /*edb0*/  UISETP.NE.AND UP0, UPT, UR6, URZ, UPT ;  /* 0x000000ff0600728c */ /* 0x008fe2000bf05270 */
[----:B0-2---:R-:W-:-:S04]  /*edc0*/  IADD3 R2, P0, PT, R16, UR4, RZ ;  /* 0x0000000410027c10 */ /* 0x005fc8000ff1e0ff */
[----:B------:R-:W-:Y:S01]  /*edd0*/  IADD3.X R3, PT, PT, RZ, UR5, RZ, P0, !PT ;  /* 0x00000005ff037c10 */ /* 0x000fe200087fe4ff */
[----:B----4-:R-:W-:-:S03]  /*ede0*/  UISETP.NE.AND UP1, UPT, UR7, URZ, UPT ;  /* 0x000000ff0700728c */ /* 0x010fc6000bf25270 */
[----:B------:R-:W-:Y:S08]  /*edf0*/  BRA.U !UP0, `(.L_x_408) ;  /* 0x0000000108207547 */ /* 0x000ff0000b800000 */
[----:B------:R-:W2:Y:S01]  /*ee00*/  LDG.E.U8 R4, desc[UR36][R2.64] ;  /* 0x0000002402047981 */ /* 0x000ea2000c1e1100 */
[----:B------:R-:W0:Y:S08]  /*ee10*/  I2F.S8 R0, R17 ;  /* 0x0000001100007306 */ /* 0x000e300000001400 */
[----:B0-----:R-:W0:Y:S01]  /*ee20*/  F2F.BF16.F32 R0, R0 ;  /* 0x0000000000007304 */ /* 0x001e220000202000 */
[----:B--2---:R-:W-:-:S13]  /*ee30*/  ISETP.NE.AND P0, PT, R4, RZ, PT ;  /* 0x000000ff0400720c */ /* 0x004fda0003f05270 */
[----:B0-----:R-:W-:-:S05]  /*ee40*/  @!P0 IMAD.U32 R4, R0, 0x10000, RZ ;  /* 0x0001000000048824 */ /* 0x001fca00078e00ff */
[----:B------:R-:W-:-:S04]  /*ee50*/  FSETP.NEU.OR P0, PT, R4, RZ, P0 ;  /* 0x000000ff0400720b */ /* 0x000fc8000070d400 */
[----:B------:R-:W-:-:S04]  /*ee60*/  SEL R4, RZ, 0x1, !P0 ;  /* 0x00000001ff047807 */ /* 0x000fc80004000000 */
[----:B------:R-:W-:-:S07]  /*ee70*/  PRMT R17, R4, 0x7610, R17 ;  /* 0x0000761004117816 */ /* 0x000fce0000000011 */
.L_x_408:
        /* <DEDUP_REMOVED lines=9> */
[----:B------:R-:W2:Y:S01]  /*ef10*/  LDCU.64 UR6, c[0x4][0x630] ;  /* 0x0100c600ff0677ac */ /* 0x000ea20008000a00 */
[----:B------:R-:W3:Y:S01]  /*ef20*/  LDC.64 R2, c[0x4][R2] ;  /* 0x0100000002027b82 */ /* 0x000ee20000000a00 */
[----:B------:R-:W4:Y:S01]  /*ef30*/  LDCU.64 UR8, c[0x4][0x4e8] ;  /* 0x01009d00ff0877ac */ /* 0x000f220008000a00 */
[----:B0-----:R-:W-:Y:S02]  /*ef40*/  MOV R4, UR4 ;  /* 0x0000000400047c02 */ /* 0x001fe40008000f00 */
[----:B------:R-:W-:Y:S01]  /*ef50*/  MOV R5, UR5 ;  /* 0x0000000500057c02 */ /* 0x000fe20008000f00 */
[----:B--2---:R-:W-:Y:S01]  /*ef60*/  IMAD.U32 R6, RZ, RZ, UR6 ;  /* 0x00000006ff067e24 */ /* 0x004fe2000f8e00ff */
[----:B------:R-:W-:-:S02]  /*ef70*/  MOV R7, UR7 ;  /* 0x0000000700077c02 */ /* 0x000fc40008000f00 */
[----:B----4-:R-:W-:Y:S01]  /*ef80*/  MOV R10, UR8 ;  /* 0x00000008000a7c02 */ /* 0x010fe20008000f00 */
[----:B------:R-:W-:-:S07]  /*ef90*/  IMAD.U32 R11, RZ, RZ, UR9 ;  /* 0x00000009ff0b7e24 */ /* 0x000fce000f8e00ff */
[----:B------:R-:W-:-:S07]  /*efa0*/  LEPC R20, `(.L_x_410) ;  /* 0x000000001014794e */ /* 0x000fce0000000000 */
[----:B-1-3--:R-:W-:Y:S05]  /*efb0*/  CALL.ABS.NOINC R2 ;  /* 0x0000000002007343 */ /* 0x00afea0003c00000 */
.L_x_410:
[----:B------:R-:W0:Y:S01]  /*efc0*/  LDCU.64 UR4, c[0x0][0x758] ;  /* 0x0000eb00ff0477ac */ /* 0x000e220008000a00 */
[----:B------:R-:W-:-:S04]  /*efd0*/  LOP3.LUT P0, RZ, R17, 0xff, RZ, 0xc0, !PT ;  /* 0x000000ff11ff7812 */ /* 0x000fc8000780c0ff */
[----:B------:R-:W-:Y:S02]  /*efe0*/  SEL R3, RZ, 0x1, !P0 ;  /* 0x00000001ff037807 */ /* 0x000fe40004000000 */
[----:B0-----:R-:W-:-:S04]  /*eff0*/  IADD3 R16, P1, PT, R16, UR4, RZ ;  /* 0x0000000410107c10 */ /* 0x001fc8000ff3e0ff */
[----:B------:R-:W-:-:S05]  /*f000*/  IADD3.X R17, PT, PT, RZ, UR5, RZ, P1, !PT ;  /* 0x00000005ff117c10 */ /* 0x000fca0008ffe4ff */
[----:B------:R-:W-:Y:S01]  /*f010*/  STG.E.U8 desc[UR36][R16.64], R3 ;  /* 0x0000000310007986 */ /* 0x000fe2000c101124 */
[----:B------:R-:W-:Y:S05]  /*f020*/  EXIT ;  /* 0x000000000000794d */ /* 0x000fea0003800000 */
.L_x_409:
[----:B------:R-:W-:-:S04]  /*f030*/  LOP3.LUT P0, RZ, R17, 0xff, RZ, 0xc0, !PT ;  /* 0x000000ff11ff7812 */ /* 0x000fc8000780c0ff */
[----:B------:R-:W-:-:S05]  /*f040*/  SEL R5, RZ, 0x1, !P0 ;  /* 0x00000001ff057807 */ /* 0x000fca0004000000 */
[----:B------:R-:W-:Y:S01]  /*f050*/  STG.E.U8 desc[UR36][R2.64], R5 ;  /* 0x0000000502007986 */ /* 0x000fe2000c101124 */
[----:B------:R-:W-:Y:S05]  /*f060*/  EXIT ;  /* 0x000000000000794d */ /* 0x000fea0003800000 */
.L_x_407:
[----:B------:R-:W3:Y:S01]  /*f070*/  LDCU.U8 UR4, c[0x0][0x788] ;  /* 0x0000f100ff0477ac */ /* 0x000ee20008000000 */
[----:B------:R-:W4:Y:S01]  /*f080*/  LDCU.U8 UR5, c[0x0][0x789] ;  /* 0x0000f120ff0577ac */ /* 0x000f220008000000 */
[----:B---3--:R-:W-:Y:S02]  /*f090*/  UISETP.NE.AND UP0, UPT, UR4, URZ, UPT ;  /* 0x000000ff0400728c */ /* 0x008fe4000bf05270 */
[----:B----4-:R-:W-:-:S07]  /*f0a0*/  UISETP.NE.AND UP1, UPT, UR5, URZ, UPT ;  /* 0x000000ff0500728c */ /* 0x010fce000bf25270 */
[----:B------:R-:W-:Y:S05]  /*f0b0*/  BRA.U !UP0, `(.L_x_411) ;  /* 0x0000000108207547 */ /* 0x000fea000b800000 */
[----:B------:R-:W3:Y:S01]  /*f0c0*/  LDG.E.U8 R3, desc[UR36][R6.64] ;  /* 0x0000002406037981 */ /* 0x000ee2000c1e1100 */
[----:B0-2---:R-:W0:Y:S08]  /*f0d0*/  I2F.S8 R2, R17 ;  /* 0x0000001100027306 */ /* 0x005e300000001400 */
[----:B0-----:R-:W0:Y:S01]  /*f0e0*/  F2F.BF16.F32 R0, R2 ;  /* 0x0000000200007304 */ /* 0x001e220000202000 */
[----:B---3--:R-:W-:-:S13]  /*f0f0*/  ISETP.NE.AND P0, PT, R3, RZ, PT ;  /* 0x000000ff0300720c */ /* 0x008fda0003f05270 */
[----:B0-----:R-:W-:-:S04]  /*f100*/  @!P0 SHF.L.U32 R0, R0, 0x10, RZ ;  /* 0x0000001000008819 */ /* 0x001fc800000006ff */
[----:B------:R-:W-:-:S04]  /*f110*/  FSETP.NEU.OR P0, PT, R0, RZ, P0 ;  /* 0x000000ff0000720b */ /* 0x000fc8000070d400 */
[----:B------:R-:W-:-:S04]  /*f120*/  SEL R0, RZ, 0x1, !P0 ;  /* 0x00000001ff007807 */ /* 0x000fc80004000000 */
[----:B------:R-:W-:-:S07]  /*f130*/  PRMT R17, R0, 0x7610, R17 ;  /* 0x0000761000117816 */ /* 0x000fce0000000011 */
.L_x_411:
[----:B------:R-:W-:Y:S05]  /*f140*/  BRA.U !UP1, `(.L_x_412) ;  /* 0x0000000109687547 */ /* 0x000fea000b800000 */
[----:B------:R-:W3:Y:S02]  /*f150*/  LDCU UR4, c[0x0][0x78c] ;  /* 0x0000f180ff0477ac */ /* 0x000ee40008000800 */
[----:B---3--:R-:W-:-:S09]  /*f160*/  UISETP.NE.AND UP0, UPT, UR4, 0x1, UPT ;  /* 0x000000010400788c */ /* 0x008fd2000bf05270 */
[----:B------:R-:W-:Y:S05]  /*f170*/  BRA.U !UP0, `(.L_x_413) ;  /* 0x0000000108407547 */ /* 0x000fea000b800000 */
[----:B0-2---:R-:W-:Y:S01]  /*f180*/  MOV R2, 0x0 ;  /* 0x0000000000027802 */ /* 0x005fe20000000f00 */
[----:B------:R-:W0:Y:S01]  /*f190*/  LDCU.64 UR4, c[0x4][0x640] ;  /* 0x0100c800ff0477ac */ /* 0x000e220008000a00 */
[----:B------:R-:W-:Y:S02]  /*f1a0*/  HFMA2 R12, -RZ, RZ, 0, 5.9604644775390625e-08 ;  /* 0x00000001ff0c7431 */ /* 0x000fe400000001ff */
[----:B------:R-:W-:Y:S01]  /*f1b0*/  IMAD.MOV.U32 R8, RZ, RZ, 0x2ef ;  /* 0x000002efff087424 */ /* 0x000fe200078e00ff */
[----:B------:R-:W-:Y:S01]  /*f1c0*/  MOV R13, RZ ;  /* 0x000000ff000d7202 */ /* 0x000fe20000000f00 */
[----:B------:R-:W2:Y:S01]  /*f1d0*/  LDCU.64 UR6, c[0x4][0x630] ;  /* 0x0100c600ff0677ac */ /* 0x000ea20008000a00 */
[----:B------:R-:W3:Y:S01]  /*f1e0*/  LDC.64 R2, c[0x4][R2] ;  /* 0x0100000002027b82 */ /* 0x000ee20000000a00 */
[----:B------:R-:W4:Y:S01]  /*f1f0*/  LDCU.64 UR8, c[0x4][0x4e8] ;  /* 0x01009d00ff0877ac */ /* 0x000f220008000a00 */
[----:B0-----:R-:W-:Y:S01]  /*f200*/  IMAD.U32 R4, RZ, RZ, UR4 ;  /* 0x00000004ff047e24 */ /* 0x001fe2000f8e00ff */
[----:B------:R-:W-:-:S02]  /*f210*/  MOV R5, UR5 ;  /* 0x0000000500057c02 */ /* 0x000fc40008000f00 */
[----:B--2---:R-:W-:Y:S01]  /*f220*/  MOV R6, UR6 ;  /* 0x0000000600067c02 */ /* 0x004fe20008000f00 */
[----:B------:R-:W-:Y:S01]  /*f230*/  IMAD.U32 R7, RZ, RZ, UR7 ;  /* 0x00000007ff077e24 */ /* 0x000fe2000f8e00ff */
[----:B----4-:R-:W-:Y:S02]  /*f240*/  MOV R10, UR8 ;  /* 0x00000008000a7c02 */ /* 0x010fe40008000f00 */
[----:B------:R-:W-:-:S07]  /*f250*/  MOV R11, UR9 ;  /* 0x00000009000b7c02 */ /* 0x000fce0008000f00 */
[----:B------:R-:W-:-:S07]  /*f260*/  LEPC R20, `(.L_x_413) ;  /* 0x000000001014794e */ /* 0x000fce0000000000 */
[----:B-1-3--:R-:W-:Y:S05]  /*f270*/  CALL.ABS.NOINC R2 ;  /* 0x0000000002007343 */ /* 0x00afea0003c00000 */
.L_x_413:
[----:B------:R-:W3:Y:S01]  /*f280*/  LDCU.64 UR4, c[0x0][0x758] ;  /* 0x0000eb00ff0477ac */ /* 0x000ee20008000a00 */
[----:B------:R-:W-:-:S04]  /*f290*/  LOP3.LUT P0, RZ, R17, 0xff, RZ, 0xc0, !PT ;  /* 0x000000ff11ff7812 */ /* 0x000fc8000780c0ff */
[----:B------:R-:W-:Y:S02]  /*f2a0*/  SEL R3, RZ, 0x1, !P0 ;  /* 0x00000001ff037807 */ /* 0x000fe40004000000 */
[----:B---3--:R-:W-:-:S05]  /*f2b0*/  IADD3 R16, P1, PT, R16, UR4, RZ ;  /* 0x0000000410107c10 */ /* 0x008fca000ff3e0ff */
[----:B------:R-:W-:-:S05]  /*f2c0*/  IMAD.X R17, RZ, RZ, UR5, P1 ;  /* 0x00000005ff117e24 */ /* 0x000fca00088e06ff */
[----:B------:R-:W-:Y:S01]  /*f2d0*/  STG.E.U8 desc[UR36][R16.64], R3 ;  /* 0x0000000310007986 */ /* 0x000fe2000c101124 */
[----:B------:R-:W-:Y:S05]  /*f2e0*/  EXIT ;  /* 0x000000000000794d */ /* 0x000fea0003800000 */
.L_x_412:
[----:B------:R-:W-:Y:S01]  /*f2f0*/  STG.E.U8 desc[UR36][R6.64], R17 ;  /* 0x0000001106007986 */ /* 0x000fe2000c101124 */
[----:B------:R-:W-:Y:S05]  /*f300*/  EXIT ;  /* 0x000000000000794d */ /* 0x000fea0003800000 */
.L_x_385:
        /* <DEDUP_REMOVED lines=15> */
[----:B------:R-:W2:Y:S01]  /*f400*/  LDCU.64 UR4, c[0x0][0x758] ;  /* 0x0000eb00ff0477ac */ /* 0x000ea20008000a00 */
[----:B------:R-:W3:Y:S01]  /*f410*/  LDCU.U8 UR7, c[0x0][0x789] ;  /* 0x0000f120ff0777ac */ /* 0x000ee20008000000 */
[----:B0-----:R-:W-:Y:S01]  /*f420*/  UISETP.NE.AND UP0, UPT, UR6, URZ, UPT ;  /* 0x000000ff0600728c */ /* 0x001fe2000bf05270 */
[----:B--2---:R-:W-:-:S04]  /*f430*/  IADD3 R2, P0, PT, R16, UR4, RZ ;  /* 0x0000000410027c10 */ /* 0x004fc8000ff1e0ff */
[----:B------:R-:W-:Y:S01]  /*f440*/  IADD3.X R3, PT, PT, RZ, UR5, RZ, P0, !PT ;  /* 0x00000005ff037c10 */ /* 0x000fe200087fe4ff */
[----:B---3--:R-:W-:-:S03]  /*f450*/  UISETP.NE.AND UP1, UPT, UR7, URZ, UPT ;  /* 0x000000ff0700728c */ /* 0x008fc6000bf25270 */
[----:B------:R-:W-:Y:S08]  /*f460*/  BRA.U !UP0, `(.L_x_415) ;  /* 0x0000000108207547 */ /* 0x000ff0000b800000 */
[----:B------:R-:W2:Y:S01]  /*f470*/  LDG.E.U8 R4, desc[UR36][R2.64] ;  /* 0x0000002402047981 */ /* 0x000ea2000c1e1100 */
[----:B------:R-:W0:Y:S08]  /*f480*/  I2F.S8 R0, R17 ;  /* 0x0000001100007306 */ /* 0x000e300000001400 */
[----:B0-----:R-:W0:Y:S01]  /*f490*/  F2F.BF16.F32 R0, R0 ;  /* 0x0000000000007304 */ /* 0x001e220000202000 */
[----:B--2---:R-:W-:-:S13]  /*f4a0*/  ISETP.NE.AND P0, PT, R4, RZ, PT ;  /* 0x000000ff0400720c */ /* 0x004fda0003f05270 */
[----:B0-----:R-:W-:-:S04]  /*f4b0*/  @!P0 SHF.L.U32 R4, R0, 0x10, RZ ;  /* 0x0000001000048819 */ /* 0x001fc800000006ff */
[----:B------:R-:W-:-:S04]  /*f4c0*/  FSETP.NEU.OR P0, PT, R4, RZ, P0 ;  /* 0x000000ff0400720b */ /* 0x000fc8000070d400 */
[----:B------:R-:W-:-:S04]  /*f4d0*/  SEL R4, RZ, 0x1, !P0 ;  /* 0x00000001ff047807 */ /* 0x000fc80004000000 */
[----:B------:R-:W-:-:S07]  /*f4e0*/  PRMT R17, R4, 0x7610, R17 ;  /* 0x0000761004117816 */ /* 0x000fce0000000011 */
.L_x_415:
        /* <DEDUP_REMOVED lines=20> */
.L_x_417:
[----:B------:R-:W0:Y:S01]  /*f630*/  LDCU.64 UR4, c[0x0][0x758] ;  /* 0x0000eb00ff0477ac */ /* 0x000e220008000a00 */
[----:B------:R-:W-:-:S04]  /*f640*/  LOP3.LUT P0, RZ, R17, 0xff, RZ, 0xc0, !PT ;  /* 0x000000ff11ff7812 */ /* 0x000fc8000780c0ff */
[----:B------:R-:W-:Y:S02]  /*f650*/  SEL R3, RZ, 0x1, !P0 ;  /* 0x00000001ff037807 */ /* 0x000fe40004000000 */
[----:B0-----:R-:W-:-:S05]  /*f660*/  IADD3 R16, P1, PT, R16, UR4, RZ ;  /* 0x0000000410107c10 */ /* 0x001fca000ff3e0ff */
[----:B------:R-:W-:-:S05]  /*f670*/  IMAD.X R17, RZ, RZ, UR5, P1 ;  /* 0x00000005ff117e24 */ /* 0x000fca00088e06ff */
[----:B------:R-:W-:Y:S01]  /*f680*/  STG.E.U8 desc[UR36][R16.64], R3 ;  /* 0x0000000310007986 */ /* 0x000fe2000c101124 */
[----:B------:R-:W-:Y:S05]  /*f690*/  EXIT ;  /* 0x000000000000794d */ /* 0x000fea0003800000 */
.L_x_416:
[----:B------:R-:W-:-:S04]  /*f6a0*/  LOP3.LUT P0, RZ, R17, 0xff, RZ, 0xc0, !PT ;  /* 0x000000ff11ff7812 */ /* 0x000fc8000780c0ff */
[----:B------:R-:W-:-:S05]  /*f6b0*/  SEL R5, RZ, 0x1, !P0 ;  /* 0x00000001ff057807 */ /* 0x000fca0004000000 */
[----:B------:R-:W-:Y:S01]  /*f6c0*/  STG.E.U8 desc[UR36][R2.64], R5 ;  /* 0x0000000502007986 */ /* 0x000fe2000c101124 */
[----:B------:R-:W-:Y:S05]  /*f6d0*/  EXIT ;  /* 0x000000000000794d */ /* 0x000fea0003800000 */
.L_x_414:
[----:B------:R-:W0:Y:S01]  /*f6e0*/  LDCU.U8 UR4, c[0x0][0x788] ;  /* 0x0000f100ff0477ac */ /* 0x000e220008000000 */
[----:B------:R-:W2:Y:S01]  /*f6f0*/  LDCU.U8 UR5, c[0x0][0x789] ;  /* 0x0000f120ff0577ac */ /* 0x000ea20008000000 */
[----:B0-----:R-:W-:Y:S02]  /*f700*/  UISETP.NE.AND UP0, UPT, UR4, URZ, UPT ;  /* 0x000000ff0400728c */ /* 0x001fe4000bf05270 */
[----:B--2---:R-:W-:-:S07]  /*f710*/  UISETP.NE.AND UP1, UPT, UR5, URZ, UPT ;  /* 0x000000ff0500728c */ /* 0x004fce000bf25270 */
[----:B------:R-:W-:Y:S05]  /*f720*/  BRA.U !UP0, `(.L_x_418) ;  /* 0x0000000108207547 */ /* 0x000fea000b800000 */
        /* <DEDUP_REMOVED lines=8> */
.L_x_418:
        /* <DEDUP_REMOVED lines=9> */
[----:B------:R-:W2:Y:S01]  /*f840*/  LDCU.64 UR6, c[0x4][0x630] ;  /* 0x0100c600ff0677ac */ /* 0x000ea20008000a00 */
[----:B------:R-:W3:Y:S01]  /*f850*/  LDC.64 R2, c[0x4][R2] ;  /* 0x0100000002027b82 */ /* 0x000ee20000000a00 */
[----:B------:R-:W4:Y:S01]  /*f860*/  LDCU.64 UR8, c[0x4][0x4e8] ;  /* 0x01009d00ff0877ac */ /* 0x000f220008000a00 */
[----:B0-----:R-:W-:Y:S01]  /*f870*/  MOV R4, UR4 ;  /* 0x0000000400047c02 */ /* 0x001fe20008000f00 */
[----:B------:R-:W-:Y:S01]  /*f880*/  IMAD.U32 R5, RZ, RZ, UR5 ;  /* 0x00000005ff057e24 */ /* 0x000fe2000f8e00ff */
[----:B--2---:R-:W-:-:S02]  /*f890*/  MOV R6, UR6 ;  /* 0x0000000600067c02 */ /* 0x004fc40008000f00 */
[----:B------:R-:W-:Y:S01]  /*f8a0*/  MOV R7, UR7 ;  /* 0x0000000700077c02 */ /* 0x000fe20008000f00 */
[----:B----4-:R-:W-:Y:S01]  /*f8b0*/  IMAD.U32 R10, RZ, RZ, UR8 ;  /* 0x00000008ff0a7e24 */ /* 0x010fe2000f8e00ff */
[----:B------:R-:W-:-:S07]  /*f8c0*/  MOV R11, UR9 ;  /* 0x00000009000b7c02 */ /* 0x000fce0008000f00 */
[----:B------:R-:W-:-:S07]  /*f8d0*/  LEPC R20, `(.L_x_420) ;  /* 0x000000001014794e */ /* 0x000fce0000000000 */
[----:B-1-3--:R-:W-:Y:S05]  /*f8e0*/  CALL.ABS.NOINC R2 ;  /* 0x0000000002007343 */ /* 0x00afea0003c00000 */
.L_x_420:
[----:B------:R-:W0:Y:S01]  /*f8f0*/  LDCU.64 UR4, c[0x0][0x758] ;  /* 0x0000eb00ff0477ac */ /* 0x000e220008000a00 */
[----:B------:R-:W-:-:S04]  /*f900*/  LOP3.LUT P0, RZ, R17, 0xff, RZ, 0xc0, !PT ;  /* 0x000000ff11ff7812 */ /* 0x000fc8000780c0ff */
[----:B------:R-:W-:Y:S02]  /*f910*/  SEL R3, RZ, 0x1, !P0 ;  /* 0x00000001ff037807 */ /* 0x000fe40004000000 */
[----:B0-----:R-:W-:-:S04]  /*f920*/  IADD3 R16, P1, PT, R16, UR4, RZ ;  /* 0x0000000410107c10 */ /* 0x001fc8000ff3e0ff */
[----:B------:R-:W-:-:S05]  /*f930*/  IADD3.X R17, PT, PT, RZ, UR5, RZ, P1, !PT ;  /* 0x00000005ff117c10 */ /* 0x000fca0008ffe4ff */
[----:B------:R-:W-:Y:S01]  /*f940*/  STG.E.U8 desc[UR36][R16.64], R3 ;  /* 0x0000000310007986 */ /* 0x000fe2000c101124 */
[----:B------:R-:W-:Y:S05]  /*f950*/  EXIT ;  /* 0x000000000000794d */ /* 0x000fea0003800000 */
.L_x_419:
[----:B------:R-:W-:Y:S01]  /*f960*/  STG.E.U8 desc[UR36][R6.64], R17 ;  /* 0x0000001106007986 */ /* 0x000fe2000c101124 */
[----:B------:R-:W-:Y:S05]  /*f970*/  EXIT ;  /* 0x000000000000794d */ /* 0x000fea0003800000 */
.L_x_421:
        /* <DEDUP_REMOVED lines=16> */
.L_x_7749:


//--------------------- .text._ZN2at6native13reduce_kernelILi256ELi2ENS0_8ReduceOpIN3c108BFloat16ENS0_14func_wrapper_tIbZZZNS0_14or_kernel_cudaERNS_14TensorIteratorEENKUlvE_clEvENKUlvE9_clEvEUlbS4_E_EEjbLi4ELi4EEEEEvT1_ --------------------------
	.section	.text._ZN2at6native13reduce_kernelILi256ELi2ENS0_8ReduceOpIN3c108BFloat16ENS0_14func_wrapper_tIbZZZNS0_14or_kernel_cudaERNS_14TensorIteratorEENKUlvE_clEvENKUlvE9_clEvEUlbS4_E_EEjbLi4ELi4EEEEEvT1_,"ax",@progbits
	.align	128
        .global         _ZN2at6native13reduce_kernelILi256ELi2ENS0_8ReduceOpIN3c108BFloat16ENS0_14func_wrapper_tIbZZZNS0_14or_kernel_cudaERNS_14TensorIteratorEENKUlvE_clEvENKUlvE9_clEvEUlbS4_E_EEjbLi4ELi4EEEEEvT1_
        .type           _ZN2at6native13reduce_kernelILi256ELi2ENS0_8ReduceOpIN3c108BFloat16ENS0_14func_wrapper_tIbZZZNS0_14or_kernel_cudaERNS_14TensorIteratorEENKUlvE_clEvENKUlvE9_clEvEUlbS4_E_EEjbLi4ELi4EEEEEvT1_,@function
        .size           _ZN2at6native13reduce_kernelILi256ELi2ENS0_8ReduceOpIN3c108BFloat16ENS0_14func_wrapper_tIbZZZNS0_14or_kernel_cudaERNS_14TensorIteratorEENKUlvE_clEvENKUlvE9_clEvEUlbS4_E_EEjbLi4ELi4EEEEEvT1_,(.L_x_7750 - _ZN2at6native13reduce_kernelILi256ELi2ENS0_8ReduceOpIN3c108BFloat16ENS0_14func_wrapper_tIbZZZNS0_14or_kernel_cudaERNS_14TensorIteratorEENKUlvE_clEvENKUlvE9_clEvEUlbS4_E_EEjbLi4ELi4EEEEEvT1_)
        .other          _ZN2at6native13reduce_kernelILi256ELi2ENS0_8ReduceOpIN3c108BFloat16ENS0_14func_wrapper_tIbZZZNS0_14or_kernel_cudaERNS_14TensorIteratorEENKUlvE_clEvENKUlvE9_clEvEUlbS4_E_EEjbLi4ELi4EEEEEvT1_,@"STO_CUDA_ENTRY STV_DEFAULT"
_ZN2at6native13reduce_kernelILi256ELi2ENS0_8ReduceOpIN3c108BFloat16ENS0_14func_wrapper_tIbZZZNS0_14or_kernel_cudaERNS_14TensorIteratorEENKUlvE_clEvENKUlvE9_clEvEUlbS4_E_EEjbLi4ELi4EEEEEvT1_:
.text._ZN2at6native13reduce_kernelILi256ELi2ENS0_8ReduceOpIN3c108BFloat16ENS0_14func_wrapper_tIbZZZNS0_14or_kernel_cudaERNS_14TensorIteratorEENKUlvE_clEvENKUlvE9_clEvEUlbS4_E_EEjbLi4ELi4EEEEEvT1_:
[----:B------:R-:W0:Y:S01]  /*0000*/  LDC R1, c[0x0][0x37c] ;  /* 0x0000df00ff017b82 */ /* 0x000e220000000800 */
[----:B------:R-:W1:Y:S01]  /*0010*/  S2R R23, SR_TID.X ;  /* 0x0000000000177919 */ /* 0x000e620000002100 */
[----:B------:R-:W1:Y:S01]  /*0020*/  LDCU.128 UR8, c[0x0][0x3a0] ;  /* 0x00007400ff0877ac */ /* 0x000e620008000c00 */
[----:B------:R-:W-:Y:S01]  /*0030*/  IMAD.MOV.U32 R24, RZ, RZ, RZ ;  /* 0x000000ffff187224 */ /* 0x000fe200078e00ff */
[----:B------:R-:W2:Y:S01]  /*0040*/  S2R R18, SR_TID.Y ;  /* 0x0000000000127919 */ /* 0x000ea20000002200 */
[----:B------:R-:W3:Y:S01]  /*0050*/  LDCU UR4, c[0x0][0x558] ;  /* 0x0000ab00ff0477ac */ /* 0x000ee20008000800 */
[----:B------:R-:W4:Y:S01]  /*0060*/  S2R R19, SR_CTAID.X ;  /* 0x0000000000137919 */ /* 0x000f220000002500 */
[----:B------:R-:W5:Y:S01]  /*0070*/  LDCU UR6, c[0x0][0x39c] ;  /* 0x00007380ff0677ac */ /* 0x000f620008000800 */
[----:B------:R-:W4:Y:S01]  /*0080*/  S2R R2, SR_CTAID.Y ;  /* 0x0000000000027919 */ /* 0x000f220000002600 */
[----:B------:R-:W4:Y:S01]  /*0090*/  LDCU UR5, c[0x0][0x394] ;  /* 0x00007280ff0577ac */ /* 0x000f220008000800 */
[----:B---3--:R-:W-:Y:S01]  /*00a0*/  UISETP.NE.AND UP0, UPT, UR4, URZ, UPT ;  /* 0x000000ff0400728c */ /* 0x008fe2000bf05270 */
[----:B-1----:R-:W-:-:S02]  /*00b0*/  IMAD R3, R23, UR10, RZ ;  /* 0x0000000a17037c24 */ /* 0x002fc4000f8e02ff */
[----:B-----5:R-:W-:Y:S02]  /*00c0*/  IMAD R5, R23, UR6, RZ ;  /* 0x0000000617057c24 */ /* 0x020fe4000f8e02ff */
[C---:B--2---:R-:W-:Y:S02]  /*00d0*/  IMAD R0, R18.reuse, UR11, R3 ;  /* 0x0000000b12007c24 */ /* 0x044fe4000f8e0203 */
[----:B------:R-:W-:Y:S02]  /*00e0*/  IMAD R5, R18, UR8, R5 ;  /* 0x0000000812057c24 */ /* 0x000fe4000f8e0205 */
[----:B----4-:R-:W-:Y:S02]  /*00f0*/  IMAD R0, R19, UR5, R0 ;  /* 0x0000000513007c24 */ /* 0x010fe4000f8e0200 */
[----:B------:R-:W-:Y:S02]  /*0100*/  IMAD R6, R2, UR9, R5 ;  /* 0x0000000902067c24 */ /* 0x000fe4000f8e0205 */
[----:B------:R-:W-:Y:S01]  /*0110*/  IMAD.SHL.U32 R5, R0, 0x2, RZ ;  /* 0x0000000200057824 */ /* 0x000fe200078e00ff */
[----:B------:R-:W-:Y:S06]  /*0120*/  BRA.U !UP0, `(.L_x_422) ;  /* 0x0000001108547547 */ /* 0x000fec000b800000 */
[----:B------:R-:W1:Y:S01]  /*0130*/  LDCU.64 UR6, c[0x0][0x560] ;  /* 0x0000ac00ff0677ac */ /* 0x000e620008000a00 */
[----:B------:R-:W-:Y:S01]  /*0140*/  HFMA2 R4, -RZ, RZ, 0, 0 ;  /* 0x00000000ff047431 */ /* 0x000fe200000001ff */
[----:B------:R-:W2:Y:S01]  /*0150*/  LDCU UR5, c[0x0][0x55c] ;  /* 0x0000ab80ff0577ac */ /* 0x000ea20008000800 */
[----:B------:R-:W3:Y:S01]  /*0160*/  LDCU UR8, c[0x0][0x68c] ;  /* 0x0000d180ff0877ac */ /* 0x000ee20008000800 */
[----:B------:R-:W-:-:S04]  /*0170*/  UIADD3 UR4, UPT, UPT, UR4, -0x1, URZ ;  /* 0xffffffff04047890 */ /* 0x000fc8000fffe0ff */
[----:B------:R-:W-:Y:S01]  /*0180*/  UISETP.NE.AND UP0, UPT, UR4, URZ, UPT ;  /* 0x000000ff0400728c */ /* 0x000fe2000bf05270 */
[----:B-1----:R-:W-:-:S05]  /*0190*/  IMAD.HI.U32 R8, R5, UR6, R4 ;  /* 0x0000000605087c27 */ /* 0x002fca000f8e0004 */
[----:B------:R-:W-:-:S05]  /*01a0*/  SHF.R.U32.HI R9, RZ, UR7, R8 ;  /* 0x00000007ff097c19 */ /* 0x000fca0008011608 */
[----:B------:R-:W-:-:S04]  /*01b0*/  IMAD.MOV R3, RZ, RZ, -R9 ;  /* 0x000000ffff037224 */ /* 0x000fc800078e0a09 */
[----:B--2---:R-:W-:-:S04]  /*01c0*/  IMAD R24, R3, UR5, R5 ;  /* 0x0000000503187c24 */ /* 0x004fc8000f8e0205 */
[----:B---3--:R-:W-:Y:S01]  /*01d0*/  IMAD R24, R24, UR8, RZ ;  /* 0x0000000818187c24 */ /* 0x008fe2000f8e02ff */
[----:B------:R-:W-:Y:S06]  /*01e0*/  BRA.U !UP0, `(.L_x_422) ;  /* 0x0000001108247547 */ /* 0x000fec000b800000 */
[----:B------:R-:W1:Y:S01]  /*01f0*/  LDCU.64 UR6, c[0x0][0x568] ;  /* 0x0000ad00ff0677ac */ /* 0x000e620008000a00 */
[----:B------:R-:W-:Y:S01]  /*0200*/  IMAD.MOV.U32 R8, RZ, RZ, RZ ;  /* 0x000000ffff087224 */ /* 0x000fe200078e00ff */
[----:B------:R-:W2:Y:S01]  /*0210*/  LDCU UR5, c[0x0][0x570] ;  /* 0x0000ae00ff0577ac */ /* 0x000ea20008000800 */
[----:B------:R-:W-:-:S04]  /*0220*/  UISETP.LT.U32.AND UP0, UPT, UR4, 0x18, UPT ;  /* 0x000000180400788c */ /* 0x000fc8000bf01070 */
[----:B------:R-:W-:-:S04]  /*0230*/  USEL UR4, UR4, 0x18, UP0 ;  /* 0x0000001804047887 */ /* 0x000fc80008000000 */
[----:B------:R-:W-:Y:S01]  /*0240*/  UIADD3 UR4, UPT, UPT, UR4, 0x1, URZ ;  /* 0x0000000104047890 */ /* 0x000fe2000fffe0ff */
[----:B-1----:R-:W-:Y:S01]  /*0250*/  IMAD.HI.U32 R10, R9, UR7, R8 ;  /* 0x00000007090a7c27 */ /* 0x002fe2000f8e0008 */
[----:B------:R-:W1:Y:S04]  /*0260*/  LDCU UR7, c[0x0][0x694] ;  /* 0x0000d280ff0777ac */ /* 0x000e680008000800 */
[----:B--2---:R-:W-:Y:S01]  /*0270*/  SHF.R.U32.HI R11, RZ, UR5, R10 ;  /* 0x00000005ff0b7c19 */ /* 0x004fe2000801160a */
[----:B------:R-:W-:-:S03]  /*0280*/  UISETP.NE.AND UP0, UPT, UR4, 0x2, UPT ;  /* 0x000000020400788c */ /* 0x000fc6000bf05270 */
[----:B------:R-:W-:-:S05]  /*0290*/  IADD3 R3, PT, PT, -R11, RZ, RZ ;  /* 0x000000ff0b037210 */ /* 0x000fca0007ffe1ff */
[----:B------:R-:W-:-:S04]  /*02a0*/  IMAD R9, R3, UR6, R9 ;  /* 0x0000000603097c24 */ /* 0x000fc8000f8e0209 */
[----:B-1----:R-:W-:Y:S01]  /*02b0*/  IMAD R24, R9, UR7, R24 ;  /* 0x0000000709187c24 */ /* 0x002fe2000f8e0218 */
[----:B------:R-:W-:Y:S06]  /*02c0*/  BRA.U !UP0, `(.L_x_422) ;  /* 0x0000000d08ec7547 */ /* 0x000fec000b800000 */
[----:B------:R-:W1:Y:S01]  /*02d0*/  LDCU.64 UR6, c[0x0][0x578] ;  /* 0x0000af00ff0677ac */ /* 0x000e620008000a00 */
[----:B------:R-:W-:Y:S01]  /*02e0*/  IMAD.MOV.U32 R10, RZ, RZ, RZ ;  /* 0x000000ffff0a7224 */ /* 0x000fe200078e00ff */
[----:B------:R-:W2:Y:S01]  /*02f0*/  LDCU UR5, c[0x0][0x574] ;  /* 0x0000ae80ff0577ac */ /* 0x000ea20008000800 */
[----:B------:R-:W3:Y:S01]  /*0300*/  LDCU UR8, c[0x0][0x69c] ;  /* 0x0000d380ff0877ac */ /* 0x000ee20008000800 */
[----:B------:R-:W-:Y:S01]  /*0310*/  UISETP.NE.AND UP0, UPT, UR4, 0x3, UPT ;  /* 0x000000030400788c */ /* 0x000fe2000bf05270 */
[----:B-1----:R-:W-:-:S05]  /*0320*/  IMAD.HI.U32 R8, R11, UR6, R10 ;  /* 0x000000060b087c27 */ /* 0x002fca000f8e000a */
[----:B------:R-:W-:-:S05]  /*0330*/  SHF.R.U32.HI R9, RZ, UR7, R8 ;  /* 0x00000007ff097c19 */ /* 0x000fca0008011608 */
[----:B------:R-:W-:-:S04]  /*0340*/  IMAD.MOV R3, RZ, RZ, -R9 ;  /* 0x000000ffff037224 */ /* 0x000fc800078e0a09 */
[----:B--2---:R-:W-:-:S04]  /*0350*/  IMAD R11, R3, UR5, R11 ;  /* 0x00000005030b7c24 */ /* 0x004fc8000f8e020b */
[----:B---3--:R-:W-:Y:S01]  /*0360*/  IMAD R24, R11, UR8, R24 ;  /* 0x000000080b187c24 */ /* 0x008fe2000f8e0218 */
[----:B------:R-:W-:Y:S06]  /*0370*/  BRA.U !UP0, `(.L_x_422) ;  /* 0x0000000d08c07547 */ /* 0x000fec000b800000 */
[----:B------:R-:W1:Y:S01]  /*0380*/  LDCU.64 UR6, c[0x0][0x580] ;  /* 0x0000b000ff0677ac */ /* 0x000e620008000a00 */
[----:B------:R-:W-:Y:S01]  /*0390*/  MOV R8, RZ ;  /* 0x000000ff00087202 */ /* 0x000fe20000000f00 */
[----:B------:R-:W2:Y:S01]  /*03a0*/  LDCU UR5, c[0x0][0x588] ;  /* 0x0000b100ff0577ac */ /* 0x000ea20008000800 */
[----:B------:R-:W3:Y:S01]  /*03b0*/  LDCU UR8, c[0x0][0x6a4] ;  /* 0x0000d480ff0877ac */ /* 0x000ee20008000800 */
[----:B------:R-:W-:Y:S02]  /*03c0*/  UISETP.NE.AND UP0, UPT, UR4, 0x4, UPT ;  /* 0x000000040400788c */ /* 0x000fe4000bf05270 */
[----:B-1----:R-:W-:-:S05]  /*03d0*/  IMAD.HI.U32 R10, R9, UR7, R8 ;  /* 0x00000007090a7c27 */ /* 0x002fca000f8e0008 */
[----:B--2---:R-:W-:-:S05]  /*03e0*/  SHF.R.U32.HI R11, RZ, UR5, R10 ;  /* 0x00000005ff0b7c19 */ /* 0x004fca000801160a */
[----:B------:R-:W-:-:S04]  /*03f0*/  IMAD.MOV R3, RZ, RZ, -R11 ;  /* 0x000000ffff037224 */ /* 0x000fc800078e0a0b */
[----:B------:R-:W-:-:S04]  /*0400*/  IMAD R9, R3, UR6, R9 ;  /* 0x0000000603097c24 */ /* 0x000fc8000f8e0209 */
[----:B---3--:R-:W-:Y:S01]  /*0410*/  IMAD R24, R9, UR8, R24 ;  /* 0x0000000809187c24 */ /* 0x008fe2000f8e0218 */
[----:B------:R-:W-:Y:S06]  /*0420*/  BRA.U !UP0, `(.L_x_422) ;  /* 0x0000000d08947547 */ /* 0x000fec000b800000 */
[----:B------:R-:W1:Y:S01]  /*0430*/  LDCU.64 UR6, c[0x0][0x590] ;  /* 0x0000b200ff0677ac */ /* 0x000e620008000a00 */
[----:B------:R-:W-:Y:S01]  /*0440*/  IMAD.MOV.U32 R10, RZ, RZ, RZ ;  /* 0x000000ffff0a7224 */ /* 0x000fe200078e00ff */
[----:B------:R-:W2:Y:S01]  /*0450*/  LDCU UR5, c[0x0][0x58c] ;  /* 0x0000b180ff0577ac */ /* 0x000ea20008000800 */
[----:B------:R-:W3:Y:S01]  /*0460*/  LDCU UR8, c[0x0][0x6ac] ;  /* 0x0000d580ff0877ac */ /* 0x000ee20008000800 */
[----:B------:R-:W-:Y:S01]  /*0470*/  UISETP.NE.AND UP0, UPT, UR4, 0x5, UPT ;  /* 0x000000050400788c */ /* 0x000fe2000bf05270 */
[----:B-1----:R-:W-:-:S05]  /*0480*/  IMAD.HI.U32 R8, R11, UR6, R10 ;  /* 0x000000060b087c27 */ /* 0x002fca000f8e000a */
[----:B------:R-:W-:-:S04]  /*0490*/  SHF.R.U32.HI R9, RZ, UR7, R8 ;  /* 0x00000007ff097c19 */ /* 0x000fc80008011608 */
[----:B------:R-:W-:-:S05]  /*04a0*/  IADD3 R3, PT, PT, -R9, RZ, RZ ;  /* 0x000000ff09037210 */ /* 0x000fca0007ffe1ff */
[----:B--2---:R-:W-:-:S04]  /*04b0*/  IMAD R11, R3, UR5, R11 ;  /* 0x00000005030b7c24 */ /* 0x004fc8000f8e020b */
        /* <DEDUP_REMOVED lines=8> */
[----:B--2---:R-:W-:-:S05]  /*0540*/  SHF.R.U32.HI R11, RZ, UR5, R10 ;  /* 0x00000005ff0b7c19 */ /* 0x004fca000801160a */
[----:B------:R-:W-:-:S04]  /*0550*/  IMAD.MOV R3, RZ, RZ, -R11 ;  /* 0x000000ffff037224 */ /* 0x000fc800078e0a0b */
[----:B------:R-:W-:-:S04]  /*0560*/  IMAD R9, R3, UR6, R9 ;  /* 0x0000000603097c24 */ /* 0x000fc8000f8e0209 */
[----:B---3--:R-:W-:Y:S01]  /*0570*/  IMAD R24, R9, UR8, R24 ;  /* 0x0000000809187c24 */ /* 0x008fe2000f8e0218 */
[----:B------:R-:W-:Y:S06]  /*0580*/  BRA.U !UP0, `(.L_x_422) ;  /* 0x0000000d083c7547 */ /* 0x000fec000b800000 */
[----:B------:R-:W1:Y:S01]  /*0590*/  LDCU.64 UR6, c[0x0][0x5a8] ;  /* 0x0000b500ff0677ac */ /* 0x000e620008000a00 */
[----:B------:R-:W-:Y:S01]  /*05a0*/  HFMA2 R10, -RZ, RZ, 0, 0 ;  /* 0x00000000ff0a7431 */ /* 0x000fe200000001ff */
[----:B------:R-:W2:Y:S01]  /*05b0*/  LDCU UR5, c[0x0][0x5a4] ;  /* 0x0000b480ff0577ac */ /* 0x000ea20008000800 */
[----:B------:R-:W3:Y:S01]  /*05c0*/  LDCU UR8, c[0x0][0x6bc] ;  /* 0x0000d780ff0877ac */ /* 0x000ee20008000800 */
[----:B------:R-:W-:Y:S02]  /*05d0*/  UISETP.NE.AND UP0, UPT, UR4, 0x7, UPT ;  /* 0x000000070400788c */ /* 0x000fe4000bf05270 */
[----:B-1----:R-:W-:-:S05]  /*05e0*/  IMAD.HI.U32 R8, R11, UR6, R10 ;  /* 0x000000060b087c27 */ /* 0x002fca000f8e000a */
[----:B------:R-:W-:-:S05]  /*05f0*/  SHF.R.U32.HI R9, RZ, UR7, R8 ;  /* 0x00000007ff097c19 */ /* 0x000fca0008011608 */
[----:B------:R-:W-:-:S04]  /*0600*/  IMAD.MOV R3, RZ, RZ, -R9 ;  /* 0x000000ffff037224 */ /* 0x000fc800078e0a09 */
        /* <DEDUP_REMOVED lines=9> */
[----:B--2---:R-:W-:-:S04]  /*06a0*/  SHF.R.U32.HI R11, RZ, UR5, R10 ;  /* 0x00000005ff0b7c19 */ /* 0x004fc8000801160a */
[----:B------:R-:W-:-:S05]  /*06b0*/  IADD3 R3, PT, PT, -R11, RZ, RZ ;  /* 0x000000ff0b037210 */ /* 0x000fca0007ffe1ff */
        /* <DEDUP_REMOVED lines=182> */
[----:B------:R-:W3:Y:S03]  /*1220*/  LDCU UR7, c[0x0][0x74c] ;  /* 0x0000e980ff0777ac */ /* 0x000ee60008000800 */
[----:B-1----:R-:W-:-:S05]  /*1230*/  IMAD.HI.U32 R0, R11, UR4, R10 ;  /* 0x000000040b007c27 */ /* 0x002fca000f8e000a */
[----:B------:R-:W-:-:S05]  /*1240*/  SHF.R.U32.HI R0, RZ, UR5, R0 ;  /* 0x00000005ff007c19 */ /* 0x000fca0008011600 */
[----:B------:R-:W-:-:S04]  /*1250*/  IMAD.MOV R3, RZ, RZ, -R0 ;  /* 0x000000ffff037224 */ /* 0x000fc800078e0a00 */
[----:B--2---:R-:W-:-:S04]  /*1260*/  IMAD R11, R3, UR6, R11 ;  /* 0x00000006030b7c24 */ /* 0x004fc8000f8e020b */
[----:B---3--:R-:W-:-:S07]  /*1270*/  IMAD R24, R11, UR7, R24 ;  /* 0x000000070b187c24 */ /* 0x008fce000f8e0218 */
.L_x_422:
[----:B------:R-:W1:Y:S01]  /*1280*/  LDCU.64 UR4, c[0x0][0x388] ;  /* 0x00007100ff0477ac */ /* 0x000e620008000a00 */
[----:B------:R-:W-:Y:S01]  /*1290*/  BSSY.RECONVERGENT B7, `(.L_x_423) ;  /* 0x0000b24000077945 */ /* 0x000fe20003800200 */
[----:B------:R-:W2:Y:S01]  /*12a0*/  LDCU.64 UR36, c[0x0][0x358] ;  /* 0x00006b00ff2477ac */ /* 0x000ea20008000a00 */
[----:B-1----:R-:W-:-:S05]  /*12b0*/  IMAD.U32 R8, RZ, RZ, UR4 ;  /* 0x00000004ff087e24 */ /* 0x002fca000f8e00ff */
[----:B------:R-:W-:-:S04]  /*12c0*/  ISETP.GE.U32.AND P0, PT, R6, R8, PT ;  /* 0x000000080600720c */ /* 0x000fc80003f06070 */
[----:B------:R-:W-:-:S13]  /*12d0*/  ISETP.GE.U32.OR P0, PT, R5, UR5, P0 ;  /* 0x0000000505007c0c */ /* 0x000fda0008706470 */
[----:B--2---:R-:W-:Y:S05]  /*12e0*/  @P0 BRA `(.L_x_424) ;  /* 0x000000b000780947 */ /* 0x004fea0003800000 */
[----:B------:R-:W1:Y:S01]  /*12f0*/  LDCU.U8 UR6, c[0x0][0x3bc] ;  /* 0x00007780ff0677ac */ /* 0x000e620008000000 */
[----:B------:R-:W-:Y:S01]  /*1300*/  BSSY.RECONVERGENT B6, `(.L_x_425) ;  /* 0x0000b1a000067945 */ /* 0x000fe20003800200 */
[----:B------:R-:W2:Y:S01]  /*1310*/  LDCU.64 UR4, c[0x0][0x750] ;  /* 0x0000ea00ff0477ac */ /* 0x000ea20008000a00 */
[----:B-1----:R-:W-:Y:S01]  /*1320*/  UISETP.NE.AND UP0, UPT, UR6, URZ, UPT ;  /* 0x000000ff0600728c */ /* 0x002fe2000bf05270 */
[----:B--2---:R-:W-:-:S04]  /*1330*/  IADD3 R16, P0, PT, R24, UR4, RZ ;  /* 0x0000000418107c10 */ /* 0x004fc8000ff1e0ff */
[----:B------:R-:W-:-:S04]  /*1340*/  IADD3.X R17, PT, PT, RZ, UR5, RZ, P0, !PT ;  /* 0x00000005ff117c10 */ /* 0x000fc800087fe4ff */
[----:B------:R-:W-:Y:S05]  /*1350*/  BRA.U !UP0, `(.L_x_426) ;  /* 0x0000000908247547 */ /* 0x000fea000b800000 */
[----:B------:R-:W-:Y:S01]  /*1360*/  MOV R14, 0x0 ;  /* 0x00000000000e7802 */ /* 0x000fe20000000f00 */
[----:B------:R-:W1:Y:S01]  /*1370*/  LDCU.64 UR4, c[0x4][0x628] ;  /* 0x0100c500ff0477ac */ /* 0x000e620008000a00 */
[----:B------:R-:W-:Y:S02]  /*1380*/  HFMA2 R13, -RZ, RZ, 0, 0 ;  /* 0x00000000ff0d7431 */ /* 0x000fe400000001ff */
[----:B------:R-:W-:Y:S01]  /*1390*/  IMAD.MOV.U32 R8, RZ, RZ, 0x1e3 ;  /* 0x000001e3ff087424 */ /* 0x000fe200078e00ff */
[----:B------:R-:W2:Y:S01]  /*13a0*/  LDCU.64 UR6, c[0x4][0x630] ;  /* 0x0100c600ff0677ac */ /* 0x000ea20008000a00 */
[----:B------:R-:W3:Y:S01]  /*13b0*/  LDC.64 R14, c[0x4][R14] ;  /* 0x010000000e0e7b82 */ /* 0x000ee20000000a00 */
[----:B------:R-:W-:Y:S01]  /*13c0*/  IMAD.MOV.U32 R12, RZ, RZ, 0x1 ;  /* 0x00000001ff0c7424 */ /* 0x000fe200078e00ff */
[----:B------:R-:W4:Y:S01]  /*13d0*/  LDCU.64 UR8, c[0x4][0x4f8] ;  /* 0x01009f00ff0877ac */ /* 0x000f220008000a00 */
[----:B-1----:R-:W-:Y:S02]  /*13e0*/  IMAD.U32 R4, RZ, RZ, UR4 ;  /* 0x00000004ff047e24 */ /* 0x002fe4000f8e00ff */
[----:B------:R-:W-:Y:S01]  /*13f0*/  IMAD.U32 R5, RZ, RZ, UR5 ;  /* 0x00000005ff057e24 */ /* 0x000fe2000f8e00ff */
[----:B--2---:R-:W-:Y:S01]  /*1400*/  MOV R6, UR6 ;  /* 0x0000000600067c02 */ /* 0x004fe20008000f00 */
[----:B------:R-:W-:-:S02]  /*1410*/  IMAD.U32 R7, RZ, RZ, UR7 ;  /* 0x00000007ff077e24 */ /* 0x000fc4000f8e00ff */
[----:B----4-:R-:W-:Y:S01]  /*1420*/  IMAD.U32 R10, RZ, RZ, UR8 ;  /* 0x00000008ff0a7e24 */ /* 0x010fe2000f8e00ff */
[----:B------:R-:W-:-:S07]  /*1430*/  MOV R11, UR9 ;  /* 0x00000009000b7c02 */ /* 0x000fce0008000f00 */
[----:B------:R-:W-:-:S07]  /*1440*/  LEPC R20, `(.L_x_427) ;  /* 0x000000001014794e */ /* 0x000fce0000000000 */
[----:B0--3--:R-:W-:Y:S05]  /*1450*/  CALL.ABS.NOINC R14 ;  /* 0x000000000e007343 */ /* 0x009fea0003c00000 */
.L_x_427:
[----:B------:R-:W0:Y:S01]  /*1460*/  LDCU.U8 UR4, c[0x0][0x381] ;  /* 0x00007020ff0477ac */ /* 0x000e220008000000 */
[----:B------:R-:W-:Y:S01]  /*1470*/  SHF.R.U32.HI R0, RZ, 0x1, R16 ;  /* 0x00000001ff007819 */ /* 0x000fe20000011610 */
[----:B------:R-:W-:Y:S01]  /*1480*/  BSSY.RECONVERGENT B0, `(.L_x_428) ;  /* 0x0000026000007945 */ /* 0x000fe20003800200 */
[----:B------:R-:W1:Y:S02]  /*1490*/  LDCU UR5, c[0x0][0x388] ;  /* 0x00007100ff0577ac */ /* 0x000e640008000800 */
[----:B------:R-:W-:Y:S01]  /*14a0*/  LOP3.LUT P0, R6, R0, 0x3, RZ, 0xc0, !PT ;  /* 0x0000000300067812 */ /* 0x000fe2000780c0ff */
[----:B0-----:R-:W-:Y:S02]  /*14b0*/  IMAD.U32 R0, RZ, RZ, UR4 ;  /* 0x00000004ff007e24 */ /* 0x001fe4000f8e00ff */
[----:B------:R-:W-:Y:S01]  /*14c0*/  IMAD.U32 R4, RZ, RZ, UR4 ;  /* 0x00000004ff047e24 */ /* 0x000fe2000f8e00ff */
[----:B-1----:R-:W-:-:S09]  /*14d0*/  MOV R3, UR5 ;  /* 0x0000000500037c02 */ /* 0x002fd20008000f00 */
[----:B------:R-:W-:Y:S05]  /*14e0*/  @!P0 BRA `(.L_x_429) ;  /* 0x00000000007c8947 */ /* 0x000fea0003800000 */
[C---:B------:R-:W-:Y:S01]  /*14f0*/  ISETP.GT.U32.AND P0, PT, R23.reuse, 0x3, PT ;  /* 0x000000031700780c */ /* 0x040fe20003f04070 */
[----:B------:R-:W-:Y:S01]  /*1500*/  IMAD.MOV R3, RZ, RZ, -R6 ;  /* 0x000000ffff037224 */ /* 0x000fe200078e0a06 */
[----:B------:R-:W-:Y:S01]  /*1510*/  BSSY.RECONVERGENT B1, `(.L_x_430) ;  /* 0x0000018000017945 */ /* 0x000fe20003800200 */
[----:B------:R-:W-:Y:S02]  /*1520*/  PRMT R4, R0, 0x7610, R4 ;  /* 0x0000761000047816 */ /* 0x000fe40000000004 */
[----:B------:R-:W-:Y:S01]  /*1530*/  ISETP.LT.U32.OR P0, PT, R23, R6, P0 ;  /* 0x000000061700720c */ /* 0x000fe20000701470 */
[----:B------:R-:W-:-:S12]  /*1540*/  IMAD.WIDE R16, R3, 0x2, R16 ;  /* 0x0000000203107825 */ /* 0x000fd800078e0210 */
        /* <DEDUP_REMOVED lines=19> */
.L_x_432:
[----:B------:R-:W-:-:S07]  /*1680*/  SEL R4, RZ, 0x1, !P0 ;  /* 0x00000001ff047807 */ /* 0x000fce0004000000 */
.L_x_431:
[----:B------:R-:W-:Y:S05]  /*1690*/  BSYNC.RECONVERGENT B1 ;  /* 0x0000000000017941 */ /* 0x000fea0003800200 */
.L_x_430:
[----:B------:R-:W0:Y:S01]  /*16a0*/  LDC R3, c[0x0][0x388] ;  /* 0x0000e200ff037b82 */ /* 0x000e220000000800 */
[----:B------:R-:W-:-:S04]  /*16b0*/  IADD3 R16, P0, PT, R16, 0x8, RZ ;  /* 0x0000000810107810 */ /* 0x000fc80007f1e0ff */
[----:B------:R-:W-:Y:S02]  /*16c0*/  IADD3.X R17, PT, PT, RZ, R17, RZ, P0, !PT ;  /* 0x00000011ff117210 */ /* 0x000fe400007fe4ff */
[----:B0-----:R-:W-:-:S07]  /*16d0*/  IADD3 R3, PT, PT, R6, -0x4, R3 ;  /* 0xfffffffc06037810 */ /* 0x001fce0007ffe003 */
.L_x_429:
[----:B------:R-:W-:Y:S05]  /*16e0*/  BSYNC.RECONVERGENT B0 ;  /* 0x0000000000007941 */ /* 0x000fea0003800200 */
.L_x_428:
[----:B------:R-:W0:Y:S01]  /*16f0*/  LDCU UR4, c[0x0][0x39c] ;  /* 0x00007380ff0477ac */ /* 0x000e220008000800 */
[----:B------:R-:W-:Y:S01]  /*1700*/  BSSY.RECONVERGENT B0, `(.L_x_433) ;  /* 0x0000026000007945 */ /* 0x000fe20003800200 */
[----:B------:R-:W-:Y:S01]  /*1710*/  PRMT R8, R0, 0x7610, R8 ;  /* 0x0000761000087816 */ /* 0x000fe20000000008 */
[----:B------:R-:W1:Y:S01]  /*1720*/  LDCU.64 UR6, c[0x0][0x3a0] ;  /* 0x00007400ff0677ac */ /* 0x000e620008000a00 */
[----:B0-----:R-:W-:-:S04]  /*1730*/  IMAD R5, R23, UR4, RZ ;  /* 0x0000000417057c24 */ /* 0x001fc8000f8e02ff */
[----:B-1----:R-:W-:-:S04]  /*1740*/  IMAD R5, R18, UR6, R5 ;  /* 0x0000000612057c24 */ /* 0x002fc8000f8e0205 */
[----:B------:R-:W-:-:S05]  /*1750*/  IMAD R7, R2, UR7, R5 ;  /* 0x0000000702077c24 */ /* 0x000fca000f8e0205 */
[----:B------:R-:W-:-:S04]  /*1760*/  LEA R6, R7, 0x3, 0x2 ;  /* 0x0000000307067811 */ /* 0x000fc800078e10ff */
[----:B------:R-:W-:Y:S02]  /*1770*/  ISETP.GE.U32.AND P0, PT, R6, R3, PT ;  /* 0x000000030600720c */ /* 0x000fe40003f06070 */
[----:B------:R-:W-:-:S11]  /*1780*/  PRMT R6, R0, 0x7610, R6 ;  /* 0x0000761000067816 */ /* 0x000fd60000000006 */
[----:B------:R-:W-:Y:S05]  /*1790*/  @P0 BRA `(.L_x_434) ;  /* 0x0000000000700947 */ /* 0x000fea0003800000 */
[C---:B------:R-:W-:Y:S02]  /*17a0*/  PRMT R6, R0.reuse, 0x7610, R6 ;  /* 0x0000761000067816 */ /* 0x040fe40000000006 */
[----:B------:R-:W-:-:S07]  /*17b0*/  PRMT R8, R0, 0x7610, R8 ;  /* 0x0000761000087816 */ /* 0x000fce0000000008 */
.L_x_435:
        /* <DEDUP_REMOVED lines=12> */
[C---:B--2---:R-:W-:Y:S02]  /*1880*/  PRMT R0, R11.reuse, 0x7632, R0 ;  /* 0x000076320b007816 */ /* 0x044fe40000000000 */
[----:B------:R-:W-:Y:S01]  /*1890*/  @!P3 SHF.L.U32 R8, R11, 0x10, RZ ;  /* 0x000000100b08b819 */ /* 0x000fe200000006ff */
[----:B---3--:R-:W-:Y:S02]  /*18a0*/  @!P1 IMAD.U32 R6, R10, 0x10000, RZ ;  /* 0x000100000a069824 */ /* 0x008fe400078e00ff */
[----:B------:R-:W-:Y:S01]  /*18b0*/  @!P0 IMAD.U32 R0, R0, 0x10000, RZ ;  /* 0x0001000000008824 */ /* 0x000fe200078e00ff */
[----:B------:R-:W-:Y:S01]  /*18c0*/  FSETP.NEU.OR P3, PT, R8, RZ, P3 ;  /* 0x000000ff0800720b */ /* 0x000fe20001f6d400 */
[----:B----4-:R-:W-:Y:S01]  /*18d0*/  @!P2 IMAD.U32 R9, R9, 0x10000, RZ ;  /* 0x000100000909a824 */ /* 0x010fe200078e00ff */
[----:B------:R-:W-:-:S02]  /*18e0*/  FSETP.NEU.OR P1, PT, R6, RZ, P1 ;  /* 0x000000ff0600720b */ /* 0x000fc40000f2d400 */
[----:B------:R-:W-:Y:S02]  /*18f0*/  FSETP.NEU.OR P0, PT, R0, RZ, P0 ;  /* 0x000000ff0000720b */ /* 0x000fe4000070d400 */
[----:B------:R-:W-:Y:S02]  /*1900*/  FSETP.NEU.OR P2, PT, R9, RZ, P2 ;  /* 0x000000ff0900720b */ /* 0x000fe4000174d400 */
[----:B------:R-:W-:Y:S02]  /*1910*/  SEL R8, RZ, 0x1, !P1 ;  /* 0x00000001ff087807 */ /* 0x000fe40004800000 */
[----:B------:R-:W-:Y:S02]  /*1920*/  SEL R6, RZ, 0x1, !P3 ;  /* 0x00000001ff067807 */ /* 0x000fe40005800000 */
[----:B------:R-:W-:Y:S02]  /*1930*/  SEL R4, RZ, 0x1, !P2 ;  /* 0x00000001ff047807 */ /* 0x000fe40005000000 */
[----:B------:R-:W-:Y:S01]  /*1940*/  SEL R0, RZ, 0x1, !P0 ;  /* 0x00000001ff007807 */ /* 0x000fe20004000000 */
[----:B------:R-:W-:Y:S06]  /*1950*/  @!P4 BRA `(.L_x_435) ;  /* 0xfffffffc0098c947 */ /* 0x000fec000383ffff */
.L_x_434:
[----:B------:R-:W-:Y:S05]  /*1960*/  BSYNC.RECONVERGENT B0 ;  /* 0x0000000000007941 */ /* 0x000fea0003800200 */
.L_x_433:
        /* <DEDUP_REMOVED lines=20> */
.L_x_439:
[----:B------:R-:W-:Y:S05]  /*1ab0*/  BSYNC.RECONVERGENT B1 ;  /* 0x0000000000017941 */ /* 0x000fea0003800200 */
.L_x_438:
[----:B------:R-:W-:-:S07]  /*1ac0*/  SEL R4, RZ, 0x1, !P0 ;  /* 0x00000001ff047807 */ /* 0x000fce0004000000 */
.L_x_437:
[----:B------:R-:W-:Y:S05]  /*1ad0*/  BSYNC.RECONVERGENT B0 ;  /* 0x0000000000007941 */ /* 0x000fea0003800200 */
.L_x_436:
[----:B------:R-:W0:Y:S01]  /*1ae0*/  I2F.S8 R8, R8 ;  /* 0x0000000800087306 */ /* 0x000e220000001400 */
[----:B------:R-:W-:Y:S02]  /*1af0*/  LOP3.LUT P2, RZ, R4, 0xff, RZ, 0xc0, !PT ;  /* 0x000000ff04ff7812 */ /* 0x000fe4000784c0ff */
[----:B------:R-:W-:Y:S02]  /*1b00*/  PLOP3.LUT P0, PT, PT, PT, PT, 0x8, 0x80 ;  /* 0x000000000080781c */ /* 0x000fe40003f0e170 */
[----:B------:R-:W-:-:S03]  /*1b10*/  PLOP3.LUT P1, PT, PT, PT, PT, 0x80, 0x8 ;  /* 0x000000000008781c */ /* 0x000fc60003f2f070 */
[----:B------:R-:W1:Y:S08]  /*1b20*/  I2F.S8 R6, R6 ;  /* 0x0000000600067306 */ /* 0x000e700000001400 */
[----:B0-----:R-:W0:Y:S08]  /*1b30*/  F2F.BF16.F32 R3, R8 ;  /* 0x0000000800037304 */ /* 0x001e300000202000 */
[----:B-1----:R-:W1:Y:S01]  /*1b40*/  F2F.BF16.F32 R4, R6 ;  /* 0x0000000600047304 */ /* 0x002e620000202000 */
[----:B0-----:R-:W-:-:S05]  /*1b50*/  @!P2 IMAD.U32 R3, R3, 0x10000, RZ ;  /* 0x000100000303a824 */ /* 0x001fca00078e00ff */
[----:B------:R-:W-:-:S13]  /*1b60*/  FSETP.EQ.AND P2, PT, R3, RZ, !P2 ;  /* 0x000000ff0300720b */ /* 0x000fda0005742000 */
[----:B-1----:R-:W-:-:S04]  /*1b70*/  @P2 SHF.L.U32 R3, R4, 0x10, RZ ;  /* 0x0000001004032819 */ /* 0x002fc800000006ff */
[----:B------:R-:W-:-:S13]  /*1b80*/  FSETP.EQ.AND P2, PT, R3, RZ, P2 ;  /* 0x000000ff0300720b */ /* 0x000fda0001742000 */
[----:B------:R-:W-:Y:S05]  /*1b90*/  @!P2 BRA `(.L_x_440) ;  /* 0x000000a80040a947 */ /* 0x000fea0003800000 */
[----:B------:R-:W0:Y:S08]  /*1ba0*/  I2F.S8 R0, R0 ;  /* 0x0000000000007306 */ /* 0x000e300000001400 */
[----:B0-----:R-:W0:Y:S02]  /*1bb0*/  F2F.BF16.F32 R3, R0 ;  /* 0x0000000000037304 */ /* 0x001e240000202000 */
[----:B0-----:R-:W-:-:S05]  /*1bc0*/  IMAD.U32 R3, R3, 0x10000, RZ ;  /* 0x0001000003037824 */ /* 0x001fca00078e00ff */
[----:B------:R-:W-:Y:S01]  /*1bd0*/  FSETP.NEU.FTZ.AND P1, PT, R3, RZ, PT ;  /* 0x000000ff0300720b */ /* 0x000fe20003f3d000 */
[----:B------:R-:W-:-:S12]  /*1be0*/  BRA `(.L_x_440) ;  /* 0x000000a8002c7947 */ /* 0x000fd80003800000 */
.L_x_426:
[----:B------:R-:W1:Y:S08]  /*1bf0*/  LDC R0, c[0x0][0x4f4] ;  /* 0x00013d00ff007b82 */ /* 0x000e700000000800 */
[----:B------:R-:W2:Y:S01]  /*1c00*/  LDC R14, c[0x0][0x3c4] ;  /* 0x0000f100ff0e7b82 */ /* 0x000ea20000000800 */
[----:B-1----:R-:W-:-:S04]  /*1c10*/  SHF.R.U32.HI R0, RZ, 0x1, R0 ;  /* 0x00000001ff007819 */ /* 0x002fc80000011600 */
[----:B------:R-:W-:-:S04]  /*1c20*/  ISETP.NE.AND P0, PT, R0, 0x1, PT ;  /* 0x000000010000780c */ /* 0x000fc80003f05270 */
[----:B--2---:R-:W-:-:S13]  /*1c30*/  ISETP.NE.OR P0, PT, R14, 0x1, P0 ;  /* 0x000000010e00780c */ /* 0x004fda0000705670 */
[----:B------:R-:W-:Y:S05]  /*1c40*/  @P0 BRA `(.L_x_441) ;  /* 0x0000000c00080947 */ /* 0x000fea0003800000 */
[----:B------:R-:W1:Y:S01]  /*1c50*/  LDCU UR5, c[0x0][0x390] ;  /* 0x00007200ff0577ac */ /* 0x000e620008000800 */
[----:B------:R-:W-:Y:S01]  /*1c60*/  MOV R14, R6 ;  /* 0x00000006000e7202 */ /* 0x000fe20000000f00 */
[----:B------:R-:W-:Y:S01]  /*1c70*/  BSSY.RECONVERGENT B0, `(.L_x_442) ;  /* 0x0000056000007945 */ /* 0x000fe20003800200 */
[----:B------:R-:W2:Y:S01]  /*1c80*/  LDCU.U8 UR4, c[0x0][0x381] ;  /* 0x00007020ff0477ac */ /* 0x000ea20008000000 */
[----:B-1----:R-:W-:-:S04]  /*1c90*/  IMAD.U32 R11, RZ, RZ, UR5 ;  /* 0x00000005ff0b7e24 */ /* 0x002fc8000f8e00ff */
[----:B------:R-:W-:Y:S01]  /*1ca0*/  IMAD R3, R11, 0x3, R6 ;  /* 0x000000030b037824 */ /* 0x000fe200078e0206 */
[----:B--2---:R-:W-:Y:S01]  /*1cb0*/  MOV R0, UR4 ;  /* 0x0000000400007c02 */ /* 0x004fe20008000f00 */
[----:B------:R-:W-:Y:S01]  /*1cc0*/  IMAD.U32 R12, RZ, RZ, UR4 ;  /* 0x00000004ff0c7e24 */ /* 0x000fe2000f8e00ff */
[----:B------:R-:W-:Y:S01]  /*1cd0*/  MOV R7, UR4 ;  /* 0x0000000400077c02 */ /* 0x000fe20008000f00 */
[----:B------:R-:W-:Y:S01]  /*1ce0*/  IMAD.U32 R13, RZ, RZ, UR4 ;  /* 0x00000004ff0d7e24 */ /* 0x000fe2000f8e00ff */
[----:B------:R-:W-:Y:S01]  /*1cf0*/  ISETP.GE.U32.AND P0, PT, R3, R8, PT ;  /* 0x000000080300720c */ /* 0x000fe20003f06070 */
[----:B------:R-:W-:Y:S02]  /*1d00*/  IMAD.U32 R3, RZ, RZ, UR4 ;  /* 0x00000004ff037e24 */ /* 0x000fe4000f8e00ff */
[----:B------:R-:W-:Y:S02]  /*1d10*/  IMAD.U32 R6, RZ, RZ, UR4 ;  /* 0x00000004ff067e24 */ /* 0x000fe4000f8e00ff */
[----:B------:R-:W-:-:S02]  /*1d20*/  IMAD.U32 R9, RZ, RZ, UR4 ;  /* 0x00000004ff097e24 */ /* 0x000fc4000f8e00ff */
[----:B------:R-:W-:-:S06]  /*1d30*/  IMAD.U32 R10, RZ, RZ, UR4 ;  /* 0x00000004ff0a7e24 */ /* 0x000fcc000f8e00ff */
[----:B------:R-:W-:Y:S05]  /*1d40*/  @P0 BRA `(.L_x_443) ;  /* 0x0000000400200947 */ /* 0x000fea0003800000 */
[----:B------:R-:W1:Y:S01]  /*1d50*/  LDC R11, c[0x0][0x390] ;  /* 0x0000e400ff0b7b82 */ /* 0x000e620000000800 */
[C---:B------:R-:W-:Y:S02]  /*1d60*/  PRMT R13, R12.reuse, 0x7610, R13 ;  /* 0x000076100c0d7816 */ /* 0x040fe4000000000d */
[C---:B------:R-:W-:Y:S02]  /*1d70*/  PRMT R0, R12.reuse, 0x7610, R0 ;  /* 0x000076100c007816 */ /* 0x040fe40000000000 */
[C---:B------:R-:W-:Y:S02]  /*1d80*/  PRMT R3, R12.reuse, 0x7610, R3 ;  /* 0x000076100c037816 */ /* 0x040fe40000000003 */
[C---:B------:R-:W-:Y:S01]  /*1d90*/  PRMT R6, R12.reuse, 0x7610, R6 ;  /* 0x000076100c067816 */ /* 0x040fe20000000006 */
[----:B------:R-:W2:Y:S01]  /*1da0*/  LDC R8, c[0x0][0x388] ;  /* 0x0000e200ff087b82 */ /* 0x000ea20000000800 */
[C---:B------:R-:W-:Y:S02]  /*1db0*/  PRMT R7, R12.reuse, 0x7610, R7 ;  /* 0x000076100c077816 */ /* 0x040fe40000000007 */
[----:B------:R-:W-:-:S02]  /*1dc0*/  PRMT R9, R12, 0x7610, R9 ;  /* 0x000076100c097816 */ /* 0x000fc40000000009 */
[----:B------:R-:W-:-:S07]  /*1dd0*/  PRMT R10, R12, 0x7610, R10 ;  /* 0x000076100c0a7816 */ /* 0x000fce000000000a */
.L_x_444:
[----:B------:R-:W-:-:S04]  /*1de0*/  SHF.R.U32.HI R20, RZ, 0x1, R14 ;  /* 0x00000001ff147819 */ /* 0x000fc8000001160e */
[C---:B-1----:R-:W-:Y:S01]  /*1df0*/  IADD3 R4, PT, PT, R20.reuse, R11, RZ ;  /* 0x0000000b14047210 */ /* 0x042fe20007ffe0ff */
[----:B------:R-:W-:-:S04]  /*1e00*/  IMAD.WIDE.U32 R20, R20, 0x4, R16 ;  /* 0x0000000414147825 */ /* 0x000fc800078e0010 */
[----:B------:R-:W-:Y:S01]  /*1e10*/  IMAD.SHL.U32 R5, R4, 0x4, RZ ;  /* 0x0000000404057824 */ /* 0x000fe200078e00ff */
[----:B------:R1:W3:Y:S01]  /*1e20*/  LDG.E R24, desc[UR36][R20.64] ;  /* 0x0000002414187981 */ /* 0x0002e2000c1e1900 */
[----:B------:R-:W-:Y:S01]  /*1e30*/  SHF.R.U32.HI R4, RZ, 0x1e, R4 ;  /* 0x0000001eff047819 */ /* 0x000fe20000011604 */
[----:B------:R-:W-:Y:S02]  /*1e40*/  IMAD.IADD R14, R14, 0x1, R11 ;  /* 0x000000010e0e7824 */ /* 0x000fe400078e020b */
[----:B------:R-:W-:Y:S02]  /*1e50*/  LOP3.LUT R5, R5, 0xfffffffc, RZ, 0xc0, !PT ;  /* 0xfffffffc05057812 */ /* 0x000fe400078ec0ff */
[----:B------:R-:W-:Y:S01]  /*1e60*/  LOP3.LUT R15, R4, 0x1, RZ, 0xc0, !PT ;  /* 0x00000001040f7812 */ /* 0x000fe200078ec0ff */
[----:B------:R-:W-:Y:S01]  /*1e70*/  IMAD R26, R11, 0x2, R14 ;  /* 0x000000020b1a7824 */ /* 0x000fe200078e020e */
[----:B------:R-:W-:-:S04]  /*1e80*/  IADD3 R4, P0, PT, R16, R5, RZ ;  /* 0x0000000510047210 */ /* 0x000fc80007f1e0ff */
[----:B------:R-:W-:Y:S02]  /*1e90*/  IADD3.X R5, PT, PT, R17, R15, RZ, P0, !PT ;  /* 0x0000000f11057210 */ /* 0x000fe400007fe4ff */
[----:B------:R-:W-:Y:S02]  /*1ea0*/  SHF.R.U32.HI R15, RZ, 0x1, R14 ;  /* 0x00000001ff0f7819 */ /* 0x000fe4000001160e */
[----:B------:R-:W-:Y:S01]  /*1eb0*/  SHF.R.U32.HI R25, RZ, 0x1, R26 ;  /* 0x00000001ff197819 */ /* 0x000fe2000001161a */
[----:B------:R-:W4:Y:S02]  /*1ec0*/  LDG.E R4, desc[UR36][R4.64] ;  /* 0x0000002404047981 */ /* 0x000f24000c1e1900 */
[----:B------:R-:W-:-:S04]  /*1ed0*/  IMAD.WIDE.U32 R14, R15, 0x4, R16 ;  /* 0x000000040f0e7825 */ /* 0x000fc800078e0010 */
[----:B-1----:R-:W-:Y:S02]  /*1ee0*/  IMAD.WIDE.U32 R20, R25, 0x4, R16 ;  /* 0x0000000419147825 */ /* 0x002fe400078e0010 */
[----:B------:R1:W5:Y:S04]  /*1ef0*/  LDG.E R15, desc[UR36][R14.64] ;  /* 0x000000240e0f7981 */ /* 0x000368000c1e1900 */
[----:B------:R0:W5:Y:S01]  /*1f00*/  LDG.E R20, desc[UR36][R20.64] ;  /* 0x0000002414147981 */ /* 0x000162000c1e1900 */
[----:B------:R-:W-:Y:S02]  /*1f10*/  LOP3.LUT P3, RZ, R10, 0xff, RZ, 0xc0, !PT ;  /* 0x000000ff0aff7812 */ /* 0x000fe4000786c0ff */
[----:B------:R-:W-:Y:S02]  /*1f20*/  LOP3.LUT P6, RZ, R9, 0xff, RZ, 0xc0, !PT ;  /* 0x000000ff09ff7812 */ /* 0x000fe400078cc0ff */
[----:B------:R-:W-:Y:S01]  /*1f30*/  LOP3.LUT P4, RZ, R3, 0xff, RZ, 0xc0, !PT ;  /* 0x000000ff03ff7812 */ /* 0x000fe2000788c0ff */
[----:B-1----:R-:W-:Y:S01]  /*1f40*/  IMAD.IADD R14, R26, 0x1, R11 ;  /* 0x000000011a0e7824 */ /* 0x002fe200078e020b */
[----:B------:R-:W-:-:S02]  /*1f50*/  LOP3.LUT P5, RZ, R0, 0xff, RZ, 0xc0, !PT ;  /* 0x000000ff00ff7812 */ /* 0x000fc400078ac0ff */
[----:B------:R-:W-:Y:S01]  /*1f60*/  LOP3.LUT P0, RZ, R7, 0xff, RZ, 0xc0, !PT ;  /* 0x000000ff07ff7812 */ /* 0x000fe2000780c0ff */
[----:B------:R-:W-:Y:S01]  /*1f70*/  IMAD R3, R11, 0x3, R14 ;  /* 0x000000030b037824 */ /* 0x000fe200078e020e */
[----:B------:R-:W-:Y:S02]  /*1f80*/  LOP3.LUT P1, RZ, R6, 0xff, RZ, 0xc0, !PT ;  /* 0x000000ff06ff7812 */ /* 0x000fe4000782c0ff */
[----:B------:R-:W-:Y:S02]  /*1f90*/  LOP3.LUT P2, RZ, R13, 0xff, RZ, 0xc0, !PT ;  /* 0x000000ff0dff7812 */ /* 0x000fe4000784c0ff */
[C---:B---3--:R-:W-:Y:S02]  /*1fa0*/  PRMT R22, R24.reuse, 0x7610, R22 ;  /* 0x0000761018167816 */ /* 0x048fe40000000016 */
[----:B------:R-:W-:-:S03]  /*1fb0*/  PRMT R24, R24, 0x7632, R24 ;  /* 0x0000763218187816 */ /* 0x000fc60000000018 */
[----:B------:R-:W-:Y:S01]  /*1fc0*/  @!P3 IMAD.U32 R5, R22, 0x10000, RZ ;  /* 0x000100001605b824 */ /* 0x000fe200078e00ff */
[----:B------:R-:W-:-:S04]  /*1fd0*/  @!P6 SHF.L.U32 R0, R24, 0x10, RZ ;  /* 0x000000101800e819 */ /* 0x000fc800000006ff */
[----:B------:R-:W-:Y:S02]  /*1fe0*/  FSETP.NEU.OR P3, PT, R5, RZ, P3 ;  /* 0x000000ff0500720b */ /* 0x000fe40001f6d400 */
[----:B------:R-:W-:Y:S02]  /*1ff0*/  FSETP.NEU.OR P6, PT, R0, RZ, P6 ;  /* 0x000000ff0000720b */ /* 0x000fe400037cd400 */
[----:B------:R-:W-:Y:S02]  /*2000*/  SEL R10, RZ, 0x1, !P3 ;  /* 0x00000001ff0a7807 */ /* 0x000fe40005800000 */
[----:B------:R-:W-:Y:S02]  /*2010*/  LOP3.LUT P3, RZ, R12, 0xff, RZ, 0xc0, !PT ;  /* 0x000000ff0cff7812 */ /* 0x000fe4000786c0ff */
[C---:B----4-:R-:W-:Y:S02]  /*2020*/  PRMT R26, R4.reuse, 0x7610, R26 ;  /* 0x00007610041a7816 */ /* 0x050fe4000000001a */
[----:B------:R-:W-:-:S02]  /*2030*/  PRMT R27, R4, 0x7632, R27 ;  /* 0x00007632041b7816 */ /* 0x000fc4000000001b */
[----:B------:R-:W-:Y:S01]  /*2040*/  SEL R9, RZ, 0x1, !P6 ;  /* 0x00000001ff097807 */ /* 0x000fe20007000000 */
[----:B------:R-:W-:Y:S01]  /*2050*/  @!P4 IMAD.U32 R0, R26, 0x10000, RZ ;  /* 0x000100001a00c824 */ /* 0x000fe200078e00ff */
[----:B--2---:R-:W-:Y:S02]  /*2060*/  ISETP.GE.U32.AND P6, PT, R3, R8, PT ;  /* 0x000000080300720c */ /* 0x004fe40003fc6070 */
[C---:B-----5:R-:W-:Y:S02]  /*2070*/  PRMT R25, R15.reuse, 0x7610, R25 ;  /* 0x000076100f197816 */ /* 0x060fe40000000019 */
[----:B0-----:R-:W-:Y:S02]  /*2080*/  PRMT R21, R15, 0x7632, R21 ;  /* 0x000076320f157816 */ /* 0x001fe40000000015 */
[C---:B------:R-:W-:Y:S02]  /*2090*/  PRMT R15, R20.reuse, 0x7610, R15 ;  /* 0x00007610140f7816 */ /* 0x040fe4000000000f */
[----:B------:R-:W-:Y:S01]  /*20a0*/  PRMT R20, R20, 0x7632, R20 ;  /* 0x0000763214147816 */ /* 0x000fe20000000014 */
[----:B------:R-:W-:Y:S01]  /*20b0*/  @!P1 IMAD.U32 R3, R21, 0x10000, RZ ;  /* 0x0001000015039824 */ /* 0x000fe200078e00ff */
[----:B------:R-:W-:-:S02]  /*20c0*/  @!P5 SHF.L.U32 R4, R27, 0x10, RZ ;  /* 0x000000101b04d819 */ /* 0x000fc400000006ff */
[----:B------:R-:W-:Y:S01]  /*20d0*/  FSETP.NEU.OR P4, PT, R0, RZ, P4 ;  /* 0x000000ff0000720b */ /* 0x000fe2000278d400 */
[----:B------:R-:W-:Y:S01]  /*20e0*/  @!P0 IMAD.U32 R0, R25, 0x10000, RZ ;  /* 0x0001000019008824 */ /* 0x000fe200078e00ff */
[----:B------:R-:W-:Y:S01]  /*20f0*/  FSETP.NEU.OR P5, PT, R4, RZ, P5 ;  /* 0x000000ff0400720b */ /* 0x000fe20002fad400 */
[----:B------:R-:W-:Y:S01]  /*2100*/  @!P3 IMAD.U32 R5, R20, 0x10000, RZ ;  /* 0x000100001405b824 */ /* 0x000fe200078e00ff */
[----:B------:R-:W-:Y:S02]  /*2110*/  @!P2 SHF.L.U32 R4, R15, 0x10, RZ ;  /* 0x000000100f04a819 */ /* 0x000fe400000006ff */
[----:B------:R-:W-:Y:S02]  /*2120*/  FSETP.NEU.OR P0, PT, R0, RZ, P0 ;  /* 0x000000ff0000720b */ /* 0x000fe4000070d400 */
[----:B------:R-:W-:Y:S02]  /*2130*/  FSETP.NEU.OR P1, PT, R3, RZ, P1 ;  /* 0x000000ff0300720b */ /* 0x000fe40000f2d400 */
[----:B------:R-:W-:-:S02]  /*2140*/  FSETP.NEU.OR P2, PT, R4, RZ, P2 ;  /* 0x000000ff0400720b */ /* 0x000fc4000174d400 */
[----:B------:R-:W-:Y:S02]  /*2150*/  FSETP.NEU.OR P3, PT, R5, RZ, P3 ;  /* 0x000000ff0500720b */ /* 0x000fe40001f6d400 */
[----:B------:R-:W-:Y:S02]  /*2160*/  SEL R7, RZ, 0x1, !P0 ;  /* 0x00000001ff077807 */ /* 0x000fe40004000000 */
[----:B------:R-:W-:Y:S02]  /*2170*/  SEL R6, RZ, 0x1, !P1 ;  /* 0x00000001ff067807 */ /* 0x000fe40004800000 */
[----:B------:R-:W-:Y:S02]  /*2180*/  SEL R13, RZ, 0x1, !P2 ;  /* 0x00000001ff0d7807 */ /* 0x000fe40005000000 */
[----:B------:R-:W-:Y:S02]  /*2190*/  SEL R12, RZ, 0x1, !P3 ;  /* 0x00000001ff0c7807 */ /* 0x000fe40005800000 */
[----:B------:R-:W-:-:S02]  /*21a0*/  SEL R3, RZ, 0x1, !P4 ;  /* 0x00000001ff037807 */ /* 0x000fc40006000000 */
[----:B------:R-:W-:Y:S01]  /*21b0*/  SEL R0, RZ, 0x1, !P5 ;  /* 0x00000001ff007807 */ /* 0x000fe20006800000 */
[----:B------:R-:W-:Y:S06]  /*21c0*/  @!P6 BRA `(.L_x_444) ;  /* 0xfffffffc0004e947 */ /* 0x000fec000383ffff */
.L_x_443:
[----:B------:R-:W-:Y:S05]  /*21d0*/  BSYNC.RECONVERGENT B0 ;  /* 0x0000000000007941 */ /* 0x000fea0003800200 */
.L_x_442:
[----:B------:R-:W-:Y:S01]  /*21e0*/  ISETP.GE.U32.AND P0, PT, R14, R8, PT ;  /* 0x000000080e00720c */ /* 0x000fe20003f06070 */
[----:B------:R-:W-:-:S12]  /*21f0*/  BSSY.RECONVERGENT B0, `(.L_x_445) ;  /* 0x000001e000007945 */ /* 0x000fd80003800200 */
[----:B------:R-:W-:Y:S05]  /*2200*/  @P0 BRA `(.L_x_446) ;  /* 0x0000000000700947 */ /* 0x000fea0003800000 */
[----:B------:R-:W-:-:S05]  /*2210*/  SHF.R.U32.HI R5, RZ, 0x1, R14 ;  /* 0x00000001ff057819 */ /* 0x000fca000001160e */
[----:B------:R-:W-:-:S06]  /*2220*/  IMAD.WIDE.U32 R4, R5, 0x4, R16 ;  /* 0x0000000405047825 */ /* 0x000fcc00078e0010 */
[----:B------:R-:W2:Y:S01]  /*2230*/  LDG.E R4, desc[UR36][R4.64] ;  /* 0x0000002404047981 */ /* 0x000ea2000c1e1900 */
[----:B------:R-:W-:-:S05]  /*2240*/  IMAD.IADD R28, R14, 0x1, R11 ;  /* 0x000000010e1c7824 */ /* 0x000fca00078e020b */
[----:B------:R-:W-:Y:S02]  /*2250*/  ISETP.GE.U32.AND P1, PT, R28, R8, PT ;  /* 0x000000081c00720c */ /* 0x000fe40003f26070 */
[C---:B--2---:R-:W-:Y:S02]  /*2260*/  PRMT R22, R4.reuse, 0x7610, R22 ;  /* 0x0000761004167816 */ /* 0x044fe40000000016 */
[----:B------:R-:W-:-:S09]  /*2270*/  PRMT R24, R4, 0x7632, R24 ;  /* 0x0000763204187816 */ /* 0x000fd20000000018 */
[----:B------:R-:W-:Y:S05]  /*2280*/  @P1 BRA `(.L_x_446) ;  /* 0x0000000000501947 */ /* 0x000fea0003800000 */
[----:B------:R-:W-:-:S05]  /*2290*/  SHF.R.U32.HI R5, RZ, 0x1, R28 ;  /* 0x00000001ff057819 */ /* 0x000fca000001161c */
[----:B------:R-:W-:-:S06]  /*22a0*/  IMAD.WIDE.U32 R4, R5, 0x4, R16 ;  /* 0x0000000405047825 */ /* 0x000fcc00078e0010 */
[----:B------:R-:W2:Y:S01]  /*22b0*/  LDG.E R4, desc[UR36][R4.64] ;  /* 0x0000002404047981 */ /* 0x000ea2000c1e1900 */
[----:B------:R-:W-:-:S04]  /*22c0*/  IADD3 R28, PT, PT, R28, R11, RZ ;  /* 0x0000000b1c1c7210 */ /* 0x000fc80007ffe0ff */
[----:B------:R-:W-:Y:S02]  /*22d0*/  ISETP.GE.U32.AND P1, PT, R28, R8, PT ;  /* 0x000000081c00720c */ /* 0x000fe40003f26070 */
[C---:B--2---:R-:W-:Y:S02]  /*22e0*/  PRMT R25, R4.reuse, 0x7610, R25 ;  /* 0x0000761004197816 */ /* 0x044fe40000000019 */
[----:B------:R-:W-:-:S09]  /*22f0*/  PRMT R21, R4, 0x7632, R21 ;  /* 0x0000763204157816 */ /* 0x000fd20000000015 */
[----:B------:R-:W-:Y:S05]  /*2300*/  @P1 BRA `(.L_x_446) ;  /* 0x0000000000301947 */ /* 0x000fea0003800000 */
[----:B------:R-:W-:Y:S01]  /*2310*/  IMAD.IADD R27, R28, 0x1, R11 ;  /* 0x000000011c1b7824 */ /* 0x000fe200078e020b */
[----:B------:R-:W-:-:S04]  /*2320*/  SHF.R.U32.HI R5, RZ, 0x1, R28 ;  /* 0x00000001ff057819 */ /* 0x000fc8000001161c */
[----:B------:R-:W-:Y:S01]  /*2330*/  ISETP.GE.U32.AND P1, PT, R27, R8, PT ;  /* 0x000000081b00720c */ /* 0x000fe20003f26070 */
[----:B------:R-:W-:-:S06]  /*2340*/  IMAD.WIDE.U32 R4, R5, 0x4, R16 ;  /* 0x0000000405047825 */ /* 0x000fcc00078e0010 */
[----:B------:R-:W2:Y:S06]  /*2350*/  LDG.E R4, desc[UR36][R4.64] ;  /* 0x0000002404047981 */ /* 0x000eac000c1e1900 */
[----:B------:R-:W-:-:S05]  /*2360*/  @!P1 SHF.R.U32.HI R27, RZ, 0x1, R27 ;  /* 0x00000001ff1b9819 */ /* 0x000fca000001161b */
[----:B------:R-:W-:-:S06]  /*2370*/  @!P1 IMAD.WIDE.U32 R16, R27, 0x4, R16 ;  /* 0x000000041b109825 */ /* 0x000fcc00078e0010 */
[----:B------:R-:W3:Y:S01]  /*2380*/  @!P1 LDG.E R16, desc[UR36][R16.64] ;  /* 0x0000002410109981 */ /* 0x000ee2000c1e1900 */
[C---:B--2---:R-:W-:Y:S02]  /*2390*/  PRMT R26, R4.reuse, 0x7610, R26 ;  /* 0x00007610041a7816 */ /* 0x044fe4000000001a */
[----:B------:R-:W-:Y:S02]  /*23a0*/  PRMT R27, R4, 0x7632, R27 ;  /* 0x00007632041b7816 */ /* 0x000fe4000000001b */
[C---:B---3--:R-:W-:Y:S02]  /*23b0*/  @!P1 PRMT R15, R16.reuse, 0x7610, R15 ;  /* 0x00007610100f9816 */ /* 0x048fe4000000000f */
[----:B------:R-:W-:-:S07]  /*23c0*/  @!P1 PRMT R20, R16, 0x7632, R20 ;  /* 0x0000763210149816 */ /* 0x000fce0000000014 */
.L_x_446:
[----:B------:R-:W-:Y:S05]  /*23d0*/  BSYNC.RECONVERGENT B0 ;  /* 0x0000000000007941 */ /* 0x000fea0003800200 */
.L_x_445:
[----:B------:R-:W-:Y:S04]  /*23e0*/  BSSY.RECONVERGENT B0, `(.L_x_447) ;  /* 0x000002b000007945 */ /* 0x000fe80003800200 */
[----:B------:R-:W-:Y:S05]  /*23f0*/  @P0 BRA `(.L_x_448) ;  /* 0x0000000000a40947 */ /* 0x000fea0003800000 */
[----:B------:R-:W-:Y:S01]  /*2400*/  LOP3.LUT P0, RZ, R10, 0xff, RZ, 0xc0, !PT ;  /* 0x000000ff0aff7812 */ /* 0x000fe2000780c0ff */
[----:B------:R-:W-:Y:S01]  /*2410*/  IMAD.IADD R4, R14, 0x1, R11 ;  /* 0x000000010e047824 */ /* 0x000fe200078e020b */
[----:B------:R-:W-:-:S04]  /*2420*/  LOP3.LUT P1, RZ, R9, 0xff, RZ, 0xc0, !PT ;  /* 0x000000ff09ff7812 */ /* 0x000fc8000782c0ff */
[----:B------:R-:W-:-:S07]  /*2430*/  ISETP.GE.U32.AND P2, PT, R4, R8, PT ;  /* 0x000000080400720c */ /* 0x000fce0003f46070 */
[----:B------:R-:W-:Y:S02]  /*2440*/  @!P0 IMAD.U32 R22, R22, 0x10000, RZ ;  /* 0x0001000016168824 */ /* 0x000fe400078e00ff */
[----:B------:R-:W-:-:S03]  /*2450*/  @!P1 SHF.L.U32 R24, R24, 0x10, RZ ;  /* 0x0000001018189819 */ /* 0x000fc600000006ff */
[----:B------:R-:W-:Y:S02]  /*2460*/  FSETP.NEU.OR P0, PT, R22, RZ, P0 ;  /* 0x000000ff1600720b */ /* 0x000fe4000070d400 */
[----:B------:R-:W-:Y:S02]  /*2470*/  FSETP.NEU.OR P1, PT, R24, RZ, P1 ;  /* 0x000000ff1800720b */ /* 0x000fe40000f2d400 */
[----:B------:R-:W-:Y:S02]  /*2480*/  SEL R10, RZ, 0x1, !P0 ;  /* 0x00000001ff0a7807 */ /* 0x000fe40004000000 */
[----:B------:R-:W-:Y:S01]  /*2490*/  SEL R9, RZ, 0x1, !P1 ;  /* 0x00000001ff097807 */ /* 0x000fe20004800000 */
[----:B------:R-:W-:Y:S08]  /*24a0*/  @P2 BRA `(.L_x_448) ;  /* 0x0000000000782947 */ /* 0x000ff00003800000 */
        /* <DEDUP_REMOVED lines=22> */
[----:B------:R-:W-:Y:S02]  /*2610*/  LOP3.LUT P0, RZ, R13, 0xff, RZ, 0xc0, !PT ;  /* 0x000000ff0dff7812 */ /* 0x000fe4000780c0ff */
[----:B------:R-:W-:-:S11]  /*2620*/  LOP3.LUT P1, RZ, R12, 0xff, RZ, 0xc0, !PT ;  /* 0x000000ff0cff7812 */ /* 0x000fd6000782c0ff */
[----:B------:R-:W-:Y:S02]  /*2630*/  @!P0 IMAD.U32 R15, R15, 0x10000, RZ ;  /* 0x000100000f0f8824 */ /* 0x000fe400078e00ff */
[----:B------:R-:W-:-:S03]  /*2640*/  @!P1 SHF.L.U32 R20, R20, 0x10, RZ ;  /* 0x0000001014149819 */ /* 0x000fc600000006ff */
[----:B------:R-:W-:Y:S02]  /*2650*/  FSETP.NEU.OR P0, PT, R15, RZ, P0 ;  /* 0x000000ff0f00720b */ /* 0x000fe4000070d400 */
[----:B------:R-:W-:Y:S02]  /*2660*/  FSETP.NEU.OR P1, PT, R20, RZ, P1 ;  /* 0x000000ff1400720b */ /* 0x000fe40000f2d400 */
[----:B------:R-:W-:Y:S02]  /*2670*/  SEL R13, RZ, 0x1, !P0 ;  /* 0x00000001ff0d7807 */ /* 0x000fe40004000000 */
[----:B------:R-:W-:-:S09]  /*2680*/  SEL R12, RZ, 0x1, !P1 ;  /* 0x00000001ff0c7807 */ /* 0x000fd20004800000 */
.L_x_448:
[----:B------:R-:W-:Y:S05]  /*2690*/  BSYNC.RECONVERGENT B0 ;  /* 0x0000000000007941 */ /* 0x000fea0003800200 */
.L_x_447:
[----:B------:R-:W1:Y:S01]  /*26a0*/  I2F.S8 R7, R7 ;  /* 0x0000000700077306 */ /* 0x000e620000001400 */
[----:B------:R-:W-:Y:S02]  /*26b0*/  LOP3.LUT P0, RZ, R10, 0xff, RZ, 0xc0, !PT ;  /* 0x000000ff0aff7812 */ /* 0x000fe4000780c0ff */
[----:B------:R-:W-:-:S05]  /*26c0*/  LOP3.LUT P1, RZ, R9, 0xff, RZ, 0xc0, !PT ;  /* 0x000000ff09ff7812 */ /* 0x000fca000782c0ff */
[----:B------:R-:W2:Y:S08]  /*26d0*/  I2F.S8 R6, R6 ;  /* 0x0000000600067306 */ /* 0x000eb00000001400 */
[----:B-1----:R-:W1:Y:S08]  /*26e0*/  F2F.BF16.F32 R4, R7 ;  /* 0x0000000700047304 */ /* 0x002e700000202000 */
[----:B--2---:R-:W2:Y:S01]  /*26f0*/  F2F.BF16.F32 R8, R6 ;  /* 0x0000000600087304 */ /* 0x004ea20000202000 */
[----:B-1----:R-:W-:-:S07]  /*2700*/  @!P0 IMAD.U32 R4, R4, 0x10000, RZ ;  /* 0x0001000004048824 */ /* 0x002fce00078e00ff */
[----:B------:R2:W1:Y:S01]  /*2710*/  I2F.S8 R5, R3 ;  /* 0x0000000300057306 */ /* 0x0004620000001400 */
[----:B------:R-:W-:-:S07]  /*2720*/  FSETP.EQ.AND P0, PT, R4, RZ, !P0 ;  /* 0x000000ff0400720b */ /* 0x000fce0004702000 */
[----:B------:R-:W-:Y:S01]  /*2730*/  I2F.S8 R0, R0 ;  /* 0x0000000000007306 */ /* 0x000fe20000001400 */
[----:B--2---:R-:W-:-:S05]  /*2740*/  @!P1 IMAD.U32 R3, R8, 0x10000, RZ ;  /* 0x0001000008039824 */ /* 0x004fca00078e00ff */
[----:B------:R-:W-:Y:S02]  /*2750*/  FSETP.EQ.AND P1, PT, R3, RZ, !P1 ;  /* 0x000000ff0300720b */ /* 0x000fe40004f22000 */
[----:B-1----:R-:W1:Y:S08]  /*2760*/  F2F.BF16.F32 R5, R5 ;  /* 0x0000000500057304 */ /* 0x002e700000202000 */
[----:B------:R-:W2:Y:S01]  /*2770*/  I2F.S8 R13, R13 ;  /* 0x0000000d000d7306 */ /* 0x000ea20000001400 */
[----:B-1----:R-:W-:-:S07]  /*2780*/  @P0 SHF.L.U32 R4, R5, 0x10, RZ ;  /* 0x0000001005040819 */ /* 0x002fce00000006ff */
[----:B------:R-:W1:Y:S01]  /*2790*/  F2F.BF16.F32 R9, R0 ;  /* 0x0000000000097304 */ /* 0x000e620000202000 */
[----:B------:R-:W-:Y:S02]  /*27a0*/  FSETP.EQ.AND P2, PT, R4, RZ, P0 ;  /* 0x000000ff0400720b */ /* 0x000fe40000742000 */
[----:B------:R-:W-:-:S05]  /*27b0*/  PLOP3.LUT P0, PT, PT, PT, PT, 0x80, 0x8 ;  /* 0x000000000008781c */ /* 0x000fca0003f0f070 */
[----:B--2---:R-:W2:Y:S01]  /*27c0*/  F2F.BF16.F32 R7, R13 ;  /* 0x0000000d00077304 */ /* 0x004ea20000202000 */
[----:B-1----:R-:W-:-:S05]  /*27d0*/  @P1 IMAD.U32 R3, R9, 0x10000, RZ ;  /* 0x0001000009031824 */ /* 0x002fca00078e00ff */
[----:B------:R-:W-:Y:S01]  /*27e0*/  FSETP.EQ.AND P3, PT, R3, RZ, P1 ;  /* 0x000000ff0300720b */ /* 0x000fe20000f62000 */
[----:B--2---:R-:W-:-:S05]  /*27f0*/  @P2 IMAD.U32 R4, R7, 0x10000, RZ ;  /* 0x0001000007042824 */ /* 0x004fca00078e00ff */
[----:B------:R-:W-:-:S07]  /*2800*/  FSETP.NEU.OR P1, PT, R4, RZ, !P2 ;  /* 0x000000ff0400720b */ /* 0x000fce000572d400 */
[----:B------:R-:W-:Y:S06]  /*2810*/  @!P3 BRA `(.L_x_440) ;  /* 0x0000009c0020b947 */ /* 0x000fec0003800000 */
[----:B------:R-:W1:Y:S08]  /*2820*/  I2F.S8 R12, R12 ;  /* 0x0000000c000c7306 */ /* 0x000e700000001400 */
[----:B-1----:R-:W1:Y:S02]  /*2830*/  F2F.BF16.F32 R0, R12 ;  /* 0x0000000c00007304 */ /* 0x002e640000202000 */
[----:B-1----:R-:W-:-:S04]  /*2840*/  SHF.L.U32 R0, R0, 0x10, RZ ;  /* 0x0000001000007819 */ /* 0x002fc800000006ff */
[----:B------:R-:W-:Y:S01]  /*2850*/  FSETP.NEU.FTZ.AND P0, PT, R0, RZ, PT ;  /* 0x000000ff0000720b */ /* 0x000fe20003f1d000 */
[----:B------:R-:W-:-:S12]  /*2860*/  BRA `(.L_x_440) ;  /* 0x0000009c000c7947 */ /* 0x000fd80003800000 */
.L_x_441:
[----:B------:R-:W-:-:S13]  /*2870*/  ISETP.NE.AND P0, PT, R14, 0x1, PT ;  /* 0x000000010e00780c */ /* 0x000fda0003f05270 */
[----:B------:R-:W-:Y:S05]  /*2880*/  @P0 BRA `(.L_x_449) ;  /* 0x0000000c00140947 */ /* 0x000fea0003800000 */
[----:B------:R-:W1:Y:S01]  /*2890*/  LDCU UR5, c[0x0][0x390] ;  /* 0x00007200ff0577ac */ /* 0x000e620008000800 */
        /* <DEDUP_REMOVED lines=9> */
[----:B------:R-:W-:Y:S01]  /*2930*/  IMAD.U32 R12, RZ, RZ, UR4 ;  /* 0x00000004ff0c7e24 */ /* 0x000fe2000f8e00ff */
[----:B------:R-:W-:Y:S01]  /*2940*/  MOV R20, UR4 ;  /* 0x0000000400147c02 */ /* 0x000fe20008000f00 */
[----:B------:R-:W-:Y:S02]  /*2950*/  IMAD.U32 R14, RZ, RZ, UR4 ;  /* 0x00000004ff0e7e24 */ /* 0x000fe4000f8e00ff */
[----:B------:R-:W-:-:S08]  /*2960*/  IMAD.U32 R15, RZ, RZ, UR4 ;  /* 0x00000004ff0f7e24 */ /* 0x000fd0000f8e00ff */
        /* <DEDUP_REMOVED lines=10> */
.L_x_452:
[----:B------:R-:W-:-:S05]  /*2a10*/  IMAD R4, R0, R6, RZ ;  /* 0x0000000600047224 */ /* 0x000fca00078e02ff */
[----:B------:R-:W-:Y:S01]  /*2a20*/  SHF.R.U32.HI R7, RZ, 0x1, R4 ;  /* 0x00000001ff077819 */ /* 0x000fe20000011604 */
[----:B-1----:R-:W-:-:S04]  /*2a30*/  IMAD.IADD R4, R6, 0x1, R3 ;  /* 0x0000000106047824 */ /* 0x002fc800078e0203 */
[----:B------:R-:W-:-:S04]  /*2a40*/  IMAD.WIDE.U32 R6, R7, 0x4, R16 ;  /* 0x0000000407067825 */ /* 0x000fc800078e0010 */
[----:B------:R-:W-:Y:S01]  /*2a50*/  IMAD R5, R0, R4, RZ ;  /* 0x0000000400057224 */ /* 0x000fe200078e02ff */
[----:B------:R1:W3:Y:S01]  /*2a60*/  LDG.E R21, desc[UR36][R6.64] ;  /* 0x0000002406157981 */ /* 0x0002e2000c1e1900 */
[----:B------:R-:W-:-:S03]  /*2a70*/  IMAD.IADD R4, R4, 0x1, R3 ;  /* 0x0000000104047824 */ /* 0x000fc600078e0203 */
[----:B------:R-:W-:Y:S02]  /*2a80*/  SHF.R.U32.HI R5, RZ, 0x1, R5 ;  /* 0x00000001ff057819 */ /* 0x000fe40000011605 */
[----:B------:R-:W-:Y:S01]  /*2a90*/  IADD3 R26, PT, PT, R4, R3, RZ ;  /* 0x00000003041a7210 */ /* 0x000fe20007ffe0ff */
[----:B------:R-:W-:Y:S02]  /*2aa0*/  IMAD R4, R0, R4, RZ ;  /* 0x0000000400047224 */ /* 0x000fe400078e02ff */
[----:B------:R-:W-:-:S04]  /*2ab0*/  IMAD.WIDE.U32 R24, R5, 0x4, R16 ;  /* 0x0000000405187825 */ /* 0x000fc800078e0010 */
[----:B------:R-:W-:Y:S01]  /*2ac0*/  IMAD R22, R0, R26, RZ ;  /* 0x0000001a00167224 */ /* 0x000fe200078e02ff */
[----:B------:R-:W-:Y:S01]  /*2ad0*/  SHF.R.U32.HI R5, RZ, 0x1, R4 ;  /* 0x00000001ff057819 */ /* 0x000fe20000011604 */
[----:B------:R-:W4:Y:S03]  /*2ae0*/  LDG.E R25, desc[UR36][R24.64] ;  /* 0x0000002418197981 */ /* 0x000f26000c1e1900 */
[----:B------:R-:W-:Y:S01]  /*2af0*/  SHF.R.U32.HI R27, RZ, 0x1, R22 ;  /* 0x00000001ff1b7819 */ /* 0x000fe20000011616 */
[----:B------:R-:W-:-:S04]  /*2b00*/  IMAD.WIDE.U32 R4, R5, 0x4, R16 ;  /* 0x0000000405047825 */ /* 0x000fc800078e0010 */
[----:B-1----:R-:W-:Y:S02]  /*2b10*/  IMAD.WIDE.U32 R6, R27, 0x4, R16 ;  /* 0x000000041b067825 */ /* 0x002fe400078e0010 */
[----:B------:R-:W5:Y:S04]  /*2b20*/  LDG.E R4, desc[UR36][R4.64] ;  /* 0x0000002404047981 */ /* 0x000f68000c1e1900 */
[----:B------:R1:W5:Y:S01]  /*2b30*/  LDG.E R7, desc[UR36][R6.64] ;  /* 0x0000002406077981 */ /* 0x000362000c1e1900 */
[----:B------:R-:W-:Y:S02]  /*2b40*/  LOP3.LUT P3, RZ, R20, 0xff, RZ, 0xc0, !PT ;  /* 0x000000ff14ff7812 */ /* 0x000fe4000786c0ff */
[----:B------:R-:W-:Y:S02]  /*2b50*/  LOP3.LUT P6, RZ, R15, 0xff, RZ, 0xc0, !PT ;  /* 0x000000ff0fff7812 */ /* 0x000fe400078cc0ff */
[----:B------:R-:W-:-:S02]  /*2b60*/  LOP3.LUT P5, RZ, R13, 0xff, RZ, 0xc0, !PT ;  /* 0x000000ff0dff7812 */ /* 0x000fc400078ac0ff */
[----:B------:R-:W-:Y:S02]  /*2b70*/  LOP3.LUT P4, RZ, R14, 0xff, RZ, 0xc0, !PT ;  /* 0x000000ff0eff7812 */ /* 0x000fe4000788c0ff */
[----:B------:R-:W-:Y:S02]  /*2b80*/  LOP3.LUT P1, RZ, R11, 0xff, RZ, 0xc0, !PT ;  /* 0x000000ff0bff7812 */ /* 0x000fe4000782c0ff */
[----:B-1----:R-:W-:Y:S02]  /*2b90*/  IADD3 R6, PT, PT, R26, R3, RZ ;  /* 0x000000031a067210 */ /* 0x002fe40007ffe0ff */
[----:B------:R-:W-:Y:S02]  /*2ba0*/  LOP3.LUT P2, RZ, R10, 0xff, RZ, 0xc0, !PT ;  /* 0x000000ff0aff7812 */ /* 0x000fe4000784c0ff */
[----:B------:R-:W-:Y:S02]  /*2bb0*/  LOP3.LUT P0, RZ, R12, 0xff, RZ, 0xc0, !PT ;  /* 0x000000ff0cff7812 */ /* 0x000fe4000780c0ff */
[----:B---3--:R-:W-:-:S02]  /*2bc0*/  PRMT R22, R21, 0x7610, R22 ;  /* 0x0000761015167816 */ /* 0x008fc40000000016 */
[----:B------:R-:W-:-:S03]  /*2bd0*/  PRMT R21, R21, 0x7632, R21 ;  /* 0x0000763215157816 */ /* 0x000fc60000000015 */
[----:B------:R-:W-:Y:S02]  /*2be0*/  @!P3 IMAD.U32 R13, R22, 0x10000, RZ ;  /* 0x00010000160db824 */ /* 0x000fe400078e00ff */
[----:B------:R-:W-:-:S03]  /*2bf0*/  @!P6 IMAD.U32 R5, R21, 0x10000, RZ ;  /* 0x000100001505e824 */ /* 0x000fc600078e00ff */
[----:B------:R-:W-:Y:S02]  /*2c00*/  FSETP.NEU.OR P3, PT, R13, RZ, P3 ;  /* 0x000000ff0d00720b */ /* 0x000fe40001f6d400 */
[----:B------:R-:W-:Y:S01]  /*2c10*/  FSETP.NEU.OR P6, PT, R5, RZ, P6 ;  /* 0x000000ff0500720b */ /* 0x000fe200037cd400 */
[----:B------:R-:W-:Y:S01]  /*2c20*/  IMAD R5, R3, 0x3, R6 ;  /* 0x0000000303057824 */ /* 0x000fe200078e0206 */
[----:B------:R-:W-:Y:S02]  /*2c30*/  SEL R20, RZ, 0x1, !P3 ;  /* 0x00000001ff147807 */ /* 0x000fe40005800000 */
[----:B------:R-:W-:Y:S02]  /*2c40*/  LOP3.LUT P3, RZ, R9, 0xff, RZ, 0xc0, !PT ;  /* 0x000000ff09ff7812 */ /* 0x000fe4000786c0ff */
[C---:B----4-:R-:W-:Y:S02]  /*2c50*/  PRMT R26, R25.reuse, 0x7610, R26 ;  /* 0x00007610191a7816 */ /* 0x050fe4000000001a */
[----:B------:R-:W-:-:S02]  /*2c60*/  PRMT R25, R25, 0x7632, R25 ;  /* 0x0000763219197816 */ /* 0x000fc40000000019 */
[----:B------:R-:W-:Y:S01]  /*2c70*/  SEL R15, RZ, 0x1, !P6 ;  /* 0x00000001ff0f7807 */ /* 0x000fe20007000000 */
[----:B------:R-:W-:Y:S01]  /*2c80*/  @!P4 IMAD.U32 R9, R26, 0x10000, RZ ;  /* 0x000100001a09c824 */ /* 0x000fe200078e00ff */
[----:B--2---:R-:W-:Y:S01]  /*2c90*/  ISETP.GE.U32.AND P6, PT, R5, R8, PT ;  /* 0x000000080500720c */ /* 0x004fe20003fc6070 */
[----:B------:R-:W-:Y:S01]  /*2ca0*/  @!P5 IMAD.U32 R10, R25, 0x10000, RZ ;  /* 0x00010000190ad824 */ /* 0x000fe200078e00ff */
[C---:B-----5:R-:W-:Y:S02]  /*2cb0*/  PRMT R27, R4.reuse, 0x7632, R27 ;  /* 0x00007632041b7816 */ /* 0x060fe4000000001b */
[----:B------:R-:W-:Y:S02]  /*2cc0*/  PRMT R28, R4, 0x7610, R28 ;  /* 0x00007610041c7816 */ /* 0x000fe4000000001c */
[----:B------:R-:W-:Y:S01]  /*2cd0*/  PRMT R24, R7, 0x7610, R24 ;  /* 0x0000761007187816 */ /* 0x000fe20000000018 */
[----:B------:R-:W-:Y:S01]  /*2ce0*/  @!P1 IMAD.U32 R5, R27, 0x10000, RZ ;  /* 0x000100001b059824 */ /* 0x000fe200078e00ff */
[----:B------:R-:W-:-:S02]  /*2cf0*/  PRMT R7, R7, 0x7632, R7 ;  /* 0x0000763207077816 */ /* 0x000fc40000000007 */
[----:B------:R-:W-:Y:S01]  /*2d00*/  FSETP.NEU.OR P4, PT, R9, RZ, P4 ;  /* 0x000000ff0900720b */ /* 0x000fe2000278d400 */
[----:B------:R-:W-:Y:S01]  /*2d10*/  @!P2 IMAD.U32 R9, R24, 0x10000, RZ ;  /* 0x000100001809a824 */ /* 0x000fe200078e00ff */
[----:B------:R-:W-:Y:S02]  /*2d20*/  FSETP.NEU.OR P5, PT, R10, RZ, P5 ;  /* 0x000000ff0a00720b */ /* 0x000fe40002fad400 */
[----:B------:R-:W-:Y:S02]  /*2d30*/  @!P0 SHF.L.U32 R4, R28, 0x10, RZ ;  /* 0x000000101c048819 */ /* 0x000fe400000006ff */
[----:B------:R-:W-:Y:S02]  /*2d40*/  @!P3 SHF.L.U32 R10, R7, 0x10, RZ ;  /* 0x00000010070ab819 */ /* 0x000fe400000006ff */
[----:B------:R-:W-:Y:S02]  /*2d50*/  FSETP.NEU.OR P0, PT, R4, RZ, P0 ;  /* 0x000000ff0400720b */ /* 0x000fe4000070d400 */
[----:B------:R-:W-:-:S02]  /*2d60*/  FSETP.NEU.OR P1, PT, R5, RZ, P1 ;  /* 0x000000ff0500720b */ /* 0x000fc40000f2d400 */
[----:B------:R-:W-:Y:S02]  /*2d70*/  FSETP.NEU.OR P2, PT, R9, RZ, P2 ;  /* 0x000000ff0900720b */ /* 0x000fe4000174d400 */
[----:B------:R-:W-:Y:S02]  /*2d80*/  FSETP.NEU.OR P3, PT, R10, RZ, P3 ;  /* 0x000000ff0a00720b */ /* 0x000fe40001f6d400 */
[----:B------:R-:W-:Y:S02]  /*2d90*/  SEL R14, RZ, 0x1, !P4 ;  /* 0x00000001ff0e7807 */ /* 0x000fe40006000000 */
[----:B------:R-:W-:Y:S02]  /*2da0*/  SEL R13, RZ, 0x1, !P5 ;  /* 0x00000001ff0d7807 */ /* 0x000fe40006800000 */
[----:B------:R-:W-:Y:S02]  /*2db0*/  SEL R12, RZ, 0x1, !P0 ;  /* 0x00000001ff0c7807 */ /* 0x000fe40004000000 */
[----:B------:R-:W-:-:S02]  /*2dc0*/  SEL R11, RZ, 0x1, !P1 ;  /* 0x00000001ff0b7807 */ /* 0x000fc40004800000 */
[----:B------:R-:W-:Y:S02]  /*2dd0*/  SEL R10, RZ, 0x1, !P2 ;  /* 0x00000001ff0a7807 */ /* 0x000fe40005000000 */
[----:B------:R-:W-:Y:S01]  /*2de0*/  SEL R9, RZ, 0x1, !P3 ;  /* 0x00000001ff097807 */ /* 0x000fe20005800000 */
[----:B------:R-:W-:Y:S06]  /*2df0*/  @!P6 BRA `(.L_x_452) ;  /* 0xfffffffc0004e947 */ /* 0x000fec000383ffff */
.L_x_451:
[----:B------:R-:W-:Y:S05]  /*2e00*/  BSYNC.RECONVERGENT B0 ;  /* 0x0000000000007941 */ /* 0x000fea0003800200 */
.L_x_450:
[----:B------:R-:W-:Y:S01]  /*2e10*/  ISETP.GE.U32.AND P0, PT, R6, R8, PT ;  /* 0x000000080600720c */ /* 0x000fe20003f06070 */
[----:B------:R-:W-:-:S12]  /*2e20*/  BSSY.RECONVERGENT B0, `(.L_x_453) ;  /* 0x0000022000007945 */ /* 0x000fd80003800200 */
[----:B------:R-:W-:Y:S05]  /*2e30*/  @P0 BRA `(.L_x_454) ;  /* 0x0000000000800947 */ /* 0x000fea0003800000 */
[----:B------:R-:W-:-:S05]  /*2e40*/  IMAD R4, R0, R6, RZ ;  /* 0x0000000600047224 */ /* 0x000fca00078e02ff */
        /* <DEDUP_REMOVED lines=17> */
[----:B------:R-:W-:Y:S01]  /*2f60*/  IADD3 R5, PT, PT, R29, R3, RZ ;  /* 0x000000031d057210 */ /* 0x000fe20007ffe0ff */
[----:B------:R-:W-:-:S03]  /*2f70*/  IMAD R4, R0, R29, RZ ;  /* 0x0000001d00047224 */ /* 0x000fc600078e02ff */
[----:B------:R-:W-:-:S13]  /*2f80*/  ISETP.GE.U32.AND P1, PT, R5, R8, PT ;  /* 0x000000080500720c */ /* 0x000fda0003f26070 */
[----:B------:R-:W-:Y:S01]  /*2f90*/  @!P1 IMAD R0, R0, R5, RZ ;  /* 0x0000000500009224 */ /* 0x000fe200078e02ff */
[----:B------:R-:W-:-:S04]  /*2fa0*/  SHF.R.U32.HI R5, RZ, 0x1, R4 ;  /* 0x00000001ff057819 */ /* 0x000fc80000011604 */
[----:B------:R-:W-:Y:S01]  /*2fb0*/  @!P1 SHF.R.U32.HI R27, RZ, 0x1, R0 ;  /* 0x00000001ff1b9819 */ /* 0x000fe20000011600 */
[----:B------:R-:W-:-:S04]  /*2fc0*/  IMAD.WIDE.U32 R4, R5, 0x4, R16 ;  /* 0x0000000405047825 */ /* 0x000fc800078e0010 */
[----:B------:R-:W-:Y:S02]  /*2fd0*/  @!P1 IMAD.WIDE.U32 R16, R27, 0x4, R16 ;  /* 0x000000041b109825 */ /* 0x000fe400078e0010 */
[----:B------:R-:W2:Y:S04]  /*2fe0*/  LDG.E R4, desc[UR36][R4.64] ;  /* 0x0000002404047981 */ /* 0x000ea8000c1e1900 */
[----:B------:R-:W3:Y:S01]  /*2ff0*/  @!P1 LDG.E R16, desc[UR36][R16.64] ;  /* 0x0000002410109981 */ /* 0x000ee2000c1e1900 */
[C---:B--2---:R-:W-:Y:S02]  /*3000*/  PRMT R28, R4.reuse, 0x7610, R28 ;  /* 0x00007610041c7816 */ /* 0x044fe4000000001c */
[----:B------:R-:W-:Y:S02]  /*3010*/  PRMT R27, R4, 0x7632, R27 ;  /* 0x00007632041b7816 */ /* 0x000fe4000000001b */
[----:B---3--:R-:W-:-:S02]  /*3020*/  @!P1 PRMT R24, R16, 0x7610, R24 ;  /* 0x0000761010189816 */ /* 0x008fc40000000018 */
[----:B------:R-:W-:-:S07]  /*3030*/  @!P1 PRMT R7, R16, 0x7632, R7 ;  /* 0x0000763210079816 */ /* 0x000fce0000000007 */
.L_x_454:
[----:B------:R-:W-:Y:S05]  /*3040*/  BSYNC.RECONVERGENT B0 ;  /* 0x0000000000007941 */ /* 0x000fea0003800200 */
.L_x_453:
[----:B------:R-:W-:Y:S04]  /*3050*/  BSSY.RECONVERGENT B0, `(.L_x_455) ;  /* 0x000002b000007945 */ /* 0x000fe80003800200 */
[----:B------:R-:W-:Y:S05]  /*3060*/  @P0 BRA `(.L_x_456) ;  /* 0x0000000000a40947 */ /* 0x000fea0003800000 */
[----:B------:R-:W-:Y:S02]  /*3070*/  LOP3.LUT P0, RZ, R20, 0xff, RZ, 0xc0, !PT ;  /* 0x000000ff14ff7812 */ /* 0x000fe4000780c0ff */
[----:B------:R-:W-:Y:S02]  /*3080*/  LOP3.LUT P1, RZ, R15, 0xff, RZ, 0xc0, !PT ;  /* 0x000000ff0fff7812 */ /* 0x000fe4000782c0ff */
[----:B------:R-:W-:-:S04]  /*3090*/  IADD3 R0, PT, PT, R6, R3, RZ ;  /* 0x0000000306007210 */ /* 0x000fc80007ffe0ff */
[----:B------:R-:W-:-:S05]  /*30a0*/  ISETP.GE.U32.AND P2, PT, R0, R8, PT ;  /* 0x000000080000720c */ /* 0x000fca0003f46070 */
[----:B------:R-:W-:Y:S02]  /*30b0*/  @!P0 IMAD.U32 R22, R22, 0x10000, RZ ;  /* 0x0001000016168824 */ /* 0x000fe400078e00ff */
[----:B------:R-:W-:-:S03]  /*30c0*/  @!P1 IMAD.U32 R21, R21, 0x10000, RZ ;  /* 0x0001000015159824 */ /* 0x000fc600078e00ff */
[----:B------:R-:W-:Y:S02]  /*30d0*/  FSETP.NEU.OR P0, PT, R22, RZ, P0 ;  /* 0x000000ff1600720b */ /* 0x000fe4000070d400 */
[----:B------:R-:W-:Y:S02]  /*30e0*/  FSETP.NEU.OR P1, PT, R21, RZ, P1 ;  /* 0x000000ff1500720b */ /* 0x000fe40000f2d400 */
[----:B------:R-:W-:Y:S02]  /*30f0*/  SEL R20, RZ, 0x1, !P0 ;  /* 0x00000001ff147807 */ /* 0x000fe40004000000 */
[----:B------:R-:W-:Y:S01]  /*3100*/  SEL R15, RZ, 0x1, !P1 ;  /* 0x00000001ff0f7807 */ /* 0x000fe20004800000 */
[----:B------:R-:W-:Y:S08]  /*3110*/  @P2 BRA `(.L_x_456) ;  /* 0x0000000000782947 */ /* 0x000ff00003800000 */
        /* <DEDUP_REMOVED lines=25> */
[----:B------:R-:W-:-:S03]  /*32b0*/  @!P1 IMAD.U32 R7, R7, 0x10000, RZ ;  /* 0x0001000007079824 */ /* 0x000fc600078e00ff */
[----:B------:R-:W-:Y:S02]  /*32c0*/  FSETP.NEU.OR P0, PT, R24, RZ, P0 ;  /* 0x000000ff1800720b */ /* 0x000fe4000070d400 */
[----:B------:R-:W-:Y:S02]  /*32d0*/  FSETP.NEU.OR P1, PT, R7, RZ, P1 ;  /* 0x000000ff0700720b */ /* 0x000fe40000f2d400 */
[----:B------:R-:W-:Y:S02]  /*32e0*/  SEL R10, RZ, 0x1, !P0 ;  /* 0x00000001ff0a7807 */ /* 0x000fe40004000000 */
[----:B------:R-:W-:-:S09]  /*32f0*/  SEL R9, RZ, 0x1, !P1 ;  /* 0x00000001ff097807 */ /* 0x000fd20004800000 */
.L_x_456:
[----:B------:R-:W-:Y:S05]  /*3300*/  BSYNC.RECONVERGENT B0 ;  /* 0x0000000000007941 */ /* 0x000fea0003800200 */
.L_x_455:
[----:B------:R-:W1:Y:S01]  /*3310*/  I2F.S8 R14, R14 ;  /* 0x0000000e000e7306 */ /* 0x000e620000001400 */
[----:B------:R-:W-:Y:S02]  /*3320*/  LOP3.LUT P0, RZ, R20, 0xff, RZ, 0xc0, !PT ;  /* 0x000000ff14ff7812 */ /* 0x000fe4000780c0ff */
[----:B------:R-:W-:-:S05]  /*3330*/  LOP3.LUT P1, RZ, R15, 0xff, RZ, 0xc0, !PT ;  /* 0x000000ff0fff7812 */ /* 0x000fca000782c0ff */
[----:B------:R-:W-:Y:S08]  /*3340*/  I2F.S8 R13, R13 ;  /* 0x0000000d000d7306 */ /* 0x000ff00000001400 */
[----:B-1----:R-:W1:Y:S08]  /*3350*/  F2F.BF16.F32 R0, R14 ;  /* 0x0000000e00007304 */ /* 0x002e700000202000 */
[----:B------:R-:W-:Y:S01]  /*3360*/  I2F.S8 R12, R12 ;  /* 0x0000000c000c7306 */ /* 0x000fe20000001400 */
[----:B-1----:R-:W-:-:S07]  /*3370*/  @!P0 SHF.L.U32 R0, R0, 0x10, RZ ;  /* 0x0000001000008819 */ /* 0x002fce00000006ff */
[----:B------:R-:W1:Y:S01]  /*3380*/  F2F.BF16.F32 R3, R13 ;  /* 0x0000000d00037304 */ /* 0x000e620000202000 */
[----:B------:R-:W-:-:S07]  /*3390*/  FSETP.EQ.AND P0, PT, R0, RZ, !P0 ;  /* 0x000000ff0000720b */ /* 0x000fce0004702000 */
[----:B------:R-:W-:Y:S01]  /*33a0*/  I2F.S8 R11, R11 ;  /* 0x0000000b000b7306 */ /* 0x000fe20000001400 */
[----:B-1----:R-:W-:-:S07]  /*33b0*/  @!P1 IMAD.U32 R0, R3, 0x10000, RZ ;  /* 0x0001000003009824 */ /* 0x002fce00078e00ff */
[----:B------:R-:W1:Y:S01]  /*33c0*/  F2F.BF16.F32 R4, R12 ;  /* 0x0000000c00047304 */ /* 0x000e620000202000 */
[----:B------:R-:W-:-:S07]  /*33d0*/  FSETP.EQ.AND P1, PT, R0, RZ, !P1 ;  /* 0x000000ff0000720b */ /* 0x000fce0004f22000 */
[----:B------:R-:W2:Y:S01]  /*33e0*/  I2F.S8 R10, R10 ;  /* 0x0000000a000a7306 */ /* 0x000ea20000001400 */
[----:B-1----:R-:W-:-:S07]  /*33f0*/  @P0 IMAD.U32 R3, R4, 0x10000, RZ ;  /* 0x0001000004030824 */ /* 0x002fce00078e00ff */
[----:B------:R-:W1:Y:S01]  /*3400*/  F2F.BF16.F32 R5, R11 ;  /* 0x0000000b00057304 */ /* 0x000e620000202000 */
[----:B------:R-:W-:Y:S02]  /*3410*/  FSETP.EQ.AND P2, PT, R3, RZ, P0 ;  /* 0x000000ff0300720b */ /* 0x000fe40000742000 */
[----:B------:R-:W-:-:S05]  /*3420*/  PLOP3.LUT P0, PT, PT, PT, PT, 0x80, 0x8 ;  /* 0x000000000008781c */ /* 0x000fca0003f0f070 */
[----:B--2---:R-:W2:Y:S01]  /*3430*/  F2F.BF16.F32 R4, R10 ;  /* 0x0000000a00047304 */ /* 0x004ea20000202000 */
[----:B-1----:R-:W-:-:S04]  /*3440*/  @P1 SHF.L.U32 R0, R5, 0x10, RZ ;  /* 0x0000001005001819 */ /* 0x002fc800000006ff */
[----:B------:R-:W-:Y:S01]  /*3450*/  FSETP.EQ.AND P3, PT, R0, RZ, P1 ;  /* 0x000000ff0000720b */ /* 0x000fe20000f62000 */
[----:B--2---:R-:W-:-:S05]  /*3460*/  @P2 IMAD.U32 R3, R4, 0x10000, RZ ;  /* 0x0001000004032824 */ /* 0x004fca00078e00ff */
[----:B------:R-:W-:-:S07]  /*3470*/  FSETP.NEU.OR P1, PT, R3, RZ, !P2 ;  /* 0x000000ff0300720b */ /* 0x000fce000572d400 */
[----:B------:R-:W-:Y:S06]  /*3480*/  @!P3 BRA `(.L_x_440) ;  /* 0x000000900004b947 */ /* 0x000fec0003800000 */
[----:B------:R-:W1:Y:S08]  /*3490*/  I2F.S8 R9, R9 ;  /* 0x0000000900097306 */ /* 0x000e700000001400 */
[----:B-1----:R-:W1:Y:S02]  /*34a0*/  F2F.BF16.F32 R0, R9 ;  /* 0x0000000900007304 */ /* 0x002e640000202000 */
[----:B-1----:R-:W-:-:S05]  /*34b0*/  IMAD.U32 R0, R0, 0x10000, RZ ;  /* 0x0001000000007824 */ /* 0x002fca00078e00ff */
[----:B------:R-:W-:Y:S01]  /*34c0*/  FSETP.NEU.FTZ.AND P0, PT, R0, RZ, PT ;  /* 0x000000ff0000720b */ /* 0x000fe20003f1d000 */
[----:B------:R-:W-:-:S12]  /*34d0*/  BRA `(.L_x_440) ;  /* 0x0000008c00f07947 */ /* 0x000fd80003800000 */
.L_x_449:
[----:B------:R-:W1:Y:S01]  /*34e0*/  LDCU UR4, c[0x0][0x390] ;  /* 0x00007200ff0477ac */ /* 0x000e620008000800 */
[----:B------:R-:W2:Y:S01]  /*34f0*/  LDC.U8 R15, c[0x0][0x381] ;  /* 0x0000e040ff0f7b82 */ /* 0x000ea20000000000 */
[----:B------:R-:W-:Y:S01]  /*3500*/  BSSY.RECONVERGENT B0, `(.L_x_457) ;  /* 0x0000433000007945 */ /* 0x000fe20003800200 */
[----:B------:R-:W-:Y:S01]  /*3510*/  IMAD.MOV.U32 R10, RZ, RZ, R6 ;  /* 0x000000ffff0a7224 */ /* 0x000fe200078e0006 */
[----:B-1----:R-:W-:-:S05]  /*3520*/  MOV R9, UR4 ;  /* 0x0000000400097c02 */ /* 0x002fca0008000f00 */
[----:B------:R-:W-:Y:S01]  /*3530*/  IMAD R3, R9, 0x3, R6 ;  /* 0x0000000309037824 */ /* 0x000fe200078e0206 */
[C---:B--2---:R-:W-:Y:S02]  /*3540*/  PRMT R11, R15.reuse, 0x7610, R11 ;  /* 0x000076100f0b7816 */ /* 0x044fe4000000000b */
[----:B------:R-:W-:Y:S02]  /*3550*/  PRMT R12, R15, 0x7610, R12 ;  /* 0x000076100f0c7816 */ /* 0x000fe4000000000c */
[----:B------:R-:W-:Y:S02]  /*3560*/  ISETP.GE.U32.AND P0, PT, R3, R8, PT ;  /* 0x000000080300720c */ /* 0x000fe40003f06070 */
[C---:B------:R-:W-:Y:S02]  /*3570*/  PRMT R0, R15.reuse, 0x7610, R0 ;  /* 0x000076100f007816 */ /* 0x040fe40000000000 */
[C---:B------:R-:W-:Y:S02]  /*3580*/  PRMT R3, R15.reuse, 0x7610, R3 ;  /* 0x000076100f037816 */ /* 0x040fe40000000003 */
[----:B------:R-:W-:-:S02]  /*3590*/  PRMT R4, R15, 0x7610, R4 ;  /* 0x000076100f047816 */ /* 0x000fc40000000004 */
[C---:B------:R-:W-:Y:S02]  /*35a0*/  PRMT R5, R15.reuse, 0x7610, R5 ;  /* 0x000076100f057816 */ /* 0x040fe40000000005 */
[C---:B------:R-:W-:Y:S02]  /*35b0*/  PRMT R6, R15.reuse, 0x7610, R6 ;  /* 0x000076100f067816 */ /* 0x040fe40000000006 */
[----:B------:R-:W-:Y:S01]  /*35c0*/  PRMT R7, R15, 0x7610, R7 ;  /* 0x000076100f077816 */ /* 0x000fe20000000007 */
[----:B------:R-:W-:Y:S06]  /*35d0*/  @P0 BRA `(.L_x_458) ;  /* 0x0000004000940947 */ /* 0x000fec0003800000 */
[----:B------:R-:W-:-:S13]  /*35e0*/  ISETP.NE.AND P6, PT, R14, RZ, PT ;  /* 0x000000ff0e00720c */ /* 0x000fda0003fc5270 */
[----:B------:R1:W5:Y:S01]  /*35f0*/  @!P6 LDG.E R13, desc[UR36][R16.64] ;  /* 0x00000024100de981 */ /* 0x000362000c1e1900 */
[----:B------:R-:W-:Y:S01]  /*3600*/  VIADD R5, R14, 0xffffffff ;  /* 0xffffffff0e057836 */ /* 0x000fe20000000000 */
[C---:B------:R-:W-:Y:S02]  /*3610*/  PRMT R11, R15.reuse, 0x7610, R11 ;  /* 0x000076100f0b7816 */ /* 0x040fe4000000000b */
[----:B------:R-:W-:Y:S02]  /*3620*/  PRMT R12, R15, 0x7610, R12 ;  /* 0x000076100f0c7816 */ /* 0x000fe4000000000c */
[----:B------:R-:W-:Y:S02]  /*3630*/  VIMNMX.U32 R20, PT, PT, R5, 0x18, PT ;  /* 0x0000001805147848 */ /* 0x000fe40003fe0000 */
[C---:B------:R-:W-:Y:S02]  /*3640*/  PRMT R0, R15.reuse, 0x7610, R0 ;  /* 0x000076100f007816 */ /* 0x040fe40000000000 */
[----:B------:R-:W-:-:S02]  /*3650*/  PRMT R3, R15, 0x7610, R3 ;  /* 0x000076100f037816 */ /* 0x000fc40000000003 */
[C---:B------:R-:W-:Y:S02]  /*3660*/  PRMT R4, R15.reuse, 0x7610, R4 ;  /* 0x000076100f047816 */ /* 0x040fe40000000004 */
[C---:B------:R-:W-:Y:S02]  /*3670*/  PRMT R5, R15.reuse, 0x7610, R5 ;  /* 0x000076100f057816 */ /* 0x040fe40000000005 */
[C---:B------:R-:W-:Y:S02]  /*3680*/  PRMT R6, R15.reuse, 0x7610, R6 ;  /* 0x000076100f067816 */ /* 0x040fe40000000006 */
[----:B------:R-:W-:Y:S02]  /*3690*/  PRMT R7, R15, 0x7610, R7 ;  /* 0x000076100f077816 */ /* 0x000fe40000000007 */
[----:B-1----:R-:W-:-:S07]  /*36a0*/  IADD3 R20, PT, PT, R20, 0x1, RZ ;  /* 0x0000000114147810 */ /* 0x002fce0007ffe0ff */
.L_x_464:
[----:B------:R-:W1:Y:S01]  /*36b0*/  LDCU UR4, c[0x0][0x390] ;  /* 0x00007200ff0477ac */ /* 0x000e620008000800 */
[C---:B-----5:R-:W-:Y:S02]  /*36c0*/  @!P6 PRMT R32, R13.reuse, 0x7610, R32 ;  /* 0x000076100d20e816 */ /* 0x060fe40000000020 */
[C---:B------:R-:W-:Y:S02]  /*36d0*/  @!P6 PRMT R31, R13.reuse, 0x7632, R31 ;  /* 0x000076320d1fe816 */ /* 0x040fe4000000001f */
[C---:B------:R-:W-:Y:S02]  /*36e0*/  @!P6 PRMT R33, R13.reuse, 0x7632, R33 ;  /* 0x000076320d21e816 */ /* 0x040fe40000000021 */
[C---:B------:R-:W-:Y:S02]  /*36f0*/  @!P6 PRMT R21, R13.reuse, 0x7610, R21 ;  /* 0x000076100d15e816 */ /* 0x040fe40000000015 */
[C---:B------:R-:W-:Y:S02]  /*3700*/  @!P6 PRMT R30, R13.reuse, 0x7632, R30 ;  /* 0x000076320d1ee816 */ /* 0x040fe4000000001e */
[----:B------:R-:W-:-:S02]  /*3710*/  @!P6 PRMT R29, R13, 0x7610, R29 ;  /* 0x000076100d1de816 */ /* 0x000fc4000000001d */
[C---:B------:R-:W-:Y:S02]  /*3720*/  @!P6 PRMT R28, R13.reuse, 0x7632, R28 ;  /* 0x000076320d1ce816 */ /* 0x040fe4000000001c */
[----:B------:R-:W-:Y:S01]  /*3730*/  @!P6 PRMT R27, R13, 0x7610, R27 ;  /* 0x000076100d1be816 */ /* 0x000fe2000000001b */
[----:B0-----:R-:W-:Y:S06]  /*3740*/  @!P6 BRA `(.L_x_459) ;  /* 0x0000003c009ce947 */ /* 0x001fec0003800000 */
[----:B------:R-:W2:Y:S01]  /*3750*/  LDCU.64 UR30, c[0x0][0x3c8] ;  /* 0x00007900ff1e77ac */ /* 0x000ea20008000a00 */
[----:B------:R-:W-:Y:S02]  /*3760*/  IMAD.MOV.U32 R8, RZ, RZ, RZ ;  /* 0x000000ffff087224 */ /* 0x000fe400078e00ff */
[----:B------:R-:W-:Y:S01]  /*3770*/  IMAD.MOV.U32 R9, RZ, RZ, R10 ;  /* 0x000000ffff097224 */ /* 0x000fe200078e000a */
[----:B------:R-:W3:Y:S01]  /*3780*/  LDCU UR76, c[0x0][0x3d0] ;  /* 0x00007a00ff4c77ac */ /* 0x000ee20008000800 */
[----:B------:R-:W4:Y:S01]  /*3790*/  LDCU UR52, c[0x0][0x3c4] ;  /* 0x00007880ff3477ac */ /* 0x000f220008000800 */
[----:B------:R-:W5:Y:S01]  /*37a0*/  LDCU UR5, c[0x0][0x4f4] ;  /* 0x00009e80ff0577ac */ /* 0x000f620008000800 */
[----:B------:R-:W0:Y:S01]  /*37b0*/  LDCU UR75, c[0x0][0x3d4] ;  /* 0x00007a80ff4b77ac */ /* 0x000e220008000800 */
[----:B--2---:R-:W-:Y:S01]  /*37c0*/  IMAD.HI.U32 R8, R10, UR31, R8 ;  /* 0x0000001f0a087c27 */ /* 0x004fe2000f8e0008 */
[----:B------:R-:W2:Y:S04]  /*37d0*/  LDCU UR74, c[0x0][0x4f8] ;  /* 0x00009f00ff4a77ac */ /* 0x000ea80008000800 */
[----:B---3--:R-:W-:Y:S01]  /*37e0*/  SHF.R.U32.HI R9, RZ, UR76, R8 ;  /* 0x0000004cff097c19 */ /* 0x008fe20008011608 */
[----:B------:R-:W3:Y:S03]  /*37f0*/  LDCU UR73, c[0x0][0x3e8] ;  /* 0x00007d00ff4977ac */ /* 0x000ee60008000800 */
[----:B------:R-:W-:Y:S01]  /*3800*/  IADD3 R21, PT, PT, -R9, RZ, RZ ;  /* 0x000000ff09157210 */ /* 0x000fe20007ffe1ff */
[----:B----4-:R-:W-:Y:S01]  /*3810*/  UISETP.NE.AND UP0, UPT, UR52, 0x1, UPT ;  /* 0x000000013400788c */ /* 0x010fe2000bf05270 */
[----:B------:R-:W4:Y:S03]  /*3820*/  LDCU UR72, c[0x0][0x4fc] ;  /* 0x00009f80ff4877ac */ /* 0x000f260008000800 */
[----:B------:R-:W-:Y:S01]  /*3830*/  IMAD R21, R21, UR30, R10 ;  /* 0x0000001e15157c24 */ /* 0x000fe2000f8e020a */
[----:B------:R-:W0:Y:S03]  /*3840*/  LDCU UR71, c[0x0][0x3ec] ;  /* 0x00007d80ff4777ac */ /* 0x000e260008000800 */
[----:B-----5:R-:W-:Y:S01]  /*3850*/  IMAD R21, R21, UR5, RZ ;  /* 0x0000000515157c24 */ /* 0x020fe2000f8e02ff */
        /* <DEDUP_REMOVED lines=50> */
[----:B--234-:R-:W-:Y:S05]  /*3b80*/  BRA.U !UP0, `(.L_x_460) ;  /* 0x0000000d08687547 */ /* 0x01cfea000b800000 */
        /* <DEDUP_REMOVED lines=204> */
[----:B------:R-:W2:Y:S01]  /*4850*/  @P0 LDC.64 R8, c[0x0][0x4e8] ;  /* 0x00013a00ff080b82 */ /* 0x000ea20000000a00 */
[----:B0-----:R-:W-:-:S07]  /*4860*/  IMAD.HI.U32 R14, R27, UR52, R14 ;  /* 0x000000341b0e7c27 */ /* 0x001fce000f8e000e */
[----:B------:R-:W0:Y:S01]  /*4870*/  @P0 LDC R22, c[0x0][0x4f0] ;  /* 0x00013c00ff160b82 */ /* 0x000e220000000800 */
[----:B------:R-:W-:Y:S01]  /*4880*/  SHF.R.U32.HI R15, RZ, UR53, R14 ;  /* 0x00000035ff0f7c19 */ /* 0x000fe2000801160e */
[----:B------:R-:W-:-:S06]  /*4890*/  @P0 IMAD.MOV.U32 R14, RZ, RZ, RZ ;  /* 0x000000ffff0e0224 */ /* 0x000fcc00078e00ff */
[----:B------:R-:W3:Y:S01]  /*48a0*/  @P0 LDC R25, c[0x0][0x554] ;  /* 0x00015500ff190b82 */ /* 0x000ee20000000800 */
[----:B--2---:R-:W-:-:S04]  /*48b0*/  @P0 IMAD.HI.U32 R9, R15, R9, R14 ;  /* 0x000000090f090227 */ /* 0x004fc800078e000e */
[----:B------:R-:W-:Y:S01]  /*48c0*/  IMAD.MOV R14, RZ, RZ, -R15 ;  /* 0x000000ffff0e7224 */ /* 0x000fe200078e0a0f */
[----:B0-----:R-:W-:-:S03]  /*48d0*/  @P0 SHF.R.U32.HI R9, RZ, R22, R9 ;  /* 0x00000016ff090219 */ /* 0x001fc60000011609 */
[----:B------:R-:W-:Y:S01]  /*48e0*/  IMAD R14, R14, UR27, R27 ;  /* 0x0000001b0e0e7c24 */ /* 0x000fe2000f8e021b */
[----:B------:R-:W-:-:S03]  /*48f0*/  @P0 IADD3 R9, PT, PT, -R9, RZ, RZ ;  /* 0x000000ff09090210 */ /* 0x000fc60007ffe1ff */
[----:B------:R-:W-:Y:S02]  /*4900*/  IMAD R21, R14, UR28, R21 ;  /* 0x0000001c0e157c24 */ /* 0x000fe4000f8e0215 */
[----:B------:R-:W-:-:S04]  /*4910*/  @P0 IMAD R8, R9, R8, R15 ;  /* 0x0000000809080224 */ /* 0x000fc800078e020f */
[----:B---3--:R-:W-:-:S07]  /*4920*/  @P0 IMAD R21, R8, R25, R21 ;  /* 0x0000001908150224 */ /* 0x008fce00078e0215 */
.L_x_460:
[----:B------:R-:W-:-:S04]  /*4930*/  LOP3.LUT R9, R21, 0xfffffffc, RZ, 0xc0, !PT ;  /* 0xfffffffc15097812 */ /* 0x000fc800078ec0ff */
[----:B------:R-:W-:-:S05]  /*4940*/  IADD3 R8, P0, PT, R9, R16, RZ ;  /* 0x0000001009087210 */ /* 0x000fca0007f1e0ff */
[----:B------:R-:W-:-:S05]  /*4950*/  IMAD.X R9, RZ, RZ, R17, P0 ;  /* 0x000000ffff097224 */ /* 0x000fca00000e0611 */
[----:B------:R2:W3:Y:S01]  /*4960*/  LDG.E R8, desc[UR36][R8.64] ;  /* 0x0000002408087981 */ /* 0x0004e2000c1e1900 */
[----:B------:R-:W-:Y:S01]  /*4970*/  MOV R32, RZ ;  /* 0x000000ff00207202 */ /* 0x000fe20000000f00 */
[----:B-1----:R-:W-:-:S04]  /*4980*/  VIADD R33, R10, UR4 ;  /* 0x000000040a217c36 */ /* 0x002fc80008000000 */
[----:B------:R-:W-:-:S05]  /*4990*/  IMAD.HI.U32 R14, R33, UR31, R32 ;  /* 0x0000001f210e7c27 */ /* 0x000fca000f8e0020 */
[----:B--2---:R-:W-:-:S05]  /*49a0*/  SHF.R.U32.HI R9, RZ, UR76, R14 ;  /* 0x0000004cff097c19 */ /* 0x004fca000801160e */
[----:B------:R-:W-:-:S04]  /*49b0*/  IMAD.MOV R21, RZ, RZ, -R9 ;  /* 0x000000ffff157224 */ /* 0x000fc800078e0a09 */
[----:B------:R-:W-:-:S04]  /*49c0*/  IMAD R21, R21, UR30, R33 ;  /* 0x0000001e15157c24 */ /* 0x000fc8000f8e0221 */
[----:B------:R-:W-:Y:S01]  /*49d0*/  IMAD R21, R21, UR5, RZ ;  /* 0x0000000515157c24 */ /* 0x000fe2000f8e02ff */
[C---:B---3--:R-:W-:Y:S02]  /*49e0*/  PRMT R27, R8.reuse, 0x7610, R27 ;  /* 0x00007610081b7816 */ /* 0x048fe4000000001b */
[----:B------:R-:W-:Y:S01]  /*49f0*/  PRMT R28, R8, 0x7632, R28 ;  /* 0x00007632081c7816 */ /* 0x000fe2000000001c */
[----:B------:R-:W-:Y:S06]  /*4a00*/  BRA.U !UP0, `(.L_x_461) ;  /* 0x0000000d08687547 */ /* 0x000fec000b800000 */
        /* <DEDUP_REMOVED lines=213> */
[----:B------:R-:W-:Y:S01]  /*5760*/  IMAD R14, R14, UR27, R25 ;  /* 0x0000001b0e0e7c24 */ /* 0x000fe2000f8e0219 */
[----:B------:R-:W-:-:S03]  /*5770*/  @P0 IADD3 R9, PT, PT, -R9, RZ, RZ ;  /* 0x000000ff09090210 */ /* 0x000fc60007ffe1ff */
[----:B------:R-:W-:Y:S02]  /*5780*/  IMAD R21, R14, UR28, R21 ;  /* 0x0000001c0e157c24 */ /* 0x000fe4000f8e0215 */
[----:B------:R-:W-:-:S04]  /*5790*/  @P0 IMAD R8, R8, R9, R15 ;  /* 0x0000000908080224 */ /* 0x000fc800078e020f */
[----:B--2---:R-:W-:-:S07]  /*57a0*/  @P0 IMAD R21, R8, R26, R21 ;  /* 0x0000001a08150224 */ /* 0x004fce00078e0215 */
.L_x_461:
[----:B------:R-:W-:-:S04]  /*57b0*/  LOP3.LUT R9, R21, 0xfffffffc, RZ, 0xc0, !PT ;  /* 0xfffffffc15097812 */ /* 0x000fc800078ec0ff */
[----:B------:R-:W-:-:S05]  /*57c0*/  IADD3 R8, P0, PT, R9, R16, RZ ;  /* 0x0000001009087210 */ /* 0x000fca0007f1e0ff */
[----:B------:R-:W-:-:S05]  /*57d0*/  IMAD.X R9, RZ, RZ, R17, P0 ;  /* 0x000000ffff097224 */ /* 0x000fca00000e0611 */
[----:B------:R1:W2:Y:S01]  /*57e0*/  LDG.E R8, desc[UR36][R8.64] ;  /* 0x0000002408087981 */ /* 0x0002a2000c1e1900 */
[----:B------:R-:W-:Y:S01]  /*57f0*/  IADD3 R33, PT, PT, R33, UR4, RZ ;  /* 0x0000000421217c10 */ /* 0x000fe2000fffe0ff */
[----:B------:R-:W-:-:S04]  /*5800*/  IMAD.MOV.U32 R32, RZ, RZ, RZ ;  /* 0x000000ffff207224 */ /* 0x000fc800078e00ff */
[----:B------:R-:W-:-:S05]  /*5810*/  IMAD.HI.U32 R14, R33, UR31, R32 ;  /* 0x0000001f210e7c27 */ /* 0x000fca000f8e0020 */
[----:B-1----:R-:W-:-:S04]  /*5820*/  SHF.R.U32.HI R9, RZ, UR76, R14 ;  /* 0x0000004cff097c19 */ /* 0x002fc8000801160e */
[----:B------:R-:W-:-:S05]  /*5830*/  IADD3 R21, PT, PT, -R9, RZ, RZ ;  /* 0x000000ff09157210 */ /* 0x000fca0007ffe1ff */
[----:B------:R-:W-:-:S04]  /*5840*/  IMAD R21, R21, UR30, R33 ;  /* 0x0000001e15157c24 */ /* 0x000fc8000f8e0221 */
[----:B------:R-:W-:Y:S01]  /*5850*/  IMAD R21, R21, UR5, RZ ;  /* 0x0000000515157c24 */ /* 0x000fe2000f8e02ff */
[C---:B--2---:R-:W-:Y:S02]  /*5860*/  PRMT R29, R8.reuse, 0x7610, R29 ;  /* 0x00007610081d7816 */ /* 0x044fe4000000001d */
        /* <DEDUP_REMOVED lines=220> */
.L_x_462:
[----:B------:R-:W-:-:S04]  /*6630*/  LOP3.LUT R9, R21, 0xfffffffc, RZ, 0xc0, !PT ;  /* 0xfffffffc15097812 */ /* 0x000fc800078ec0ff */
[----:B------:R-:W-:-:S05]  /*6640*/  IADD3 R8, P0, PT, R9, R16, RZ ;  /* 0x0000001009087210 */ /* 0x000fca0007f1e0ff */
[----:B------:R-:W-:-:S05]  /*6650*/  IMAD.X R9, RZ, RZ, R17, P0 ;  /* 0x000000ffff097224 */ /* 0x000fca00000e0611 */
[----:B------:R-:W2:Y:S01]  /*6660*/  LDG.E R8, desc[UR36][R8.64] ;  /* 0x0000002408087981 */ /* 0x000ea2000c1e1900 */
[----:B------:R-:W-:Y:S01]  /*6670*/  IADD3 R33, PT, PT, R33, UR4, RZ ;  /* 0x0000000421217c10 */ /* 0x000fe2000fffe0ff */
[----:B------:R-:W-:-:S04]  /*6680*/  IMAD.MOV.U32 R32, RZ, RZ, RZ ;  /* 0x000000ffff207224 */ /* 0x000fc800078e00ff */
[----:B------:R-:W-:-:S05]  /*6690*/  IMAD.HI.U32 R14, R33, UR31, R32 ;  /* 0x0000001f210e7c27 */ /* 0x000fca000f8e0020 */
[----:B------:R-:W-:-:S04]  /*66a0*/  SHF.R.U32.HI R14, RZ, UR76, R14 ;  /* 0x0000004cff0e7c19 */ /* 0x000fc8000801160e */
[----:B------:R-:W-:-:S05]  /*66b0*/  IADD3 R15, PT, PT, -R14, RZ, RZ ;  /* 0x000000ff0e0f7210 */ /* 0x000fca0007ffe1ff */
[----:B------:R-:W-:-:S04]  /*66c0*/  IMAD R22, R15, UR30, R33 ;  /* 0x0000001e0f167c24 */ /* 0x000fc8000f8e0221 */
[----:B------:R-:W-:Y:S01]  /*66d0*/  IMAD R22, R22, UR5, RZ ;  /* 0x0000000516167c24 */ /* 0x000fe2000f8e02ff */
[C---:B--2---:R-:W-:Y:S02]  /*66e0*/  PRMT R21, R8.reuse, 0x7610, R21 ;  /* 0x0000761008157816 */ /* 0x044fe40000000015 */
[----:B------:R-:W-:Y:S01]  /*66f0*/  PRMT R33, R8, 0x7632, R33 ;  /* 0x0000763208217816 */ /* 0x000fe20000000021 */
[----:B------:R-:W-:Y:S06]  /*6700*/  BRA.U !UP0, `(.L_x_463) ;  /* 0x0000000d08947547 */ /* 0x000fec000b800000 */
        /* <DEDUP_REMOVED lines=229> */
.L_x_463:
[----:B------:R-:W-:-:S04]  /*7560*/  LOP3.LUT R9, R22, 0xfffffffc, RZ, 0xc0, !PT ;  /* 0xfffffffc16097812 */ /* 0x000fc800078ec0ff */
[----:B------:R-:W-:-:S04]  /*7570*/  IADD3 R8, P0, PT, R9, R16, RZ ;  /* 0x0000001009087210 */ /* 0x000fc80007f1e0ff */
[----:B------:R-:W-:-:S05]  /*7580*/  IADD3.X R9, PT, PT, RZ, R17, RZ, P0, !PT ;  /* 0x00000011ff097210 */ /* 0x000fca00007fe4ff */
[----:B------:R-:W2:Y:S02]  /*7590*/  LDG.E R8, desc[UR36][R8.64] ;  /* 0x0000002408087981 */ /* 0x000ea4000c1e1900 */
[C---:B--2---:R-:W-:Y:S02]  /*75a0*/  PRMT R32, R8.reuse, 0x7610, R32 ;  /* 0x0000761008207816 */ /* 0x044fe40000000020 */
[----:B------:R-:W-:-:S07]  /*75b0*/  PRMT R31, R8, 0x7632, R31 ;  /* 0x00007632081f7816 */ /* 0x000fce000000001f */
.L_x_459:
[----:B------:R-:W-:Y:S01]  /*75c0*/  LOP3.LUT P2, RZ, R7, 0xff, RZ, 0xc0, !PT ;  /* 0x000000ff07ff7812 */ /* 0x000fe2000784c0ff */
[----:B------:R-:W2:Y:S01]  /*75d0*/  LDCU UR5, c[0x0][0x388] ;  /* 0x00007100ff0577ac */ /* 0x000ea20008000800 */
[----:B------:R-:W-:Y:S01]  /*75e0*/  LOP3.LUT P1, RZ, R6, 0xff, RZ, 0xc0, !PT ;  /* 0x000000ff06ff7812 */ /* 0x000fe2000782c0ff */
[----:B-1----:R-:W-:Y:S01]  /*75f0*/  IMAD.U32 R9, RZ, RZ, UR4 ;  /* 0x00000004ff097e24 */ /* 0x002fe2000f8e00ff */
[----:B------:R-:W-:Y:S02]  /*7600*/  LOP3.LUT P0, RZ, R5, 0xff, RZ, 0xc0, !PT ;  /* 0x000000ff05ff7812 */ /* 0x000fe4000780c0ff */
[----:B------:R-:W-:Y:S02]  /*7610*/  LOP3.LUT P4, RZ, R3, 0xff, RZ, 0xc0, !PT ;  /* 0x000000ff03ff7812 */ /* 0x000fe4000788c0ff */
[----:B------:R-:W-:Y:S02]  /*7620*/  LOP3.LUT P5, RZ, R4, 0xff, RZ, 0xc0, !PT ;  /* 0x000000ff04ff7812 */ /* 0x000fe400078ac0ff */
[----:B------:R-:W-:-:S02]  /*7630*/  LOP3.LUT P3, RZ, R0, 0xff, RZ, 0xc0, !PT ;  /* 0x000000ff00ff7812 */ /* 0x000fc4000786c0ff */
[----:B------:R-:W-:Y:S01]  /*7640*/  LEA R10, R9, R10, 0x2 ;  /* 0x0000000a090a7211 */ /* 0x000fe200078e10ff */
[----:B------:R-:W-:Y:S02]  /*7650*/  @!P2 IMAD.U32 R5, R27, 0x10000, RZ ;  /* 0x000100001b05a824 */ /* 0x000fe400078e00ff */
[----:B------:R-:W-:Y:S02]  /*7660*/  @!P1 SHF.L.U32 R4, R28, 0x10, RZ ;  /* 0x000000101c049819 */ /* 0x000fe400000006ff */
[----:B------:R-:W-:Y:S01]  /*7670*/  @!P0 IMAD.U32 R0, R29, 0x10000, RZ ;  /* 0x000100001d008824 */ /* 0x000fe200078e00ff */
[----:B------:R-:W-:Y:S01]  /*7680*/  FSETP.NEU.OR P2, PT, R5, RZ, P2 ;  /* 0x000000ff0500720b */ /* 0x000fe2000174d400 */
[----:B--2---:R-:W-:Y:S01]  /*7690*/  IMAD.U32 R8, RZ, RZ, UR5 ;  /* 0x00000005ff087e24 */ /* 0x004fe2000f8e00ff */
[----:B------:R-:W-:Y:S02]  /*76a0*/  FSETP.NEU.OR P1, PT, R4, RZ, P1 ;  /* 0x000000ff0400720b */ /* 0x000fe40000f2d400 */
[----:B------:R-:W-:Y:S01]  /*76b0*/  @!P4 SHF.L.U32 R3, R21, 0x10, RZ ;  /* 0x000000101503c819 */ /* 0x000fe200000006ff */
[----:B------:R-:W-:Y:S01]  /*76c0*/  @!P3 IMAD.U32 R4, R33, 0x10000, RZ ;  /* 0x000100002104b824 */ /* 0x000fe200078e00ff */
[----:B------:R-:W-:-:S02]  /*76d0*/  SEL R7, RZ, 0x1, !P2 ;  /* 0x00000001ff077807 */ /* 0x000fc40005000000 */
[----:B------:R-:W-:Y:S02]  /*76e0*/  LOP3.LUT P2, RZ, R12, 0xff, RZ, 0xc0, !PT ;  /* 0x000000ff0cff7812 */ /* 0x000fe4000784c0ff */
[----:B------:R-:W-:Y:S02]  /*76f0*/  SEL R6, RZ, 0x1, !P1 ;  /* 0x00000001ff067807 */ /* 0x000fe40004800000 */
[----:B------:R-:W-:Y:S02]  /*7700*/  LOP3.LUT P1, RZ, R11, 0xff, RZ, 0xc0, !PT ;  /* 0x000000ff0bff7812 */ /* 0x000fe4000782c0ff */
[----:B------:R-:W-:Y:S01]  /*7710*/  FSETP.NEU.OR P4, PT, R3, RZ, P4 ;  /* 0x000000ff0300720b */ /* 0x000fe2000278d400 */
[----:B------:R-:W-:Y:S01]  /*7720*/  IMAD R3, R9, 0x3, R10 ;  /* 0x0000000309037824 */ /* 0x000fe200078e020a */
[----:B------:R-:W-:Y:S02]  /*7730*/  FSETP.NEU.OR P0, PT, R0, RZ, P0 ;  /* 0x000000ff0000720b */ /* 0x000fe4000070d400 */
[----:B------:R-:W-:-:S02]  /*7740*/  @!P5 SHF.L.U32 R0, R30, 0x10, RZ ;  /* 0x000000101e00d819 */ /* 0x000fc400000006ff */
[----:B------:R-:W-:Y:S02]  /*7750*/  SEL R5, RZ, 0x1, !P0 ;  /* 0x00000001ff057807 */ /* 0x000fe40004000000 */
[----:B------:R-:W-:Y:S02]  /*7760*/  ISETP.GE.U32.AND P0, PT, R3, R8, PT ;  /* 0x000000080300720c */ /* 0x000fe40003f06070 */
[----:B------:R-:W-:Y:S01]  /*7770*/  FSETP.NEU.OR P5, PT, R0, RZ, P5 ;  /* 0x000000ff0000720b */ /* 0x000fe20002fad400 */
[----:B------:R-:W-:Y:S01]  /*7780*/  @!P2 IMAD.U32 R0, R32, 0x10000, RZ ;  /* 0x000100002000a824 */ /* 0x000fe200078e00ff */
[----:B------:R-:W-:Y:S02]  /*7790*/  FSETP.NEU.OR P3, PT, R4, RZ, P3 ;  /* 0x000000ff0400720b */ /* 0x000fe40001f6d400 */
[----:B------:R-:W-:Y:S02]  /*77a0*/  @!P1 SHF.L.U32 R4, R31, 0x10, RZ ;  /* 0x000000101f049819 */ /* 0x000fe400000006ff */
[----:B------:R-:W-:-:S02]  /*77b0*/  FSETP.NEU.OR P2, PT, R0, RZ, P2 ;  /* 0x000000ff0000720b */ /* 0x000fc4000174d400 */
[----:B------:R-:W-:Y:S02]  /*77c0*/  FSETP.NEU.OR P1, PT, R4, RZ, P1 ;  /* 0x000000ff0400720b */ /* 0x000fe40000f2d400 */
[----:B------:R-:W-:Y:S02]  /*77d0*/  SEL R4, RZ, 0x1, !P5 ;  /* 0x00000001ff047807 */ /* 0x000fe40006800000 */
[----:B------:R-:W-:Y:S02]  /*77e0*/  SEL R3, RZ, 0x1, !P4 ;  /* 0x00000001ff037807 */ /* 0x000fe40006000000 */
[----:B------:R-:W-:Y:S02]  /*77f0*/  SEL R0, RZ, 0x1, !P3 ;  /* 0x00000001ff007807 */ /* 0x000fe40005800000 */
[----:B------:R-:W-:Y:S02]  /*7800*/  SEL R12, RZ, 0x1, !P2 ;  /* 0x00000001ff0c7807 */ /* 0x000fe40005000000 */
[----:B------:R-:W-:Y:S01]  /*7810*/  SEL R11, RZ, 0x1, !P1 ;  /* 0x00000001ff0b7807 */ /* 0x000fe20004800000 */
[----:B------:R-:W-:Y:S06]  /*7820*/  @!P0 BRA `(.L_x_464) ;  /* 0xffffffbc00a08947 */ /* 0x000fec000383ffff */
.L_x_458:
[----:B0-----:R-:W-:Y:S05]  /*7830*/  BSYNC.RECONVERGENT B0 ;  /* 0x0000000000007941 */ /* 0x001fea0003800200 */
.L_x_457:
[----:B------:R-:W-:Y:S01]  /*7840*/  ISETP.GE.U32.AND P0, PT, R10, R8, PT ;  /* 0x000000080a00720c */ /* 0x000fe20003f06070 */
[----:B------:R-:W-:Y:S01]  /*7850*/  BSSY.RECONVERGENT B0, `(.L_x_465) ;  /* 0x000047d000007945 */ /* 0x000fe20003800200 */
[----:B------:R-:W-:-:S11]  /*7860*/  PRMT R13, R21, 0x7610, R13 ;  /* 0x00007610150d7816 */ /* 0x000fd6000000000d */
        /* <DEDUP_REMOVED lines=9> */
[----:B------:R-:W-:Y:S01]  /*7900*/  MOV R14, RZ ;  /* 0x000000ff000e7202 */ /* 0x000fe20000000f00 */
        /* <DEDUP_REMOVED lines=272> */
.L_x_468:
[----:B------:R-:W-:Y:S01]  /*8a10*/  SHF.R.U32.HI R20, RZ, 0x2, R20 ;  /* 0x00000002ff147819 */ /* 0x000fe20000011614 */
[----:B------:R-:W-:-:S07]  /*8a20*/  IMAD.MOV.U32 R21, RZ, RZ, RZ ;  /* 0x000000ffff157224 */ /* 0x000fce00078e00ff */
.L_x_467:
[----:B------:R-:W0:Y:S02]  /*8a30*/  LDCU.64 UR4, c[0x0][0x750] ;  /* 0x0000ea00ff0477ac */ /* 0x000e240008000a00 */
[----:B0-----:R-:W-:-:S04]  /*8a40*/  IADD3 R24, P1, PT, R24, UR4, RZ ;  /* 0x0000000418187c10 */ /* 0x001fc8000ff3e0ff */
[----:B------:R-:W-:Y:S02]  /*8a50*/  IADD3.X R22, PT, PT, RZ, UR5, RZ, P1, !PT ;  /* 0x00000005ff167c10 */ /* 0x000fe40008ffe4ff */
[----:B------:R-:W-:-:S04]  /*8a60*/  LEA R16, P1, R20, R24, 0x2 ;  /* 0x0000001814107211 */ /* 0x000fc800078210ff */
[----:B------:R-:W-:-:S05]  /*8a70*/  LEA.HI.X R17, R20, R22, R21, 0x2, P1 ;  /* 0x0000001614117211 */ /* 0x000fca00008f1415 */
[----:B------:R-:W2:Y:S01]  /*8a80*/  LDG.E R16, desc[UR36][R16.64] ;  /* 0x0000002410107981 */ /* 0x000ea2000c1e1900 */
[----:B------:R-:W-:-:S05]  /*8a90*/  IMAD.IADD R15, R10, 0x1, R9 ;  /* 0x000000010a0f7824 */ /* 0x000fca00078e0209 */
[----:B------:R-:W-:Y:S02]  /*8aa0*/  ISETP.GE.U32.AND P1, PT, R15, R8, PT ;  /* 0x000000080f00720c */ /* 0x000fe40003f26070 */
[C---:B--2---:R-:W-:Y:S02]  /*8ab0*/  PRMT R27, R16.reuse, 0x7610, R27 ;  /* 0x00007610101b7816 */ /* 0x044fe4000000001b */
[----:B------:R-:W-:-:S09]  /*8ac0*/  PRMT R28, R16, 0x7632, R28 ;  /* 0x00007632101c7816 */ /* 0x000fd2000000001c */
        /* <DEDUP_REMOVED lines=276> */
.L_x_470:
[----:B------:R-:W-:Y:S02]  /*9c10*/  SHF.R.U32.HI R20, RZ, 0x2, R29 ;  /* 0x00000002ff147819 */ /* 0x000fe4000001161d */
[----:B------:R-:W-:-:S07]  /*9c20*/  MOV R21, RZ ;  /* 0x000000ff00157202 */ /* 0x000fce0000000f00 */
.L_x_469:
        /* <DEDUP_REMOVED lines=283> */
.L_x_472:
[----:B------:R-:W-:Y:S02]  /*ade0*/  SHF.R.U32.HI R20, RZ, 0x2, R13 ;  /* 0x00000002ff147819 */ /* 0x000fe4000001160d */
[----:B------:R-:W-:-:S07]  /*adf0*/  MOV R21, RZ ;  /* 0x000000ff00157202 */ /* 0x000fce0000000f00 */
.L_x_471:
        /* <DEDUP_REMOVED lines=283> */
.L_x_474:
[----:B------:R-:W-:Y:S02]  /*bfb0*/  SHF.R.U32.HI R20, RZ, 0x2, R20 ;  /* 0x00000002ff147819 */ /* 0x000fe40000011614 */
[----:B------:R-:W-:-:S07]  /*bfc0*/  MOV R21, RZ ;  /* 0x000000ff00157202 */ /* 0x000fce0000000f00 */
.L_x_473:
[----:B------:R-:W-:-:S04]  /*bfd0*/  LEA R24, P0, R20, R24, 0x2 ;  /* 0x0000001814187211 */ /* 0x000fc800078010ff */
[----:B------:R-:W-:-:S05]  /*bfe0*/  LEA.HI.X R25, R20, R22, R21, 0x2, P0 ;  /* 0x0000001614197211 */ /* 0x000fca00000f1415 */
[----:B------:R-:W2:Y:S02]  /*bff0*/  LDG.E R24, desc[UR36][R24.64] ;  /* 0x0000002418187981 */ /* 0x000ea4000c1e1900 */
[C---:B--2---:R-:W-:Y:S02]  /*c000*/  PRMT R32, R24.reuse, 0x7610, R32 ;  /* 0x0000761018207816 */ /* 0x044fe40000000020 */
[----:B------:R-:W-:-:S07]  /*c010*/  PRMT R31, R24, 0x7632, R31 ;  /* 0x00007632181f7816 */ /* 0x000fce000000001f */
.L_x_466:
[----:B------:R-:W-:Y:S05]  /*c020*/  BSYNC.RECONVERGENT B0 ;  /* 0x0000000000007941 */ /* 0x000fea0003800200 */
.L_x_465:
[----:B------:R-:W-:Y:S01]  /*c030*/  ISETP.GE.U32.AND P0, PT, R10, R8, PT ;  /* 0x000000080a00720c */ /* 0x000fe20003f06070 */
[----:B------:R-:W-:-:S12]  /*c040*/  BSSY.RECONVERGENT B0, `(.L_x_475) ;  /* 0x000002b000007945 */ /* 0x000fd80003800200 */
        /* <DEDUP_REMOVED lines=42> */
.L_x_476:
[----:B------:R-:W-:Y:S05]  /*c2f0*/  BSYNC.RECONVERGENT B0 ;  /* 0x0000000000007941 */ /* 0x000fea0003800200 */
.L_x_475:
[----:B------:R-:W0:Y:S01]  /*c300*/  I2F.S8 R4, R4 ;  /* 0x0000000400047306 */ /* 0x000e220000001400 */
[----:B------:R-:W-:Y:S02]  /*c310*/  LOP3.LUT P1, RZ, R6, 0xff, RZ, 0xc0, !PT ;  /* 0x000000ff06ff7812 */ /* 0x000fe4000782c0ff */
[----:B------:R-:W-:-:S05]  /*c320*/  LOP3.LUT P0, RZ, R7, 0xff, RZ, 0xc0, !PT ;  /* 0x000000ff07ff7812 */ /* 0x000fca000780c0ff */
[----:B------:R-:W1:Y:S08]  /*c330*/  I2F.S8 R5, R5 ;  /* 0x0000000500057306 */ /* 0x000e700000001400 */
[----:B0-----:R-:W0:Y:S08]  /*c340*/  F2F.BF16.F32 R10, R4 ;  /* 0x00000004000a7304 */ /* 0x001e300000202000 */
[----:B-1----:R-:W1:Y:S01]  /*c350*/  F2F.BF16.F32 R9, R5 ;  /* 0x0000000500097304 */ /* 0x002e620000202000 */
[----:B0-----:R-:W-:-:S07]  /*c360*/  @!P1 IMAD.U32 R7, R10, 0x10000, RZ ;  /* 0x000100000a079824 */ /* 0x001fce00078e00ff */
[----:B------:R-:W0:Y:S01]  /*c370*/  I2F.S8 R8, R0 ;  /* 0x0000000000087306 */ /* 0x000e220000001400 */
[----:B------:R-:W-:Y:S02]  /*c380*/  FSETP.EQ.AND P1, PT, R7, RZ, !P1 ;  /* 0x000000ff0700720b */ /* 0x000fe40004f22000 */
[----:B-1----:R-:W-:-:S05]  /*c390*/  @!P0 SHF.L.U32 R6, R9, 0x10, RZ ;  /* 0x0000001009068819 */ /* 0x002fca00000006ff */
[----:B------:R-:W1:Y:S01]  /*c3a0*/  I2F.S8 R3, R3 ;  /* 0x0000000300037306 */ /* 0x000e620000001400 */
[----:B------:R-:W-:-:S07]  /*c3b0*/  FSETP.EQ.AND P0, PT, R6, RZ, !P0 ;  /* 0x000000ff0600720b */ /* 0x000fce0004702000 */
[----:B0-----:R-:W0:Y:S08]  /*c3c0*/  F2F.BF16.F32 R8, R8 ;  /* 0x0000000800087304 */ /* 0x001e300000202000 */
[----:B-1----:R-:W1:Y:S01]  /*c3d0*/  F2F.BF16.F32 R13, R3 ;  /* 0x00000003000d7304 */ /* 0x002e620000202000 */
[----:B0-----:R-:W-:-:S07]  /*c3e0*/  @P1 IMAD.U32 R4, R8, 0x10000, RZ ;  /* 0x0001000008041824 */ /* 0x001fce00078e00ff */
[----:B------:R-:W0:Y:S01]  /*c3f0*/  I2F.S8 R12, R12 ;  /* 0x0000000c000c7306 */ /* 0x000e220000001400 */
[----:B------:R-:W-:Y:S02]  /*c400*/  FSETP.EQ.AND P2, PT, R4, RZ, P1 ;  /* 0x000000ff0400720b */ /* 0x000fe40000f42000 */
[----:B-1----:R-:W-:-:S05]  /*c410*/  @P0 SHF.L.U32 R0, R13, 0x10, RZ ;  /* 0x000000100d000819 */ /* 0x002fca00000006ff */
[----:B------:R-:W1:Y:S01]  /*c420*/  I2F.S8 R11, R11 ;  /* 0x0000000b000b7306 */ /* 0x000e620000001400 */
[----:B------:R-:W-:-:S07]  /*c430*/  FSETP.EQ.AND P0, PT, R0, RZ, P0 ;  /* 0x000000ff0000720b */ /* 0x000fce0000702000 */
[----:B0-----:R-:W0:Y:S08]  /*c440*/  F2F.BF16.F32 R5, R12 ;  /* 0x0000000c00057304 */ /* 0x001e300000202000 */
[----:B-1----:R-:W1:Y:S01]  /*c450*/  F2F.BF16.F32 R6, R11 ;  /* 0x0000000b00067304 */ /* 0x002e620000202000 */
[----:B0-----:R-:W-:-:S04]  /*c460*/  @P0 SHF.L.U32 R0, R5, 0x10, RZ ;  /* 0x0000001005000819 */ /* 0x001fc800000006ff */
[----:B------:R-:W-:Y:S01]  /*c470*/  FSETP.NEU.OR P1, PT, R0, RZ, !P0 ;  /* 0x000000ff0000720b */ /* 0x000fe2000472d400 */
[----:B-1----:R-:W-:-:S05]  /*c480*/  @P2 IMAD.U32 R3, R6, 0x10000, RZ ;  /* 0x0001000006032824 */ /* 0x002fca00078e00ff */
[----:B------:R-:W-:-:S13]  /*c490*/  FSETP.NEU.OR P0, PT, R3, RZ, !P2 ;  /* 0x000000ff0300720b */ /* 0x000fda000570d400 */
.L_x_440:
[----:B------:R-:W-:Y:S05]  /*c4a0*/  BSYNC.RECONVERGENT B6 ;  /* 0x0000000000067941 */ /* 0x000fea0003800200 */
.L_x_425:
[----:B------:R-:W-:Y:S02]  /*c4b0*/  SEL R16, RZ, 0x1, !P0 ;  /* 0x00000001ff107807 */ /* 0x000fe40004000000 */
[----:B------:R-:W-:-:S07]  /*c4c0*/  SEL R25, RZ, 0x1, !P1 ;  /* 0x00000001ff197807 */ /* 0x000fce0004800000 */
.L_x_424:
[----:B------:R-:W-:Y:S05]  /*c4d0*/  BSYNC.RECONVERGENT B7 ;  /* 0x0000000000077941 */ /* 0x000fea0003800200 */
.L_x_423:
[----:B------:R-:W1:Y:S02]  /*c4e0*/  LDCU UR4, c[0x0][0x3a0] ;  /* 0x00007400ff0477ac */ /* 0x000e640008000800 */
[----:B-1----:R-:W-:-:S09]  /*c4f0*/  UISETP.NE.AND UP0, UPT, UR4, URZ, UPT ;  /* 0x000000ff0400728c */ /* 0x002fd2000bf05270 */
[----:B------:R-:W-:Y:S05]  /*c500*/  BRA.U !UP0, `(.L_x_477) ;  /* 0x0000000108ac7547 */ /* 0x000fea000b800000 */
[----:B------:R-:W1:Y:S01]  /*c510*/  S2R R4, SR_CgaCtaId ;  /* 0x0000000000047919 */ /* 0x000e620000008800 */
[----:B------:R-:W2:Y:S01]  /*c520*/  LDC R8, c[0x0][0x360] ;  /* 0x0000d800ff087b82 */ /* 0x000ea20000000800 */
[----:B------:R-:W-:Y:S02]  /*c530*/  MOV R0, 0x400 ;  /* 0x0000040000007802 */ /* 0x000fe40000000f00 */
[----:B------:R-:W-:Y:S02]  /*c540*/  PRMT R5, R16, 0x7604, R25 ;  /* 0x0000760410057816 */ /* 0x000fe40000000019 */
[----:B------:R-:W-:-:S03]  /*c550*/  IADD3 R3, PT, PT, R0, 0x10, RZ ;  /* 0x0000001000037810 */ /* 0x000fc60007ffe0ff */
[----:B------:R-:W3:Y:S01]  /*c560*/  LDC R9, c[0x0][0x364] ;  /* 0x0000d900ff097b82 */ /* 0x000ee20000000800 */
[----:B--2---:R-:W-:Y:S01]  /*c570*/  IMAD R0, R18, R8, R23 ;  /* 0x0000000812007224 */ /* 0x004fe200078e0217 */
[----:B-1----:R-:W-:Y:S02]  /*c580*/  LEA R3, R4, R3, 0x18 ;  /* 0x0000000304037211 */ /* 0x002fe400078ec0ff */
[----:B---3--:R-:W-:-:S03]  /*c590*/  ISETP.GE.U32.AND P0, PT, R9, 0x2, PT ;  /* 0x000000020900780c */ /* 0x008fc60003f06070 */
[----:B------:R-:W-:-:S05]  /*c5a0*/  IMAD R0, R0, 0x2, R3 ;  /* 0x0000000200007824 */ /* 0x000fca00078e0203 */
[----:B------:R1:W-:Y:S05]  /*c5b0*/  STS.U16 [R0], R5 ;  /* 0x0000000500007388 */ /* 0x0003ea0000000400 */
[----:B------:R-:W-:Y:S05]  /*c5c0*/  @!P0 BRA `(.L_x_477) ;  /* 0x00000000007c8947 */ /* 0x000fea0003800000 */
[----:B------:R-:W-:-:S07]  /*c5d0*/  MOV R4, R9 ;  /* 0x0000000900047202 */ /* 0x000fce0000000f00 */
.L_x_480:
        /* <DEDUP_REMOVED lines=8> */
[----:B--2---:R-:W-:Y:S05]  /*c660*/  @P0 BRA `(.L_x_479) ;  /* 0x0000000000480947 */ /* 0x004fea0003800000 */
[----:B------:R-:W-:Y:S01]  /*c670*/  IMAD R4, R6, R8, R23 ;  /* 0x0000000806047224 */ /* 0x000fe200078e0217 */
[----:B------:R-:W-:Y:S02]  /*c680*/  LOP3.LUT P0, RZ, R25, 0xff, RZ, 0xc0, !PT ;  /* 0x000000ff19ff7812 */ /* 0x000fe4000780c0ff */
[----:B------:R-:W-:Y:S02]  /*c690*/  LOP3.LUT P1, RZ, R16, 0xff, RZ, 0xc0, !PT ;  /* 0x000000ff10ff7812 */ /* 0x000fe4000782c0ff */
[----:B------:R-:W-:-:S06]  /*c6a0*/  LEA R4, R4, R3, 0x1 ;  /* 0x0000000304047211 */ /* 0x000fcc00078e08ff */
[----:B------:R-:W1:Y:S02]  /*c6b0*/  LDS.U16 R4, [R4] ;  /* 0x0000000004047984 */ /* 0x000e640000000400 */
[----:B-1----:R-:W1:Y:S01]  /*c6c0*/  I2F.S8 R5, R4 ;  /* 0x0000000400057306 */ /* 0x002e620000001400 */
[----:B------:R-:W-:-:S07]  /*c6d0*/  PRMT R7, R4, 0x7771, RZ ;  /* 0x0000777104077816 */ /* 0x000fce00000000ff */
[----:B------:R-:W2:Y:S08]  /*c6e0*/  I2F.S8 R7, R7 ;  /* 0x0000000700077306 */ /* 0x000eb00000001400 */
[----:B-1----:R-:W1:Y:S08]  /*c6f0*/  F2F.BF16.F32 R5, R5 ;  /* 0x0000000500057304 */ /* 0x002e700000202000 */
[----:B--2---:R-:W2:Y:S01]  /*c700*/  F2F.BF16.F32 R10, R7 ;  /* 0x00000007000a7304 */ /* 0x004ea20000202000 */
[----:B-1----:R-:W-:-:S05]  /*c710*/  @!P0 IMAD.U32 R6, R5, 0x10000, RZ ;  /* 0x0001000005068824 */ /* 0x002fca00078e00ff */
[----:B------:R-:W-:Y:S02]  /*c720*/  FSETP.NEU.OR P0, PT, R6, RZ, P0 ;  /* 0x000000ff0600720b */ /* 0x000fe4000070d400 */
[----:B--2---:R-:W-:Y:S02]  /*c730*/  @!P1 SHF.L.U32 R6, R10, 0x10, RZ ;  /* 0x000000100a069819 */ /* 0x004fe400000006ff */
[----:B------:R-:W-:Y:S02]  /*c740*/  SEL R25, RZ, 0x1, !P0 ;  /* 0x00000001ff197807 */ /* 0x000fe40004000000 */
[----:B------:R-:W-:-:S04]  /*c750*/  FSETP.NEU.OR P1, PT, R6, RZ, P1 ;  /* 0x000000ff0600720b */ /* 0x000fc80000f2d400 */
[----:B------:R-:W-:-:S04]  /*c760*/  SEL R16, RZ, 0x1, !P1 ;  /* 0x00000001ff107807 */ /* 0x000fc80004800000 */
[----:B------:R-:W-:-:S05]  /*c770*/  PRMT R5, R16, 0x7604, R25 ;  /* 0x0000760410057816 */ /* 0x000fca0000000019 */
[----:B------:R2:W-:Y:S02]  /*c780*/  STS.U16 [R0], R5 ;  /* 0x0000000500007388 */ /* 0x0005e40000000400 */
.L_x_479:
[----:B------:R-:W-:Y:S05]  /*c790*/  BSYNC.RECONVERGENT B0 ;  /* 0x0000000000007941 */ /* 0x000fea0003800200 */
.L_x_478:
[----:B------:R-:W-:Y:S01]  /*c7a0*/  IMAD.MOV.U32 R4, RZ, RZ, R11 ;  /* 0x000000ffff047224 */ /* 0x000fe200078e000b */
[----:B------:R-:W-:Y:S06]  /*c7b0*/  @P2 BRA `(.L_x_480) ;  /* 0xfffffffc00882947 */ /* 0x000fec000383ffff */
.L_x_477:
[----:B------:R-:W3:Y:S02]  /*c7c0*/  LDCU UR4, c[0x0][0x39c] ;  /* 0x00007380ff0477ac */ /* 0x000ee40008000800 */
[----:B---3--:R-:W-:-:S09]  /*c7d0*/  UISETP.NE.AND UP0, UPT, UR4, URZ, UPT ;  /* 0x000000ff0400728c */ /* 0x008fd2000bf05270 */
[----:B------:R-:W-:Y:S05]  /*c7e0*/  BRA.U !UP0, `(.L_x_481) ;  /* 0x0000000508287547 */ /* 0x000fea000b800000 */
[----:B------:R-:W3:Y:S02]  /*c7f0*/  LDC R8, c[0x0][0x360] ;  /* 0x0000d800ff087b82 */ /* 0x000ee40000000800 */
[----:B---3--:R-:W-:Y:S02]  /*c800*/  ISETP.GE.U32.AND P0, PT, R8, 0x21, PT ;  /* 0x000000210800780c */ /* 0x008fe40003f06070 */
[----:B-12---:R-:W-:-:S11]  /*c810*/  MOV R0, R8 ;  /* 0x0000000800007202 */ /* 0x006fd60000000f00 */
[----:B------:R-:W-:Y:S05]  /*c820*/  @!P0 BRA `(.L_x_482) ;  /* 0x0000000000a88947 */ /* 0x000fea0003800000 */
[----:B------:R-:W1:Y:S01]  /*c830*/  S2UR UR5, SR_CgaCtaId ;  /* 0x00000000000579c3 */ /* 0x000e620000008800 */
[----:B------:R-:W-:Y:S01]  /*c840*/  UMOV UR4, 0x400 ;  /* 0x0000040000047882 */ /* 0x000fe20000000000 */
[----:B------:R-:W-:Y:S01]  /*c850*/  IMAD R0, R18, R8, R23 ;  /* 0x0000000812007224 */ /* 0x000fe200078e0217 */
[----:B------:R-:W-:Y:S01]  /*c860*/  UIADD3 UR4, UPT, UPT, UR4, 0x10, URZ ;  /* 0x0000001004047890 */ /* 0x000fe2000fffe0ff */
[----:B------:R-:W-:Y:S02]  /*c870*/  PRMT R4, R16, 0x7604, R25 ;  /* 0x0000760410047816 */ /* 0x000fe40000000019 */
[----:B------:R-:W-:Y:S01]  /*c880*/  ISETP.GE.U32.AND P0, PT, R8, 0x40, PT ;  /* 0x000000400800780c */ /* 0x000fe20003f06070 */
[----:B-1----:R-:W-:-:S06]  /*c890*/  ULEA UR4, UR5, UR4, 0x18 ;  /* 0x0000000405047291 */ /* 0x002fcc000f8ec0ff */
[----:B------:R-:W-:Y:S01]  /*c8a0*/  LEA R3, R0, UR4, 0x1 ;  /* 0x0000000400037c11 */ /* 0x000fe2000f8e08ff */
[----:B------:R-:W-:-:S04]  /*c8b0*/  IMAD.MOV.U32 R0, RZ, RZ, 0x20 ;  /* 0x00000020ff007424 */ /* 0x000fc800078e00ff */
[----:B------:R1:W-:Y:S01]  /*c8c0*/  STS.U16 [R3], R4 ;  /* 0x0000000403007388 */ /* 0x0003e20000000400 */
[----:B------:R-:W-:Y:S05]  /*c8d0*/  @!P0 BRA `(.L_x_482) ;  /* 0x00000000007c8947 */ /* 0x000fea0003800000 */
[----:B-1----:R-:W-:-:S07]  /*c8e0*/  MOV R4, R8 ;  /* 0x0000000800047202 */ /* 0x002fce0000000f00 */
.L_x_485:
        /* <DEDUP_REMOVED lines=9> */
[----:B------:R-:W-:Y:S02]  /*c980*/  LOP3.LUT R4, R4, 0x7fe, RZ, 0xc0, !PT ;  /* 0x000007fe04047812 */ /* 0x000fe400078ec0ff */
[----:B------:R-:W-:Y:S02]  /*c990*/  LOP3.LUT P0, RZ, R25, 0xff, RZ, 0xc0, !PT ;  /* 0x000000ff19ff7812 */ /* 0x000fe4000780c0ff */
[----:B------:R-:W-:Y:S02]  /*c9a0*/  IADD3 R4, PT, PT, R3, R4, RZ ;  /* 0x0000000403047210 */ /* 0x000fe40007ffe0ff */
[----:B------:R-:W-:-:S04]  /*c9b0*/  LOP3.LUT P1, RZ, R16, 0xff, RZ, 0xc0, !PT ;  /* 0x000000ff10ff7812 */ /* 0x000fc8000782c0ff */
        /* <DEDUP_REMOVED lines=14> */
.L_x_484:
[----:B------:R-:W-:Y:S05]  /*caa0*/  BSYNC.RECONVERGENT B0 ;  /* 0x0000000000007941 */ /* 0x000fea0003800200 */
.L_x_483:
[----:B-1----:R-:W-:Y:S01]  /*cab0*/  IMAD.MOV.U32 R4, RZ, RZ, R10 ;  /* 0x000000ffff047224 */ /* 0x002fe200078e000a */
[----:B------:R-:W-:Y:S06]  /*cac0*/  @P2 BRA `(.L_x_485) ;  /* 0xfffffffc00882947 */ /* 0x000fec000383ffff */
.L_x_482:
[----:B------:R-:W-:Y:S01]  /*cad0*/  ISETP.GE.U32.AND P0, PT, R0, 0x2, PT ;  /* 0x000000020000780c */ /* 0x000fe20003f06070 */
[----:B------:R-:W-:Y:S05]  /*cae0*/  WARPSYNC.ALL ;  /* 0x0000000000007948 */ /* 0x000fea0003800000 */
[----:B------:R-:W-:Y:S07]  /*caf0*/  BAR.SYNC.DEFER_BLOCKING 0x0 ;  /* 0x0000000000007b1d */ /* 0x000fee0000010000 */
[----:B------:R-:W-:Y:S05]  /*cb00*/  @!P0 BRA `(.L_x_481) ;  /* 0x0000000000608947 */ /* 0x000fea0003800000 */
[----:B-1----:R-:W-:-:S07]  /*cb10*/  HFMA2 R3, -RZ, RZ, 0, 5.9604644775390625e-08 ;  /* 0x00000001ff037431 */ /* 0x002fce00000001ff */
.L_x_486:
[----:B------:R-:W-:Y:S02]  /*cb20*/  LOP3.LUT R4, R25, 0xffff, RZ, 0xc0, !PT ;  /* 0x0000ffff19047812 */ /* 0x000fe400078ec0ff */
[----:B------:R-:W-:Y:S02]  /*cb30*/  LOP3.LUT R5, R16, 0xffff, RZ, 0xc0, !PT ;  /* 0x0000ffff10057812 */ /* 0x000fe400078ec0ff */
[----:B------:R-:W-:Y:S02]  /*cb40*/  PRMT R4, R4, 0x8880, RZ ;  /* 0x0000888004047816 */ /* 0x000fe400000000ff */
[----:B------:R-:W-:Y:S02]  /*cb50*/  PRMT R8, R5, 0x8880, RZ ;  /* 0x0000888005087816 */ /* 0x000fe400000000ff */
[----:B------:R-:W-:Y:S02]  /*cb60*/  LOP3.LUT P1, RZ, R16, 0xff, RZ, 0xc0, !PT ;  /* 0x000000ff10ff7812 */ /* 0x000fe4000782c0ff */
[----:B------:R-:W1:Y:S04]  /*cb70*/  SHFL.DOWN PT, R4, R4, R3, 0x1f ;  /* 0x08001f0304047589 */ /* 0x000e6800000e0000 */
[----:B------:R2:W3:Y:S02]  /*cb80*/  SHFL.DOWN PT, R8, R8, R3, 0x1f ;  /* 0x08001f0308087589 */ /* 0x0004e400000e0000 */
[----:B--2---:R-:W-:-:S05]  /*cb90*/  IMAD.SHL.U32 R3, R3, 0x2, RZ ;  /* 0x0000000203037824 */ /* 0x004fca00078e00ff */
[----:B------:R-:W-:Y:S02]  /*cba0*/  ISETP.GE.AND P2, PT, R3, R0, PT ;  /* 0x000000000300720c */ /* 0x000fe40003f46270 */
[----:B-1----:R-:W-:-:S04]  /*cbb0*/  ISETP.NE.AND P0, PT, R4, RZ, PT ;  /* 0x000000ff0400720c */ /* 0x002fc80003f05270 */
[----:B------:R-:W-:Y:S02]  /*cbc0*/  FSEL R5, RZ, 1, !P0 ;  /* 0x3f800000ff057808 */ /* 0x000fe40004000000 */
[----:B---3--:R-:W-:-:S04]  /*cbd0*/  ISETP.NE.AND P0, PT, R8, RZ, PT ;  /* 0x000000ff0800720c */ /* 0x008fc80003f05270 */
[----:B------:R-:W-:Y:S01]  /*cbe0*/  FSEL R7, RZ, 1, !P0 ;  /* 0x3f800000ff077808 */ /* 0x000fe20004000000 */
[----:B------:R-:W1:Y:S01]  /*cbf0*/  F2F.BF16.F32 R5, R5 ;  /* 0x0000000500057304 */ /* 0x000e620000202000 */
[----:B------:R-:W-:-:S07]  /*cc00*/  LOP3.LUT P0, RZ, R25, 0xff, RZ, 0xc0, !PT ;  /* 0x000000ff19ff7812 */ /* 0x000fce000780c0ff */
[----:B------:R-:W2:Y:S06]  /*cc10*/  F2F.BF16.F32 R7, R7 ;  /* 0x0000000700077304 */ /* 0x000eac0000202000 */
[----:B-1----:R-:W-:-:S05]  /*cc20*/  @!P0 IMAD.U32 R6, R5, 0x10000, RZ ;  /* 0x0001000005068824 */ /* 0x002fca00078e00ff */
[----:B------:R-:W-:Y:S02]  /*cc30*/  FSETP.NEU.OR P0, PT, R6, RZ, P0 ;  /* 0x000000ff0600720b */ /* 0x000fe4000070d400 */
[----:B--2---:R-:W-:Y:S02]  /*cc40*/  @!P1 SHF.L.U32 R4, R7, 0x10, RZ ;  /* 0x0000001007049819 */ /* 0x004fe400000006ff */
[----:B------:R-:W-:Y:S02]  /*cc50*/  SEL R25, RZ, 0x1, !P0 ;  /* 0x00000001ff197807 */ /* 0x000fe40004000000 */
[----:B------:R-:W-:-:S04]  /*cc60*/  FSETP.NEU.OR P1, PT, R4, RZ, P1 ;  /* 0x000000ff0400720b */ /* 0x000fc80000f2d400 */
[----:B------:R-:W-:Y:S01]  /*cc70*/  SEL R16, RZ, 0x1, !P1 ;  /* 0x00000001ff107807 */ /* 0x000fe20004800000 */
[----:B------:R-:W-:Y:S08]  /*cc80*/  @!P2 BRA `(.L_x_486) ;  /* 0xfffffffc00a4a947 */ /* 0x000ff0000383ffff */
.L_x_481:
[----:B------:R-:W3:Y:S01]  /*cc90*/  LDCU UR9, c[0x0][0x558] ;  /* 0x0000ab00ff0977ac */ /* 0x000ee20008000800 */
[----:B------:R-:W-:Y:S01]  /*cca0*/  MOV R27, RZ ;  /* 0x000000ff001b7202 */ /* 0x000fe20000000f00 */
[----:B------:R-:W1:Y:S01]  /*ccb0*/  LDCU.64 UR6, c[0x0][0x3a8] ;  /* 0x00007500ff0677ac */ /* 0x000e620008000a00 */
[----:B------:R-:W4:Y:S01]  /*ccc0*/  LDCU UR8, c[0x0][0x394] ;  /* 0x00007280ff0877ac */ /* 0x000f220008000800 */
[----:B---3--:R-:W-:-:S04]  /*ccd0*/  UIADD3 UR5, UPT, UPT, UR9, -0x1, URZ ;  /* 0xffffffff09057890 */ /* 0x008fc8000fffe0ff */
[----:B------:R-:W-:Y:S01]  /*cce0*/  UISETP.LT.U32.AND UP0, UPT, UR5, 0x18, UPT ;  /* 0x000000180500788c */ /* 0x000fe2000bf01070 */
[----:B-1----:R-:W-:-:S03]  /*ccf0*/  IMAD R3, R23, UR6, RZ ;  /* 0x0000000617037c24 */ /* 0x002fc6000f8e02ff */
[----:B------:R-:W-:Y:S01]  /*cd00*/  USEL UR4, UR5, 0x18, UP0 ;  /* 0x0000001805047887 */ /* 0x000fe20008000000 */
[----:B--2---:R-:W-:Y:S01]  /*cd10*/  IMAD R0, R18, UR7, R3 ;  /* 0x0000000712007c24 */ /* 0x004fe2000f8e0203 */
[----:B------:R-:W-:Y:S02]  /*cd20*/  UISETP.NE.AND UP0, UPT, UR9, URZ, UPT ;  /* 0x000000ff0900728c */ /* 0x000fe4000bf05270 */
[----:B------:R-:W-:Y:S01]  /*cd30*/  UIADD3 UR4, UPT, UPT, UR4, 0x1, URZ ;  /* 0x0000000104047890 */ /* 0x000fe2000fffe0ff */
[----:B----4-:R-:W-:-:S04]  /*cd40*/  IMAD R0, R19, UR8, R0 ;  /* 0x0000000813007c24 */ /* 0x010fc8000f8e0200 */
[----:B------:R-:W-:Y:S02]  /*cd50*/  IMAD.SHL.U32 R7, R0, 0x2, RZ ;  /* 0x0000000200077824 */ /* 0x000fe400078e00ff */
[----:B------:R-:W-:Y:S05]  /*cd60*/  BRA.U !UP0, `(.L_x_487) ;  /* 0x0000001108447547 */ /* 0x000fea000b800000 */
[----:B------:R-:W1:Y:S01]  /*cd70*/  LDCU.64 UR8, c[0x0][0x560] ;  /* 0x0000ac00ff0877ac */ /* 0x000e620008000a00 */
[----:B------:R-:W-:Y:S01]  /*cd80*/  HFMA2 R6, -RZ, RZ, 0, 0 ;  /* 0x00000000ff067431 */ /* 0x000fe200000001ff */
[----:B------:R-:W2:Y:S01]  /*cd90*/  LDCU UR7, c[0x0][0x55c] ;  /* 0x0000ab80ff0777ac */ /* 0x000ea20008000800 */
[----:B------:R-:W3:Y:S01]  /*cda0*/  LDCU UR6, c[0x0][0x688] ;  /* 0x0000d100ff0677ac */ /* 0x000ee20008000800 */
[----:B------:R-:W-:Y:S02]  /*cdb0*/  UISETP.NE.AND UP1, UPT, UR5, URZ, UPT ;  /* 0x000000ff0500728c */ /* 0x000fe4000bf25270 */
[----:B-1----:R-:W-:-:S05]  /*cdc0*/  IMAD.HI.U32 R4, R7, UR8, R6 ;  /* 0x0000000807047c27 */ /* 0x002fca000f8e0006 */
[----:B------:R-:W-:-:S05]  /*cdd0*/  SHF.R.U32.HI R5, RZ, UR9, R4 ;  /* 0x00000009ff057c19 */ /* 0x000fca0008011604 */
[----:B------:R-:W-:-:S04]  /*cde0*/  IMAD.MOV R3, RZ, RZ, -R5 ;  /* 0x000000ffff037224 */ /* 0x000fc800078e0a05 */
[----:B--2---:R-:W-:-:S04]  /*cdf0*/  IMAD R3, R3, UR7, R7 ;  /* 0x0000000703037c24 */ /* 0x004fc8000f8e0207 */
[----:B---3--:R-:W-:Y:S01]  /*ce00*/  IMAD R27, R3, UR6, RZ ;  /* 0x00000006031b7c24 */ /* 0x008fe2000f8e02ff */
        /* <DEDUP_REMOVED lines=263> */
.L_x_487:
[----:B------:R-:W-:Y:S01]  /*de80*/  MOV R17, RZ ;  /* 0x000000ff00117202 */ /* 0x000fe20000000f00 */
[----:B------:R-:W-:Y:S06]  /*de90*/  BRA.U !UP0, `(.L_x_488) ;  /* 0x0000001108487547 */ /* 0x000fec000b800000 */
[----:B------:R-:W1:Y:S01]  /*dea0*/  LDCU.64 UR6, c[0x0][0x560] ;  /* 0x0000ac00ff0677ac */ /* 0x000e620008000a00 */
[----:B------:R-:W-:Y:S01]  /*deb0*/  MOV R4, RZ ;  /* 0x000000ff00047202 */ /* 0x000fe20000000f00 */
[----:B------:R-:W-:Y:S01]  /*dec0*/  VIADD R5, R7, 0x1 ;  /* 0x0000000107057836 */ /* 0x000fe20000000000 */
[----:B------:R-:W2:Y:S01]  /*ded0*/  LDCU UR8, c[0x0][0x55c] ;  /* 0x0000ab80ff0877ac */ /* 0x000ea20008000800 */
[----:B------:R-:W3:Y:S01]  /*dee0*/  LDCU UR9, c[0x0][0x688] ;  /* 0x0000d100ff0977ac */ /* 0x000ee20008000800 */
        /* <DEDUP_REMOVED lines=263> */
[----:B------:R-:W3:Y:S03]  /*ef60*/  LDCU UR9, c[0x0][0x748] ;  /* 0x0000e900ff0977ac */ /* 0x000ee60008000800 */
[----:B-1----:R-:W-:-:S05]  /*ef70*/  IMAD.HI.U32 R0, R5, UR6, R4 ;  /* 0x0000000605007c27 */ /* 0x002fca000f8e0004 */
[----:B------:R-:W-:-:S05]  /*ef80*/  SHF.R.U32.HI R0, RZ, UR7, R0 ;  /* 0x00000007ff007c19 */ /* 0x000fca0008011600 */
[----:B------:R-:W-:-:S04]  /*ef90*/  IMAD.MOV R4, RZ, RZ, -R0 ;  /* 0x000000ffff047224 */ /* 0x000fc800078e0a00 */
[----:B--2---:R-:W-:-:S04]  /*efa0*/  IMAD R4, R4, UR8, R5 ;  /* 0x0000000804047c24 */ /* 0x004fc8000f8e0205 */
[----:B---3--:R-:W-:-:S07]  /*efb0*/  IMAD R17, R4, UR9, R17 ;  /* 0x0000000904117c24 */ /* 0x008fce000f8e0211 */
.L_x_488:
[----:B------:R-:W1:Y:S01]  /*efc0*/  LDC.64 R8, c[0x0][0x768] ;  /* 0x0001da00ff087b82 */ /* 0x000e620000000a00 */
[----:B------:R-:W2:Y:S02]  /*efd0*/  LDCU UR6, c[0x0][0x3a4] ;  /* 0x00007480ff0677ac */ /* 0x000ea40008000800 */
[----:B--2---:R-:W-:Y:S01]  /*efe0*/  UISETP.NE.AND UP1, UPT, UR6, URZ, UPT ;  /* 0x000000ff0600728c */ /* 0x004fe2000bf25270 */
[----:B-1----:R-:W-:Y:S02]  /*eff0*/  ISETP.NE.U32.AND P0, PT, R8, RZ, PT ;  /* 0x000000ff0800720c */ /* 0x002fe40003f05070 */
[----:B------:R-:W-:Y:S02]  /*f000*/  IADD3 R4, P1, PT, R27, R8, RZ ;  /* 0x000000081b047210 */ /* 0x000fe40007f3e0ff */
[----:B------:R-:W-:Y:S02]  /*f010*/  ISETP.NE.AND.EX P0, PT, R9, RZ, PT, P0 ;  /* 0x000000ff0900720c */ /* 0x000fe40003f05300 */
[----:B------:R-:W-:-:S02]  /*f020*/  IADD3.X R0, PT, PT, RZ, R9, RZ, P1, !PT ;  /* 0x00000009ff007210 */ /* 0x000fc40000ffe4ff */
[----:B------:R-:W-:Y:S02]  /*f030*/  SEL R4, R4, RZ, P0 ;  /* 0x000000ff04047207 */ /* 0x000fe40000000000 */
[----:B------:R-:W-:Y:S01]  /*f040*/  SEL R5, R0, RZ, P0 ;  /* 0x000000ff00057207 */ /* 0x000fe20000000000 */
[----:B------:R-:W-:Y:S06]  /*f050*/  BRA.U !UP1, `(.L_x_489) ;  /* 0x0000003d094c7547 */ /* 0x000fec000b800000 */
[----:B------:R-:W-:Y:S01]  /*f060*/  IMAD.MOV.U32 R22, RZ, RZ, RZ ;  /* 0x000000ffff167224 */ /* 0x000fe200078e00ff */
[----:B------:R-:W-:Y:S06]  /*f070*/  BRA.U !UP0, `(.L_x_490) ;  /* 0x0000001108487547 */ /* 0x000fec000b800000 */
[----:B------:R-:W1:Y:S01]  /*f080*/  LDCU.64 UR6, c[0x0][0x560] ;  /* 0x0000ac00ff0677ac */ /* 0x000e620008000a00 */
[----:B------:R-:W-:Y:S02]  /*f090*/  HFMA2 R8, -RZ, RZ, 0, 0 ;  /* 0x00000000ff087431 */ /* 0x000fe400000001ff */
[----:B------:R-:W-:Y:S01]  /*f0a0*/  IMAD.MOV.U32 R9, RZ, RZ, R7 ;  /* 0x000000ffff097224 */ /* 0x000fe200078e0007 */
[----:B------:R-:W2:Y:S01]  /*f0b0*/  LDCU UR8, c[0x0][0x55c] ;  /* 0x0000ab80ff0877ac */ /* 0x000ea20008000800 */
[----:B------:R-:W3:Y:S01]  /*f0c0*/  LDCU UR9, c[0x0][0x688] ;  /* 0x0000d100ff0977ac */ /* 0x000ee20008000800 */
[----:B------:R-:W-:Y:S01]  /*f0d0*/  UISETP.NE.AND UP1, UPT, UR5, URZ, UPT ;  /* 0x000000ff0500728c */ /* 0x000fe2000bf25270 */
[----:B-1----:R-:W-:-:S05]  /*f0e0*/  IMAD.HI.U32 R8, R7, UR6, R8 ;  /* 0x0000000607087c27 */ /* 0x002fca000f8e0008 */
[----:B------:R-:W-:-:S04]  /*f0f0*/  SHF.R.U32.HI R9, RZ, UR7, R8 ;  /* 0x00000007ff097c19 */ /* 0x000fc80008011608 */
[----:B------:R-:W-:-:S05]  /*f100*/  IADD3 R3, PT, PT, -R9, RZ, RZ ;  /* 0x000000ff09037210 */ /* 0x000fca0007ffe1ff */
[----:B--2---:R-:W-:-:S04]  /*f110*/  IMAD R3, R3, UR8, R7 ;  /* 0x0000000803037c24 */ /* 0x004fc8000f8e0207 */
[----:B---3--:R-:W-:Y:S01]  /*f120*/  IMAD R22, R3, UR9, RZ ;  /* 0x0000000903167c24 */ /* 0x008fe2000f8e02ff */
        /* <DEDUP_REMOVED lines=257> */
[----:B------:R-:W3:Y:S02]  /*10140*/  LDCU UR9, c[0x0][0x748] ;  /* 0x0000e900ff0977ac */ /* 0x000ee40008000800 */
[----:B-1----:R-:W-:-:S05]  /*10150*/  IMAD.HI.U32 R0, R11, UR6, R10 ;  /* 0x000000060b007c27 */ /* 0x002fca000f8e000a */
[----:B------:R-:W-:-:S04]  /*10160*/  SHF.R.U32.HI R0, RZ, UR7, R0 ;  /* 0x00000007ff007c19 */ /* 0x000fc80008011600 */
[----:B------:R-:W-:-:S05]  /*10170*/  IADD3 R3, PT, PT, -R0, RZ, RZ ;  /* 0x000000ff00037210 */ /* 0x000fca0007ffe1ff */
[----:B--2---:R-:W-:-:S04]  /*10180*/  IMAD R3, R3, UR8, R11 ;  /* 0x0000000803037c24 */ /* 0x004fc8000f8e020b */
[----:B---3--:R-:W-:-:S07]  /*10190*/  IMAD R22, R3, UR9, R22 ;  /* 0x0000000903167c24 */ /* 0x008fce000f8e0216 */
.L_x_490:
[----:B------:R-:W-:Y:S01]  /*101a0*/  IMAD.MOV.U32 R17, RZ, RZ, RZ ;  /* 0x000000ffff117224 */ /* 0x000fe200078e00ff */
[----:B------:R-:W-:Y:S06]  /*101b0*/  BRA.U !UP0, `(.L_x_491) ;  /* 0x0000001108487547 */ /* 0x000fec000b800000 */
[----:B------:R-:W1:Y:S01]  /*101c0*/  LDCU.64 UR6, c[0x0][0x560] ;  /* 0x0000ac00ff0677ac */ /* 0x000e620008000a00 */
[----:B------:R-:W-:Y:S01]  /*101d0*/  IADD3 R9, PT, PT, R7, 0x1, RZ ;  /* 0x0000000107097810 */ /* 0x000fe20007ffe0ff */
[----:B------:R-:W-:Y:S01]  /*101e0*/  IMAD.MOV.U32 R8, RZ, RZ, RZ ;  /* 0x000000ffff087224 */ /* 0x000fe200078e00ff */
        /* <DEDUP_REMOVED lines=271> */
.L_x_491:
[----:B------:R-:W1:Y:S01]  /*112e0*/  LDCU UR4, c[0x0][0x38c] ;  /* 0x00007180ff0477ac */ /* 0x000e620008000800 */
[----:B------:R-:W-:Y:S01]  /*112f0*/  BSSY.RECONVERGENT B0, `(.L_x_492) ;  /* 0x0000017000007945 */ /* 0x000fe20003800200 */
[----:B------:R-:W-:Y:S02]  /*11300*/  LOP3.LUT P3, RZ, R23, R18, RZ, 0xfc, !PT ;  /* 0x0000001217ff7212 */ /* 0x000fe4000786fcff */
[----:B------:R-:W-:Y:S02]  /*11310*/  PLOP3.LUT P0, PT, PT, PT, PT, 0x8, 0x80 ;  /* 0x000000000080781c */ /* 0x000fe40003f0e170 */
[----:B-1----:R-:W-:-:S13]  /*11320*/  ISETP.GE.AND P1, PT, R7, UR4, PT ;  /* 0x0000000407007c0c */ /* 0x002fda000bf26270 */
[----:B------:R-:W-:Y:S05]  /*11330*/  @P1 BRA `(.L_x_493) ;  /* 0x0000000000481947 */ /* 0x000fea0003800000 */
[----:B------:R-:W1:Y:S01]  /*11340*/  LDC R0, c[0x0][0x39c] ;  /* 0x0000e700ff007b82 */ /* 0x000e620000000800 */
[----:B------:R-:W2:Y:S02]  /*11350*/  LDCU UR4, c[0x0][0x3a0] ;  /* 0x00007400ff0477ac */ /* 0x000ea40008000800 */
[----:B--2---:R-:W-:-:S04]  /*11360*/  ISETP.NE.AND P2, PT, RZ, UR4, PT ;  /* 0x00000004ff007c0c */ /* 0x004fc8000bf45270 */
[----:B------:R-:W-:Y:S02]  /*11370*/  ISETP.NE.AND P2, PT, R18, RZ, P2 ;  /* 0x000000ff1200720c */ /* 0x000fe40001745270 */
[----:B-1----:R-:W-:-:S04]  /*11380*/  ISETP.NE.AND P1, PT, R0, RZ, PT ;  /* 0x000000ff0000720c */ /* 0x002fc80003f25270 */
[----:B------:R-:W-:-:S04]  /*11390*/  ISETP.NE.AND P1, PT, R23, RZ, P1 ;  /* 0x000000ff1700720c */ /* 0x000fc80000f25270 */
[----:B------:R-:W-:-:S13]  /*113a0*/  PLOP3.LUT P1, PT, P1, P2, PT, 0xf8, 0x8f ;  /* 0x00000000008f781c */ /* 0x000fda0000f25f70 */
[----:B------:R-:W-:Y:S05]  /*113b0*/  @P1 BRA `(.L_x_493) ;  /* 0x0000000000281947 */ /* 0x000fea0003800000 */
[----:B------:R-:W1:Y:S01]  /*113c0*/  LDCU UR4, c[0x0][0x374] ;  /* 0x00006e80ff0477ac */ /* 0x000e620008000800 */
[----:B------:R-:W2:Y:S01]  /*113d0*/  LDC.64 R6, c[0x0][0x770] ;  /* 0x0001dc00ff067b82 */ /* 0x000ea20000000a00 */
[----:B------:R-:W-:Y:S01]  /*113e0*/  ISETP.NE.AND P0, PT, R0, RZ, PT ;  /* 0x000000ff0000720c */ /* 0x000fe20003f05270 */
[----:B------:R-:W3:Y:S01]  /*113f0*/  LDCU UR5, c[0x0][0x360] ;  /* 0x00006c00ff0577ac */ /* 0x000ee20008000800 */
[----:B-1----:R-:W-:-:S11]  /*11400*/  IMAD R2, R19, UR4, R2 ;  /* 0x0000000413027c24 */ /* 0x002fd6000f8e0202 */
[----:B---3--:R-:W-:Y:S01]  /*11410*/  @!P0 IMAD R2, R2, UR5, R23 ;  /* 0x0000000502028c24 */ /* 0x008fe2000f8e0217 */
[----:B------:R-:W-:-:S03]  /*11420*/  PLOP3.LUT P0, PT, PT, PT, PT, 0x80, 0x8 ;  /* 0x000000000008781c */ /* 0x000fc60003f0f070 */
[----:B--2---:R-:W-:-:S05]  /*11430*/  IMAD.WIDE.U32 R2, R2, 0x2, R6 ;  /* 0x0000000202027825 */ /* 0x004fca00078e0006 */
[----:B------:R1:W-:Y:S04]  /*11440*/  STG.E.U8 desc[UR36][R2.64], R25 ;  /* 0x0000001902007986 */ /* 0x0003e8000c101124 */
[----:B------:R1:W-:Y:S02]  /*11450*/  STG.E.U8 desc[UR36][R2.64+0x1], R16 ;  /* 0x0000011002007986 */ /* 0x0003e4000c101124 */
.L_x_493:
[----:B------:R-:W-:Y:S05]  /*11460*/  BSYNC.RECONVERGENT B0 ;  /* 0x0000000000007941 */ /* 0x000fea0003800200 */
.L_x_492:
        /* <DEDUP_REMOVED lines=14> */
[----:B------:R-:W2:Y:S01]  /*11550*/  S2R R9, SR_LANEID ;  /* 0x0000000000097919 */ /* 0x000ea20000000000 */
[----:B------:R-:W-:Y:S01]  /*11560*/  VOTEU.ANY UR5, UPT, PT ;  /* 0x0000000000057886 */ /* 0x000fe200038e0100 */
[----:B-1----:R-:W1:Y:S01]  /*11570*/  LDC.64 R2, c[0x0][0x778] ;  /* 0x0001de00ff027b82 */ /* 0x002e620000000a00 */
[----:B------:R-:W2:Y:S01]  /*11580*/  FLO.U32 R6, UR5 ;  /* 0x0000000500067d00 */ /* 0x000ea200080e0000 */
[----:B------:R-:W3:Y:S01]  /*11590*/  POPC R7, UR5 ;  /* 0x0000000500077d09 */ /* 0x000ee20008000000 */
[----:B-1----:R-:W-:Y:S01]  /*115a0*/  IMAD.WIDE.U32 R2, R19, 0x4, R2 ;  /* 0x0000000413027825 */ /* 0x002fe200078e0002 */
[----:B--2---:R-:W-:-:S13]  /*115b0*/  ISETP.EQ.U32.AND P1, PT, R6, R9, PT ;  /* 0x000000090600720c */ /* 0x004fda0003f22070 */
[----:B---3--:R-:W2:Y:S01]  /*115c0*/  @P1 ATOMG.E.ADD.STRONG.GPU PT, R3, desc[UR36][R2.64], R7 ;  /* 0x80000007020319a8 */ /* 0x008ea200081ef124 */
[----:B------:R-:W1:Y:S01]  /*115d0*/  S2UR UR6, SR_CgaCtaId ;  /* 0x00000000000679c3 */ /* 0x000e620000008800 */
[----:B------:R-:W3:Y:S01]  /*115e0*/  LDCU UR4, c[0x0][0x374] ;  /* 0x00006e80ff0477ac */ /* 0x000ee20008000800 */
[----:B------:R-:W4:Y:S01]  /*115f0*/  S2R R8, SR_LTMASK ;  /* 0x0000000000087919 */ /* 0x000f220000003900 */
[----:B---3--:R-:W-:Y:S01]  /*11600*/  UIADD3 UR4, UPT, UPT, UR4, -0x1, URZ ;  /* 0xffffffff04047890 */ /* 0x008fe2000fffe0ff */
[----:B----4-:R-:W-:Y:S01]  /*11610*/  LOP3.LUT R8, R8, UR5, RZ, 0xc0, !PT ;  /* 0x0000000508087c12 */ /* 0x010fe2000f8ec0ff */
[----:B------:R-:W-:Y:S02]  /*11620*/  UMOV UR5, 0x400 ;  /* 0x0000040000057882 */ /* 0x000fe40000000000 */
[----:B-1----:R-:W-:Y:S01]  /*11630*/  ULEA UR5, UR6, UR5, 0x18 ;  /* 0x0000000506057291 */ /* 0x002fe2000f8ec0ff */
[----:B------:R-:W1:Y:S01]  /*11640*/  POPC R9, R8 ;  /* 0x0000000800097309 */ /* 0x000e620000000000 */
[----:B--2---:R-:W1:Y:S02]  /*11650*/  SHFL.IDX PT, R0, R3, R6, 0x1f ;  /* 0x00001f0603007589 */ /* 0x004e6400000e0000 */
[----:B-1----:R-:W-:-:S05]  /*11660*/  IMAD.IADD R0, R0, 0x1, R9 ;  /* 0x0000000100007824 */ /* 0x002fca00078e0209 */
[----:B------:R-:W-:-:S04]  /*11670*/  ISETP.NE.AND P1, PT, R0, UR4, PT ;  /* 0x0000000400007c0c */ /* 0x000fc8000bf25270 */
[----:B------:R-:W-:-:S05]  /*11680*/  SEL R0, RZ, 0x1, P1 ;  /* 0x00000001ff007807 */ /* 0x000fca0000800000 */
[----:B------:R2:W-:Y:S04]  /*11690*/  STS.U8 [UR5], R0 ;  /* 0x00000000ff007988 */ /* 0x0005e80008000005 */
.L_x_495:
[----:B------:R-:W-:Y:S05]  /*116a0*/  BSYNC.RECONVERGENT B0 ;  /* 0x0000000000007941 */ /* 0x000fea0003800200 */
.L_x_494:
[----:B------:R-:W3:Y:S08]  /*116b0*/  S2UR UR5, SR_CgaCtaId ;  /* 0x00000000000579c3 */ /* 0x000ef00000008800 */
[----:B------:R-:W-:Y:S06]  /*116c0*/  BAR.SYNC.DEFER_BLOCKING 0x0 ;  /* 0x0000000000007b1d */ /* 0x000fec0000010000 */
[----:B------:R-:W-:-:S02]  /*116d0*/  UMOV UR4, 0x400 ;  /* 0x0000040000047882 */ /* 0x000fc40000000000 */
[----:B---3--:R-:W-:-:S09]  /*116e0*/  ULEA UR4, UR5, UR4, 0x18 ;  /* 0x0000000405047291 */ /* 0x008fd2000f8ec0ff */
[----:B--2---:R-:W2:Y:S02]  /*116f0*/  LDS.U8 R0, [UR4] ;  /* 0x00000004ff007984 */ /* 0x004ea40008000000 */
[----:B--2---:R-:W-:-:S13]  /*11700*/  ISETP.NE.AND P1, PT, R0, RZ, PT ;  /* 0x000000ff0000720c */ /* 0x004fda0003f25270 */
        /* <DEDUP_REMOVED lines=10> */
[----:B------:R-:W2:Y:S01]  /*117b0*/  LDCU UR5, c[0x0][0x39c] ;  /* 0x00007380ff0577ac */ /* 0x000ea20008000800 */
[----:B------:R-:W-:Y:S01]  /*117c0*/  BSSY.RECONVERGENT B0, `(.L_x_496) ;  /* 0x0000048000007945 */ /* 0x000fe20003800200 */
[----:B------:R-:W1:Y:S01]  /*117d0*/  LDCU.U8 UR4, c[0x0][0x381] ;  /* 0x00007020ff0477ac */ /* 0x000e620008000000 */
[----:B--2---:R-:W-:Y:S01]  /*117e0*/  UISETP.NE.AND UP0, UPT, UR5, URZ, UPT ;  /* 0x000000ff0500728c */ /* 0x004fe2000bf05270 */
[----:B-1----:R-:W-:-:S08]  /*117f0*/  MOV R25, UR4 ;  /* 0x0000000400197c02 */ /* 0x002fd00008000f00 */
[----:B------:R-:W-:Y:S05]  /*11800*/  BRA.U !UP0, `(.L_x_497) ;  /* 0x00000001088c7547 */ /* 0x000fea000b800000 */
[----:B------:R-:W1:Y:S01]  /*11810*/  LDCU UR4, c[0x0][0x360] ;  /* 0x00006c00ff0477ac */ /* 0x000e620008000800 */
[----:B------:R-:W-:Y:S01]  /*11820*/  PRMT R16, R25, 0x7610, R16 ;  /* 0x0000761019107816 */ /* 0x000fe20000000010 */
[----:B------:R-:W2:Y:S01]  /*11830*/  LDCU UR5, c[0x0][0x398] ;  /* 0x00007300ff0577ac */ /* 0x000ea20008000800 */
[----:B------:R-:W3:Y:S01]  /*11840*/  LDCU UR6, c[0x0][0x398] ;  /* 0x00007300ff0677ac */ /* 0x000ee20008000800 */
[----:B-1----:R-:W-:-:S05]  /*11850*/  IMAD R0, R18, UR4, R23 ;  /* 0x0000000412007c24 */ /* 0x002fca000f8e0217 */
[----:B--2---:R-:W-:-:S13]  /*11860*/  ISETP.GE.U32.AND P1, PT, R0, UR5, PT ;  /* 0x0000000500007c0c */ /* 0x004fda000bf26070 */
[----:B---3--:R-:W-:Y:S05]  /*11870*/  @P1 BRA `(.L_x_498) ;  /* 0x0000000000f01947 */ /* 0x008fea0003800000 */
[----:B------:R-:W1:Y:S01]  /*11880*/  LDCU UR5, c[0x0][0x374] ;  /* 0x00006e80ff0577ac */ /* 0x000e620008000800 */
[----:B------:R-:W2:Y:S01]  /*11890*/  LDC R9, c[0x0][0x364] ;  /* 0x0000d900ff097b82 */ /* 0x000ea20000000800 */
[----:B------:R-:W-:Y:S01]  /*118a0*/  BSSY.RECONVERGENT B1, `(.L_x_499) ;  /* 0x0000018000017945 */ /* 0x000fe20003800200 */
[----:B------:R-:W-:-:S06]  /*118b0*/  PRMT R16, R25, 0x7610, R16 ;  /* 0x0000761019107816 */ /* 0x000fcc0000000010 */
[----:B------:R-:W3:Y:S01]  /*118c0*/  LDC.64 R2, c[0x0][0x770] ;  /* 0x0001dc00ff027b82 */ /* 0x000ee20000000a00 */
[----:B-1----:R-:W-:Y:S02]  /*118d0*/  IMAD R19, R19, UR5, RZ ;  /* 0x0000000513137c24 */ /* 0x002fe4000f8e02ff */
[----:B--2---:R-:W-:-:S07]  /*118e0*/  IMAD R9, R9, UR4, RZ ;  /* 0x0000000409097c24 */ /* 0x004fce000f8e02ff */
.L_x_500:
[----:B------:R-:W-:-:S04]  /*118f0*/  IMAD.IADD R7, R19, 0x1, R0 ;  /* 0x0000000113077824 */ /* 0x000fc800078e0200 */
[----:B---3--:R-:W-:-:S05]  /*11900*/  IMAD.WIDE.U32 R6, R7, 0x2, R2 ;  /* 0x0000000207067825 */ /* 0x008fca00078e0002 */
[----:B------:R-:W2:Y:S04]  /*11910*/  LDG.E.U8 R11, desc[UR36][R6.64+0x1] ;  /* 0x00000124060b7981 */ /* 0x000ea8000c1e1100 */
[----:B------:R-:W3:Y:S01]  /*11920*/  LDG.E.S8 R8, desc[UR36][R6.64] ;  /* 0x0000002406087981 */ /* 0x000ee2000c1e1300 */
[----:B------:R-:W-:Y:S02]  /*11930*/  LOP3.LUT P2, RZ, R16, 0xff, RZ, 0xc0, !PT ;  /* 0x000000ff10ff7812 */ /* 0x000fe4000784c0ff */
[----:B------:R-:W-:Y:S02]  /*11940*/  LOP3.LUT P1, RZ, R25, 0xff, RZ, 0xc0, !PT ;  /* 0x000000ff19ff7812 */ /* 0x000fe4000782c0ff */
[----:B------:R-:W-:-:S04]  /*11950*/  IADD3 R0, PT, PT, R9, R0, RZ ;  /* 0x0000000009007210 */ /* 0x000fc80007ffe0ff */
[----:B------:R-:W-:Y:S01]  /*11960*/  ISETP.GE.U32.AND P3, PT, R0, UR6, PT ;  /* 0x0000000600007c0c */ /* 0x000fe2000bf66070 */
[----:B--2---:R-:W1:Y:S08]  /*11970*/  I2F.S8 R11, R11 ;  /* 0x0000000b000b7306 */ /* 0x004e700000001400 */
[----:B---3--:R-:W2:Y:S08]  /*11980*/  I2F.S16 R8, R8 ;  /* 0x0000000800087306 */ /* 0x008eb00000101400 */
[----:B-1----:R-:W1:Y:S08]  /*11990*/  F2F.BF16.F32 R12, R11 ;  /* 0x0000000b000c7304 */ /* 0x002e700000202000 */
[----:B--2---:R-:W2:Y:S01]  /*119a0*/  F2F.BF16.F32 R10, R8 ;  /* 0x00000008000a7304 */ /* 0x004ea20000202000 */
[----:B-1----:R-:W-:Y:S01]  /*119b0*/  @!P2 IMAD.U32 R12, R12, 0x10000, RZ ;  /* 0x000100000c0ca824 */ /* 0x002fe200078e00ff */
[----:B--2---:R-:W-:-:S04]  /*119c0*/  @!P1 SHF.L.U32 R10, R10, 0x10, RZ ;  /* 0x000000100a0a9819 */ /* 0x004fc800000006ff */
[----:B------:R-:W-:Y:S02]  /*119d0*/  FSETP.NEU.OR P2, PT, R12, RZ, P2 ;  /* 0x000000ff0c00720b */ /* 0x000fe4000174d400 */
[----:B------:R-:W-:Y:S02]  /*119e0*/  FSETP.NEU.OR P1, PT, R10, RZ, P1 ;  /* 0x000000ff0a00720b */ /* 0x000fe40000f2d400 */
[----:B------:R-:W-:Y:S02]  /*119f0*/  SEL R16, RZ, 0x1, !P2 ;  /* 0x00000001ff107807 */ /* 0x000fe40005000000 */
[----:B------:R-:W-:Y:S01]  /*11a00*/  SEL R25, RZ, 0x1, !P1 ;  /* 0x00000001ff197807 */ /* 0x000fe20004800000 */
[----:B------:R-:W-:Y:S08]  /*11a10*/  @!P3 BRA `(.L_x_500) ;  /* 0xfffffffc00b4b947 */ /* 0x000ff0000383ffff */
[----:B------:R-:W-:Y:S05]  /*11a20*/  BSYNC.RECONVERGENT B1 ;  /* 0x0000000000017941 */ /* 0x000fea0003800200 */
.L_x_499:
[----:B------:R-:W-:Y:S05]  /*11a30*/  BRA `(.L_x_498) ;  /* 0x0000000000807947 */ /* 0x000fea0003800000 */
.L_x_497:
[----:B------:R-:W1:Y:S01]  /*11a40*/  LDCU UR4, c[0x0][0x398] ;  /* 0x00007300ff0477ac */ /* 0x000e620008000800 */
[----:B------:R-:W-:Y:S01]  /*11a50*/  PRMT R16, R25, 0x7610, R16 ;  /* 0x0000761019107816 */ /* 0x000fe20000000010 */
[----:B------:R-:W2:Y:S01]  /*11a60*/  LDCU UR5, c[0x0][0x398] ;  /* 0x00007300ff0577ac */ /* 0x000ea20008000800 */
[----:B-1----:R-:W-:-:S13]  /*11a70*/  ISETP.GE.U32.AND P1, PT, R18, UR4, PT ;  /* 0x0000000412007c0c */ /* 0x002fda000bf26070 */
[----:B--2---:R-:W-:Y:S05]  /*11a80*/  @P1 BRA `(.L_x_498) ;  /* 0x00000000006c1947 */ /* 0x004fea0003800000 */
[----:B------:R-:W1:Y:S01]  /*11a90*/  LDCU UR4, c[0x0][0x374] ;  /* 0x00006e80ff0477ac */ /* 0x000e620008000800 */
[----:B------:R-:W2:Y:S01]  /*11aa0*/  LDC R12, c[0x0][0x360] ;  /* 0x0000d800ff0c7b82 */ /* 0x000ea20000000800 */
[----:B------:R-:W-:Y:S01]  /*11ab0*/  PRMT R16, R25, 0x7610, R16 ;  /* 0x0000761019107816 */ /* 0x000fe20000000010 */
[----:B------:R-:W-:-:S06]  /*11ac0*/  IMAD.MOV.U32 R0, RZ, RZ, R18 ;  /* 0x000000ffff007224 */ /* 0x000fcc00078e0012 */
[----:B------:R-:W3:Y:S08]  /*11ad0*/  LDC.64 R2, c[0x0][0x770] ;  /* 0x0001dc00ff027b82 */ /* 0x000ef00000000a00 */
[----:B------:R-:W4:Y:S01]  /*11ae0*/  LDC R13, c[0x0][0x364] ;  /* 0x0000d900ff0d7b82 */ /* 0x000f220000000800 */
[----:B-1----:R-:W-:-:S07]  /*11af0*/  IMAD R19, R19, UR4, RZ ;  /* 0x0000000413137c24 */ /* 0x002fce000f8e02ff */
.L_x_501:
[----:B------:R-:W-:-:S05]  /*11b00*/  IADD3 R6, PT, PT, R19, R0, RZ ;  /* 0x0000000013067210 */ /* 0x000fca0007ffe0ff */
[----:B--2---:R-:W-:-:S04]  /*11b10*/  IMAD R6, R6, R12, R23 ;  /* 0x0000000c06067224 */ /* 0x004fc800078e0217 */
[----:B---3--:R-:W-:-:S05]  /*11b20*/  IMAD.WIDE.U32 R6, R6, 0x2, R2 ;  /* 0x0000000206067825 */ /* 0x008fca00078e0002 */
[----:B------:R-:W2:Y:S04]  /*11b30*/  LDG.E.S8 R8, desc[UR36][R6.64] ;  /* 0x0000002406087981 */ /* 0x000ea8000c1e1300 */
[----:B------:R-:W3:Y:S01]  /*11b40*/  LDG.E.U8 R10, desc[UR36][R6.64+0x1] ;  /* 0x00000124060a7981 */ /* 0x000ee2000c1e1100 */
[----:B------:R-:W-:Y:S01]  /*11b50*/  LOP3.LUT P1, RZ, R25, 0xff, RZ, 0xc0, !PT ;  /* 0x000000ff19ff7812 */ /* 0x000fe2000782c0ff */
[----:B----4-:R-:W-:Y:S01]  /*11b60*/  IMAD.IADD R0, R13, 0x1, R0 ;  /* 0x000000010d007824 */ /* 0x010fe200078e0200 */
[----:B------:R-:W-:-:S04]  /*11b70*/  LOP3.LUT P2, RZ, R16, 0xff, RZ, 0xc0, !PT ;  /* 0x000000ff10ff7812 */ /* 0x000fc8000784c0ff */
[----:B------:R-:W-:Y:S01]  /*11b80*/  ISETP.GE.U32.AND P3, PT, R0, UR5, PT ;  /* 0x0000000500007c0c */ /* 0x000fe2000bf66070 */
[----:B--2---:R-:W1:Y:S08]  /*11b90*/  I2F.S16 R8, R8 ;  /* 0x0000000800087306 */ /* 0x004e700000101400 */
[----:B---3--:R-:W2:Y:S08]  /*11ba0*/  I2F.S8 R10, R10 ;  /* 0x0000000a000a7306 */ /* 0x008eb00000001400 */
[----:B-1----:R-:W1:Y:S08]  /*11bb0*/  F2F.BF16.F32 R9, R8 ;  /* 0x0000000800097304 */ /* 0x002e700000202000 */
[----:B--2---:R-:W2:Y:S01]  /*11bc0*/  F2F.BF16.F32 R11, R10 ;  /* 0x0000000a000b7304 */ /* 0x004ea20000202000 */
[----:B-1----:R-:W-:-:S05]  /*11bd0*/  @!P1 IMAD.U32 R9, R9, 0x10000, RZ ;  /* 0x0001000009099824 */ /* 0x002fca00078e00ff */
[----:B------:R-:W-:Y:S02]  /*11be0*/  FSETP.NEU.OR P1, PT, R9, RZ, P1 ;  /* 0x000000ff0900720b */ /* 0x000fe40000f2d400 */
[----:B--2---:R-:W-:Y:S02]  /*11bf0*/  @!P2 SHF.L.U32 R11, R11, 0x10, RZ ;  /* 0x000000100b0ba819 */ /* 0x004fe400000006ff */
[----:B------:R-:W-:Y:S02]  /*11c00*/  SEL R25, RZ, 0x1, !P1 ;  /* 0x00000001ff197807 */ /* 0x000fe40004800000 */
[----:B------:R-:W-:-:S04]  /*11c10*/  FSETP.NEU.OR P2, PT, R11, RZ, P2 ;  /* 0x000000ff0b00720b */ /* 0x000fc8000174d400 */
[----:B------:R-:W-:Y:S01]  /*11c20*/  SEL R16, RZ, 0x1, !P2 ;  /* 0x00000001ff107807 */ /* 0x000fe20005000000 */
[----:B------:R-:W-:Y:S08]  /*11c30*/  @!P3 BRA `(.L_x_501) ;  /* 0xfffffffc00b0b947 */ /* 0x000ff0000383ffff */
.L_x_498:
[----:B------:R-:W-:Y:S05]  /*11c40*/  BSYNC.RECONVERGENT B0 ;  /* 0x0000000000007941 */ /* 0x000fea0003800200 */
.L_x_496:
[----:B------:R-:W1:Y:S01]  /*11c50*/  S2UR UR5, SR_CgaCtaId ;  /* 0x00000000000579c3 */ /* 0x000e620000008800 */
[----:B------:R-:W2:Y:S01]  /*11c60*/  LDCU UR6, c[0x0][0x360] ;  /* 0x00006c00ff0677ac */ /* 0x000ea20008000800 */
[----:B------:R-:W-:Y:S01]  /*11c70*/  PRMT R3, R16, 0x7604, R25 ;  /* 0x0000760410037816 */ /* 0x000fe20000000019 */
[----:B------:R-:W-:Y:S02]  /*11c80*/  UMOV UR4, 0x400 ;  /* 0x0000040000047882 */ /* 0x000fe40000000000 */
[----:B------:R-:W-:Y:S01]  /*11c90*/  UIADD3 UR4, UPT, UPT, UR4, 0x10, URZ ;  /* 0x0000001004047890 */ /* 0x000fe2000fffe0ff */
[----:B--2---:R-:W-:-:S03]  /*11ca0*/  IMAD R0, R18, UR6, R23 ;  /* 0x0000000612007c24 */ /* 0x004fc6000f8e0217 */
[----:B-1----:R-:W-:Y:S01]  /*11cb0*/  ULEA UR8, UR5, UR4, 0x18 ;  /* 0x0000000405087291 */ /* 0x002fe2000f8ec0ff */
[----:B------:R-:W1:Y:S05]  /*11cc0*/  LDCU UR5, c[0x0][0x364] ;  /* 0x00006c80ff0577ac */ /* 0x000e6a0008000800 */
[----:B------:R-:W-:-:S05]  /*11cd0*/  LEA R0, R0, UR8, 0x1 ;  /* 0x0000000800007c11 */ /* 0x000fca000f8e08ff */
[----:B------:R2:W-:Y:S01]  /*11ce0*/  STS.U16 [R0], R3 ;  /* 0x0000000300007388 */ /* 0x0005e20000000400 */
[----:B-1----:R-:W-:-:S09]  /*11cf0*/  UISETP.GE.U32.AND UP0, UPT, UR5, 0x2, UPT ;  /* 0x000000020500788c */ /* 0x002fd2000bf06070 */
[----:B--2---:R-:W-:Y:S05]  /*11d00*/  BRA.U !UP0, `(.L_x_502) ;  /* 0x0000000108787547 */ /* 0x004fea000b800000 */
[----:B------:R-:W-:-:S05]  /*11d10*/  UMOV UR4, UR5 ;  /* 0x0000000500047c82 */ /* 0x000fca0008000000 */
.L_x_505:
[----:B------:R-:W-:Y:S01]  /*11d20*/  USHF.R.U32.HI UR7, URZ, 0x1, UR4 ;  /* 0x00000001ff077899 */ /* 0x000fe20008011604 */
[----:B------:R-:W-:Y:S05]  /*11d30*/  BAR.SYNC.DEFER_BLOCKING 0x0 ;  /* 0x0000000000007b1d */ /* 0x000fea0000010000 */
[----:B------:R-:W-:Y:S01]  /*11d40*/  IADD3 R2, PT, PT, R18, UR7, RZ ;  /* 0x0000000712027c10 */ /* 0x000fe2000fffe0ff */
[----:B------:R-:W-:Y:S03]  /*11d50*/  BSSY.RECONVERGENT B0, `(.L_x_503) ;  /* 0x0000016000007945 */ /* 0x000fe60003800200 */
[----:B------:R-:W-:-:S04]  /*11d60*/  ISETP.GE.U32.AND P1, PT, R2, UR5, PT ;  /* 0x0000000502007c0c */ /* 0x000fc8000bf26070 */
[----:B------:R-:W-:-:S13]  /*11d70*/  ISETP.GE.U32.OR P1, PT, R18, UR7, P1 ;  /* 0x0000000712007c0c */ /* 0x000fda0008f26470 */
[----:B-1----:R-:W-:Y:S05]  /*11d80*/  @P1 BRA `(.L_x_504) ;  /* 0x0000000000481947 */ /* 0x002fea0003800000 */
[----:B------:R-:W-:Y:S01]  /*11d90*/  IMAD R2, R2, UR6, R23 ;  /* 0x0000000602027c24 */ /* 0x000fe2000f8e0217 */
[----:B------:R-:W-:Y:S02]  /*11da0*/  LOP3.LUT P1, RZ, R25, 0xff, RZ, 0xc0, !PT ;  /* 0x000000ff19ff7812 */ /* 0x000fe4000782c0ff */
[----:B------:R-:W-:Y:S02]  /*11db0*/  LOP3.LUT P2, RZ, R16, 0xff, RZ, 0xc0, !PT ;  /* 0x000000ff10ff7812 */ /* 0x000fe4000784c0ff */
[----:B------:R-:W-:-:S06]  /*11dc0*/  LEA R2, R2, UR8, 0x1 ;  /* 0x0000000802027c11 */ /* 0x000fcc000f8e08ff */
        /* <DEDUP_REMOVED lines=14> */
.L_x_504:
[----:B------:R-:W-:Y:S05]  /*11eb0*/  BSYNC.RECONVERGENT B0 ;  /* 0x0000000000007941 */ /* 0x000fea0003800200 */
.L_x_503:
[----:B------:R-:W-:-:S03]  /*11ec0*/  UISETP.GT.U32.AND UP0, UPT, UR4, 0x3, UPT ;  /* 0x000000030400788c */ /* 0x000fc6000bf04070 */
[----:B------:R-:W-:-:S06]  /*11ed0*/  UMOV UR4, UR7 ;  /* 0x0000000700047c82 */ /* 0x000fcc0008000000 */
[----:B------:R-:W-:Y:S05]  /*11ee0*/  BRA.U UP0, `(.L_x_505) ;  /* 0xfffffffd008c7547 */ /* 0x000fea000b83ffff */
.L_x_502:
[----:B------:R-:W2:Y:S02]  /*11ef0*/  LDCU UR4, c[0x0][0x39c] ;  /* 0x00007380ff0477ac */ /* 0x000ea40008000800 */
[----:B--2---:R-:W-:-:S09]  /*11f00*/  UISETP.NE.AND UP0, UPT, UR4, URZ, UPT ;  /* 0x000000ff0400728c */ /* 0x004fd2000bf05270 */
[----:B------:R-:W-:Y:S05]  /*11f10*/  BRA.U !UP0, `(.L_x_506) ;  /* 0x0000000508047547 */ /* 0x000fea000b800000 */
[----:B------:R-:W-:Y:S02]  /*11f20*/  UISETP.GE.U32.AND UP0, UPT, UR6, 0x21, UPT ;  /* 0x000000210600788c */ /* 0x000fe4000bf06070 */
[----:B------:R-:W-:-:S07]  /*11f30*/  UMOV UR4, UR6 ;  /* 0x0000000600047c82 */ /* 0x000fce0008000000 */
[----:B------:R-:W-:Y:S05]  /*11f40*/  BRA.U !UP0, `(.L_x_507) ;  /* 0x0000000108887547 */ /* 0x000fea000b800000 */
[----:B-1----:R-:W-:Y:S01]  /*11f50*/  PRMT R3, R16, 0x7604, R25 ;  /* 0x0000760410037816 */ /* 0x002fe20000000019 */
[----:B------:R-:W-:Y:S01]  /*11f60*/  UISETP.GE.U32.AND UP0, UPT, UR6, 0x40, UPT ;  /* 0x000000400600788c */ /* 0x000fe2000bf06070 */
[----:B------:R-:W-:-:S03]  /*11f70*/  UMOV UR4, 0x20 ;  /* 0x0000002000047882 */ /* 0x000fc60000000000 */
[----:B------:R2:W-:Y:S05]  /*11f80*/  STS.U16 [R0], R3 ;  /* 0x0000000300007388 */ /* 0x0005ea0000000400 */
[----:B------:R-:W-:Y:S05]  /*11f90*/  BRA.U !UP0, `(.L_x_507) ;  /* 0x0000000108747547 */ /* 0x000fea000b800000 */
[----:B------:R-:W-:-:S05]  /*11fa0*/  UMOV UR5, UR6 ;  /* 0x0000000600057c82 */ /* 0x000fca0008000000 */
.L_x_510:
[----:B------:R-:W-:Y:S01]  /*11fb0*/  USHF.R.U32.HI UR7, URZ, 0x1, UR5 ;  /* 0x00000001ff077899 */ /* 0x000fe20008011605 */
[----:B------:R-:W-:Y:S05]  /*11fc0*/  BAR.SYNC.DEFER_BLOCKING 0x0 ;  /* 0x0000000000007b1d */ /* 0x000fea0000010000 */
[----:B------:R-:W-:Y:S01]  /*11fd0*/  VIADD R2, R23, UR7 ;  /* 0x0000000717027c36 */ /* 0x000fe20008000000 */
[----:B------:R-:W-:Y:S04]  /*11fe0*/  BSSY.RECONVERGENT B0, `(.L_x_508) ;  /* 0x0000015000007945 */ /* 0x000fe80003800200 */
[----:B------:R-:W-:-:S04]  /*11ff0*/  ISETP.GE.U32.AND P1, PT, R2, UR6, PT ;  /* 0x0000000602007c0c */ /* 0x000fc8000bf26070 */
[----:B------:R-:W-:-:S13]  /*12000*/  ISETP.GE.U32.OR P1, PT, R23, UR7, P1 ;  /* 0x0000000717007c0c */ /* 0x000fda0008f26470 */
[----:B-1----:R-:W-:Y:S05]  /*12010*/  @P1 BRA `(.L_x_509) ;  /* 0x0000000000441947 */ /* 0x002fea0003800000 */
[----:B------:R-:W-:Y:S01]  /*12020*/  ULOP3.LUT UR8, UR5, 0x7fe, URZ, 0xc0, !UPT ;  /* 0x000007fe05087892 */ /* 0x000fe2000f8ec0ff */
[----:B------:R-:W-:Y:S02]  /*12030*/  LOP3.LUT P1, RZ, R25, 0xff, RZ, 0xc0, !PT ;  /* 0x000000ff19ff7812 */ /* 0x000fe4000782c0ff */
[----:B------:R-:W-:-:S06]  /*12040*/  LOP3.LUT P2, RZ, R16, 0xff, RZ, 0xc0, !PT ;  /* 0x000000ff10ff7812 */ /* 0x000fcc000784c0ff */
[----:B------:R-:W1:Y:S02]  /*12050*/  LDS.U16 R7, [R0+UR8] ;  /* 0x0000000800077984 */ /* 0x000e640008000400 */
[----:B-1----:R-:W-:Y:S01]  /*12060*/  PRMT R6, R7, 0x7771, RZ ;  /* 0x0000777107067816 */ /* 0x002fe200000000ff */
[----:B------:R-:W1:Y:S08]  /*12070*/  I2F.S8 R2, R7 ;  /* 0x0000000700027306 */ /* 0x000e700000001400 */
[----:B------:R-:W3:Y:S08]  /*12080*/  I2F.S8 R6, R6 ;  /* 0x0000000600067306 */ /* 0x000ef00000001400 */
[----:B-1----:R-:W2:Y:S08]  /*12090*/  F2F.BF16.F32 R2, R2 ;  /* 0x0000000200027304 */ /* 0x002eb00000202000 */
[----:B---3--:R-:W1:Y:S01]  /*120a0*/  F2F.BF16.F32 R8, R6 ;  /* 0x0000000600087304 */ /* 0x008e620000202000 */
[----:B--2---:R-:W-:-:S04]  /*120b0*/  @!P1 SHF.L.U32 R3, R2, 0x10, RZ ;  /* 0x0000001002039819 */ /* 0x004fc800000006ff */
[----:B------:R-:W-:Y:S01]  /*120c0*/  FSETP.NEU.OR P1, PT, R3, RZ, P1 ;  /* 0x000000ff0300720b */ /* 0x000fe20000f2d400 */
[----:B-1----:R-:W-:-:S03]  /*120d0*/  @!P2 IMAD.U32 R3, R8, 0x10000, RZ ;  /* 0x000100000803a824 */ /* 0x002fc600078e00ff */
[----:B------:R-:W-:Y:S02]  /*120e0*/  SEL R25, RZ, 0x1, !P1 ;  /* 0x00000001ff197807 */ /* 0x000fe40004800000 */
[----:B------:R-:W-:-:S04]  /*120f0*/  FSETP.NEU.OR P1, PT, R3, RZ, P2 ;  /* 0x000000ff0300720b */ /* 0x000fc8000172d400 */
[----:B------:R-:W-:-:S04]  /*12100*/  SEL R16, RZ, 0x1, !P1 ;  /* 0x00000001ff107807 */ /* 0x000fc80004800000 */
[----:B------:R-:W-:-:S05]  /*12110*/  PRMT R3, R16, 0x7604, R25 ;  /* 0x0000760410037816 */ /* 0x000fca0000000019 */
[----:B------:R1:W-:Y:S02]  /*12120*/  STS.U16 [R0], R3 ;  /* 0x0000000300007388 */ /* 0x0003e40000000400 */
.L_x_509:
[----:B------:R-:W-:Y:S05]  /*12130*/  BSYNC.RECONVERGENT B0 ;  /* 0x0000000000007941 */ /* 0x000fea0003800200 */
.L_x_508:
[----:B------:R-:W-:-:S03]  /*12140*/  UISETP.GT.U32.AND UP0, UPT, UR5, 0x7f, UPT ;  /* 0x0000007f0500788c */ /* 0x000fc6000bf04070 */
[----:B------:R-:W-:-:S06]  /*12150*/  UMOV UR5, UR7 ;  /* 0x0000000700057c82 */ /* 0x000fcc0008000000 */
[----:B------:R-:W-:Y:S05]  /*12160*/  BRA.U UP0, `(.L_x_510) ;  /* 0xfffffffd00907547 */ /* 0x000fea000b83ffff */
.L_x_507:
[----:B------:R-:W-:Y:S01]  /*12170*/  BAR.SYNC.DEFER_BLOCKING 0x0 ;  /* 0x0000000000007b1d */ /* 0x000fe20000010000 */
[----:B------:R-:W-:-:S09]  /*12180*/  UISETP.GE.U32.AND UP0, UPT, UR4, 0x2, UPT ;  /* 0x000000020400788c */ /* 0x000fd2000bf06070 */
[----:B------:R-:W-:Y:S05]  /*12190*/  BRA.U !UP0, `(.L_x_506) ;  /* 0x0000000108647547 */ /* 0x000fea000b800000 */
[----:B-12---:R-:W-:-:S07]  /*121a0*/  HFMA2 R0, -RZ, RZ, 0, 5.9604644775390625e-08 ;  /* 0x00000001ff007431 */ /* 0x006fce00000001ff */
.L_x_511:
[----:B------:R-:W-:Y:S02]  /*121b0*/  LOP3.LUT R2, R25, 0xffff, RZ, 0xc0, !PT ;  /* 0x0000ffff19027812 */ /* 0x000fe400078ec0ff */
[----:B------:R-:W-:Y:S02]  /*121c0*/  LOP3.LUT R3, R16, 0xffff, RZ, 0xc0, !PT ;  /* 0x0000ffff10037812 */ /* 0x000fe400078ec0ff */
[----:B------:R-:W-:Y:S02]  /*121d0*/  PRMT R2, R2, 0x8880, RZ ;  /* 0x0000888002027816 */ /* 0x000fe400000000ff */
[----:B------:R-:W-:Y:S02]  /*121e0*/  PRMT R7, R3, 0x8880, RZ ;  /* 0x0000888003077816 */ /* 0x000fe400000000ff */
[----:B------:R-:W-:Y:S01]  /*121f0*/  LOP3.LUT P2, RZ, R16, 0xff, RZ, 0xc0, !PT ;  /* 0x000000ff10ff7812 */ /* 0x000fe2000784c0ff */
[----:B------:R-:W-:-:S03]  /*12200*/  IMAD.MOV.U32 R3, RZ, RZ, R2 ;  /* 0x000000ffff037224 */ /* 0x000fc600078e0002 */
[----:B------:R-:W-:Y:S04]  /*12210*/  SHFL.DOWN PT, R7, R7, R0, 0x1f ;  /* 0x08001f0007077589 */ /* 0x000fe800000e0000 */
[----:B------:R1:W2:Y:S02]  /*12220*/  SHFL.DOWN PT, R3, R3, R0, 0x1f ;  /* 0x08001f0003037589 */ /* 0x0002a400000e0000 */
[----:B-1----:R-:W-:-:S04]  /*12230*/  SHF.L.U32 R0, R0, 0x1, RZ ;  /* 0x0000000100007819 */ /* 0x002fc800000006ff */
[----:B------:R-:W-:Y:S02]  /*12240*/  ISETP.GE.AND P3, PT, R0, UR4, PT ;  /* 0x0000000400007c0c */ /* 0x000fe4000bf66270 */
[----:B--2---:R-:W-:-:S04]  /*12250*/  ISETP.NE.AND P1, PT, R3, RZ, PT ;  /* 0x000000ff0300720c */ /* 0x004fc80003f25270 */
[----:B------:R-:W-:Y:S02]  /*12260*/  FSEL R2, RZ, 1, !P1 ;  /* 0x3f800000ff027808 */ /* 0x000fe40004800000 */
[----:B------:R-:W-:-:S04]  /*12270*/  ISETP.NE.AND P1, PT, R7, RZ, PT ;  /* 0x000000ff0700720c */ /* 0x000fc80003f25270 */
[----:B------:R-:W-:Y:S01]  /*12280*/  FSEL R8, RZ, 1, !P1 ;  /* 0x3f800000ff087808 */ /* 0x000fe20004800000 */
[----:B------:R-:W1:Y:S01]  /*12290*/  F2F.BF16.F32 R2, R2 ;  /* 0x0000000200027304 */ /* 0x000e620000202000 */
[----:B------:R-:W-:-:S07]  /*122a0*/  LOP3.LUT P1, RZ, R25, 0xff, RZ, 0xc0, !PT ;  /* 0x000000ff19ff7812 */ /* 0x000fce000782c0ff */
[----:B------:R-:W2:Y:S06]  /*122b0*/  F2F.BF16.F32 R8, R8 ;  /* 0x0000000800087304 */ /* 0x000eac0000202000 */
[----:B-1----:R-:W-:-:S04]  /*122c0*/  @!P1 SHF.L.U32 R6, R2, 0x10, RZ ;  /* 0x0000001002069819 */ /* 0x002fc800000006ff */
[----:B------:R-:W-:Y:S01]  /*122d0*/  FSETP.NEU.OR P1, PT, R6, RZ, P1 ;  /* 0x000000ff0600720b */ /* 0x000fe20000f2d400 */
[----:B--2---:R-:W-:-:S03]  /*122e0*/  @!P2 IMAD.U32 R3, R8, 0x10000, RZ ;  /* 0x000100000803a824 */ /* 0x004fc600078e00ff */
[----:B------:R-:W-:Y:S02]  /*122f0*/  SEL R25, RZ, 0x1, !P1 ;  /* 0x00000001ff197807 */ /* 0x000fe40004800000 */
[----:B------:R-:W-:-:S04]  /*12300*/  FSETP.NEU.OR P2, PT, R3, RZ, P2 ;  /* 0x000000ff0300720b */ /* 0x000fc8000174d400 */
[----:B------:R-:W-:Y:S01]  /*12310*/  SEL R16, RZ, 0x1, !P2 ;  /* 0x00000001ff107807 */ /* 0x000fe20005000000 */
[----:B------:R-:W-:Y:S08]  /*12320*/  @!P3 BRA `(.L_x_511) ;  /* 0xfffffffc00a0b947 */ /* 0x000ff0000383ffff */
.L_x_506:
[----:B------:R-:W-:Y:S05]  /*12330*/  @!P0 EXIT ;  /* 0x000000000000894d */ /* 0x000fea0003800000 */
[----:B------:R-:W3:Y:S02]  /*12340*/  LDCU.64 UR4, c[0x0][0x768] ;  /* 0x0000ed00ff0477ac */ /* 0x000ee40008000a00 */
[----:B---3--:R-:W-:-:S04]  /*12350*/  UISETP.NE.U32.AND UP0, UPT, UR4, URZ, UPT ;  /* 0x000000ff0400728c */ /* 0x008fc8000bf05070 */
[----:B------:R-:W-:-:S09]  /*12360*/  UISETP.NE.AND.EX UP0, UPT, UR5, URZ, UPT, UP0 ;  /* 0x000000ff0500728c */ /* 0x000fd2000bf05300 */
[----:B------:R-:W-:Y:S05]  /*12370*/  BRA.U UP0, `(.L_x_512) ;  /* 0x0000000500547547 */ /* 0x000fea000b800000 */
[----:B------:R-:W3:Y:S01]  /*12380*/  LDCU.U8 UR6, c[0x0][0x788] ;  /* 0x0000f100ff0677ac */ /* 0x000ee20008000000 */
[----:B------:R-:W4:Y:S01]  /*12390*/  LDCU.64 UR4, c[0x0][0x758] ;  /* 0x0000eb00ff0477ac */ /* 0x000f220008000a00 */
[----:B---3--:R-:W-:Y:S01]  /*123a0*/  UISETP.NE.AND UP0, UPT, UR6, URZ, UPT ;  /* 0x000000ff0600728c */ /* 0x008fe2000bf05270 */
[----:B----4-:R-:W-:Y:S02]  /*123b0*/  IADD3 R2, P0, PT, R17, UR4, RZ ;  /* 0x0000000411027c10 */ /* 0x010fe4000ff1e0ff */
[----:B------:R-:W-:-:S03]  /*123c0*/  IADD3 R4, P1, PT, R22, UR4, RZ ;  /* 0x0000000416047c10 */ /* 0x000fc6000ff3e0ff */
[----:B-12---:R-:W-:Y:S01]  /*123d0*/  IMAD.X R3, RZ, RZ, UR5, P0 ;  /* 0x00000005ff037e24 */ /* 0x006fe200080e06ff */
[----:B------:R-:W-:Y:S02]  /*123e0*/  IADD3.X R5, PT, PT, RZ, UR5, RZ, P1, !PT ;  /* 0x00000005ff057c10 */ /* 0x000fe40008ffe4ff */
[----:B------:R-:W-:Y:S07]  /*123f0*/  BRA.U !UP0, `(.L_x_513) ;  /* 0x0000000108407547 */ /* 0x000fee000b800000 */
[----:B------:R-:W2:Y:S04]  /*12400*/  LDG.E.U8 R8, desc[UR36][R4.64] ;  /* 0x0000002404087981 */ /* 0x000ea8000c1e1100 */
[----:B------:R-:W3:Y:S01]  /*12410*/  LDG.E.U8 R6, desc[UR36][R2.64] ;  /* 0x0000002402067981 */ /* 0x000ee2000c1e1100 */
[----:B------:R-:W1:Y:S08]  /*12420*/  I2F.S8 R0, R25 ;  /* 0x0000001900007306 */ /* 0x000e700000001400 */
[----:B------:R-:W4:Y:S08]  /*12430*/  I2F.S8 R7, R16 ;  /* 0x0000001000077306 */ /* 0x000f300000001400 */
[----:B-1----:R-:W1:Y:S08]  /*12440*/  F2F.BF16.F32 R0, R0 ;  /* 0x0000000000007304 */ /* 0x002e700000202000 */
[----:B----4-:R-:W4:Y:S01]  /*12450*/  F2F.BF16.F32 R7, R7 ;  /* 0x0000000700077304 */ /* 0x010f220000202000 */
[----:B--2---:R-:W-:-:S02]  /*12460*/  ISETP.NE.AND P0, PT, R8, RZ, PT ;  /* 0x000000ff0800720c */ /* 0x004fc40003f05270 */
[----:B---3--:R-:W-:-:S11]  /*12470*/  ISETP.NE.AND P1, PT, R6, RZ, PT ;  /* 0x000000ff0600720c */ /* 0x008fd60003f25270 */
[----:B-1----:R-:W-:Y:S02]  /*12480*/  @!P0 IMAD.U32 R6, R0, 0x10000, RZ ;  /* 0x0001000000068824 */ /* 0x002fe400078e00ff */
[----:B----4-:R-:W-:-:S03]  /*12490*/  @!P1 SHF.L.U32 R8, R7, 0x10, RZ ;  /* 0x0000001007089819 */ /* 0x010fc600000006ff */
[----:B------:R-:W-:Y:S02]  /*124a0*/  FSETP.NEU.OR P0, PT, R6, RZ, P0 ;  /* 0x000000ff0600720b */ /* 0x000fe4000070d400 */
[----:B------:R-:W-:Y:S02]  /*124b0*/  FSETP.NEU.OR P1, PT, R8, RZ, P1 ;  /* 0x000000ff0800720b */ /* 0x000fe40000f2d400 */
[----:B------:R-:W-:Y:S02]  /*124c0*/  SEL R6, RZ, 0x1, !P0 ;  /* 0x00000001ff067807 */ /* 0x000fe40004000000 */
[----:B------:R-:W-:Y:S02]  /*124d0*/  SEL R8, RZ, 0x1, !P1 ;  /* 0x00000001ff087807 */ /* 0x000fe40004800000 */
[----:B------:R-:W-:Y:S02]  /*124e0*/  PRMT R25, R6, 0x7610, R25 ;  /* 0x0000761006197816 */ /* 0x000fe40000000019 */
[----:B------:R-:W-:-:S07]  /*124f0*/  PRMT R16, R8, 0x7610, R16 ;  /* 0x0000761008107816 */ /* 0x000fce0000000010 */
.L_x_513:
[----:B------:R-:W1:Y:S02]  /*12500*/  LDCU.U8 UR4, c[0x0][0x789] ;  /* 0x0000f120ff0477ac */ /* 0x000e640008000000 */
[----:B-1----:R-:W-:-:S09]  /*12510*/  UISETP.NE.AND UP0, UPT, UR4, URZ, UPT ;  /* 0x000000ff0400728c */ /* 0x002fd2000bf05270 */
[----:B------:R-:W-:Y:S05]  /*12520*/  BRA.U UP0, `(.L_x_514) ;  /* 0x00000001001c7547 */ /* 0x000fea000b800000 */
[----:B------:R-:W-:Y:S02]  /*12530*/  LOP3.LUT P0, RZ, R25, 0xff, RZ, 0xc0, !PT ;  /* 0x000000ff19ff7812 */ /* 0x000fe4000780c0ff */
[----:B------:R-:W-:Y:S02]  /*12540*/  LOP3.LUT P1, RZ, R16, 0xff, RZ, 0xc0, !PT ;  /* 0x000000ff10ff7812 */ /* 0x000fe4000782c0ff */
[----:B------:R-:W-:Y:S02]  /*12550*/  SEL R7, RZ, 0x1, !P0 ;  /* 0x00000001ff077807 */ /* 0x000fe40004000000 */
[----:B------:R-:W-:-:S03]  /*12560*/  SEL R9, RZ, 0x1, !P1 ;  /* 0x00000001ff097807 */ /* 0x000fc60004800000 */
[----:B------:R-:W-:Y:S04]  /*12570*/  STG.E.U8 desc[UR36][R4.64], R7 ;  /* 0x0000000704007986 */ /* 0x000fe8000c101124 */
[----:B------:R-:W-:Y:S01]  /*12580*/  STG.E.U8 desc[UR36][R2.64], R9 ;  /* 0x0000000902007986 */ /* 0x000fe2000c101124 */
[----:B------:R-:W-:Y:S05]  /*12590*/  EXIT ;  /* 0x000000000000794d */ /* 0x000fea0003800000 */
.L_x_514:
[----:B------:R-:W1:Y:S02]  /*125a0*/  LDCU UR4, c[0x0][0x78c] ;  /* 0x0000f180ff0477ac */ /* 0x000e640008000800 */
[----:B-1----:R-:W-:-:S09]  /*125b0*/  UISETP.NE.AND UP0, UPT, UR4, 0x1, UPT ;  /* 0x000000010400788c */ /* 0x002fd2000bf05270 */
[----:B------:R-:W-:Y:S05]  /*125c0*/  BRA.U !UP0, `(.L_x_515) ;  /* 0x0000000108407547 */ /* 0x000fea000b800000 */
[----:B------:R-:W-:Y:S01]  /*125d0*/  MOV R0, 0x0 ;  /* 0x0000000000007802 */ /* 0x000fe20000000f00 */
[----:B------:R-:W1:Y:S01]  /*125e0*/  LDCU.64 UR4, c[0x4][0x640] ;  /* 0x0100c800ff0477ac */ /* 0x000e620008000a00 */
[----:B------:R-:W-:Y:S02]  /*125f0*/  HFMA2 R12, -RZ, RZ, 0, 5.9604644775390625e-08 ;  /* 0x00000001ff0c7431 */ /* 0x000fe400000001ff */
[----:B------:R-:W-:Y:S01]  /*12600*/  IMAD.MOV.U32 R8, RZ, RZ, 0x2ef ;  /* 0x000002efff087424 */ /* 0x000fe200078e00ff */
[----:B------:R2:W3:Y:S01]  /*12610*/  LDC.64 R2, c[0x4][R0] ;  /* 0x0100000000027b82 */ /* 0x0004e20000000a00 */
[----:B------:R-:W4:Y:S01]  /*12620*/  LDCU.64 UR8, c[0x4][0x630] ;  /* 0x0100c600ff0877ac */ /* 0x000f220008000a00 */
[----:B------:R-:W-:Y:S01]  /*12630*/  IMAD.MOV.U32 R13, RZ, RZ, RZ ;  /* 0x000000ffff0d7224 */ /* 0x000fe200078e00ff */
[----:B------:R-:W5:Y:S01]  /*12640*/  LDCU.64 UR6, c[0x4][0x4e8] ;  /* 0x01009d00ff0677ac */ /* 0x000f620008000a00 */
[----:B-1----:R-:W-:Y:S01]  /*12650*/  IMAD.U32 R4, RZ, RZ, UR4 ;  /* 0x00000004ff047e24 */ /* 0x002fe2000f8e00ff */
[----:B------:R-:W-:Y:S01]  /*12660*/  MOV R5, UR5 ;  /* 0x0000000500057c02 */ /* 0x000fe20008000f00 */
[----:B----4-:R-:W-:Y:S01]  /*12670*/  IMAD.U32 R6, RZ, RZ, UR8 ;  /* 0x00000008ff067e24 */ /* 0x010fe2000f8e00ff */
[----:B------:R-:W-:Y:S01]  /*12680*/  MOV R7, UR9 ;  /* 0x0000000900077c02 */ /* 0x000fe20008000f00 */
[----:B-----5:R-:W-:Y:S01]  /*12690*/  IMAD.U32 R10, RZ, RZ, UR6 ;  /* 0x00000006ff0a7e24 */ /* 0x020fe2000f8e00ff */
[----:B--2---:R-:W-:-:S07]  /*126a0*/  MOV R11, UR7 ;  /* 0x00000007000b7c02 */ /* 0x004fce0008000f00 */
[----:B------:R-:W-:-:S07]  /*126b0*/  LEPC R20, `(.L_x_515) ;  /* 0x000000001014794e */ /* 0x000fce0000000000 */
[----:B0--3--:R-:W-:Y:S05]  /*126c0*/  CALL.ABS.NOINC R2 ;  /* 0x0000000002007343 */ /* 0x009fea0003c00000 */
.L_x_515:
[----:B------:R-:W1:Y:S01]  /*126d0*/  LDCU.64 UR4, c[0x0][0x758] ;  /* 0x0000eb00ff0477ac */ /* 0x000e620008000a00 */
[----:B------:R-:W-:-:S04]  /*126e0*/  LOP3.LUT P1, RZ, R25, 0xff, RZ, 0xc0, !PT ;  /* 0x000000ff19ff7812 */ /* 0x000fc8000782c0ff */
[----:B------:R-:W-:Y:S02]  /*126f0*/  SEL R3, RZ, 0x1, !P1 ;  /* 0x00000001ff037807 */ /* 0x000fe40004800000 */
[----:B-1----:R-:W-:Y:S01]  /*12700*/  IADD3 R22, P0, PT, R22, UR4, RZ ;  /* 0x0000000416167c10 */ /* 0x002fe2000ff1e0ff */
[----:B------:R-:W1:Y:S03]  /*12710*/  LDCU UR4, c[0x0][0x78c] ;  /* 0x0000f180ff0477ac */ /* 0x000e660008000800 */
[----:B------:R-:W-:-:S05]  /*12720*/  IADD3.X R23, PT, PT, RZ, UR5, RZ, P0, !PT ;  /* 0x00000005ff177c10 */ /* 0x000fca00087fe4ff */
[----:B------:R2:W-:Y:S01]  /*12730*/  STG.E.U8 desc[UR36][R22.64], R3 ;  /* 0x0000000316007986 */ /* 0x0005e2000c101124 */
[----:B-1----:R-:W-:-:S09]  /*12740*/  UISETP.NE.AND UP0, UPT, UR4, 0x1, UPT ;  /* 0x000000010400788c */ /* 0x002fd2000bf05270 */
[----:B--2---:R-:W-:Y:S05]  /*12750*/  BRA.U !UP0, `(.L_x_516) ;  /* 0x0000000108407547 */ /* 0x004fea000b800000 */
        /* <DEDUP_REMOVED lines=16> */
.L_x_516:
[----:B------:R-:W1:Y:S01]  /*12860*/  LDCU.64 UR4, c[0x0][0x758] ;  /* 0x0000eb00ff0477ac */ /* 0x000e620008000a00 */
[----:B------:R-:W-:-:S04]  /*12870*/  LOP3.LUT P1, RZ, R16, 0xff, RZ, 0xc0, !PT ;  /* 0x000000ff10ff7812 */ /* 0x000fc8000782c0ff */
[----:B------:R-:W-:Y:S02]  /*12880*/  SEL R5, RZ, 0x1, !P1 ;  /* 0x00000001ff057807 */ /* 0x000fe40004800000 */
[----:B-1----:R-:W-:-:S04]  /*12890*/  IADD3 R2, P0, PT, R17, UR4, RZ ;  /* 0x0000000411027c10 */ /* 0x002fc8000ff1e0ff */
[----:B------:R-:W-:-:S05]  /*128a0*/  IADD3.X R3, PT, PT, RZ, UR5, RZ, P0, !PT ;  /* 0x00000005ff037c10 */ /* 0x000fca00087fe4ff */
[----:B------:R-:W-:Y:S01]  /*128b0*/  STG.E.U8 desc[UR36][R2.64], R5 ;  /* 0x0000000502007986 */ /* 0x000fe2000c101124 */
[----:B------:R-:W-:Y:S05]  /*128c0*/  EXIT ;  /* 0x000000000000794d */ /* 0x000fea0003800000 */
.L_x_512:
[----:B------:R-:W3:Y:S01]  /*128d0*/  LDCU.U8 UR4, c[0x0][0x788] ;  /* 0x0000f100ff0477ac */ /* 0x000ee20008000000 */
[----:B------:R-:W4:Y:S01]  /*128e0*/  LDCU.U8 UR5, c[0x0][0x789] ;  /* 0x0000f120ff0577ac */ /* 0x000f220008000000 */
[----:B---3--:R-:W-:Y:S02]  /*128f0*/  UISETP.NE.AND UP1, UPT, UR4, URZ, UPT ;  /* 0x000000ff0400728c */ /* 0x008fe4000bf25270 */
[----:B----4-:R-:W-:-:S07]  /*12900*/  UISETP.NE.AND UP0, UPT, UR5, URZ, UPT ;  /* 0x000000ff0500728c */ /* 0x010fce000bf05270 */
[----:B------:R-:W-:Y:S05]  /*12910*/  BRA.U !UP1, `(.L_x_517) ;  /* 0x0000000109407547 */ /* 0x000fea000b800000 */
[----:B------:R-:W3:Y:S04]  /*12920*/  LDG.E.U8 R7, desc[UR36][R4.64] ;  /* 0x0000002404077981 */ /* 0x000ee8000c1e1100 */
[----:B-12---:R-:W2:Y:S01]  /*12930*/  LDG.E.U8 R0, desc[UR36][R4.64+0x1] ;  /* 0x0000012404007981 */ /* 0x006ea2000c1e1100 */
[----:B------:R-:W1:Y:S08]  /*12940*/  I2F.S8 R3, R25 ;  /* 0x0000001900037306 */ /* 0x000e700000001400 */
[----:B------:R-:W4:Y:S08]  /*12950*/  I2F.S8 R6, R16 ;  /* 0x0000001000067306 */ /* 0x000f300000001400 */
[----:B-1----:R-:W1:Y:S08]  /*12960*/  F2F.BF16.F32 R3, R3 ;  /* 0x0000000300037304 */ /* 0x002e700000202000 */
[----:B----4-:R-:W4:Y:S01]  /*12970*/  F2F.BF16.F32 R2, R6 ;  /* 0x0000000600027304 */ /* 0x010f220000202000 */
[----:B---3--:R-:W-:-:S02]  /*12980*/  ISETP.NE.AND P0, PT, R7, RZ, PT ;  /* 0x000000ff0700720c */ /* 0x008fc40003f05270 */
[----:B--2---:R-:W-:-:S11]  /*12990*/  ISETP.NE.AND P1, PT, R0, RZ, PT ;  /* 0x000000ff0000720c */ /* 0x004fd60003f25270 */
        /* <DEDUP_REMOVED lines=8> */
.L_x_517:
[----:B------:R-:W-:Y:S05]  /*12a20*/  BRA.U !UP0, `(.L_x_518) ;  /* 0x0000000108cc7547 */ /* 0x000fea000b800000 */
[----:B------:R-:W3:Y:S02]  /*12a30*/  LDCU UR4, c[0x0][0x78c] ;  /* 0x0000f180ff0477ac */ /* 0x000ee40008000800 */
[----:B---3--:R-:W-:-:S09]  /*12a40*/  UISETP.NE.AND UP0, UPT, UR4, 0x1, UPT ;  /* 0x000000010400788c */ /* 0x008fd2000bf05270 */
[----:B------:R-:W-:Y:S05]  /*12a50*/  BRA.U !UP0, `(.L_x_519) ;  /* 0x0000000108407547 */ /* 0x000fea000b800000 */
[----:B-12---:R-:W-:Y:S01]  /*12a60*/  MOV R0, 0x0 ;  /* 0x0000000000007802 */ /* 0x006fe20000000f00 */
        /* <DEDUP_REMOVED lines=15> */
.L_x_519:
[----:B------:R-:W3:Y:S01]  /*12b60*/  LDCU.64 UR4, c[0x0][0x758] ;  /* 0x0000eb00ff0477ac */ /* 0x000ee20008000a00 */
[----:B------:R-:W-:-:S04]  /*12b70*/  LOP3.LUT P0, RZ, R25, 0xff, RZ, 0xc0, !PT ;  /* 0x000000ff19ff7812 */ /* 0x000fc8000780c0ff */
[----:B-12---:R-:W-:Y:S02]  /*12b80*/  SEL R3, RZ, 0x1, !P0 ;  /* 0x00000001ff037807 */ /* 0x006fe40004000000 */
[----:B---3--:R-:W-:Y:S01]  /*12b90*/  IADD3 R22, P1, PT, R22, UR4, RZ ;  /* 0x0000000416167c10 */ /* 0x008fe2000ff3e0ff */
        /* <DEDUP_REMOVED lines=21> */
.L_x_520:
[----:B------:R-:W1:Y:S01]  /*12cf0*/  LDCU.64 UR4, c[0x0][0x758] ;  /* 0x0000eb00ff0477ac */ /* 0x000e620008000a00 */
[----:B------:R-:W-:-:S04]  /*12d00*/  LOP3.LUT P0, RZ, R16, 0xff, RZ, 0xc0, !PT ;  /* 0x000000ff10ff7812 */ /* 0x000fc8000780c0ff */
[----:B------:R-:W-:Y:S02]  /*12d10*/  SEL R5, RZ, 0x1, !P0 ;  /* 0x00000001ff057807 */ /* 0x000fe40004000000 */
[----:B-1----:R-:W-:-:S04]  /*12d20*/  IADD3 R2, P1, PT, R17, UR4, RZ ;  /* 0x0000000411027c10 */ /* 0x002fc8000ff3e0ff */
[----:B------:R-:W-:-:S05]  /*12d30*/  IADD3.X R3, PT, PT, RZ, UR5, RZ, P1, !PT ;  /* 0x00000005ff037c10 */ /* 0x000fca0008ffe4ff */
[----:B------:R-:W-:Y:S01]  /*12d40*/  STG.E.U8 desc[UR36][R2.64], R5 ;  /* 0x0000000502007986 */ /* 0x000fe2000c101124 */
[----:B------:R-:W-:Y:S05]  /*12d50*/  EXIT ;  /* 0x000000000000794d */ /* 0x000fea0003800000 */
.L_x_518:
[----:B------:R-:W-:Y:S04]  /*12d60*/  STG.E.U8 desc[UR36][R4.64], R25 ;  /* 0x0000001904007986 */ /* 0x000fe8000c101124 */
[----:B------:R-:W-:Y:S01]  /*12d70*/  STG.E.U8 desc[UR36][R4.64+0x1], R16 ;  /* 0x0000011004007986 */ /* 0x000fe2000c101124 */
[----:B------:R-:W-:Y:S05]  /*12d80*/  EXIT ;  /* 0x000000000000794d */ /* 0x000fea0003800000 */
.L_x_489:
[----:B------:R-:W1:Y:S02]  /*12d90*/  LDCU UR4, c[0x0][0x38c] ;  /* 0x00007180ff0477ac */ /* 0x000e640008000800 */
[----:B-1----:R-:W-:-:S13]  /*12da0*/  ISETP.GE.AND P0, PT, R7, UR4, PT ;  /* 0x0000000407007c0c */ /* 0x002fda000bf06270 */
[----:B------:R-:W-:Y:S05]  /*12db0*/  @P0 EXIT ;  /* 0x000000000000094d */ /* 0x000fea0003800000 */
[----:B------:R-:W1:Y:S01]  /*12dc0*/  LDCU UR4, c[0x0][0x39c] ;  /* 0x00007380ff0477ac */ /* 0x000e620008000800 */
[----:B------:R-:W-:Y:S02]  /*12dd0*/  ISETP.NE.AND P1, PT, R23, RZ, PT ;  /* 0x000000ff1700720c */ /* 0x000fe40003f25270 */
[----:B-1----:R-:W-:-:S13]  /*12de0*/  ISETP.NE.AND P0, PT, RZ, UR4, PT ;  /* 0x00000004ff007c0c */ /* 0x002fda000bf05270 */
[----:B------:R-:W-:Y:S05]  /*12df0*/  @P0 EXIT P1 ;  /* 0x000000000000094d */ /* 0x000fea0000800000 */
[----:B------:R-:W1:Y:S01]  /*12e00*/  LDCU UR4, c[0x0][0x3a0] ;  /* 0x00007400ff0477ac */ /* 0x000e620008000800 */
[----:B------:R-:W-:Y:S02]  /*12e10*/  ISETP.NE.AND P1, PT, R18, RZ, PT ;  /* 0x000000ff1200720c */ /* 0x000fe40003f25270 */
[----:B-1----:R-:W-:-:S13]  /*12e20*/  ISETP.NE.AND P0, PT, RZ, UR4, PT ;  /* 0x00000004ff007c0c */ /* 0x002fda000bf05270 */
[----:B------:R-:W-:Y:S05]  /*12e30*/  @P0 EXIT P1 ;  /* 0x000000000000094d */ /* 0x000fea0000800000 */
[----:B------:R-:W-:-:S04]  /*12e40*/  ISETP.NE.U32.AND P0, PT, R8, RZ, PT ;  /* 0x000000ff0800720c */ /* 0x000fc80003f05070 */
[----:B------:R-:W-:-:S13]  /*12e50*/  ISETP.NE.AND.EX P0, PT, R9, RZ, PT, P0 ;  /* 0x000000ff0900720c */ /* 0x000fda0003f05300 */
[----:B------:R-:W-:Y:S05]  /*12e60*/  @P0 BRA `(.L_x_521) ;  /* 0x0000000400540947 */ /* 0x000fea0003800000 */
[----:B------:R-:W1:Y:S01]  /*12e70*/  LDCU.U8 UR6, c[0x0][0x788] ;  /* 0x0000f100ff0677ac */ /* 0x000e620008000000 */
[----:B------:R-:W2:Y:S01]  /*12e80*/  LDCU.64 UR4, c[0x0][0x758] ;  /* 0x0000eb00ff0477ac */ /* 0x000ea20008000a00 */
[----:B-1----:R-:W-:Y:S01]  /*12e90*/  UISETP.NE.AND UP0, UPT, UR6, URZ, UPT ;  /* 0x000000ff0600728c */ /* 0x002fe2000bf05270 */
[----:B--2---:R-:W-:Y:S02]  /*12ea0*/  IADD3 R2, P0, PT, R17, UR4, RZ ;  /* 0x0000000411027c10 */ /* 0x004fe4000ff1e0ff */
[----:B------:R-:W-:-:S03]  /*12eb0*/  IADD3 R4, P1, PT, R27, UR4, RZ ;  /* 0x000000041b047c10 */ /* 0x000fc6000ff3e0ff */
[----:B------:R-:W-:Y:S01]  /*12ec0*/  IMAD.X R3, RZ, RZ, UR5, P0 ;  /* 0x00000005ff037e24 */ /* 0x000fe200080e06ff */
        /* <DEDUP_REMOVED lines=18> */
.L_x_522:
        /* <DEDUP_REMOVED lines=10> */
.L_x_523:
        /* <DEDUP_REMOVED lines=19> */
.L_x_524:
        /* <DEDUP_REMOVED lines=25> */
.L_x_525:
[----:B------:R-:W1:Y:S01]  /*13350*/  LDCU.64 UR4, c[0x0][0x758] ;  /* 0x0000eb00ff0477ac */ /* 0x000e620008000a00 */
[----:B------:R-:W-:-:S04]  /*13360*/  LOP3.LUT P1, RZ, R16, 0xff, RZ, 0xc0, !PT ;  /* 0x000000ff10ff7812 */ /* 0x000fc8000782c0ff */
[----:B------:R-:W-:Y:S02]  /*13370*/  SEL R5, RZ, 0x1, !P1 ;  /* 0x00000001ff057807 */ /* 0x000fe40004800000 */
[----:B-1----:R-:W-:-:S04]  /*13380*/  IADD3 R2, P0, PT, R17, UR4, RZ ;  /* 0x0000000411027c10 */ /* 0x002fc8000ff1e0ff */
[----:B------:R-:W-:-:S05]  /*13390*/  IADD3.X R3, PT, PT, RZ, UR5, RZ, P0, !PT ;  /* 0x00000005ff037c10 */ /* 0x000fca00087fe4ff */
[----:B------:R-:W-:Y:S01]  /*133a0*/  STG.E.U8 desc[UR36][R2.64], R5 ;  /* 0x0000000502007986 */ /* 0x000fe2000c101124 */
[----:B------:R-:W-:Y:S05]  /*133b0*/  EXIT ;  /* 0x000000000000794d */ /* 0x000fea0003800000 */
.L_x_521:
[----:B------:R-:W1:Y:S01]  /*133c0*/  LDCU.U8 UR4, c[0x0][0x788] ;  /* 0x0000f100ff0477ac */ /* 0x000e620008000000 */
[----:B------:R-:W2:Y:S01]  /*133d0*/  LDCU.U8 UR5, c[0x0][0x789] ;  /* 0x0000f120ff0577ac */ /* 0x000ea20008000000 */
[----:B-1----:R-:W-:Y:S02]  /*133e0*/  UISETP.NE.AND UP0, UPT, UR4, URZ, UPT ;  /* 0x000000ff0400728c */ /* 0x002fe4000bf05270 */
[----:B--2---:R-:W-:-:S07]  /*133f0*/  UISETP.NE.AND UP1, UPT, UR5, URZ, UPT ;  /* 0x000000ff0500728c */ /* 0x004fce000bf25270 */
[----:B------:R-:W-:Y:S05]  /*13400*/  BRA.U !UP0, `(.L_x_526) ;  /* 0x0000000108407547 */ /* 0x000fea000b800000 */
        /* <DEDUP_REMOVED lines=16> */
.L_x_526:
[----:B------:R-:W-:Y:S05]  /*13510*/  BRA.U !UP1, `(.L_x_527) ;  /* 0x0000000109cc7547 */ /* 0x000fea000b800000 */
        /* <DEDUP_REMOVED lines=19> */
.L_x_528:
        /* <DEDUP_REMOVED lines=25> */
.L_x_529:
[----:B------:R-:W1:Y:S01]  /*137e0*/  LDCU.64 UR4, c[0x0][0x758] ;  /* 0x0000eb00ff0477ac */ /* 0x000e620008000a00 */
[----:B------:R-:W-:-:S04]  /*137f0*/  LOP3.LUT P0, RZ, R16, 0xff, RZ, 0xc0, !PT ;  /* 0x000000ff10ff7812 */ /* 0x000fc8000780c0ff */
[----:B------:R-:W-:Y:S02]  /*13800*/  SEL R5, RZ, 0x1, !P0 ;  /* 0x00000001ff057807 */ /* 0x000fe40004000000 */
[----:B-1----:R-:W-:-:S04]  /*13810*/  IADD3 R2, P1, PT, R17, UR4, RZ ;  /* 0x0000000411027c10 */ /* 0x002fc8000ff3e0ff */
[----:B------:R-:W-:-:S05]  /*13820*/  IADD3.X R3, PT, PT, RZ, UR5, RZ, P1, !PT ;  /* 0x00000005ff037c10 */ /* 0x000fca0008ffe4ff */
[----:B------:R-:W-:Y:S01]  /*13830*/  STG.E.U8 desc[UR36][R2.64], R5 ;  /* 0x0000000502007986 */ /* 0x000fe2000c101124 */
[----:B------:R-:W-:Y:S05]  /*13840*/  EXIT ;  /* 0x000000000000794d */ /* 0x000fea0003800000 */
.L_x_527:
[----:B------:R-:W-:Y:S04]  /*13850*/  STG.E.U8 desc[UR36][R4.64], R25 ;  /* 0x0000001904007986 */ /* 0x000fe8000c101124 */
[----:B------:R-:W-:Y:S01]  /*13860*/  STG.E.U8 desc[UR36][R4.64+0x1], R16 ;  /* 0x0000011004007986 */ /* 0x000fe2000c101124 */
[----:B------:R-:W-:Y:S05]  /*13870*/  EXIT ;  /* 0x000000000000794d */ /* 0x000fea0003800000 */
.L_x_530:
        /* <DEDUP_REMOVED lines=16> */
.L_x_7750:


//--------------------- .text._ZN2at6native13reduce_kernelILi128ELi4ENS0_8ReduceOpIN3c108BFloat16ENS0_14func_wrapper_tIbZZZNS0_14or_kernel_cudaERNS_14TensorIteratorEENKUlvE_clEvENKUlvE9_clEvEUlbS4_E_EEjbLi4ELi4EEEEEvT1_ --------------------------
	.section	.text._ZN2at6native13reduce_kernelILi128ELi4ENS0_8ReduceOpIN3c108BFloat16ENS0_14func_wrapper_tIbZZZNS0_14or_kernel_cudaERNS_14TensorIteratorEENKUlvE_clEvENKUlvE9_clEvEUlbS4_E_EEjbLi4ELi4EEEEEvT1_,"ax",@progbits
	.align	128
        .global         _ZN2at6native13reduce_kernelILi128ELi4ENS0_8ReduceOpIN3c108BFloat16ENS0_14func_wrapper_tIbZZZNS0_14or_kernel_cudaERNS_14TensorIteratorEENKUlvE_clEvENKUlvE9_clEvEUlbS4_E_EEjbLi4ELi4EEEEEvT1_
        .type           _ZN2at6native13reduce_kernelILi128ELi4ENS0_8ReduceOpIN3c108BFloat16ENS0_14func_wrapper_tIbZZZNS0_14or_kernel_cudaERNS_14TensorIteratorEENKUlvE_clEvENKUlvE9_clEvEUlbS4_E_EEjbLi4ELi4EEEEEvT1_,@function
        .size           _ZN2at6native13reduce_kernelILi128ELi4ENS0_8ReduceOpIN3c108BFloat16ENS0_14func_wrapper_tIbZZZNS0_14or_kernel_cudaERNS_14TensorIteratorEENKUlvE_clEvENKUlvE9_clEvEUlbS4_E_EEjbLi4ELi4EEEEEvT1_,(.L_x_7751 - _ZN2at6native13reduce_kernelILi128ELi4ENS0_8ReduceOpIN3c108BFloat16ENS0_14func_wrapper_tIbZZZNS0_14or_kernel_cudaERNS_14TensorIteratorEENKUlvE_clEvENKUlvE9_clEvEUlbS4_E_EEjbLi4ELi4EEEEEvT1_)
        .other          _ZN2at6native13reduce_kernelILi128ELi4ENS0_8ReduceOpIN3c108BFloat16ENS0_14func_wrapper_tIbZZZNS0_14or_kernel_cudaERNS_14TensorIteratorEENKUlvE_clEvENKUlvE9_clEvEUlbS4_E_EEjbLi4ELi4EEEEEvT1_,@"STO_CUDA_ENTRY STV_DEFAULT"
_ZN2at6native13reduce_kernelILi128ELi4ENS0_8ReduceOpIN3c108BFloat16ENS0_14func_wrapper_tIbZZZNS0_14or_kernel_cudaERNS_14TensorIteratorEENKUlvE_clEvENKUlvE9_clEvEUlbS4_E_EEjbLi4ELi4EEEEEvT1_:
.text._ZN2at6native13reduce_kernelILi128ELi4ENS0_8ReduceOpIN3c108BFloat16ENS0_14func_wrapper_tIbZZZNS0_14or_kernel_cudaERNS_14TensorIteratorEENKUlvE_clEvENKUlvE9_clEvEUlbS4_E_EEjbLi4ELi4EEEEEvT1_:
        /* <DEDUP_REMOVED lines=296> */
.L_x_531:
        /* <DEDUP_REMOVED lines=18> */
[----:B------:R2:W3:Y:S01]  /*13a0*/  LDC.64 R14, c[0x4][R0] ;  /* 0x01000000000e7b82 */ /* 0x0004e20000000a00 */
[----:B------:R-:W4:Y:S01]  /*13b0*/  LDCU.64 UR6, c[0x4][0x630] ;  /* 0x0100c600ff0677ac */ /* 0x000f220008000a00 */
[----:B------:R-:W-:Y:S01]  /*13c0*/  IMAD.MOV.U32 R12, RZ, RZ, 0x1 ;  /* 0x00000001ff0c7424 */ /* 0x000fe200078e00ff */
[----:B------:R-:W5:Y:S01]  /*13d0*/  LDCU.64 UR8, c[0x4][0x4d8] ;  /* 0x01009b00ff0877ac */ /* 0x000f620008000a00 */
[----:B-1----:R-:W-:Y:S02]  /*13e0*/  IMAD.U32 R4, RZ, RZ, UR4 ;  /* 0x00000004ff047e24 */ /* 0x002fe4000f8e00ff */
[----:B------:R-:W-:Y:S01]  /*13f0*/  IMAD.U32 R5, RZ, RZ, UR5 ;  /* 0x00000005ff057e24 */ /* 0x000fe2000f8e00ff */
[----:B----4-:R-:W-:Y:S01]  /*1400*/  MOV R6, UR6 ;  /* 0x0000000600067c02 */ /* 0x010fe20008000f00 */
[----:B------:R-:W-:-:S02]  /*1410*/  IMAD.U32 R7, RZ, RZ, UR7 ;  /* 0x00000007ff077e24 */ /* 0x000fc4000f8e00ff */
[----:B-----5:R-:W-:Y:S01]  /*1420*/  IMAD.U32 R10, RZ, RZ, UR8 ;  /* 0x00000008ff0a7e24 */ /* 0x020fe2000f8e00ff */
[----:B--2---:R-:W-:-:S07]  /*1430*/  MOV R11, UR9 ;  /* 0x00000009000b7c02 */ /* 0x004fce0008000f00 */
[----:B------:R-:W-:-:S07]  /*1440*/  LEPC R20, `(.L_x_536) ;  /* 0x000000001014794e */ /* 0x000fce0000000000 */
[----:B0--3--:R-:W-:Y:S05]  /*1450*/  CALL.ABS.NOINC R14 ;  /* 0x000000000e007343 */ /* 0x009fea0003c00000 */
.L_x_536:
        /* <DEDUP_REMOVED lines=34> */
.L_x_541:
[----:B------:R-:W-:-:S07]  /*1680*/  SEL R4, RZ, 0x1, !P0 ;  /* 0x00000001ff047807 */ /* 0x000fce0004000000 */
.L_x_540:
[----:B------:R-:W-:Y:S05]  /*1690*/  BSYNC.RECONVERGENT B1 ;  /* 0x0000000000017941 */ /* 0x000fea0003800200 */
.L_x_539:
[----:B------:R-:W0:Y:S01]  /*16a0*/  LDC R0, c[0x0][0x388] ;  /* 0x0000e200ff007b82 */ /* 0x000e220000000800 */
[----:B------:R-:W-:-:S04]  /*16b0*/  IADD3 R22, P0, PT, R22, 0x8, RZ ;  /* 0x0000000816167810 */ /* 0x000fc80007f1e0ff */
[----:B------:R-:W-:Y:S02]  /*16c0*/  IADD3.X R23, PT, PT, RZ, R23, RZ, P0, !PT ;  /* 0x00000017ff177210 */ /* 0x000fe400007fe4ff */
[----:B0-----:R-:W-:-:S07]  /*16d0*/  IADD3 R0, PT, PT, R7, -0x4, R0 ;  /* 0xfffffffc07007810 */ /* 0x001fce0007ffe000 */
.L_x_538:
[----:B------:R-:W-:Y:S05]  /*16e0*/  BSYNC.RECONVERGENT B0 ;  /* 0x0000000000007941 */ /* 0x000fea0003800200 */
.L_x_537:
[----:B------:R-:W0:Y:S01]  /*16f0*/  LDCU UR4, c[0x0][0x39c] ;  /* 0x00007380ff0477ac */ /* 0x000e220008000800 */
[----:B------:R-:W-:Y:S01]  /*1700*/  BSSY.RECONVERGENT B0, `(.L_x_542) ;  /* 0x0000026000007945 */ /* 0x000fe20003800200 */
[----:B------:R-:W-:Y:S01]  /*1710*/  PRMT R8, R3, 0x7610, R8 ;  /* 0x0000761003087816 */ /* 0x000fe20000000008 */
[----:B------:R-:W1:Y:S01]  /*1720*/  LDCU.64 UR6, c[0x0][0x3a0] ;  /* 0x00007400ff0677ac */ /* 0x000e620008000a00 */
[----:B0-----:R-:W-:-:S04]  /*1730*/  IMAD R6, R2, UR4, RZ ;  /* 0x0000000402067c24 */ /* 0x001fc8000f8e02ff */
[----:B-1----:R-:W-:-:S04]  /*1740*/  IMAD R6, R17, UR6, R6 ;  /* 0x0000000611067c24 */ /* 0x002fc8000f8e0206 */
[--C-:B------:R-:W-:Y:S01]  /*1750*/  IMAD R7, R19, UR7, R6.reuse ;  /* 0x0000000713077c24 */ /* 0x100fe2000f8e0206 */
[----:B------:R-:W-:-:S04]  /*1760*/  PRMT R6, R3, 0x7610, R6 ;  /* 0x0000761003067816 */ /* 0x000fc80000000006 */
[----:B------:R-:W-:-:S04]  /*1770*/  LEA R5, R7, 0x3, 0x2 ;  /* 0x0000000307057811 */ /* 0x000fc800078e10ff */
[----:B------:R-:W-:-:S13]  /*1780*/  ISETP.GE.U32.AND P0, PT, R5, R0, PT ;  /* 0x000000000500720c */ /* 0x000fda0003f06070 */
[----:B------:R-:W-:Y:S05]  /*1790*/  @P0 BRA `(.L_x_543) ;  /* 0x0000000000700947 */ /* 0x000fea0003800000 */
[C---:B------:R-:W-:Y:S02]  /*17a0*/  PRMT R6, R3.reuse, 0x7610, R6 ;  /* 0x0000761003067816 */ /* 0x040fe40000000006 */
[----:B------:R-:W-:-:S07]  /*17b0*/  PRMT R8, R3, 0x7610, R8 ;  /* 0x0000761003087816 */ /* 0x000fce0000000008 */
.L_x_544:
        /* <DEDUP_REMOVED lines=26> */
.L_x_543:
[----:B------:R-:W-:Y:S05]  /*1960*/  BSYNC.RECONVERGENT B0 ;  /* 0x0000000000007941 */ /* 0x000fea0003800200 */
.L_x_542:
        /* <DEDUP_REMOVED lines=20> */
.L_x_548:
[----:B------:R-:W-:Y:S05]  /*1ab0*/  BSYNC.RECONVERGENT B1 ;  /* 0x0000000000017941 */ /* 0x000fea0003800200 */
.L_x_547:
[----:B------:R-:W-:-:S07]  /*1ac0*/  SEL R4, RZ, 0x1, !P0 ;  /* 0x00000001ff047807 */ /* 0x000fce0004000000 */
.L_x_546:
[----:B------:R-:W-:Y:S05]  /*1ad0*/  BSYNC.RECONVERGENT B0 ;  /* 0x0000000000007941 */ /* 0x000fea0003800200 */
.L_x_545:
[----:B------:R-:W0:Y:S01]  /*1ae0*/  I2F.S8 R8, R8 ;  /* 0x0000000800087306 */ /* 0x000e220000001400 */
[----:B------:R-:W-:Y:S02]  /*1af0*/  LOP3.LUT P1, RZ, R4, 0xff, RZ, 0xc0, !PT ;  /* 0x000000ff04ff7812 */ /* 0x000fe4000782c0ff */
[----:B------:R-:W-:Y:S02]  /*1b00*/  PLOP3.LUT P2, PT, PT, PT, PT, 0x8, 0x80 ;  /* 0x000000000080781c */ /* 0x000fe40003f4e170 */
[----:B------:R-:W-:Y:S02]  /*1b10*/  PLOP3.LUT P0, PT, PT, PT, PT, 0x80, 0x8 ;  /* 0x000000000008781c */ /* 0x000fe40003f0f070 */
[----:B------:R-:W-:Y:S01]  /*1b20*/  PLOP3.LUT P4, PT, PT, PT, PT, 0x8, 0x80 ;  /* 0x000000000080781c */ /* 0x000fe20003f8e170 */
[----:B------:R-:W1:Y:S08]  /*1b30*/  I2F.S8 R6, R6 ;  /* 0x0000000600067306 */ /* 0x000e700000001400 */
[----:B0-----:R-:W0:Y:S08]  /*1b40*/  F2F.BF16.F32 R0, R8 ;  /* 0x0000000800007304 */ /* 0x001e300000202000 */
[----:B-1----:R-:W1:Y:S01]  /*1b50*/  F2F.BF16.F32 R4, R6 ;  /* 0x0000000600047304 */ /* 0x002e620000202000 */
[----:B0-----:R-:W-:-:S05]  /*1b60*/  @!P1 IMAD.U32 R0, R0, 0x10000, RZ ;  /* 0x0001000000009824 */ /* 0x001fca00078e00ff */
[----:B------:R-:W-:-:S13]  /*1b70*/  FSETP.EQ.AND P1, PT, R0, RZ, !P1 ;  /* 0x000000ff0000720b */ /* 0x000fda0004f22000 */
[----:B-1----:R-:W-:-:S04]  /*1b80*/  @P1 SHF.L.U32 R0, R4, 0x10, RZ ;  /* 0x0000001004001819 */ /* 0x002fc800000006ff */
[----:B------:R-:W-:Y:S02]  /*1b90*/  FSETP.EQ.AND P3, PT, R0, RZ, P1 ;  /* 0x000000ff0000720b */ /* 0x000fe40000f62000 */
[----:B------:R-:W-:-:S11]  /*1ba0*/  PLOP3.LUT P1, PT, PT, PT, PT, 0x8, 0x80 ;  /* 0x000000000080781c */ /* 0x000fd60003f2e170 */
[----:B------:R-:W-:Y:S05]  /*1bb0*/  @!P3 BRA `(.L_x_549) ;  /* 0x000000bc00d8b947 */ /* 0x000fea0003800000 */
[----:B------:R-:W0:Y:S08]  /*1bc0*/  I2F.S8 R3, R3 ;  /* 0x0000000300037306 */ /* 0x000e300000001400 */
[----:B0-----:R-:W0:Y:S02]  /*1bd0*/  F2F.BF16.F32 R0, R3 ;  /* 0x0000000300007304 */ /* 0x001e240000202000 */
[----:B0-----:R-:W-:-:S05]  /*1be0*/  IMAD.U32 R0, R0, 0x10000, RZ ;  /* 0x0001000000007824 */ /* 0x001fca00078e00ff */
[----:B------:R-:W-:Y:S01]  /*1bf0*/  FSETP.NEU.FTZ.AND P0, PT, R0, RZ, PT ;  /* 0x000000ff0000720b */ /* 0x000fe20003f1d000 */
[----:B------:R-:W-:-:S12]  /*1c00*/  BRA `(.L_x_549) ;  /* 0x000000bc00c47947 */ /* 0x000fd80003800000 */
.L_x_535:
[----:B------:R-:W1:Y:S08]  /*1c10*/  LDC R34, c[0x0][0x4f4] ;  /* 0x00013d00ff227b82 */ /* 0x000e700000000800 */
[----:B------:R-:W2:Y:S01]  /*1c20*/  LDC R24, c[0x0][0x3c4] ;  /* 0x0000f100ff187b82 */ /* 0x000ea20000000800 */
[----:B-1----:R-:W-:-:S04]  /*1c30*/  SHF.R.U32.HI R34, RZ, 0x1, R34 ;  /* 0x00000001ff227819 */ /* 0x002fc80000011622 */
[----:B------:R-:W-:-:S04]  /*1c40*/  ISETP.NE.AND P0, PT, R34, 0x1, PT ;  /* 0x000000012200780c */ /* 0x000fc80003f05270 */
[----:B--2---:R-:W-:-:S13]  /*1c50*/  ISETP.NE.OR P0, PT, R24, 0x1, P0 ;  /* 0x000000011800780c */ /* 0x004fda0000705670 */
        /* <DEDUP_REMOVED lines=13> */
[----:B------:R-:W-:Y:S01]  /*1d30*/  IMAD.U32 R25, RZ, RZ, UR4 ;  /* 0x00000004ff197e24 */ /* 0x000fe2000f8e00ff */
[----:B------:R-:W-:Y:S01]  /*1d40*/  MOV R29, UR4 ;  /* 0x00000004001d7c02 */ /* 0x000fe20008000f00 */
[----:B------:R-:W-:Y:S01]  /*1d50*/  IMAD.U32 R27, RZ, RZ, UR4 ;  /* 0x00000004ff1b7e24 */ /* 0x000fe2000f8e00ff */
[----:B------:R-:W-:Y:S01]  /*1d60*/  MOV R0, UR4 ;  /* 0x0000000400007c02 */ /* 0x000fe20008000f00 */
[----:B------:R-:W-:Y:S01]  /*1d70*/  IMAD.U32 R28, RZ, RZ, UR4 ;  /* 0x00000004ff1c7e24 */ /* 0x000fe2000f8e00ff */
[----:B------:R-:W-:Y:S01]  /*1d80*/  MOV R13, UR4 ;  /* 0x00000004000d7c02 */ /* 0x000fe20008000f00 */
[----:B------:R-:W-:-:S02]  /*1d90*/  IMAD.U32 R30, RZ, RZ, UR4 ;  /* 0x00000004ff1e7e24 */ /* 0x000fc4000f8e00ff */
[----:B------:R-:W-:Y:S02]  /*1da0*/  IMAD.U32 R31, RZ, RZ, UR4 ;  /* 0x00000004ff1f7e24 */ /* 0x000fe4000f8e00ff */
[----:B------:R-:W-:Y:S02]  /*1db0*/  IMAD.U32 R3, RZ, RZ, UR4 ;  /* 0x00000004ff037e24 */ /* 0x000fe4000f8e00ff */
[----:B------:R-:W-:Y:S01]  /*1dc0*/  IMAD.U32 R12, RZ, RZ, UR4 ;  /* 0x00000004ff0c7e24 */ /* 0x000fe2000f8e00ff */
[----:B------:R-:W-:Y:S06]  /*1dd0*/  @P0 BRA `(.L_x_552) ;  /* 0x0000000400c40947 */ /* 0x000fec0003800000 */
        /* <DEDUP_REMOVED lines=16> */
[----:B------:R-:W-:-:S07]  /*1ee0*/  PRMT R13, R15, 0x7610, R13 ;  /* 0x000076100f0d7816 */ /* 0x000fce000000000d */
.L_x_553:
[----:B------:R-:W-:Y:S01]  /*1ef0*/  SHF.R.U32.HI R7, RZ, 0x2, R11 ;  /* 0x00000002ff077819 */ /* 0x000fe2000001160b */
[----:B-1----:R-:W-:-:S04]  /*1f00*/  IMAD.IADD R5, R11, 0x1, R14 ;  /* 0x000000010b057824 */ /* 0x002fc800078e020e */
[----:B------:R-:W-:Y:S01]  /*1f10*/  IMAD.WIDE.U32 R6, R7, 0x8, R22 ;  /* 0x0000000807067825 */ /* 0x000fe200078e0016 */
[----:B------:R-:W-:-:S05]  /*1f20*/  SHF.R.U32.HI R11, RZ, 0x2, R5 ;  /* 0x00000002ff0b7819 */ /* 0x000fca0000011605 */
[----:B------:R-:W3:Y:S01]  /*1f30*/  LDG.E.64 R6, desc[UR36][R6.64] ;  /* 0x0000002406067981 */ /* 0x000ee2000c1e1b00 */
[----:B------:R-:W-:-:S04]  /*1f40*/  IMAD.WIDE.U32 R10, R11, 0x8, R22 ;  /* 0x000000080b0a7825 */ /* 0x000fc800078e0016 */
[----:B------:R-:W-:Y:S02]  /*1f50*/  IMAD.IADD R5, R5, 0x1, R14 ;  /* 0x0000000105057824 */ /* 0x000fe400078e020e */
[----:B------:R-:W4:Y:S03]  /*1f60*/  LDG.E.64 R10, desc[UR36][R10.64] ;  /* 0x000000240a0a7981 */ /* 0x000f26000c1e1b00 */
[----:B------:R-:W-:-:S05]  /*1f70*/  SHF.R.U32.HI R9, RZ, 0x2, R5 ;  /* 0x00000002ff097819 */ /* 0x000fca0000011605 */
[----:B------:R-:W-:-:S06]  /*1f80*/  IMAD.WIDE.U32 R8, R9, 0x8, R22 ;  /* 0x0000000809087825 */ /* 0x000fcc00078e0016 */
[----:B------:R-:W5:Y:S01]  /*1f90*/  LDG.E.64 R8, desc[UR36][R8.64] ;  /* 0x0000002408087981 */ /* 0x000f62000c1e1b00 */
[----:B------:R-:W-:-:S04]  /*1fa0*/  IADD3 R37, PT, PT, R5, R14, RZ ;  /* 0x0000000e05257210 */ /* 0x000fc80007ffe0ff */
[----:B------:R-:W-:-:S05]  /*1fb0*/  SHF.R.U32.HI R5, RZ, 0x2, R37 ;  /* 0x00000002ff057819 */ /* 0x000fca0000011625 */
[----:B------:R-:W-:-:S06]  /*1fc0*/  IMAD.WIDE.U32 R4, R5, 0x8, R22 ;  /* 0x0000000805047825 */ /* 0x000fcc00078e0016 */
[----:B------:R-:W2:Y:S01]  /*1fd0*/  LDG.E.64 R4, desc[UR36][R4.64] ;  /* 0x0000002404047981 */ /* 0x000ea2000c1e1b00 */
[----:B------:R-:W-:Y:S02]  /*1fe0*/  LOP3.LUT P4, RZ, R13, 0xff, RZ, 0xc0, !PT ;  /* 0x000000ff0dff7812 */ /* 0x000fe4000788c0ff */
[----:B------:R-:W-:Y:S02]  /*1ff0*/  LOP3.LUT P3, RZ, R12, 0xff, RZ, 0xc0, !PT ;  /* 0x000000ff0cff7812 */ /* 0x000fe4000786c0ff */
[----:B------:R-:W-:Y:S02]  /*2000*/  LOP3.LUT P2, RZ, R3, 0xff, RZ, 0xc0, !PT ;  /* 0x000000ff03ff7812 */ /* 0x000fe4000784c0ff */
[----:B------:R-:W-:Y:S02]  /*2010*/  LOP3.LUT P0, RZ, R0, 0xff, RZ, 0xc0, !PT ;  /* 0x000000ff00ff7812 */ /* 0x000fe4000780c0ff */
[----:B------:R-:W-:Y:S02]  /*2020*/  LOP3.LUT P6, RZ, R30, 0xff, RZ, 0xc0, !PT ;  /* 0x000000ff1eff7812 */ /* 0x000fe400078cc0ff */
[----:B------:R-:W-:-:S02]  /*2030*/  LOP3.LUT P1, RZ, R31, 0xff, RZ, 0xc0, !PT ;  /* 0x000000ff1fff7812 */ /* 0x000fc4000782c0ff */
[----:B------:R-:W-:Y:S01]  /*2040*/  LOP3.LUT P5, RZ, R29, 0xff, RZ, 0xc0, !PT ;  /* 0x000000ff1dff7812 */ /* 0x000fe200078ac0ff */
[C---:B---3--:R-:W-:Y:S01]  /*2050*/  @!P4 IMAD.U32 R0, R6.reuse, 0x10000, RZ ;  /* 0x000100000600c824 */ /* 0x048fe200078e00ff */
[----:B------:R-:W-:Y:S02]  /*2060*/  PRMT R32, R6, 0x7632, R32 ;  /* 0x0000763206207816 */ /* 0x000fe40000000020 */
[C---:B------:R-:W-:Y:S02]  /*2070*/  PRMT R33, R7.reuse, 0x7632, R33 ;  /* 0x0000763207217816 */ /* 0x040fe40000000021 */
[----:B------:R-:W-:Y:S01]  /*2080*/  FSETP.NEU.OR P4, PT, R0, RZ, P4 ;  /* 0x000000ff0000720b */ /* 0x000fe2000278d400 */
[----:B------:R-:W-:Y:S01]  /*2090*/  @!P3 IMAD.U32 R3, R32, 0x10000, RZ ;  /* 0x000100002003b824 */ /* 0x000fe200078e00ff */
[----:B------:R-:W-:Y:S02]  /*20a0*/  @!P2 SHF.L.U32 R0, R7, 0x10, RZ ;  /* 0x000000100700a819 */ /* 0x000fe400000006ff */
[----:B------:R-:W-:-:S02]  /*20b0*/  SEL R13, RZ, 0x1, !P4 ;  /* 0x00000001ff0d7807 */ /* 0x000fc40006000000 */
[----:B------:R-:W-:Y:S02]  /*20c0*/  LOP3.LUT P4, RZ, R28, 0xff, RZ, 0xc0, !PT ;  /* 0x000000ff1cff7812 */ /* 0x000fe4000788c0ff */
[----:B------:R-:W-:Y:S01]  /*20d0*/  FSETP.NEU.OR P3, PT, R3, RZ, P3 ;  /* 0x000000ff0300720b */ /* 0x000fe20001f6d400 */
[----:B------:R-:W-:Y:S01]  /*20e0*/  @!P0 IMAD.U32 R3, R33, 0x10000, RZ ;  /* 0x0001000021038824 */ /* 0x000fe200078e00ff */
[----:B----4-:R-:W-:Y:S02]  /*20f0*/  PRMT R34, R10, 0x7632, R34 ;  /* 0x000076320a227816 */ /* 0x010fe40000000022 */
[----:B------:R-:W-:Y:S02]  /*2100*/  SEL R12, RZ, 0x1, !P3 ;  /* 0x00000001ff0c7807 */ /* 0x000fe40005800000 */
[----:B------:R-:W-:Y:S02]  /*2110*/  FSETP.NEU.OR P2, PT, R0, RZ, P2 ;  /* 0x000000ff0000720b */ /* 0x000fe4000174d400 */
[----:B------:R-:W-:-:S02]  /*2120*/  LOP3.LUT P3, RZ, R27, 0xff, RZ, 0xc0, !PT ;  /* 0x000000ff1bff7812 */ /* 0x000fc4000786c0ff */
[C---:B------:R-:W-:Y:S02]  /*2130*/  PRMT R35, R11.reuse, 0x7610, R35 ;  /* 0x000076100b237816 */ /* 0x040fe40000000023 */
[----:B------:R-:W-:Y:S02]  /*2140*/  PRMT R36, R11, 0x7632, R36 ;  /* 0x000076320b247816 */ /* 0x000fe40000000024 */
[----:B------:R-:W-:Y:S02]  /*2150*/  @!P6 SHF.L.U32 R11, R34, 0x10, RZ ;  /* 0x00000010220be819 */ /* 0x000fe400000006ff */
[----:B------:R-:W-:Y:S02]  /*2160*/  FSETP.NEU.OR P0, PT, R3, RZ, P0 ;  /* 0x000000ff0300720b */ /* 0x000fe4000070d400 */
[----:B------:R-:W-:Y:S02]  /*2170*/  SEL R3, RZ, 0x1, !P2 ;  /* 0x00000001ff037807 */ /* 0x000fe40005000000 */
[----:B------:R-:W-:Y:S01]  /*2180*/  LOP3.LUT P2, RZ, R26, 0xff, RZ, 0xc0, !PT ;  /* 0x000000ff1aff7812 */ /* 0x000fe2000784c0ff */
[----:B------:R-:W-:Y:S01]  /*2190*/  @!P1 IMAD.U32 R26, R10, 0x10000, RZ ;  /* 0x000100000a1a9824 */ /* 0x000fe200078e00ff */
[----:B------:R-:W-:Y:S01]  /*21a0*/  FSETP.NEU.OR P6, PT, R11, RZ, P6 ;  /* 0x000000ff0b00720b */ /* 0x000fe200037cd400 */
[----:B------:R-:W-:Y:S01]  /*21b0*/  @!P4 IMAD.U32 R11, R36, 0x10000, RZ ;  /* 0x00010000240bc824 */ /* 0x000fe200078e00ff */
[----:B-----5:R-:W-:-:S02]  /*21c0*/  PRMT R39, R8, 0x7610, R39 ;  /* 0x0000761008277816 */ /* 0x020fc40000000027 */
[----:B------:R-:W-:Y:S02]  /*21d0*/  SEL R0, RZ, 0x1, !P0 ;  /* 0x00000001ff007807 */ /* 0x000fe40004000000 */
[----:B------:R-:W-:Y:S02]  /*21e0*/  FSETP.NEU.OR P1, PT, R26, RZ, P1 ;  /* 0x000000ff1a00720b */ /* 0x000fe40000f2d400 */
[----:B------:R-:W-:Y:S01]  /*21f0*/  LOP3.LUT P0, RZ, R25, 0xff, RZ, 0xc0, !PT ;  /* 0x000000ff19ff7812 */ /* 0x000fe2000780c0ff */
[----:B------:R-:W-:Y:S01]  /*2200*/  @!P5 IMAD.U32 R25, R35, 0x10000, RZ ;  /* 0x000100002319d824 */ /* 0x000fe200078e00ff */
[----:B------:R-:W-:Y:S02]  /*2210*/  FSETP.NEU.OR P4, PT, R11, RZ, P4 ;  /* 0x000000ff0b00720b */ /* 0x000fe4000278d400 */
[----:B------:R-:W-:Y:S02]  /*2220*/  @!P3 SHF.L.U32 R11, R39, 0x10, RZ ;  /* 0x00000010270bb819 */ /* 0x000fe400000006ff */
[----:B------:R-:W-:-:S02]  /*2230*/  PRMT R40, R8, 0x7632, R40 ;  /* 0x0000763208287816 */ /* 0x000fc40000000028 */
[----:B------:R-:W-:Y:S02]  /*2240*/  SEL R31, RZ, 0x1, !P1 ;  /* 0x00000001ff1f7807 */ /* 0x000fe40004800000 */
[----:B------:R-:W-:Y:S01]  /*2250*/  LOP3.LUT P1, RZ, R24, 0xff, RZ, 0xc0, !PT ;  /* 0x000000ff18ff7812 */ /* 0x000fe2000782c0ff */
[----:B------:R-:W-:Y:S01]  /*2260*/  @!P2 IMAD.U32 R8, R40, 0x10000, RZ ;  /* 0x000100002808a824 */ /* 0x000fe200078e00ff */
[----:B------:R-:W-:Y:S01]  /*2270*/  FSETP.NEU.OR P3, PT, R11, RZ, P3 ;  /* 0x000000ff0b00720b */ /* 0x000fe20001f6d400 */
[----:B------:R-:W-:Y:S01]  /*2280*/  IMAD.IADD R11, R37, 0x1, R14 ;  /* 0x00000001250b7824 */ /* 0x000fe200078e020e */
[----:B------:R-:W-:Y:S02]  /*2290*/  FSETP.NEU.OR P5, PT, R25, RZ, P5 ;  /* 0x000000ff1900720b */ /* 0x000fe40002fad400 */
[----:B------:R-:W-:Y:S02]  /*22a0*/  SEL R30, RZ, 0x1, !P6 ;  /* 0x00000001ff1e7807 */ /* 0x000fe40007000000 */
[----:B------:R-:W-:-:S02]  /*22b0*/  SEL R28, RZ, 0x1, !P4 ;  /* 0x00000001ff1c7807 */ /* 0x000fc40006000000 */
[----:B------:R-:W-:Y:S02]  /*22c0*/  SEL R27, RZ, 0x1, !P3 ;  /* 0x00000001ff1b7807 */ /* 0x000fe40005800000 */
[----:B------:R-:W-:Y:S02]  /*22d0*/  PRMT R42, R9, 0x7610, R42 ;  /* 0x00007610092a7816 */ /* 0x000fe4000000002a */
[----:B------:R-:W-:Y:S02]  /*22e0*/  LOP3.LUT P6, RZ, R21, 0xff, RZ, 0xc0, !PT ;  /* 0x000000ff15ff7812 */ /* 0x000fe400078cc0ff */
[----:B------:R-:W-:Y:S02]  /*22f0*/  SEL R29, RZ, 0x1, !P5 ;  /* 0x00000001ff1d7807 */ /* 0x000fe40006800000 */
[----:B------:R-:W-:Y:S02]  /*2300*/  LOP3.LUT P4, RZ, R18, 0xff, RZ, 0xc0, !PT ;  /* 0x000000ff12ff7812 */ /* 0x000fe4000788c0ff */
[----:B------:R-:W-:-:S02]  /*2310*/  LOP3.LUT P3, RZ, R15, 0xff, RZ, 0xc0, !PT ;  /* 0x000000ff0fff7812 */ /* 0x000fc4000786c0ff */
[----:B------:R-:W-:Y:S02]  /*2320*/  LOP3.LUT P5, RZ, R20, 0xff, RZ, 0xc0, !PT ;  /* 0x000000ff14ff7812 */ /* 0x000fe400078ac0ff */
[----:B------:R-:W-:Y:S01]  /*2330*/  PRMT R41, R9, 0x7632, R41 ;  /* 0x0000763209297816 */ /* 0x000fe20000000029 */
[----:B------:R-:W-:Y:S01]  /*2340*/  IMAD R9, R14, 0x3, R11 ;  /* 0x000000030e097824 */ /* 0x000fe200078e020b */
[----:B------:R-:W-:Y:S02]  /*2350*/  FSETP.NEU.OR P2, PT, R8, RZ, P2 ;  /* 0x000000ff0800720b */ /* 0x000fe4000174d400 */
[----:B------:R-:W-:Y:S01]  /*2360*/  @!P0 SHF.L.U32 R8, R42, 0x10, RZ ;  /* 0x000000102a088819 */ /* 0x000fe200000006ff */
[----:B------:R-:W-:Y:S01]  /*2370*/  @!P1 IMAD.U32 R15, R41, 0x10000, RZ ;  /* 0x00010000290f9824 */ /* 0x000fe200078e00ff */
[----:B------:R-:W-:Y:S02]  /*2380*/  SEL R26, RZ, 0x1, !P2 ;  /* 0x00000001ff1a7807 */ /* 0x000fe40005000000 */
[----:B--2---:R-:W-:-:S02]  /*2390*/  ISETP.GE.U32.AND P2, PT, R9, R44, PT ;  /* 0x0000002c0900720c */ /* 0x004fc40003f46070 */
[----:B------:R-:W-:Y:S02]  /*23a0*/  FSETP.NEU.OR P0, PT, R8, RZ, P0 ;  /* 0x000000ff0800720b */ /* 0x000fe4000070d400 */
[C---:B------:R-:W-:Y:S02]  /*23b0*/  PRMT R8, R4.reuse, 0x7610, R8 ;  /* 0x0000761004087816 */ /* 0x040fe40000000008 */
[C---:B------:R-:W-:Y:S02]  /*23c0*/  PRMT R37, R5.reuse, 0x7610, R37 ;  /* 0x0000761005257816 */ /* 0x040fe40000000025 */
[----:B------:R-:W-:Y:S02]  /*23d0*/  PRMT R38, R5, 0x7632, R38 ;  /* 0x0000763205267816 */ /* 0x000fe40000000026 */
[----:B------:R-:W-:Y:S01]  /*23e0*/  PRMT R9, R4, 0x7632, R9 ;  /* 0x0000763204097816 */ /* 0x000fe20000000009 */
[----:B------:R-:W-:Y:S01]  /*23f0*/  @!P6 IMAD.U32 R4, R8, 0x10000, RZ ;  /* 0x000100000804e824 */ /* 0x000fe200078e00ff */
[----:B------:R-:W-:Y:S01]  /*2400*/  FSETP.NEU.OR P1, PT, R15, RZ, P1 ;  /* 0x000000ff0f00720b */ /* 0x000fe20000f2d400 */
[----:B------:R-:W-:Y:S01]  /*2410*/  @!P4 IMAD.U32 R15, R37, 0x10000, RZ ;  /* 0x00010000250fc824 */ /* 0x000fe200078e00ff */
[----:B------:R-:W-:Y:S01]  /*2420*/  @!P5 SHF.L.U32 R5, R9, 0x10, RZ ;  /* 0x000000100905d819 */ /* 0x000fe200000006ff */
[----:B------:R-:W-:Y:S01]  /*2430*/  @!P3 IMAD.U32 R18, R38, 0x10000, RZ ;  /* 0x000100002612b824 */ /* 0x000fe200078e00ff */
[----:B------:R-:W-:-:S02]  /*2440*/  FSETP.NEU.OR P6, PT, R4, RZ, P6 ;  /* 0x000000ff0400720b */ /* 0x000fc400037cd400 */
[----:B------:R-:W-:Y:S02]  /*2450*/  FSETP.NEU.OR P5, PT, R5, RZ, P5 ;  /* 0x000000ff0500720b */ /* 0x000fe40002fad400 */
[----:B------:R-:W-:Y:S02]  /*2460*/  FSETP.NEU.OR P4, PT, R15, RZ, P4 ;  /* 0x000000ff0f00720b */ /* 0x000fe4000278d400 */
[----:B------:R-:W-:Y:S02]  /*2470*/  FSETP.NEU.OR P3, PT, R18, RZ, P3 ;  /* 0x000000ff1200720b */ /* 0x000fe40001f6d400 */
[----:B------:R-:W-:Y:S02]  /*2480*/  SEL R25, RZ, 0x1, !P0 ;  /* 0x00000001ff197807 */ /* 0x000fe40004000000 */
[----:B------:R-:W-:Y:S02]  /*2490*/  SEL R24, RZ, 0x1, !P1 ;  /* 0x00000001ff187807 */ /* 0x000fe40004800000 */
[----:B------:R-:W-:-:S02]  /*24a0*/  SEL R21, RZ, 0x1, !P6 ;  /* 0x00000001ff157807 */ /* 0x000fc40007000000 */
[----:B------:R-:W-:Y:S02]  /*24b0*/  SEL R20, RZ, 0x1, !P5 ;  /* 0x00000001ff147807 */ /* 0x000fe40006800000 */
[----:B------:R-:W-:Y:S02]  /*24c0*/  SEL R18, RZ, 0x1, !P4 ;  /* 0x00000001ff127807 */ /* 0x000fe40006000000 */
[----:B------:R-:W-:Y:S01]  /*24d0*/  SEL R15, RZ, 0x1, !P3 ;  /* 0x00000001ff0f7807 */ /* 0x000fe20005800000 */
[----:B------:R-:W-:Y:S06]  /*24e0*/  @!P2 BRA `(.L_x_553) ;  /* 0xfffffff80080a947 */ /* 0x000fec000383ffff */
.L_x_552:
[----:B------:R-:W-:Y:S05]  /*24f0*/  BSYNC.RECONVERGENT B0 ;  /* 0x0000000000007941 */ /* 0x000fea0003800200 */
.L_x_551:
[----:B------:R-:W-:Y:S01]  /*2500*/  ISETP.GE.U32.AND P0, PT, R11, R44, PT ;  /* 0x0000002c0b00720c */ /* 0x000fe20003f06070 */
[----:B------:R-:W-:-:S12]  /*2510*/  BSSY.RECONVERGENT B0, `(.L_x_554) ;  /* 0x0000026000007945 */ /* 0x000fd80003800200 */
[----:B------:R-:W-:Y:S05]  /*2520*/  @P0 BRA `(.L_x_555) ;  /* 0x0000000000900947 */ /* 0x000fea0003800000 */
[----:B------:R-:W-:-:S05]  /*2530*/  SHF.R.U32.HI R5, RZ, 0x2, R11 ;  /* 0x00000002ff057819 */ /* 0x000fca000001160b */
[----:B------:R-:W-:-:S06]  /*2540*/  IMAD.WIDE.U32 R4, R5, 0x8, R22 ;  /* 0x0000000805047825 */ /* 0x000fcc00078e0016 */
[----:B------:R-:W2:Y:S01]  /*2550*/  LDG.E.64 R4, desc[UR36][R4.64] ;  /* 0x0000002404047981 */ /* 0x000ea2000c1e1b00 */
[----:B------:R-:W-:-:S04]  /*2560*/  IADD3 R43, PT, PT, R11, R14, RZ ;  /* 0x0000000e0b2b7210 */ /* 0x000fc80007ffe0ff */
[----:B------:R-:W-:Y:S02]  /*2570*/  ISETP.GE.U32.AND P1, PT, R43, R44, PT ;  /* 0x0000002c2b00720c */ /* 0x000fe40003f26070 */
[C---:B--2---:R-:W-:Y:S02]  /*2580*/  PRMT R6, R4.reuse, 0x7610, R6 ;  /* 0x0000761004067816 */ /* 0x044fe40000000006 */
[----:B------:R-:W-:Y:S02]  /*2590*/  PRMT R32, R4, 0x7632, R32 ;  /* 0x0000763204207816 */ /* 0x000fe40000000020 */
[C---:B------:R-:W-:Y:S02]  /*25a0*/  PRMT R7, R5.reuse, 0x7610, R7 ;  /* 0x0000761005077816 */ /* 0x040fe40000000007 */
[----:B------:R-:W-:-:S05]  /*25b0*/  PRMT R33, R5, 0x7632, R33 ;  /* 0x0000763205217816 */ /* 0x000fca0000000021 */
[----:B------:R-:W-:Y:S05]  /*25c0*/  @P1 BRA `(.L_x_555) ;  /* 0x0000000000681947 */ /* 0x000fea0003800000 */
[----:B------:R-:W-:-:S05]  /*25d0*/  SHF.R.U32.HI R5, RZ, 0x2, R43 ;  /* 0x00000002ff057819 */ /* 0x000fca000001162b */
[----:B------:R-:W-:-:S06]  /*25e0*/  IMAD.WIDE.U32 R4, R5, 0x8, R22 ;  /* 0x0000000805047825 */ /* 0x000fcc00078e0016 */
[----:B------:R-:W2:Y:S01]  /*25f0*/  LDG.E.64 R4, desc[UR36][R4.64] ;  /* 0x0000002404047981 */ /* 0x000ea2000c1e1b00 */
[----:B------:R-:W-:-:S05]  /*2600*/  IMAD.IADD R43, R43, 0x1, R14 ;  /* 0x000000012b2b7824 */ /* 0x000fca00078e020e */
[----:B------:R-:W-:Y:S02]  /*2610*/  ISETP.GE.U32.AND P1, PT, R43, R44, PT ;  /* 0x0000002c2b00720c */ /* 0x000fe40003f26070 */
[C---:B--2---:R-:W-:Y:S02]  /*2620*/  PRMT R10, R4.reuse, 0x7610, R10 ;  /* 0x00007610040a7816 */ /* 0x044fe4000000000a */
[----:B------:R-:W-:Y:S02]  /*2630*/  PRMT R34, R4, 0x7632, R34 ;  /* 0x0000763204227816 */ /* 0x000fe40000000022 */
[C---:B------:R-:W-:Y:S02]  /*2640*/  PRMT R35, R5.reuse, 0x7610, R35 ;  /* 0x0000761005237816 */ /* 0x040fe40000000023 */
[----:B------:R-:W-:-:S05]  /*2650*/  PRMT R36, R5, 0x7632, R36 ;  /* 0x0000763205247816 */ /* 0x000fca0000000024 */
[----:B------:R-:W-:Y:S05]  /*2660*/  @P1 BRA `(.L_x_555) ;  /* 0x0000000000401947 */ /* 0x000fea0003800000 */
[----:B------:R-:W-:Y:S01]  /*2670*/  IMAD.IADD R5, R43, 0x1, R14 ;  /* 0x000000012b057824 */ /* 0x000fe200078e020e */
[----:B------:R-:W-:-:S04]  /*2680*/  SHF.R.U32.HI R39, RZ, 0x2, R43 ;  /* 0x00000002ff277819 */ /* 0x000fc8000001162b */
[----:B------:R-:W-:-:S13]  /*2690*/  ISETP.GE.U32.AND P1, PT, R5, R44, PT ;  /* 0x0000002c0500720c */ /* 0x000fda0003f26070 */
[----:B------:R-:W-:-:S05]  /*26a0*/  @!P1 SHF.R.U32.HI R5, RZ, 0x2, R5 ;  /* 0x00000002ff059819 */ /* 0x000fca0000011605 */
[----:B------:R-:W-:-:S04]  /*26b0*/  @!P1 IMAD.WIDE.U32 R4, R5, 0x8, R22 ;  /* 0x0000000805049825 */ /* 0x000fc800078e0016 */
[----:B------:R-:W-:Y:S02]  /*26c0*/  IMAD.WIDE.U32 R22, R39, 0x8, R22 ;  /* 0x0000000827167825 */ /* 0x000fe400078e0016 */
[----:B------:R-:W2:Y:S04]  /*26d0*/  @!P1 LDG.E.64 R4, desc[UR36][R4.64] ;  /* 0x0000002404049981 */ /* 0x000ea8000c1e1b00 */
[----:B------:R-:W3:Y:S01]  /*26e0*/  LDG.E.64 R22, desc[UR36][R22.64] ;  /* 0x0000002416167981 */ /* 0x000ee2000c1e1b00 */
[C---:B--2---:R-:W-:Y:S02]  /*26f0*/  @!P1 PRMT R8, R4.reuse, 0x7610, R8 ;  /* 0x0000761004089816 */ /* 0x044fe40000000008 */
[----:B------:R-:W-:Y:S02]  /*2700*/  @!P1 PRMT R9, R4, 0x7632, R9 ;  /* 0x0000763204099816 */ /* 0x000fe40000000009 */
[----:B------:R-:W-:-:S02]  /*2710*/  @!P1 PRMT R37, R5, 0x7610, R37 ;  /* 0x0000761005259816 */ /* 0x000fc40000000025 */
[----:B------:R-:W-:Y:S02]  /*2720*/  @!P1 PRMT R38, R5, 0x7632, R38 ;  /* 0x0000763205269816 */ /* 0x000fe40000000026 */
[C---:B---3--:R-:W-:Y:S02]  /*2730*/  PRMT R39, R22.reuse, 0x7610, R39 ;  /* 0x0000761016277816 */ /* 0x048fe40000000027 */
[----:B------:R-:W-:Y:S02]  /*2740*/  PRMT R40, R22, 0x7632, R40 ;  /* 0x0000763216287816 */ /* 0x000fe40000000028 */
[C---:B------:R-:W-:Y:S02]  /*2750*/  PRMT R42, R23.reuse, 0x7610, R42 ;  /* 0x00007610172a7816 */ /* 0x040fe4000000002a */
[----:B------:R-:W-:-:S07]  /*2760*/  PRMT R41, R23, 0x7632, R41 ;  /* 0x0000763217297816 */ /* 0x000fce0000000029 */
.L_x_555:
[----:B------:R-:W-:Y:S05]  /*2770*/  BSYNC.RECONVERGENT B0 ;  /* 0x0000000000007941 */ /* 0x000fea0003800200 */
.L_x_554:
[----:B------:R-:W-:Y:S04]  /*2780*/  BSSY.RECONVERGENT B0, `(.L_x_556) ;  /* 0x000004b000007945 */ /* 0x000fe80003800200 */
[----:B------:R-:W-:Y:S05]  /*2790*/  @P0 BRA `(.L_x_557) ;  /* 0x0000000400240947 */ /* 0x000fea0003800000 */
[----:B------:R-:W-:Y:S01]  /*27a0*/  LOP3.LUT P1, RZ, R12, 0xff, RZ, 0xc0, !PT ;  /* 0x000000ff0cff7812 */ /* 0x000fe2000782c0ff */
[----:B------:R-:W-:Y:S01]  /*27b0*/  IMAD.IADD R5, R11, 0x1, R14 ;  /* 0x000000010b057824 */ /* 0x000fe200078e020e */
[----:B------:R-:W-:Y:S02]  /*27c0*/  LOP3.LUT P2, RZ, R3, 0xff, RZ, 0xc0, !PT ;  /* 0x000000ff03ff7812 */ /* 0x000fe4000784c0ff */
[----:B------:R-:W-:Y:S02]  /*27d0*/  LOP3.LUT P0, RZ, R13, 0xff, RZ, 0xc0, !PT ;  /* 0x000000ff0dff7812 */ /* 0x000fe4000780c0ff */
[----:B------:R-:W-:Y:S02]  /*27e0*/  LOP3.LUT P3, RZ, R0, 0xff, RZ, 0xc0, !PT ;  /* 0x000000ff00ff7812 */ /* 0x000fe4000786c0ff */
[----:B------:R-:W-:-:S05]  /*27f0*/  ISETP.GE.U32.AND P4, PT, R5, R44, PT ;  /* 0x0000002c0500720c */ /* 0x000fca0003f86070 */
[----:B------:R-:W-:Y:S02]  /*2800*/  @!P1 IMAD.U32 R32, R32, 0x10000, RZ ;  /* 0x0001000020209824 */ /* 0x000fe400078e00ff */
[----:B------:R-:W-:Y:S02]  /*2810*/  @!P2 IMAD.U32 R7, R7, 0x10000, RZ ;  /* 0x000100000707a824 */ /* 0x000fe400078e00ff */
        /* <DEDUP_REMOVED lines=9> */
[----:B------:R-:W-:Y:S01]  /*28b0*/  SEL R0, RZ, 0x1, !P3 ;  /* 0x00000001ff007807 */ /* 0x000fe20005800000 */
[----:B------:R-:W-:Y:S06]  /*28c0*/  @P4 BRA `(.L_x_557) ;  /* 0x0000000000d84947 */ /* 0x000fec0003800000 */
[----:B------:R-:W-:Y:S02]  /*28d0*/  LOP3.LUT P0, RZ, R31, 0xff, RZ, 0xc0, !PT ;  /* 0x000000ff1fff7812 */ /* 0x000fe4000780c0ff */
[----:B------:R-:W-:Y:S02]  /*28e0*/  LOP3.LUT P2, RZ, R29, 0xff, RZ, 0xc0, !PT ;  /* 0x000000ff1dff7812 */ /* 0x000fe4000784c0ff */
[----:B------:R-:W-:Y:S02]  /*28f0*/  LOP3.LUT P3, RZ, R28, 0xff, RZ, 0xc0, !PT ;  /* 0x000000ff1cff7812 */ /* 0x000fe4000786c0ff */
[----:B------:R-:W-:Y:S02]  /*2900*/  LOP3.LUT P1, RZ, R30, 0xff, RZ, 0xc0, !PT ;  /* 0x000000ff1eff7812 */ /* 0x000fe4000782c0ff */
[----:B------:R-:W-:-:S04]  /*2910*/  IADD3 R5, PT, PT, R5, R14, RZ ;  /* 0x0000000e05057210 */ /* 0x000fc80007ffe0ff */
[----:B------:R-:W-:Y:S01]  /*2920*/  ISETP.GE.U32.AND P4, PT, R5, R44, PT ;  /* 0x0000002c0500720c */ /* 0x000fe20003f86070 */
[----:B------:R-:W-:Y:S02]  /*2930*/  @!P0 IMAD.U32 R10, R10, 0x10000, RZ ;  /* 0x000100000a0a8824 */ /* 0x000fe400078e00ff */
[----:B------:R-:W-:Y:S02]  /*2940*/  @!P2 IMAD.U32 R35, R35, 0x10000, RZ ;  /* 0x000100002323a824 */ /* 0x000fe400078e00ff */
[----:B------:R-:W-:Y:S01]  /*2950*/  @!P3 IMAD.U32 R36, R36, 0x10000, RZ ;  /* 0x000100002424b824 */ /* 0x000fe200078e00ff */
[----:B------:R-:W-:Y:S02]  /*2960*/  FSETP.NEU.OR P0, PT, R10, RZ, P0 ;  /* 0x000000ff0a00720b */ /* 0x000fe4000070d400 */
[----:B------:R-:W-:Y:S02]  /*2970*/  @!P1 SHF.L.U32 R34, R34, 0x10, RZ ;  /* 0x0000001022229819 */ /* 0x000fe400000006ff */
        /* <DEDUP_REMOVED lines=16> */
[----:B------:R-:W-:Y:S01]  /*2a80*/  @!P0 IMAD.U32 R41, R41, 0x10000, RZ ;  /* 0x0001000029298824 */ /* 0x000fe200078e00ff */
[----:B------:R-:W-:Y:S02]  /*2a90*/  FSETP.NEU.OR P1, PT, R39, RZ, P1 ;  /* 0x000000ff2700720b */ /* 0x000fe40000f2d400 */
[----:B------:R-:W-:Y:S02]  /*2aa0*/  @!P2 SHF.L.U32 R40, R40, 0x10, RZ ;  /* 0x000000102828a819 */ /* 0x000fe400000006ff */
[----:B------:R-:W-:Y:S02]  /*2ab0*/  FSETP.NEU.OR P3, PT, R42, RZ, P3 ;  /* 0x000000ff2a00720b */ /* 0x000fe40001f6d400 */
[----:B------:R-:W-:-:S02]  /*2ac0*/  FSETP.NEU.OR P2, PT, R40, RZ, P2 ;  /* 0x000000ff2800720b */ /* 0x000fc4000174d400 */
        /* <DEDUP_REMOVED lines=9> */
[----:B------:R-:W-:-:S07]  /*2b60*/  LOP3.LUT P3, RZ, R15, 0xff, RZ, 0xc0, !PT ;  /* 0x000000ff0fff7812 */ /* 0x000fce000786c0ff */
        /* <DEDUP_REMOVED lines=11> */
[----:B------:R-:W-:-:S07]  /*2c20*/  SEL R15, RZ, 0x1, !P3 ;  /* 0x00000001ff0f7807 */ /* 0x000fce0005800000 */
.L_x_557:
[----:B------:R-:W-:Y:S05]  /*2c30*/  BSYNC.RECONVERGENT B0 ;  /* 0x0000000000007941 */ /* 0x000fea0003800200 */
.L_x_556:
[----:B------:R-:W1:Y:S01]  /*2c40*/  I2F.S8 R30, R30 ;  /* 0x0000001e001e7306 */ /* 0x000e620000001400 */
[----:B------:R-:W-:Y:S02]  /*2c50*/  LOP3.LUT P1, RZ, R12, 0xff, RZ, 0xc0, !PT ;  /* 0x000000ff0cff7812 */ /* 0x000fe4000782c0ff */
[----:B------:R-:W-:Y:S02]  /*2c60*/  LOP3.LUT P0, RZ, R13, 0xff, RZ, 0xc0, !PT ;  /* 0x000000ff0dff7812 */ /* 0x000fe4000780c0ff */
[----:B------:R-:W-:Y:S02]  /*2c70*/  LOP3.LUT P2, RZ, R3, 0xff, RZ, 0xc0, !PT ;  /* 0x000000ff03ff7812 */ /* 0x000fe4000784c0ff */
[----:B------:R-:W-:Y:S01]  /*2c80*/  LOP3.LUT P3, RZ, R0, 0xff, RZ, 0xc0, !PT ;  /* 0x000000ff00ff7812 */ /* 0x000fe2000786c0ff */
[----:B------:R-:W-:Y:S08]  /*2c90*/  I2F.S8 R31, R31 ;  /* 0x0000001f001f7306 */ /* 0x000ff00000001400 */
[----:B------:R-:W-:Y:S08]  /*2ca0*/  I2F.S8 R29, R29 ;  /* 0x0000001d001d7306 */ /* 0x000ff00000001400 */
[----:B------:R-:W-:Y:S08]  /*2cb0*/  I2F.S8 R28, R28 ;  /* 0x0000001c001c7306 */ /* 0x000ff00000001400 */
[----:B-1----:R-:W1:Y:S08]  /*2cc0*/  F2F.BF16.F32 R30, R30 ;  /* 0x0000001e001e7304 */ /* 0x002e700000202000 */
[----:B------:R-:W-:Y:S01]  /*2cd0*/  I2F.S8 R26, R26 ;  /* 0x0000001a001a7306 */ /* 0x000fe20000001400 */
[----:B-1----:R-:W-:-:S07]  /*2ce0*/  @!P1 IMAD.U32 R0, R30, 0x10000, RZ ;  /* 0x000100001e009824 */ /* 0x002fce00078e00ff */
[----:B------:R-:W1:Y:S01]  /*2cf0*/  F2F.BF16.F32 R31, R31 ;  /* 0x0000001f001f7304 */ /* 0x000e620000202000 */
[----:B------:R-:W-:-:S07]  /*2d00*/  FSETP.EQ.AND P1, PT, R0, RZ, !P1 ;  /* 0x000000ff0000720b */ /* 0x000fce0004f22000 */
[----:B------:R-:W2:Y:S01]  /*2d10*/  F2F.BF16.F32 R4, R29 ;  /* 0x0000001d00047304 */ /* 0x000ea20000202000 */
[----:B-1----:R-:W-:-:S07]  /*2d20*/  @!P0 IMAD.U32 R3, R31, 0x10000, RZ ;  /* 0x000100001f038824 */ /* 0x002fce00078e00ff */
[----:B------:R-:W-:Y:S01]  /*2d30*/  I2F.S8 R25, R25 ;  /* 0x0000001900197306 */ /* 0x000fe20000001400 */
[----:B------:R-:W-:Y:S02]  /*2d40*/  FSETP.EQ.AND P0, PT, R3, RZ, !P0 ;  /* 0x000000ff0300720b */ /* 0x000fe40004702000 */
[----:B--2---:R-:W-:-:S05]  /*2d50*/  @!P2 SHF.L.U32 R4, R4, 0x10, RZ ;  /* 0x000000100404a819 */ /* 0x004fca00000006ff */
[----:B------:R-:W1:Y:S01]  /*2d60*/  F2F.BF16.F32 R28, R28 ;  /* 0x0000001c001c7304 */ /* 0x000e620000202000 */
[----:B------:R-:W-:-:S07]  /*2d70*/  FSETP.EQ.AND P2, PT, R4, RZ, !P2 ;  /* 0x000000ff0400720b */ /* 0x000fce0005742000 */
[----:B------:R-:W-:Y:S01]  /*2d80*/  I2F.S8 R27, R27 ;  /* 0x0000001b001b7306 */ /* 0x000fe20000001400 */
[----:B-1----:R-:W-:-:S07]  /*2d90*/  @!P3 IMAD.U32 R0, R28, 0x10000, RZ ;  /* 0x000100001c00b824 */ /* 0x002fce00078e00ff */
[----:B------:R-:W-:Y:S01]  /*2da0*/  I2F.S8 R24, R24 ;  /* 0x0000001800187306 */ /* 0x000fe20000001400 */
[----:B------:R-:W-:-:S07]  /*2db0*/  FSETP.EQ.AND P3, PT, R0, RZ, !P3 ;  /* 0x000000ff0000720b */ /* 0x000fce0005f62000 */
[----:B------:R-:W1:Y:S08]  /*2dc0*/  F2F.BF16.F32 R26, R26 ;  /* 0x0000001a001a7304 */ /* 0x000e700000202000 */
[----:B------:R-:W2:Y:S01]  /*2dd0*/  F2F.BF16.F32 R25, R25 ;  /* 0x0000001900197304 */ /* 0x000ea20000202000 */
[----:B-1----:R-:W-:-:S07]  /*2de0*/  @P1 SHF.L.U32 R0, R26, 0x10, RZ ;  /* 0x000000101a001819 */ /* 0x002fce00000006ff */
[----:B------:R-:W1:Y:S01]  /*2df0*/  F2F.BF16.F32 R27, R27 ;  /* 0x0000001b001b7304 */ /* 0x000e620000202000 */
[----:B------:R-:W-:Y:S01]  /*2e00*/  FSETP.EQ.AND P1, PT, R0, RZ, P1 ;  /* 0x000000ff0000720b */ /* 0x000fe20000f22000 */
[----:B--2---:R-:W-:-:S06]  /*2e10*/  @P2 IMAD.U32 R4, R25, 0x10000, RZ ;  /* 0x0001000019042824 */ /* 0x004fcc00078e00ff */
[----:B------:R-:W-:Y:S01]  /*2e20*/  I2F.S8 R20, R20 ;  /* 0x0000001400147306 */ /* 0x000fe20000001400 */
[----:B------:R-:W-:Y:S01]  /*2e30*/  FSETP.EQ.AND P4, PT, R4, RZ, P2 ;  /* 0x000000ff0400720b */ /* 0x000fe20001782000 */
[----:B-1----:R-:W-:-:S06]  /*2e40*/  @P0 IMAD.U32 R3, R27, 0x10000, RZ ;  /* 0x000100001b030824 */ /* 0x002fcc00078e00ff */
[----:B------:R-:W-:Y:S01]  /*2e50*/  I2F.S8 R18, R18 ;  /* 0x0000001200127306 */ /* 0x000fe20000001400 */
[----:B------:R-:W-:-:S07]  /*2e60*/  FSETP.EQ.AND P0, PT, R3, RZ, P0 ;  /* 0x000000ff0300720b */ /* 0x000fce0000702000 */
[----:B------:R-:W1:Y:S08]  /*2e70*/  F2F.BF16.F32 R24, R24 ;  /* 0x0000001800187304 */ /* 0x000e700000202000 */
[----:B------:R-:W-:Y:S01]  /*2e80*/  I2F.S8 R21, R21 ;  /* 0x0000001500157306 */ /* 0x000fe20000001400 */
[----:B-1----:R-:W-:-:S07]  /*2e90*/  @P3 IMAD.U32 R0, R24, 0x10000, RZ ;  /* 0x0001000018003824 */ /* 0x002fce00078e00ff */
[----:B------:R-:W1:Y:S01]  /*2ea0*/  F2F.BF16.F32 R20, R20 ;  /* 0x0000001400147304 */ /* 0x000e620000202000 */
[----:B------:R-:W-:-:S07]  /*2eb0*/  FSETP.EQ.AND P3, PT, R0, RZ, P3 ;  /* 0x000000ff0000720b */ /* 0x000fce0001f62000 */
[----:B------:R-:W2:Y:S01]  /*2ec0*/  F2F.BF16.F32 R5, R18 ;  /* 0x0000001200057304 */ /* 0x000ea20000202000 */
[----:B-1----:R-:W-:-:S07]  /*2ed0*/  @P1 IMAD.U32 R4, R20, 0x10000, RZ ;  /* 0x0001000014041824 */ /* 0x002fce00078e00ff */
[----:B------:R-:W1:Y:S01]  /*2ee0*/  F2F.BF16.F32 R21, R21 ;  /* 0x0000001500157304 */ /* 0x000e620000202000 */
[----:B------:R-:W-:Y:S02]  /*2ef0*/  FSETP.NEU.OR P2, PT, R4, RZ, !P1 ;  /* 0x000000ff0400720b */ /* 0x000fe40004f4d400 */
[----:B------:R-:W-:Y:S01]  /*2f00*/  PLOP3.LUT P1, PT, PT, PT, PT, 0x80, 0x8 ;  /* 0x000000000008781c */ /* 0x000fe20003f2f070 */
[----:B--2---:R-:W-:-:S05]  /*2f10*/  @P4 IMAD.U32 R5, R5, 0x10000, RZ ;  /* 0x0001000005054824 */ /* 0x004fca00078e00ff */
[----:B------:R-:W-:Y:S02]  /*2f20*/  FSETP.NEU.OR P4, PT, R5, RZ, !P4 ;  /* 0x000000ff0500720b */ /* 0x000fe4000678d400 */
[----:B-1----:R-:W-:-:S04]  /*2f30*/  @P0 SHF.L.U32 R3, R21, 0x10, RZ ;  /* 0x0000001015030819 */ /* 0x002fc800000006ff */
[----:B------:R-:W-:Y:S01]  /*2f40*/  FSETP.NEU.OR P0, PT, R3, RZ, !P0 ;  /* 0x000000ff0300720b */ /* 0x000fe2000470d400 */
[----:B------:R-:W-:-:S12]  /*2f50*/  @!P3 BRA `(.L_x_549) ;  /* 0x000000a800f0b947 */ /* 0x000fd80003800000 */
[----:B------:R-:W1:Y:S08]  /*2f60*/  I2F.S8 R15, R15 ;  /* 0x0000000f000f7306 */ /* 0x000e700000001400 */
[----:B-1----:R-:W1:Y:S02]  /*2f70*/  F2F.BF16.F32 R0, R15 ;  /* 0x0000000f00007304 */ /* 0x002e640000202000 */
[----:B-1----:R-:W-:-:S04]  /*2f80*/  SHF.L.U32 R0, R0, 0x10, RZ ;  /* 0x0000001000007819 */ /* 0x002fc800000006ff */
[----:B------:R-:W-:Y:S01]  /*2f90*/  FSETP.NEU.FTZ.AND P1, PT, R0, RZ, PT ;  /* 0x000000ff0000720b */ /* 0x000fe20003f3d000 */
[----:B------:R-:W-:-:S12]  /*2fa0*/  BRA `(.L_x_549) ;  /* 0x000000a800dc7947 */ /* 0x000fd80003800000 */
.L_x_550:
[----:B------:R-:W-:-:S13]  /*2fb0*/  ISETP.NE.AND P0, PT, R24, 0x1, PT ;  /* 0x000000011800780c */ /* 0x000fda0003f05270 */
[----:B------:R-:W-:Y:S05]  /*2fc0*/  @P0 BRA `(.L_x_558) ;  /* 0x0000001000f40947 */ /* 0x000fea0003800000 */
[----:B------:R-:W1:Y:S01]  /*2fd0*/  LDCU UR5, c[0x0][0x390] ;  /* 0x00007200ff0577ac */ /* 0x000e620008000800 */
[----:B------:R-:W-:Y:S01]  /*2fe0*/  IMAD.MOV.U32 R29, RZ, RZ, R11 ;  /* 0x000000ffff1d7224 */ /* 0x000fe200078e000b */
        /* <DEDUP_REMOVED lines=39> */
.L_x_561:
[----:B------:R-:W-:Y:S02]  /*3260*/  IMAD R24, R34, R29, RZ ;  /* 0x0000001d22187224 */ /* 0x000fe400078e02ff */
[----:B-1----:R-:W-:-:S03]  /*3270*/  IMAD.IADD R25, R29, 0x1, R6 ;  /* 0x000000011d197824 */ /* 0x002fc600078e0206 */
[----:B------:R-:W-:-:S05]  /*3280*/  SHF.R.U32.HI R27, RZ, 0x2, R24 ;  /* 0x00000002ff1b7819 */ /* 0x000fca0000011618 */
[----:B------:R-:W-:-:S06]  /*3290*/  IMAD.WIDE.U32 R26, R27, 0x8, R22 ;  /* 0x000000081b1a7825 */ /* 0x000fcc00078e0016 */
[----:B------:R-:W3:Y:S01]  /*32a0*/  LDG.E.64 R26, desc[UR36][R26.64] ;  /* 0x000000241a1a7981 */ /* 0x000ee2000c1e1b00 */
[----:B------:R-:W-:Y:S02]  /*32b0*/  IMAD R24, R34, R25, RZ ;  /* 0x0000001922187224 */ /* 0x000fe400078e02ff */
[----:B------:R-:W-:-:S03]  /*32c0*/  IMAD.IADD R25, R25, 0x1, R6 ;  /* 0x0000000119197824 */ /* 0x000fc600078e0206 */
[----:B------:R-:W-:Y:S01]  /*32d0*/  SHF.R.U32.HI R29, RZ, 0x2, R24 ;  /* 0x00000002ff1d7819 */ /* 0x000fe20000011618 */
[----:B------:R-:W-:-:S04]  /*32e0*/  IMAD R24, R34, R25, RZ ;  /* 0x0000001922187224 */ /* 0x000fc800078e02ff */
[----:B------:R-:W-:Y:S01]  /*32f0*/  IMAD.WIDE.U32 R28, R29, 0x8, R22 ;  /* 0x000000081d1c7825 */ /* 0x000fe200078e0016 */
[----:B------:R-:W-:-:S05]  /*3300*/  SHF.R.U32.HI R31, RZ, 0x2, R24 ;  /* 0x00000002ff1f7819 */ /* 0x000fca0000011618 */
[----:B------:R-:W4:Y:S01]  /*3310*/  LDG.E.64 R28, desc[UR36][R28.64] ;  /* 0x000000241c1c7981 */ /* 0x000f22000c1e1b00 */
[----:B------:R-:W-:Y:S01]  /*3320*/  IMAD.WIDE.U32 R30, R31, 0x8, R22 ;  /* 0x000000081f1e7825 */ /* 0x000fe200078e0016 */
[----:B------:R-:W-:-:S05]  /*3330*/  IADD3 R37, PT, PT, R25, R6, RZ ;  /* 0x0000000619257210 */ /* 0x000fca0007ffe0ff */
[----:B------:R-:W5:Y:S01]  /*3340*/  LDG.E.64 R30, desc[UR36][R30.64] ;  /* 0x000000241e1e7981 */ /* 0x000f62000c1e1b00 */
[----:B------:R-:W-:-:S05]  /*3350*/  IMAD R24, R34, R37, RZ ;  /* 0x0000002522187224 */ /* 0x000fca00078e02ff */
        /* <DEDUP_REMOVED lines=9> */
[----:B------:R-:W-:Y:S02]  /*33f0*/  LOP3.LUT P5, RZ, R18, 0xff, RZ, 0xc0, !PT ;  /* 0x000000ff12ff7812 */ /* 0x000fe400078ac0ff */
[C---:B---3--:R-:W-:Y:S01]  /*3400*/  PRMT R32, R26.reuse, 0x7632, R32 ;  /* 0x000076321a207816 */ /* 0x048fe20000000020 */
[----:B------:R-:W-:Y:S01]  /*3410*/  @!P4 IMAD.U32 R0, R26, 0x10000, RZ ;  /* 0x000100001a00c824 */ /* 0x000fe200078e00ff */
[----:B------:R-:W-:-:S03]  /*3420*/  PRMT R33, R27, 0x7632, R33 ;  /* 0x000076321b217816 */ /* 0x000fc60000000021 */
[----:B------:R-:W-:Y:S01]  /*3430*/  @!P3 IMAD.U32 R3, R32, 0x10000, RZ ;  /* 0x000100002003b824 */ /* 0x000fe200078e00ff */
[----:B------:R-:W-:Y:S02]  /*3440*/  FSETP.NEU.OR P4, PT, R0, RZ, P4 ;  /* 0x000000ff0000720b */ /* 0x000fe4000278d400 */
[----:B------:R-:W-:Y:S02]  /*3450*/  @!P2 SHF.L.U32 R0, R27, 0x10, RZ ;  /* 0x000000101b00a819 */ /* 0x000fe400000006ff */
[----:B------:R-:W-:Y:S01]  /*3460*/  FSETP.NEU.OR P3, PT, R3, RZ, P3 ;  /* 0x000000ff0300720b */ /* 0x000fe20001f6d400 */
[----:B------:R-:W-:Y:S01]  /*3470*/  @!P0 IMAD.U32 R3, R33, 0x10000, RZ ;  /* 0x0001000021038824 */ /* 0x000fe200078e00ff */
[----:B------:R-:W-:Y:S02]  /*3480*/  FSETP.NEU.OR P2, PT, R0, RZ, P2 ;  /* 0x000000ff0000720b */ /* 0x000fe4000174d400 */
[----:B------:R-:W-:Y:S02]  /*3490*/  SEL R5, RZ, 0x1, !P4 ;  /* 0x00000001ff057807 */ /* 0x000fe40006000000 */
[----:B------:R-:W-:-:S02]  /*34a0*/  FSETP.NEU.OR P0, PT, R3, RZ, P0 ;  /* 0x000000ff0300720b */ /* 0x000fc4000070d400 */
[----:B------:R-:W-:Y:S02]  /*34b0*/  LOP3.LUT P4, RZ, R15, 0xff, RZ, 0xc0, !PT ;  /* 0x000000ff0fff7812 */ /* 0x000fe4000788c0ff */
[----:B------:R-:W-:Y:S02]  /*34c0*/  SEL R3, RZ, 0x1, !P2 ;  /* 0x00000001ff037807 */ /* 0x000fe40005000000 */
[----:B------:R-:W-:Y:S01]  /*34d0*/  LOP3.LUT P2, RZ, R13, 0xff, RZ, 0xc0, !PT ;  /* 0x000000ff0dff7812 */ /* 0x000fe2000784c0ff */
[C---:B----4-:R-:W-:Y:S01]  /*34e0*/  @!P1 IMAD.U32 R13, R28.reuse, 0x10000, RZ ;  /* 0x000100001c0d9824 */ /* 0x050fe200078e00ff */
[----:B------:R-:W-:Y:S02]  /*34f0*/  SEL R4, RZ, 0x1, !P3 ;  /* 0x00000001ff047807 */ /* 0x000fe40005800000 */
[----:B------:R-:W-:Y:S02]  /*3500*/  PRMT R35, R28, 0x7632, R35 ;  /* 0x000076321c237816 */ /* 0x000fe40000000023 */
[----:B------:R-:W-:-:S02]  /*3510*/  LOP3.LUT P3, RZ, R14, 0xff, RZ, 0xc0, !PT ;  /* 0x000000ff0eff7812 */ /* 0x000fc4000786c0ff */
[----:B------:R-:W-:Y:S02]  /*3520*/  SEL R0, RZ, 0x1, !P0 ;  /* 0x00000001ff007807 */ /* 0x000fe40004000000 */
[----:B------:R-:W-:Y:S02]  /*3530*/  LOP3.LUT P0, RZ, R12, 0xff, RZ, 0xc0, !PT ;  /* 0x000000ff0cff7812 */ /* 0x000fe4000780c0ff */
[----:B------:R-:W-:Y:S02]  /*3540*/  FSETP.NEU.OR P1, PT, R13, RZ, P1 ;  /* 0x000000ff0d00720b */ /* 0x000fe40000f2d400 */
[----:B------:R-:W-:Y:S02]  /*3550*/  PRMT R39, R29, 0x7632, R39 ;  /* 0x000076321d277816 */ /* 0x000fe40000000027 */
[----:B------:R-:W-:Y:S02]  /*3560*/  @!P6 SHF.L.U32 R12, R35, 0x10, RZ ;  /* 0x00000010230ce819 */ /* 0x000fe400000006ff */
[----:B------:R-:W-:-:S02]  /*3570*/  SEL R21, RZ, 0x1, !P1 ;  /* 0x00000001ff157807 */ /* 0x000fc40004800000 */
[----:B------:R-:W-:Y:S01]  /*3580*/  LOP3.LUT P1, RZ, R11, 0xff, RZ, 0xc0, !PT ;  /* 0x000000ff0bff7812 */ /* 0x000fe2000782c0ff */
[----:B------:R-:W-:Y:S01]  /*3590*/  @!P4 IMAD.U32 R11, R39, 0x10000, RZ ;  /* 0x00010000270bc824 */ /* 0x000fe200078e00ff */
[----:B------:R-:W-:Y:S02]  /*35a0*/  FSETP.NEU.OR P6, PT, R12, RZ, P6 ;  /* 0x000000ff0c00720b */ /* 0x000fe400037cd400 */
[----:B------:R-:W-:Y:S01]  /*35b0*/  PRMT R38, R29, 0x7610, R38 ;  /* 0x000076101d267816 */ /* 0x000fe20000000026 */
[----:B------:R-:W-:Y:S01]  /*35c0*/  IMAD.IADD R29, R37, 0x1, R6 ;  /* 0x00000001251d7824 */ /* 0x000fe200078e0206 */
[----:B-----5:R-:W-:Y:S02]  /*35d0*/  PRMT R40, R30, 0x7610, R40 ;  /* 0x000076101e287816 */ /* 0x020fe40000000028 */
[----:B------:R-:W-:Y:S01]  /*35e0*/  SEL R20, RZ, 0x1, !P6 ;  /* 0x00000001ff147807 */ /* 0x000fe20007000000 */
[----:B------:R-:W-:Y:S01]  /*35f0*/  @!P5 IMAD.U32 R13, R38, 0x10000, RZ ;  /* 0x00010000260dd824 */ /* 0x000fe200078e00ff */
[----:B------:R-:W-:-:S02]  /*3600*/  LOP3.LUT P6, RZ, R10, 0xff, RZ, 0xc0, !PT ;  /* 0x000000ff0aff7812 */ /* 0x000fc400078cc0ff */
[----:B------:R-:W-:Y:S02]  /*3610*/  FSETP.NEU.OR P4, PT, R11, RZ, P4 ;  /* 0x000000ff0b00720b */ /* 0x000fe4000278d400 */
[----:B------:R-:W-:Y:S02]  /*3620*/  @!P3 SHF.L.U32 R10, R40, 0x10, RZ ;  /* 0x00000010280ab819 */ /* 0x000fe400000006ff */
[----:B------:R-:W-:Y:S02]  /*3630*/  PRMT R41, R30, 0x7632, R41 ;  /* 0x000076321e297816 */ /* 0x000fe40000000029 */
[----:B------:R-:W-:Y:S02]  /*3640*/  FSETP.NEU.OR P3, PT, R10, RZ, P3 ;  /* 0x000000ff0a00720b */ /* 0x000fe40001f6d400 */
[----:B------:R-:W-:Y:S02]  /*3650*/  SEL R15, RZ, 0x1, !P4 ;  /* 0x00000001ff0f7807 */ /* 0x000fe40006000000 */
[----:B------:R-:W-:-:S02]  /*3660*/  FSETP.NEU.OR P5, PT, R13, RZ, P5 ;  /* 0x000000ff0d00720b */ /* 0x000fc40002fad400 */
[----:B------:R-:W-:Y:S01]  /*3670*/  LOP3.LUT P4, RZ, R8, 0xff, RZ, 0xc0, !PT ;  /* 0x000000ff08ff7812 */ /* 0x000fe2000788c0ff */
[----:B------:R-:W-:Y:S01]  /*3680*/  @!P2 IMAD.U32 R8, R41, 0x10000, RZ ;  /* 0x000100002908a824 */ /* 0x000fe200078e00ff */
[----:B------:R-:W-:Y:S02]  /*3690*/  SEL R14, RZ, 0x1, !P3 ;  /* 0x00000001ff0e7807 */ /* 0x000fe40005800000 */
[----:B------:R-:W-:Y:S02]  /*36a0*/  SEL R18, RZ, 0x1, !P5 ;  /* 0x00000001ff127807 */ /* 0x000fe40006800000 */
[----:B------:R-:W-:Y:S01]  /*36b0*/  LOP3.LUT P3, RZ, R7, 0xff, RZ, 0xc0, !PT ;  /* 0x000000ff07ff7812 */ /* 0x000fe2000786c0ff */
[----:B------:R-:W-:Y:S01]  /*36c0*/  IMAD R7, R6, 0x3, R29 ;  /* 0x0000000306077824 */ /* 0x000fe200078e021d */
[----:B------:R-:W-:Y:S02]  /*36d0*/  LOP3.LUT P5, RZ, R9, 0xff, RZ, 0xc0, !PT ;  /* 0x000000ff09ff7812 */ /* 0x000fe400078ac0ff */
[----:B------:R-:W-:-:S02]  /*36e0*/  FSETP.NEU.OR P2, PT, R8, RZ, P2 ;  /* 0x000000ff0800720b */ /* 0x000fc4000174d400 */
[C---:B------:R-:W-:Y:S02]  /*36f0*/  PRMT R43, R31.reuse, 0x7632, R43 ;  /* 0x000076321f2b7816 */ /* 0x040fe4000000002b */
[----:B------:R-:W-:Y:S02]  /*3700*/  PRMT R42, R31, 0x7610, R42 ;  /* 0x000076101f2a7816 */ /* 0x000fe4000000002a */
[----:B------:R-:W-:Y:S01]  /*3710*/  SEL R13, RZ, 0x1, !P2 ;  /* 0x00000001ff0d7807 */ /* 0x000fe20005000000 */
[----:B------:R-:W-:Y:S01]  /*3720*/  @!P1 IMAD.U32 R9, R43, 0x10000, RZ ;  /* 0x000100002b099824 */ /* 0x000fe200078e00ff */
[----:B--2---:R-:W-:Y:S02]  /*3730*/  ISETP.GE.U32.AND P2, PT, R7, R44, PT ;  /* 0x0000002c0700720c */ /* 0x004fe40003f46070 */
[----:B------:R-:W-:Y:S02]  /*3740*/  PRMT R31, R24, 0x7610, R31 ;  /* 0x00007610181f7816 */ /* 0x000fe4000000001f */
[----:B------:R-:W-:-:S02]  /*3750*/  PRMT R37, R25, 0x7610, R37 ;  /* 0x0000761019257816 */ /* 0x000fc40000000025 */
[----:B------:R-:W-:Y:S01]  /*3760*/  PRMT R36, R25, 0x7632, R36 ;  /* 0x0000763219247816 */ /* 0x000fe20000000024 */
[----:B------:R-:W-:Y:S01]  /*3770*/  @!P6 IMAD.U32 R7, R31, 0x10000, RZ ;  /* 0x000100001f07e824 */ /* 0x000fe200078e00ff */
[----:B------:R-:W-:Y:S02]  /*3780*/  @!P0 SHF.L.U32 R8, R42, 0x10, RZ ;  /* 0x000000102a088819 */ /* 0x000fe400000006ff */
[----:B------:R-:W-:Y:S01]  /*3790*/  PRMT R30, R24, 0x7632, R30 ;  /* 0x00007632181e7816 */ /* 0x000fe2000000001e */
[----:B------:R-:W-:Y:S01]  /*37a0*/  @!P3 IMAD.U32 R10, R36, 0x10000, RZ ;  /* 0x00010000240ab824 */ /* 0x000fe200078e00ff */
[----:B------:R-:W-:Y:S01]  /*37b0*/  FSETP.NEU.OR P1, PT, R9, RZ, P1 ;  /* 0x000000ff0900720b */ /* 0x000fe20000f2d400 */
[----:B------:R-:W-:Y:S01]  /*37c0*/  @!P4 IMAD.U32 R9, R37, 0x10000, RZ ;  /* 0x000100002509c824 */ /* 0x000fe200078e00ff */
[----:B------:R-:W-:Y:S02]  /*37d0*/  FSETP.NEU.OR P0, PT, R8, RZ, P0 ;  /* 0x000000ff0800720b */ /* 0x000fe4000070d400 */
[----:B------:R-:W-:-:S02]  /*37e0*/  @!P5 SHF.L.U32 R8, R30, 0x10, RZ ;  /* 0x000000101e08d819 */ /* 0x000fc400000006ff */
[----:B------:R-:W-:Y:S02]  /*37f0*/  FSETP.NEU.OR P6, PT, R7, RZ, P6 ;  /* 0x000000ff0700720b */ /* 0x000fe400037cd400 */
[----:B------:R-:W-:Y:S02]  /*3800*/  FSETP.NEU.OR P5, PT, R8, RZ, P5 ;  /* 0x000000ff0800720b */ /* 0x000fe40002fad400 */
[----:B------:R-:W-:Y:S02]  /*3810*/  FSETP.NEU.OR P4, PT, R9, RZ, P4 ;  /* 0x000000ff0900720b */ /* 0x000fe4000278d400 */
[----:B------:R-:W-:Y:S02]  /*3820*/  FSETP.NEU.OR P3, PT, R10, RZ, P3 ;  /* 0x000000ff0a00720b */ /* 0x000fe40001f6d400 */
[----:B------:R-:W-:Y:S02]  /*3830*/  SEL R12, RZ, 0x1, !P0 ;  /* 0x00000001ff0c7807 */ /* 0x000fe40004000000 */
[----:B------:R-:W-:-:S02]  /*3840*/  SEL R11, RZ, 0x1, !P1 ;  /* 0x00000001ff0b7807 */ /* 0x000fc40004800000 */
[----:B------:R-:W-:Y:S02]  /*3850*/  SEL R10, RZ, 0x1, !P6 ;  /* 0x00000001ff0a7807 */ /* 0x000fe40007000000 */
[----:B------:R-:W-:Y:S02]  /*3860*/  SEL R9, RZ, 0x1, !P5 ;  /* 0x00000001ff097807 */ /* 0x000fe40006800000 */
[----:B------:R-:W-:Y:S02]  /*3870*/  SEL R8, RZ, 0x1, !P4 ;  /* 0x00000001ff087807 */ /* 0x000fe40006000000 */
[----:B------:R-:W-:Y:S01]  /*3880*/  SEL R7, RZ, 0x1, !P3 ;  /* 0x00000001ff077807 */ /* 0x000fe20005800000 */
[----:B------:R-:W-:Y:S06]  /*3890*/  @!P2 BRA `(.L_x_561) ;  /* 0xfffffff80070a947 */ /* 0x000fec000383ffff */
.L_x_560:
[----:B------:R-:W-:Y:S05]  /*38a0*/  BSYNC.RECONVERGENT B0 ;  /* 0x0000000000007941 */ /* 0x000fea0003800200 */
.L_x_559:
[----:B------:R-:W-:Y:S01]  /*38b0*/  ISETP.GE.U32.AND P0, PT, R29, R44, PT ;  /* 0x0000002c1d00720c */ /* 0x000fe20003f06070 */
[----:B------:R-:W-:-:S12]  /*38c0*/  BSSY.RECONVERGENT B0, `(.L_x_562) ;  /* 0x000002a000007945 */ /* 0x000fd80003800200 */
[----:B------:R-:W-:Y:S05]  /*38d0*/  @P0 BRA `(.L_x_563) ;  /* 0x0000000000a00947 */ /* 0x000fea0003800000 */
[----:B------:R-:W-:-:S05]  /*38e0*/  IMAD R24, R34, R29, RZ ;  /* 0x0000001d22187224 */ /* 0x000fca00078e02ff */
[----:B------:R-:W-:-:S05]  /*38f0*/  SHF.R.U32.HI R25, RZ, 0x2, R24 ;  /* 0x00000002ff197819 */ /* 0x000fca0000011618 */
[----:B------:R-:W-:-:S05]  /*3900*/  IMAD.WIDE.U32 R24, R25, 0x8, R22 ;  /* 0x0000000819187825 */ /* 0x000fca00078e0016 */
[----:B------:R-:W2:Y:S01]  /*3910*/  LDG.E.64 R32, desc[UR36][R24.64] ;  /* 0x0000002418207981 */ /* 0x000ea2000c1e1b00 */
[----:B------:R-:W-:-:S04]  /*3920*/  IADD3 R45, PT, PT, R29, R6, RZ ;  /* 0x000000061d2d7210 */ /* 0x000fc80007ffe0ff */
[----:B------:R-:W-:Y:S02]  /*3930*/  ISETP.GE.U32.AND P1, PT, R45, R44, PT ;  /* 0x0000002c2d00720c */ /* 0x000fe40003f26070 */
[C---:B--2---:R-:W-:Y:S02]  /*3940*/  PRMT R26, R32.reuse, 0x7610, R26 ;  /* 0x00007610201a7816 */ /* 0x044fe4000000001a */
[C---:B------:R-:W-:Y:S02]  /*3950*/  PRMT R27, R33.reuse, 0x7610, R27 ;  /* 0x00007610211b7816 */ /* 0x040fe4000000001b */
[----:B------:R-:W-:Y:S02]  /*3960*/  PRMT R32, R32, 0x7632, R32 ;  /* 0x0000763220207816 */ /* 0x000fe40000000020 */
[----:B------:R-:W-:-:S05]  /*3970*/  PRMT R33, R33, 0x7632, R33 ;  /* 0x0000763221217816 */ /* 0x000fca0000000021 */
[----:B------:R-:W-:Y:S05]  /*3980*/  @P1 BRA `(.L_x_563) ;  /* 0x0000000000741947 */ /* 0x000fea0003800000 */
[----:B------:R-:W-:-:S05]  /*3990*/  IMAD R24, R34, R45, RZ ;  /* 0x0000002d22187224 */ /* 0x000fca00078e02ff */
        /* <DEDUP_REMOVED lines=10> */
[----:B------:R-:W-:-:S05]  /*3a40*/  IMAD.IADD R25, R45, 0x1, R6 ;  /* 0x000000012d197824 */ /* 0x000fca00078e0206 */
[----:B------:R-:W-:-:S13]  /*3a50*/  ISETP.GE.U32.AND P1, PT, R25, R44, PT ;  /* 0x0000002c1900720c */ /* 0x000fda0003f26070 */
[C---:B------:R-:W-:Y:S02]  /*3a60*/  @!P1 IMAD R24, R34.reuse, R25, RZ ;  /* 0x0000001922189224 */ /* 0x040fe400078e02ff */
[----:B------:R-:W-:-:S03]  /*3a70*/  IMAD R34, R34, R45, RZ ;  /* 0x0000002d22227224 */ /* 0x000fc600078e02ff */
[----:B------:R-:W-:Y:S02]  /*3a80*/  @!P1 SHF.R.U32.HI R25, RZ, 0x2, R24 ;  /* 0x00000002ff199819 */ /* 0x000fe40000011618 */
[----:B------:R-:W-:-:S03]  /*3a90*/  SHF.R.U32.HI R41, RZ, 0x2, R34 ;  /* 0x00000002ff297819 */ /* 0x000fc60000011622 */
        /* <DEDUP_REMOVED lines=12> */
.L_x_563:
[----:B------:R-:W-:Y:S05]  /*3b60*/  BSYNC.RECONVERGENT B0 ;  /* 0x0000000000007941 */ /* 0x000fea0003800200 */
.L_x_562:
        /* <DEDUP_REMOVED lines=42> */
[----:B------:R-:W-:Y:S01]  /*3e10*/  LOP3.LUT P0, RZ, R11, 0xff, RZ, 0xc0, !PT ;  /* 0x000000ff0bff7812 */ /* 0x000fe2000780c0ff */
[----:B------:R-:W-:Y:S01]  /*3e20*/  IMAD.IADD R11, R23, 0x1, R6 ;  /* 0x00000001170b7824 */ /* 0x000fe200078e0206 */
[----:B------:R-:W-:-:S04]  /*3e30*/  LOP3.LUT P2, RZ, R13, 0xff, RZ, 0xc0, !PT ;  /* 0x000000ff0dff7812 */ /* 0x000fc8000784c0ff */
[----:B------:R-:W-:-:S03]  /*3e40*/  ISETP.GE.U32.AND P4, PT, R11, R44, PT ;  /* 0x0000002c0b00720c */ /* 0x000fc60003f86070 */
        /* <DEDUP_REMOVED lines=29> */
.L_x_565:
[----:B------:R-:W-:Y:S05]  /*4020*/  BSYNC.RECONVERGENT B0 ;  /* 0x0000000000007941 */ /* 0x000fea0003800200 */
.L_x_564:
        /* <DEDUP_REMOVED lines=55> */
.L_x_558:
[----:B------:R-:W1:Y:S01]  /*43a0*/  LDCU UR4, c[0x0][0x390] ;  /* 0x00007200ff0477ac */ /* 0x000e620008000800 */
[----:B------:R-:W2:Y:S01]  /*43b0*/  LDC.U8 R28, c[0x0][0x381] ;  /* 0x0000e040ff1c7b82 */ /* 0x000ea20000000000 */
[----:B------:R-:W-:Y:S01]  /*43c0*/  BSSY.RECONVERGENT B0, `(.L_x_566) ;  /* 0x000046f000007945 */ /* 0x000fe20003800200 */
[----:B------:R-:W-:Y:S02]  /*43d0*/  IMAD.MOV.U32 R31, RZ, RZ, R11 ;  /* 0x000000ffff1f7224 */ /* 0x000fe400078e000b */
[----:B-1----:R-:W-:-:S04]  /*43e0*/  IMAD.U32 R46, RZ, RZ, UR4 ;  /* 0x00000004ff2e7e24 */ /* 0x002fc8000f8e00ff */
[----:B------:R-:W-:Y:S01]  /*43f0*/  IMAD R3, R46, 0x3, R11 ;  /* 0x000000032e037824 */ /* 0x000fe200078e020b */
[----:B--2---:R-:W-:-:S04]  /*4400*/  PRMT R0, R28, 0x7610, R0 ;  /* 0x000076101c007816 */ /* 0x004fc80000000000 */
        /* <DEDUP_REMOVED lines=17> */
[----:B------:R-:W-:-:S13]  /*4520*/  ISETP.NE.AND P6, PT, R24, RZ, PT ;  /* 0x000000ff1800720c */ /* 0x000fda0003fc5270 */
[----:B------:R1:W5:Y:S01]  /*4530*/  @!P6 LDG.E.64 R26, desc[UR36][R22.64] ;  /* 0x00000024161ae981 */ /* 0x000362000c1e1b00 */
[----:B------:R-:W-:Y:S02]  /*4540*/  IADD3 R24, PT, PT, R24, -0x1, RZ ;  /* 0xffffffff18187810 */ /* 0x000fe40007ffe0ff */
[----:B------:R-:W-:Y:S02]  /*4550*/  PRMT R0, R28, 0x7610, R0 ;  /* 0x000076101c007816 */ /* 0x000fe40000000000 */
[----:B------:R-:W-:Y:S02]  /*4560*/  VIMNMX.U32 R25, PT, PT, R24, 0x18, PT ;  /* 0x0000001818197848 */ /* 0x000fe40003fe0000 */
[C---:B------:R-:W-:Y:S02]  /*4570*/  PRMT R3, R28.reuse, 0x7610, R3 ;  /* 0x000076101c037816 */ /* 0x040fe40000000003 */
[C---:B------:R-:W-:Y:S01]  /*4580*/  PRMT R4, R28.reuse, 0x7610, R4 ;  /* 0x000076101c047816 */ /* 0x040fe20000000004 */
[----:B------:R-:W-:Y:S01]  /*4590*/  VIADD R25, R25, 0x1 ;  /* 0x0000000119197836 */ /* 0x000fe20000000000 */
        /* <DEDUP_REMOVED lines=12> */
[----:B-1----:R-:W-:-:S07]  /*4660*/  PRMT R20, R28, 0x7610, R20 ;  /* 0x000076101c147816 */ /* 0x002fce0000000014 */
.L_x_573:
[----:B------:R-:W1:Y:S01]  /*4670*/  LDCU UR4, c[0x0][0x390] ;  /* 0x00007200ff0477ac */ /* 0x000e620008000800 */
[C---:B-----5:R-:W-:Y:S02]  /*4680*/  @!P6 PRMT R28, R26.reuse, 0x7610, R28 ;  /* 0x000076101a1ce816 */ /* 0x060fe4000000001c */
[----:B------:R-:W-:Y:S02]  /*4690*/  @!P6 PRMT R43, R26, 0x7632, R43 ;  /* 0x000076321a2be816 */ /* 0x000fe4000000002b */
[C---:B------:R-:W-:Y:S02]  /*46a0*/  @!P6 PRMT R29, R27.reuse, 0x7610, R29 ;  /* 0x000076101b1de816 */ /* 0x040fe4000000001d */
[C---:B------:R-:W-:Y:S02]  /*46b0*/  @!P6 PRMT R45, R27.reuse, 0x7632, R45 ;  /* 0x000076321b2de816 */ /* 0x040fe4000000002d */
[C---:B------:R-:W-:Y:S02]  /*46c0*/  @!P6 PRMT R41, R27.reuse, 0x7632, R41 ;  /* 0x000076321b29e816 */ /* 0x040fe40000000029 */
[----:B------:R-:W-:-:S02]  /*46d0*/  @!P6 PRMT R42, R27, 0x7610, R42 ;  /* 0x000076101b2ae816 */ /* 0x000fc4000000002a */
[C---:B------:R-:W-:Y:S02]  /*46e0*/  @!P6 PRMT R39, R26.reuse, 0x7632, R39 ;  /* 0x000076321a27e816 */ /* 0x040fe40000000027 */
[C---:B------:R-:W-:Y:S02]  /*46f0*/  @!P6 PRMT R40, R26.reuse, 0x7610, R40 ;  /* 0x000076101a28e816 */ /* 0x040fe40000000028 */
[C---:B------:R-:W-:Y:S02]  /*4700*/  @!P6 PRMT R37, R27.reuse, 0x7632, R37 ;  /* 0x000076321b25e816 */ /* 0x040fe40000000025 */
[----:B------:R-:W-:Y:S02]  /*4710*/  @!P6 PRMT R38, R27, 0x7610, R38 ;  /* 0x000076101b26e816 */ /* 0x000fe40000000026 */
[C---:B------:R-:W-:Y:S02]  /*4720*/  @!P6 PRMT R35, R26.reuse, 0x7632, R35 ;  /* 0x000076321a23e816 */ /* 0x040fe40000000023 */
[----:B------:R-:W-:-:S02]  /*4730*/  @!P6 PRMT R36, R26, 0x7610, R36 ;  /* 0x000076101a24e816 */ /* 0x000fc40000000024 */
[C---:B------:R-:W-:Y:S02]  /*4740*/  @!P6 PRMT R33, R27.reuse, 0x7632, R33 ;  /* 0x000076321b21e816 */ /* 0x040fe40000000021 */
[----:B------:R-:W-:Y:S02]  /*4750*/  @!P6 PRMT R34, R27, 0x7610, R34 ;  /* 0x000076101b22e816 */ /* 0x000fe40000000022 */
[C---:B------:R-:W-:Y:S02]  /*4760*/  @!P6 PRMT R30, R26.reuse, 0x7632, R30 ;  /* 0x000076321a1ee816 */ /* 0x040fe4000000001e */
[----:B------:R-:W-:Y:S01]  /*4770*/  @!P6 PRMT R32, R26, 0x7610, R32 ;  /* 0x000076101a20e816 */ /* 0x000fe20000000020 */
[----:B01----:R-:W-:Y:S06]  /*4780*/  @!P6 BRA `(.L_x_568) ;  /* 0x0000003c00ace947 */ /* 0x003fec0003800000 */
        /* <DEDUP_REMOVED lines=295> */
.L_x_569:
[----:B------:R-:W-:-:S04]  /*5a00*/  LOP3.LUT R29, R30, 0xfffffff8, RZ, 0xc0, !PT ;  /* 0xfffffff81e1d7812 */ /* 0x000fc800078ec0ff */
[----:B------:R-:W-:-:S04]  /*5a10*/  IADD3 R28, P1, PT, R29, R22, RZ ;  /* 0x000000161d1c7210 */ /* 0x000fc80007f3e0ff */
[----:B------:R-:W-:-:S06]  /*5a20*/  IADD3.X R29, PT, PT, RZ, R23, RZ, P1, !PT ;  /* 0x00000017ff1d7210 */ /* 0x000fcc0000ffe4ff */
[----:B------:R-:W2:Y:S01]  /*5a30*/  LDG.E.64 R28, desc[UR36][R28.64] ;  /* 0x000000241c1c7981 */ /* 0x000ea2000c1e1b00 */
[----:B------:R-:W-:Y:S02]  /*5a40*/  VIADD R41, R31, UR4 ;  /* 0x000000041f297c36 */ /* 0x000fe40008000000 */
[----:B------:R-:W-:-:S04]  /*5a50*/  IMAD.MOV.U32 R40, RZ, RZ, RZ ;  /* 0x000000ffff287224 */ /* 0x000fc800078e00ff */
[----:B------:R-:W-:-:S05]  /*5a60*/  IMAD.HI.U32 R30, R41, UR31, R40 ;  /* 0x0000001f291e7c27 */ /* 0x000fca000f8e0028 */
[----:B------:R-:W-:-:S04]  /*5a70*/  SHF.R.U32.HI R37, RZ, UR76, R30 ;  /* 0x0000004cff257c19 */ /* 0x000fc8000801161e */
[----:B------:R-:W-:-:S05]  /*5a80*/  IADD3 R35, PT, PT, -R37, RZ, RZ ;  /* 0x000000ff25237210 */ /* 0x000fca0007ffe1ff */
[----:B------:R-:W-:-:S04]  /*5a90*/  IMAD R35, R35, UR30, R41 ;  /* 0x0000001e23237c24 */ /* 0x000fc8000f8e0229 */
[----:B------:R-:W-:Y:S01]  /*5aa0*/  IMAD R35, R35, UR5, RZ ;  /* 0x0000000523237c24 */ /* 0x000fe2000f8e02ff */
[C---:B--2---:R-:W-:Y:S02]  /*5ab0*/  PRMT R32, R28.reuse, 0x7610, R32 ;  /* 0x000076101c207816 */ /* 0x044fe40000000020 */
[----:B------:R-:W-:Y:S02]  /*5ac0*/  PRMT R30, R28, 0x7632, R30 ;  /* 0x000076321c1e7816 */ /* 0x000fe4000000001e */
[C---:B------:R-:W-:Y:S02]  /*5ad0*/  PRMT R34, R29.reuse, 0x7610, R34 ;  /* 0x000076101d227816 */ /* 0x040fe40000000022 */
[----:B------:R-:W-:Y:S01]  /*5ae0*/  PRMT R33, R29, 0x7632, R33 ;  /* 0x000076321d217816 */ /* 0x000fe20000000021 */
[----:B------:R-:W-:Y:S06]  /*5af0*/  @!P0 BRA `(.L_x_570) ;  /* 0x0000000c00688947 */ /* 0x000fec0003800000 */
        /* <DEDUP_REMOVED lines=218> */
.L_x_570:
[----:B------:R-:W-:-:S04]  /*68a0*/  LOP3.LUT R29, R35, 0xfffffff8, RZ, 0xc0, !PT ;  /* 0xfffffff8231d7812 */ /* 0x000fc800078ec0ff */
[----:B------:R-:W-:-:S05]  /*68b0*/  IADD3 R28, P1, PT, R29, R22, RZ ;  /* 0x000000161d1c7210 */ /* 0x000fca0007f3e0ff */
[----:B------:R-:W-:-:S06]  /*68c0*/  IMAD.X R29, RZ, RZ, R23, P1 ;  /* 0x000000ffff1d7224 */ /* 0x000fcc00008e0617 */
[----:B------:R-:W2:Y:S01]  /*68d0*/  LDG.E.64 R28, desc[UR36][R28.64] ;  /* 0x000000241c1c7981 */ /* 0x000ea2000c1e1b00 */
[----:B------:R-:W-:Y:S01]  /*68e0*/  MOV R40, RZ ;  /* 0x000000ff00287202 */ /* 0x000fe20000000f00 */
[----:B------:R-:W-:-:S04]  /*68f0*/  VIADD R41, R41, UR4 ;  /* 0x0000000429297c36 */ /* 0x000fc80008000000 */
[----:B------:R-:W-:-:S05]  /*6900*/  IMAD.HI.U32 R35, R41, UR31, R40 ;  /* 0x0000001f29237c27 */ /* 0x000fca000f8e0028 */
[----:B------:R-:W-:-:S05]  /*6910*/  SHF.R.U32.HI R43, RZ, UR76, R35 ;  /* 0x0000004cff2b7c19 */ /* 0x000fca0008011623 */
[----:B------:R-:W-:-:S04]  /*6920*/  IMAD.MOV R39, RZ, RZ, -R43 ;  /* 0x000000ffff277224 */ /* 0x000fc800078e0a2b */
[----:B------:R-:W-:-:S04]  /*6930*/  IMAD R39, R39, UR30, R41 ;  /* 0x0000001e27277c24 */ /* 0x000fc8000f8e0229 */
[----:B------:R-:W-:Y:S01]  /*6940*/  IMAD R39, R39, UR5, RZ ;  /* 0x0000000527277c24 */ /* 0x000fe2000f8e02ff */
[C---:B--2---:R-:W-:Y:S02]  /*6950*/  PRMT R36, R28.reuse, 0x7610, R36 ;  /* 0x000076101c247816 */ /* 0x044fe40000000024 */
[----:B------:R-:W-:Y:S02]  /*6960*/  PRMT R35, R28, 0x7632, R35 ;  /* 0x000076321c237816 */ /* 0x000fe40000000023 */
[C---:B------:R-:W-:Y:S02]  /*6970*/  PRMT R38, R29.reuse, 0x7610, R38 ;  /* 0x000076101d267816 */ /* 0x040fe40000000026 */
[----:B------:R-:W-:Y:S01]  /*6980*/  PRMT R37, R29, 0x7632, R37 ;  /* 0x000076321d257816 */ /* 0x000fe20000000025 */
[----:B------:R-:W-:Y:S06]  /*6990*/  @!P0 BRA `(.L_x_571) ;  /* 0x0000000c00688947 */ /* 0x000fec0003800000 */
        /* <DEDUP_REMOVED lines=218> */
.L_x_571:
[----:B------:R-:W-:-:S04]  /*7740*/  LOP3.LUT R29, R39, 0xfffffff8, RZ, 0xc0, !PT ;  /* 0xfffffff8271d7812 */ /* 0x000fc800078ec0ff */
[----:B------:R-:W-:-:S05]  /*7750*/  IADD3 R28, P1, PT, R29, R22, RZ ;  /* 0x000000161d1c7210 */ /* 0x000fca0007f3e0ff */
[----:B------:R-:W-:-:S06]  /*7760*/  IMAD.X R29, RZ, RZ, R23, P1 ;  /* 0x000000ffff1d7224 */ /* 0x000fcc00008e0617 */
[----:B------:R-:W2:Y:S01]  /*7770*/  LDG.E.64 R28, desc[UR36][R28.64] ;  /* 0x000000241c1c7981 */ /* 0x000ea2000c1e1b00 */
[----:B------:R-:W-:Y:S01]  /*7780*/  IADD3 R41, PT, PT, R41, UR4, RZ ;  /* 0x0000000429297c10 */ /* 0x000fe2000fffe0ff */
[----:B------:R-:W-:-:S04]  /*7790*/  IMAD.MOV.U32 R40, RZ, RZ, RZ ;  /* 0x000000ffff287224 */ /* 0x000fc800078e00ff */
        /* <DEDUP_REMOVED lines=228> */
.L_x_572:
[----:B------:R-:W-:-:S04]  /*85e0*/  LOP3.LUT R43, R43, 0xfffffff8, RZ, 0xc0, !PT ;  /* 0xfffffff82b2b7812 */ /* 0x000fc800078ec0ff */
[----:B------:R-:W-:-:S04]  /*85f0*/  IADD3 R46, P0, PT, R43, R22, RZ ;  /* 0x000000162b2e7210 */ /* 0x000fc80007f1e0ff */
[----:B------:R-:W-:-:S05]  /*8600*/  IADD3.X R47, PT, PT, RZ, R23, RZ, P0, !PT ;  /* 0x00000017ff2f7210 */ /* 0x000fca00007fe4ff */
[----:B------:R-:W2:Y:S02]  /*8610*/  LDG.E.64 R28, desc[UR36][R46.64] ;  /* 0x000000242e1c7981 */ /* 0x000ea4000c1e1b00 */
[----:B--2---:R-:W-:Y:S02]  /*8620*/  PRMT R43, R28, 0x7632, R43 ;  /* 0x000076321c2b7816 */ /* 0x004fe4000000002b */
[----:B------:R-:W-:-:S07]  /*8630*/  PRMT R45, R29, 0x7632, R45 ;  /* 0x000076321d2d7816 */ /* 0x000fce000000002d */
.L_x_568:
[----:B------:R-:W-:Y:S01]  /*8640*/  LOP3.LUT P4, RZ, R20, 0xff, RZ, 0xc0, !PT ;  /* 0x000000ff14ff7812 */ /* 0x000fe2000788c0ff */
[----:B------:R-:W1:Y:S01]  /*8650*/  LDCU UR5, c[0x0][0x388] ;  /* 0x00007100ff0577ac */ /* 0x000e620008000800 */
[----:B------:R-:W-:Y:S01]  /*8660*/  LOP3.LUT P5, RZ, R18, 0xff, RZ, 0xc0, !PT ;  /* 0x000000ff12ff7812 */ /* 0x000fe200078ac0ff */
[----:B------:R-:W-:Y:S01]  /*8670*/  IMAD.U32 R46, RZ, RZ, UR4 ;  /* 0x00000004ff2e7e24 */ /* 0x000fe2000f8e00ff */
[----:B------:R-:W-:Y:S02]  /*8680*/  LOP3.LUT P0, RZ, R15, 0xff, RZ, 0xc0, !PT ;  /* 0x000000ff0fff7812 */ /* 0x000fe4000780c0ff */
[----:B------:R-:W-:Y:S01]  /*8690*/  LOP3.LUT P3, RZ, R14, 0xff, RZ, 0xc0, !PT ;  /* 0x000000ff0eff7812 */ /* 0x000fe2000786c0ff */
[----:B------:R-:W-:Y:S01]  /*86a0*/  IMAD R31, R46, 0x4, R31 ;  /* 0x000000042e1f7824 */ /* 0x000fe200078e021f */
[----:B------:R-:W-:Y:S02]  /*86b0*/  LOP3.LUT P2, RZ, R13, 0xff, RZ, 0xc0, !PT ;  /* 0x000000ff0dff7812 */ /* 0x000fe4000784c0ff */
[----:B------:R-:W-:-:S03]  /*86c0*/  LOP3.LUT P1, RZ, R12, 0xff, RZ, 0xc0, !PT ;  /* 0x000000ff0cff7812 */ /* 0x000fc6000782c0ff */
[----:B------:R-:W-:Y:S02]  /*86d0*/  @!P4 IMAD.U32 R14, R32, 0x10000, RZ ;  /* 0x00010000200ec824 */ /* 0x000fe400078e00ff */
[----:B------:R-:W-:Y:S02]  /*86e0*/  @!P5 IMAD.U32 R13, R30, 0x10000, RZ ;  /* 0x000100001e0dd824 */ /* 0x000fe400078e00ff */
[----:B------:R-:W-:Y:S02]  /*86f0*/  @!P0 SHF.L.U32 R12, R34, 0x10, RZ ;  /* 0x00000010220c8819 */ /* 0x000fe400000006ff */
[----:B------:R-:W-:Y:S01]  /*8700*/  FSETP.NEU.OR P4, PT, R14, RZ, P4 ;  /* 0x000000ff0e00720b */ /* 0x000fe2000278d400 */
[----:B-1----:R-:W-:Y:S01]  /*8710*/  IMAD.U32 R44, RZ, RZ, UR5 ;  /* 0x00000005ff2c7e24 */ /* 0x002fe2000f8e00ff */
[----:B------:R-:W-:Y:S02]  /*8720*/  FSETP.NEU.OR P5, PT, R13, RZ, P5 ;  /* 0x000000ff0d00720b */ /* 0x000fe40002fad400 */
[----:B------:R-:W-:-:S02]  /*8730*/  SEL R20, RZ, 0x1, !P4 ;  /* 0x00000001ff147807 */ /* 0x000fc40006000000 */
[----:B------:R-:W-:Y:S01]  /*8740*/  LOP3.LUT P4, RZ, R11, 0xff, RZ, 0xc0, !PT ;  /* 0x000000ff0bff7812 */ /* 0x000fe2000788c0ff */
[----:B------:R-:W-:Y:S01]  /*8750*/  @!P3 IMAD.U32 R11, R33, 0x10000, RZ ;  /* 0x00010000210bb824 */ /* 0x000fe200078e00ff */
[----:B------:R-:W-:Y:S02]  /*8760*/  FSETP.NEU.OR P0, PT, R12, RZ, P0 ;  /* 0x000000ff0c00720b */ /* 0x000fe4000070d400 */
[----:B------:R-:W-:Y:S02]  /*8770*/  SEL R18, RZ, 0x1, !P5 ;  /* 0x00000001ff127807 */ /* 0x000fe40006800000 */
[----:B------:R-:W-:Y:S01]  /*8780*/  LOP3.LUT P5, RZ, R10, 0xff, RZ, 0xc0, !PT ;  /* 0x000000ff0aff7812 */ /* 0x000fe200078ac0ff */
[----:B------:R-:W-:Y:S01]  /*8790*/  @!P2 IMAD.U32 R10, R36, 0x10000, RZ ;  /* 0x00010000240aa824 */ /* 0x000fe200078e00ff */
[----:B------:R-:W-:Y:S02]  /*87a0*/  SEL R15, RZ, 0x1, !P0 ;  /* 0x00000001ff0f7807 */ /* 0x000fe40004000000 */
[----:B------:R-:W-:-:S02]  /*87b0*/  FSETP.NEU.OR P3, PT, R11, RZ, P3 ;  /* 0x000000ff0b00720b */ /* 0x000fc40001f6d400 */
[----:B------:R-:W-:Y:S02]  /*87c0*/  LOP3.LUT P0, RZ, R9, 0xff, RZ, 0xc0, !PT ;  /* 0x000000ff09ff7812 */ /* 0x000fe4000780c0ff */
[----:B------:R-:W-:Y:S02]  /*87d0*/  @!P1 SHF.L.U32 R9, R35, 0x10, RZ ;  /* 0x0000001023099819 */ /* 0x000fe400000006ff */
[----:B------:R-:W-:Y:S02]  /*87e0*/  SEL R14, RZ, 0x1, !P3 ;  /* 0x00000001ff0e7807 */ /* 0x000fe40005800000 */
[----:B------:R-:W-:Y:S02]  /*87f0*/  FSETP.NEU.OR P2, PT, R10, RZ, P2 ;  /* 0x000000ff0a00720b */ /* 0x000fe4000174d400 */
[----:B------:R-:W-:Y:S01]  /*8800*/  LOP3.LUT P3, RZ, R8, 0xff, RZ, 0xc0, !PT ;  /* 0x000000ff08ff7812 */ /* 0x000fe2000786c0ff */
[----:B------:R-:W-:Y:S01]  /*8810*/  @!P4 IMAD.U32 R8, R38, 0x10000, RZ ;  /* 0x000100002608c824 */ /* 0x000fe200078e00ff */
[----:B------:R-:W-:-:S02]  /*8820*/  FSETP.NEU.OR P1, PT, R9, RZ, P1 ;  /* 0x000000ff0900720b */ /* 0x000fc40000f2d400 */
[----:B------:R-:W-:Y:S02]  /*8830*/  SEL R13, RZ, 0x1, !P2 ;  /* 0x00000001ff0d7807 */ /* 0x000fe40005000000 */
[----:B------:R-:W-:Y:S01]  /*8840*/  LOP3.LUT P2, RZ, R7, 0xff, RZ, 0xc0, !PT ;  /* 0x000000ff07ff7812 */ /* 0x000fe2000784c0ff */
[----:B------:R-:W-:Y:S01]  /*8850*/  @!P5 IMAD.U32 R7, R37, 0x10000, RZ ;  /* 0x000100002507d824 */ /* 0x000fe200078e00ff */
[----:B------:R-:W-:Y:S02]  /*8860*/  FSETP.NEU.OR P4, PT, R8, RZ, P4 ;  /* 0x000000ff0800720b */ /* 0x000fe4000278d400 */
[----:B------:R-:W-:Y:S02]  /*8870*/  SEL R12, RZ, 0x1, !P1 ;  /* 0x00000001ff0c7807 */ /* 0x000fe40004800000 */
[----:B------:R-:W-:Y:S02]  /*8880*/  LOP3.LUT P1, RZ, R6, 0xff, RZ, 0xc0, !PT ;  /* 0x000000ff06ff7812 */ /* 0x000fe4000782c0ff */
[----:B------:R-:W-:-:S02]  /*8890*/  @!P0 SHF.L.U32 R6, R40, 0x10, RZ ;  /* 0x0000001028068819 */ /* 0x000fc400000006ff */
[----:B------:R-:W-:Y:S02]  /*88a0*/  SEL R11, RZ, 0x1, !P4 ;  /* 0x00000001ff0b7807 */ /* 0x000fe40006000000 */
[----:B------:R-:W-:Y:S01]  /*88b0*/  LOP3.LUT P4, RZ, R5, 0xff, RZ, 0xc0, !PT ;  /* 0x000000ff05ff7812 */ /* 0x000fe2000788c0ff */
[----:B------:R-:W-:Y:S01]  /*88c0*/  @!P3 IMAD.U32 R5, R39, 0x10000, RZ ;  /* 0x000100002705b824 */ /* 0x000fe200078e00ff */
[----:B------:R-:W-:Y:S02]  /*88d0*/  FSETP.NEU.OR P0, PT, R6, RZ, P0 ;  /* 0x000000ff0600720b */ /* 0x000fe4000070d400 */
[----:B------:R-:W-:Y:S02]  /*88e0*/  FSETP.NEU.OR P5, PT, R7, RZ, P5 ;  /* 0x000000ff0700720b */ /* 0x000fe40002fad400 */
[----:B------:R-:W-:Y:S02]  /*88f0*/  SEL R9, RZ, 0x1, !P0 ;  /* 0x00000001ff097807 */ /* 0x000fe40004000000 */
[----:B------:R-:W-:Y:S01]  /*8900*/  LOP3.LUT P0, RZ, R3, 0xff, RZ, 0xc0, !PT ;  /* 0x000000ff03ff7812 */ /* 0x000fe2000780c0ff */
[----:B------:R-:W-:Y:S01]  /*8910*/  @!P2 IMAD.U32 R3, R42, 0x10000, RZ ;  /* 0x000100002a03a824 */ /* 0x000fe200078e00ff */
[----:B------:R-:W-:-:S02]  /*8920*/  SEL R10, RZ, 0x1, !P5 ;  /* 0x00000001ff0a7807 */ /* 0x000fc40006800000 */
[----:B------:R-:W-:Y:S02]  /*8930*/  LOP3.LUT P5, RZ, R4, 0xff, RZ, 0xc0, !PT ;  /* 0x000000ff04ff7812 */ /* 0x000fe400078ac0ff */
[----:B------:R-:W-:Y:S01]  /*8940*/  FSETP.NEU.OR P2, PT, R3, RZ, P2 ;  /* 0x000000ff0300720b */ /* 0x000fe2000174d400 */
[----:B------:R-:W-:Y:S01]  /*8950*/  @!P4 IMAD.U32 R3, R28, 0x10000, RZ ;  /* 0x000100001c03c824 */ /* 0x000fe200078e00ff */
[----:B------:R-:W-:Y:S02]  /*8960*/  FSETP.NEU.OR P3, PT, R5, RZ, P3 ;  /* 0x000000ff0500720b */ /* 0x000fe40001f6d400 */
[----:B------:R-:W-:Y:S02]  /*8970*/  SEL R7, RZ, 0x1, !P2 ;  /* 0x00000001ff077807 */ /* 0x000fe40005000000 */
[----:B------:R-:W-:Y:S02]  /*8980*/  SEL R8, RZ, 0x1, !P3 ;  /* 0x00000001ff087807 */ /* 0x000fe40005800000 */
[----:B------:R-:W-:-:S02]  /*8990*/  LOP3.LUT P3, RZ, R0, 0xff, RZ, 0xc0, !PT ;  /* 0x000000ff00ff7812 */ /* 0x000fc4000786c0ff */
[----:B------:R-:W-:Y:S01]  /*89a0*/  FSETP.NEU.OR P4, PT, R3, RZ, P4 ;  /* 0x000000ff0300720b */ /* 0x000fe2000278d400 */
[----:B------:R-:W-:Y:S01]  /*89b0*/  IMAD R3, R46, 0x3, R31 ;  /* 0x000000032e037824 */ /* 0x000fe200078e021f */
[----:B------:R-:W-:Y:S02]  /*89c0*/  @!P1 SHF.L.U32 R0, R41, 0x10, RZ ;  /* 0x0000001029009819 */ /* 0x000fe400000006ff */
[----:B------:R-:W-:Y:S02]  /*89d0*/  @!P5 SHF.L.U32 R4, R43, 0x10, RZ ;  /* 0x000000102b04d819 */ /* 0x000fe400000006ff */
[----:B------:R-:W-:Y:S02]  /*89e0*/  ISETP.GE.U32.AND P2, PT, R3, R44, PT ;  /* 0x0000002c0300720c */ /* 0x000fe40003f46070 */
[----:B------:R-:W-:Y:S01]  /*89f0*/  FSETP.NEU.OR P1, PT, R0, RZ, P1 ;  /* 0x000000ff0000720b */ /* 0x000fe20000f2d400 */
[----:B------:R-:W-:Y:S01]  /*8a00*/  @!P0 IMAD.U32 R0, R29, 0x10000, RZ ;  /* 0x000100001d008824 */ /* 0x000fe200078e00ff */
[----:B------:R-:W-:-:S02]  /*8a10*/  FSETP.NEU.OR P5, PT, R4, RZ, P5 ;  /* 0x000000ff0400720b */ /* 0x000fc40002fad400 */
[----:B------:R-:W-:Y:S02]  /*8a20*/  @!P3 SHF.L.U32 R4, R45, 0x10, RZ ;  /* 0x000000102d04b819 */ /* 0x000fe400000006ff */
[----:B------:R-:W-:Y:S02]  /*8a30*/  FSETP.NEU.OR P0, PT, R0, RZ, P0 ;  /* 0x000000ff0000720b */ /* 0x000fe4000070d400 */
[----:B------:R-:W-:Y:S02]  /*8a40*/  FSETP.NEU.OR P3, PT, R4, RZ, P3 ;  /* 0x000000ff0400720b */ /* 0x000fe40001f6d400 */
[----:B------:R-:W-:Y:S02]  /*8a50*/  SEL R6, RZ, 0x1, !P1 ;  /* 0x00000001ff067807 */ /* 0x000fe40004800000 */
[----:B------:R-:W-:Y:S02]  /*8a60*/  SEL R5, RZ, 0x1, !P4 ;  /* 0x00000001ff057807 */ /* 0x000fe40006000000 */
[----:B------:R-:W-:-:S02]  /*8a70*/  SEL R4, RZ, 0x1, !P5 ;  /* 0x00000001ff047807 */ /* 0x000fc40006800000 */
[----:B------:R-:W-:Y:S02]  /*8a80*/  SEL R3, RZ, 0x1, !P0 ;  /* 0x00000001ff037807 */ /* 0x000fe40004000000 */
[----:B------:R-:W-:Y:S01]  /*8a90*/  SEL R0, RZ, 0x1, !P3 ;  /* 0x00000001ff007807 */ /* 0x000fe20005800000 */
[----:B------:R-:W-:Y:S06]  /*8aa0*/  @!P2 BRA `(.L_x_573) ;  /* 0xffffffb800f0a947 */ /* 0x000fec000383ffff */
.L_x_567:
[----:B0-----:R-:W-:Y:S05]  /*8ab0*/  BSYNC.RECONVERGENT B0 ;  /* 0x0000000000007941 */ /* 0x001fea0003800200 */
.L_x_566:
[----:B------:R-:W-:Y:S01]  /*8ac0*/  ISETP.GE.U32.AND P0, PT, R31, R44, PT ;  /* 0x0000002c1f00720c */ /* 0x000fe20003f06070 */
[----:B------:R-:W-:-:S12]  /*8ad0*/  BSSY.RECONVERGENT B0, `(.L_x_574) ;  /* 0x0000483000007945 */ /* 0x000fd80003800200 */
[----:B------:R-:W-:Y:S05]  /*8ae0*/  @P0 BRA `(.L_x_575) ;  /* 0x0000004800040947 */ /* 0x000fea0003800000 */
[----:B------:R-:W0:Y:S02]  /*8af0*/  LDC R22, c[0x0][0x3c4] ;  /* 0x0000f100ff167b82 */ /* 0x000e240000000800 */
[C---:B0-----:R-:W-:Y:S01]  /*8b00*/  ISETP.NE.AND P0, PT, R22.reuse, RZ, PT ;  /* 0x000000ff1600720c */ /* 0x041fe20003f05270 */
[----:B------:R-:W-:Y:S01]  /*8b10*/  VIADD R27, R22, 0xffffffff ;  /* 0xffffffff161b7836 */ /* 0x000fe20000000000 */
[----:B------:R-:W-:-:S04]  /*8b20*/  CS2R R22, SRZ ;  /* 0x0000000000167805 */ /* 0x000fc8000001ff00 */
[----:B------:R-:W-:-:S04]  /*8b30*/  VIMNMX.U32 R26, PT, PT, R27, 0x18, PT ;  /* 0x000000181b1a7848 */ /* 0x000fc80003fe0000 */
[----:B------:R-:W-:-:S03]  /*8b40*/  IADD3 R26, PT, PT, R26, 0x1, RZ ;  /* 0x000000011a1a7810 */ /* 0x000fc60007ffe0ff */
[----:B------:R-:W-:Y:S05]  /*8b50*/  @!P0 BRA `(.L_x_576) ;  /* 0x00000010004c8947 */ /* 0x000fea0003800000 */
        /* <DEDUP_REMOVED lines=273> */
.L_x_577:
[----:B------:R-:W-:Y:S02]  /*9c70*/  SHF.R.U32.HI R22, RZ, 0x3, R30 ;  /* 0x00000003ff167819 */ /* 0x000fe4000001161e */
[----:B------:R-:W-:-:S07]  /*9c80*/  MOV R23, RZ ;  /* 0x000000ff00177202 */ /* 0x000fce0000000f00 */
.L_x_576:
[----:B------:R-:W0:Y:S02]  /*9c90*/  LDCU.64 UR4, c[0x0][0x750] ;  /* 0x0000ea00ff0477ac */ /* 0x000e240008000a00 */
[----:B0-----:R-:W-:-:S05]  /*9ca0*/  IADD3 R47, P1, PT, R21, UR4, RZ ;  /* 0x00000004152f7c10 */ /* 0x001fca000ff3e0ff */
[----:B------:R-:W-:Y:S01]  /*9cb0*/  IMAD.X R21, RZ, RZ, UR5, P1 ;  /* 0x00000005ff157e24 */ /* 0x000fe200088e06ff */
[----:B------:R-:W-:-:S04]  /*9cc0*/  LEA R48, P1, R22, R47, 0x3 ;  /* 0x0000002f16307211 */ /* 0x000fc800078218ff */
[----:B------:R-:W-:-:S05]  /*9cd0*/  LEA.HI.X R49, R22, R21, R23, 0x3, P1 ;  /* 0x0000001516317211 */ /* 0x000fca00008f1c17 */
        /* <DEDUP_REMOVED lines=283> */
.L_x_579:
[----:B------:R-:W-:Y:S01]  /*ae90*/  SHF.R.U32.HI R36, RZ, 0x3, R35 ;  /* 0x00000003ff247819 */ /* 0x000fe20000011623 */
[----:B------:R-:W-:-:S07]  /*aea0*/  IMAD.MOV.U32 R37, RZ, RZ, RZ ;  /* 0x000000ffff257224 */ /* 0x000fce00078e00ff */
.L_x_578:
[----:B------:R-:W-:-:S04]  /*aeb0*/  LEA R22, P1, R36, R47, 0x3 ;  /* 0x0000002f24167211 */ /* 0x000fc800078218ff */
[----:B------:R-:W-:-:S06]  /*aec0*/  LEA.HI.X R23, R36, R21, R37, 0x3, P1 ;  /* 0x0000001524177211 */ /* 0x000fcc00008f1c25 */
        /* <DEDUP_REMOVED lines=283> */
.L_x_581:
[----:B------:R-:W-:Y:S02]  /*c080*/  SHF.R.U32.HI R40, RZ, 0x3, R39 ;  /* 0x00000003ff287819 */ /* 0x000fe40000011627 */
[----:B------:R-:W-:-:S07]  /*c090*/  MOV R41, RZ ;  /* 0x000000ff00297202 */ /* 0x000fce0000000f00 */
.L_x_580:
[----:B------:R-:W-:-:S04]  /*c0a0*/  LEA R22, P1, R40, R47, 0x3 ;  /* 0x0000002f28167211 */ /* 0x000fc800078218ff */
[----:B------:R-:W-:-:S06]  /*c0b0*/  LEA.HI.X R23, R40, R21, R41, 0x3, P1 ;  /* 0x0000001528177211 */ /* 0x000fcc00008f1c29 */
        /* <DEDUP_REMOVED lines=283> */
.L_x_583:
[----:B------:R-:W-:Y:S01]  /*d270*/  SHF.R.U32.HI R22, RZ, 0x3, R27 ;  /* 0x00000003ff167819 */ /* 0x000fe2000001161b */
[----:B------:R-:W-:-:S07]  /*d280*/  IMAD.MOV.U32 R23, RZ, RZ, RZ ;  /* 0x000000ffff177224 */ /* 0x000fce00078e00ff */
.L_x_582:
[----:B------:R-:W-:-:S04]  /*d290*/  LEA R24, P0, R22, R47, 0x3 ;  /* 0x0000002f16187211 */ /* 0x000fc800078018ff */
[----:B------:R-:W-:-:S05]  /*d2a0*/  LEA.HI.X R25, R22, R21, R23, 0x3, P0 ;  /* 0x0000001516197211 */ /* 0x000fca00000f1c17 */
[----:B------:R-:W2:Y:S02]  /*d2b0*/  LDG.E.64 R22, desc[UR36][R24.64] ;  /* 0x0000002418167981 */ /* 0x000ea4000c1e1b00 */
[C---:B--2---:R-:W-:Y:S02]  /*d2c0*/  PRMT R28, R22.reuse, 0x7610, R28 ;  /* 0x00007610161c7816 */ /* 0x044fe4000000001c */
[----:B------:R-:W-:Y:S02]  /*d2d0*/  PRMT R43, R22, 0x7632, R43 ;  /* 0x00007632162b7816 */ /* 0x000fe4000000002b */
[C---:B------:R-:W-:Y:S02]  /*d2e0*/  PRMT R29, R23.reuse, 0x7610, R29 ;  /* 0x00007610171d7816 */ /* 0x040fe4000000001d */
[----:B------:R-:W-:-:S07]  /*d2f0*/  PRMT R45, R23, 0x7632, R45 ;  /* 0x00007632172d7816 */ /* 0x000fce000000002d */
.L_x_575:
[----:B------:R-:W-:Y:S05]  /*d300*/  BSYNC.RECONVERGENT B0 ;  /* 0x0000000000007941 */ /* 0x000fea0003800200 */
.L_x_574:
[----:B------:R-:W-:Y:S01]  /*d310*/  ISETP.GE.U32.AND P0, PT, R31, R44, PT ;  /* 0x0000002c1f00720c */ /* 0x000fe20003f06070 */
[----:B------:R-:W-:-:S12]  /*d320*/  BSSY.RECONVERGENT B0, `(.L_x_584) ;  /* 0x000004b000007945 */ /* 0x000fd80003800200 */
[----:B------:R-:W-:Y:S05]  /*d330*/  @P0 BRA `(.L_x_585) ;  /* 0x0000000400240947 */ /* 0x000fea0003800000 */
        /* <DEDUP_REMOVED lines=72> */
[----:B------:R-:W-:-:S07]  /*d7c0*/  SEL R0, RZ, 0x1, !P3 ;  /* 0x00000001ff007807 */ /* 0x000fce0005800000 */
.L_x_585:
[----:B------:R-:W-:Y:S05]  /*d7d0*/  BSYNC.RECONVERGENT B0 ;  /* 0x0000000000007941 */ /* 0x000fea0003800200 */
.L_x_584:
[----:B------:R-:W0:Y:S01]  /*d7e0*/  I2F.S8 R13, R13 ;  /* 0x0000000d000d7306 */ /* 0x000e220000001400 */
[----:B------:R-:W-:Y:S02]  /*d7f0*/  LOP3.LUT P0, RZ, R20, 0xff, RZ, 0xc0, !PT ;  /* 0x000000ff14ff7812 */ /* 0x000fe4000780c0ff */
[----:B------:R-:W-:Y:S02]  /*d800*/  LOP3.LUT P1, RZ, R18, 0xff, RZ, 0xc0, !PT ;  /* 0x000000ff12ff7812 */ /* 0x000fe4000782c0ff */
[----:B------:R-:W-:Y:S02]  /*d810*/  LOP3.LUT P2, RZ, R15, 0xff, RZ, 0xc0, !PT ;  /* 0x000000ff0fff7812 */ /* 0x000fe4000784c0ff */
[----:B------:R-:W-:Y:S01]  /*d820*/  LOP3.LUT P3, RZ, R14, 0xff, RZ, 0xc0, !PT ;  /* 0x000000ff0eff7812 */ /* 0x000fe2000786c0ff */
[----:B------:R-:W1:Y:S08]  /*d830*/  I2F.S8 R12, R12 ;  /* 0x0000000c000c7306 */ /* 0x000e700000001400 */
[----:B------:R-:W2:Y:S08]  /*d840*/  I2F.S8 R11, R11 ;  /* 0x0000000b000b7306 */ /* 0x000eb00000001400 */
[----:B------:R-:W3:Y:S08]  /*d850*/  I2F.S8 R10, R10 ;  /* 0x0000000a000a7306 */ /* 0x000ef00000001400 */
[----:B0-----:R-:W-:Y:S08]  /*d860*/  F2F.BF16.F32 R13, R13 ;  /* 0x0000000d000d7304 */ /* 0x001ff00000202000 */
[----:B------:R-:W0:Y:S08]  /*d870*/  I2F.S8 R9, R9 ;  /* 0x0000000900097306 */ /* 0x000e300000001400 */
[----:B-1----:R-:W-:Y:S08]  /*d880*/  F2F.BF16.F32 R12, R12 ;  /* 0x0000000c000c7304 */ /* 0x002ff00000202000 */
[----:B--2---:R-:W1:Y:S08]  /*d890*/  F2F.BF16.F32 R11, R11 ;  /* 0x0000000b000b7304 */ /* 0x004e700000202000 */
[----:B---3--:R-:W-:Y:S08]  /*d8a0*/  F2F.BF16.F32 R10, R10 ;  /* 0x0000000a000a7304 */ /* 0x008ff00000202000 */
[----:B------:R-:W-:Y:S08]  /*d8b0*/  I2F.S8 R8, R8 ;  /* 0x0000000800087306 */ /* 0x000ff00000001400 */
[----:B------:R-:W-:Y:S08]  /*d8c0*/  I2F.S8 R6, R6 ;  /* 0x0000000600067306 */ /* 0x000ff00000001400 */
[----:B------:R-:W-:Y:S08]  /*d8d0*/  I2F.S8 R7, R7 ;  /* 0x0000000700077306 */ /* 0x000ff00000001400 */
[----:B------:R2:W-:Y:S08]  /*d8e0*/  I2F.S8 R23, R0 ;  /* 0x0000000000177306 */ /* 0x0005f00000001400 */
[----:B0-----:R-:W0:Y:S01]  /*d8f0*/  F2F.BF16.F32 R9, R9 ;  /* 0x0000000900097304 */ /* 0x001e220000202000 */
[----:B--2---:R-:W-:-:S04]  /*d900*/  @!P0 SHF.L.U32 R0, R13, 0x10, RZ ;  /* 0x000000100d008819 */ /* 0x004fc800000006ff */
[----:B------:R-:W-:Y:S01]  /*d910*/  FSETP.EQ.AND P0, PT, R0, RZ, !P0 ;  /* 0x000000ff0000720b */ /* 0x000fe20004702000 */
[----:B-1----:R-:W-:Y:S02]  /*d920*/  @!P2 IMAD.U32 R0, R11, 0x10000, RZ ;  /* 0x000100000b00a824 */ /* 0x002fe400078e00ff */
[----:B------:R1:W-:Y:S03]  /*d930*/  I2F.S8 R22, R3 ;  /* 0x0000000300167306 */ /* 0x0003e60000001400 */
[----:B------:R-:W-:-:S05]  /*d940*/  FSETP.EQ.AND P2, PT, R0, RZ, !P2 ;  /* 0x000000ff0000720b */ /* 0x000fca0005742000 */
[----:B------:R2:W-:Y:S01]  /*d950*/  I2F.S8 R21, R4 ;  /* 0x0000000400157306 */ /* 0x0005e20000001400 */
[----:B-1----:R-:W-:Y:S02]  /*d960*/  @!P1 IMAD.U32 R3, R12, 0x10000, RZ ;  /* 0x000100000c039824 */ /* 0x002fe400078e00ff */
[----:B0-----:R-:W-:-:S03]  /*d970*/  @P0 IMAD.U32 R0, R9, 0x10000, RZ ;  /* 0x0001000009000824 */ /* 0x001fc600078e00ff */
[----:B------:R-:W-:Y:S02]  /*d980*/  FSETP.EQ.AND P1, PT, R3, RZ, !P1 ;  /* 0x000000ff0300720b */ /* 0x000fe40004f22000 */
[----:B------:R-:W0:Y:S01]  /*d990*/  F2F.BF16.F32 R8, R8 ;  /* 0x0000000800087304 */ /* 0x000e220000202000 */
[----:B--2---:R-:W-:Y:S02]  /*d9a0*/  @!P3 SHF.L.U32 R4, R10, 0x10, RZ ;  /* 0x000000100a04b819 */ /* 0x004fe400000006ff */
[----:B------:R-:W-:Y:S02]  /*d9b0*/  FSETP.EQ.AND P0, PT, R0, RZ, P0 ;  /* 0x000000ff0000720b */ /* 0x000fe40000702000 */
[----:B------:R-:W-:-:S03]  /*d9c0*/  FSETP.EQ.AND P3, PT, R4, RZ, !P3 ;  /* 0x000000ff0400720b */ /* 0x000fc60005f62000 */
[----:B------:R-:W1:Y:S03]  /*d9d0*/  F2F.BF16.F32 R6, R6 ;  /* 0x0000000600067304 */ /* 0x000e660000202000 */
[----:B0-----:R-:W-:-:S05]  /*d9e0*/  @P1 IMAD.U32 R3, R8, 0x10000, RZ ;  /* 0x0001000008031824 */ /* 0x001fca00078e00ff */
[----:B------:R-:W0:Y:S01]  /*d9f0*/  F2F.BF16.F32 R7, R7 ;  /* 0x0000000700077304 */ /* 0x000e220000202000 */
[----:B------:R-:W-:Y:S01]  /*da00*/  FSETP.EQ.AND P1, PT, R3, RZ, P1 ;  /* 0x000000ff0300720b */ /* 0x000fe20000f22000 */
[----:B-1----:R-:W-:-:S06]  /*da10*/  @P3 IMAD.U32 R4, R6, 0x10000, RZ ;  /* 0x0001000006043824 */ /* 0x002fcc00078e00ff */
[----:B------:R-:W1:Y:S01]  /*da20*/  I2F.S8 R5, R5 ;  /* 0x0000000500057306 */ /* 0x000e620000001400 */
[----:B------:R-:W-:Y:S02]  /*da30*/  FSETP.EQ.AND P3, PT, R4, RZ, P3 ;  /* 0x000000ff0400720b */ /* 0x000fe40001f62000 */
[----:B0-----:R-:W-:-:S05]  /*da40*/  @P2 SHF.L.U32 R0, R7, 0x10, RZ ;  /* 0x0000001007002819 */ /* 0x001fca00000006ff */
[----:B------:R-:W0:Y:S01]  /*da50*/  F2F.BF16.F32 R21, R21 ;  /* 0x0000001500157304 */ /* 0x000e220000202000 */
[----:B------:R-:W-:-:S07]  /*da60*/  FSETP.EQ.AND P4, PT, R0, RZ, P2 ;  /* 0x000000ff0000720b */ /* 0x000fce0001782000 */
[----:B-1----:R-:W1:Y:S01]  /*da70*/  F2F.BF16.F32 R5, R5 ;  /* 0x0000000500057304 */ /* 0x002e620000202000 */
[----:B0-----:R-:W-:-:S07]  /*da80*/  @P1 SHF.L.U32 R3, R21, 0x10, RZ ;  /* 0x0000001015031819 */ /* 0x001fce00000006ff */
[----:B------:R-:W0:Y:S01]  /*da90*/  F2F.BF16.F32 R22, R22 ;  /* 0x0000001600167304 */ /* 0x000e220000202000 */
[----:B------:R-:W-:Y:S01]  /*daa0*/  FSETP.NEU.OR P2, PT, R3, RZ, !P1 ;  /* 0x000000ff0300720b */ /* 0x000fe20004f4d400 */
[----:B-1----:R-:W-:-:S06]  /*dab0*/  @P0 IMAD.U32 R0, R5, 0x10000, RZ ;  /* 0x0001000005000824 */ /* 0x002fcc00078e00ff */
[----:B------:R-:W1:Y:S01]  /*dac0*/  F2F.BF16.F32 R23, R23 ;  /* 0x0000001700177304 */ /* 0x000e620000202000 */
[----:B------:R-:W-:Y:S01]  /*dad0*/  FSETP.NEU.OR P0, PT, R0, RZ, !P0 ;  /* 0x000000ff0000720b */ /* 0x000fe2000470d400 */
[----:B0-----:R-:W-:-:S05]  /*dae0*/  @P4 IMAD.U32 R4, R22, 0x10000, RZ ;  /* 0x0001000016044824 */ /* 0x001fca00078e00ff */
[----:B------:R-:W-:Y:S01]  /*daf0*/  FSETP.NEU.OR P4, PT, R4, RZ, !P4 ;  /* 0x000000ff0400720b */ /* 0x000fe2000678d400 */
[----:B-1----:R-:W-:-:S05]  /*db00*/  @P3 IMAD.U32 R5, R23, 0x10000, RZ ;  /* 0x0001000017053824 */ /* 0x002fca00078e00ff */
[----:B------:R-:W-:-:S13]  /*db10*/  FSETP.NEU.OR P1, PT, R5, RZ, !P3 ;  /* 0x000000ff0500720b */ /* 0x000fda0005f2d400 */
.L_x_549:
[----:B------:R-:W-:Y:S05]  /*db20*/  BSYNC.RECONVERGENT B6 ;  /* 0x0000000000067941 */ /* 0x000fea0003800200 */
.L_x_534:
[----:B------:R-:W-:Y:S02]  /*db30*/  SEL R22, RZ, 0x1, !P1 ;  /* 0x00000001ff167807 */ /* 0x000fe40004800000 */
[----:B------:R-:W-:Y:S02]  /*db40*/  SEL R24, RZ, 0x1, !P4 ;  /* 0x00000001ff187807 */ /* 0x000fe40006000000 */
[----:B------:R-:W-:Y:S02]  /*db50*/  SEL R27, RZ, 0x1, !P2 ;  /* 0x00000001ff1b7807 */ /* 0x000fe40005000000 */
[----:B------:R-:W-:-:S07]  /*db60*/  SEL R28, RZ, 0x1, !P0 ;  /* 0x00000001ff1c7807 */ /* 0x000fce0004000000 */
.L_x_533:
[----:B------:R-:W-:Y:S05]  /*db70*/  BSYNC.RECONVERGENT B7 ;  /* 0x0000000000077941 */ /* 0x000fea0003800200 */
.L_x_532:
[----:B------:R-:W1:Y:S02]  /*db80*/  LDCU UR4, c[0x0][0x3a0] ;  /* 0x00007400ff0477ac */ /* 0x000e640008000800 */
[----:B-1----:R-:W-:-:S09]  /*db90*/  UISETP.NE.AND UP0, UPT, UR4, URZ, UPT ;  /* 0x000000ff0400728c */ /* 0x002fd2000bf05270 */
[----:B------:R-:W-:Y:S05]  /*dba0*/  BRA.U !UP0, `(.L_x_586) ;  /* 0x0000000508107547 */ /* 0x000fea000b800000 */
[----:B------:R-:W1:Y:S01]  /*dbb0*/  S2R R9, SR_CgaCtaId ;  /* 0x0000000000097919 */ /* 0x000e620000008800 */
[----:B------:R-:W2:Y:S01]  /*dbc0*/  LDC R3, c[0x0][0x360] ;  /* 0x0000d800ff037b82 */ /* 0x000ea20000000800 */
[----:B------:R-:W-:Y:S02]  /*dbd0*/  MOV R0, 0x400 ;  /* 0x0000040000007802 */ /* 0x000fe40000000f00 */
[----:B------:R-:W-:Y:S02]  /*dbe0*/  LOP3.LUT R5, R22, 0xffff, RZ, 0xc0, !PT ;  /* 0x0000ffff16057812 */ /* 0x000fe400078ec0ff */
[----:B------:R-:W-:Y:S02]  /*dbf0*/  LOP3.LUT R6, R24, 0xffff, RZ, 0xc0, !PT ;  /* 0x0000ffff18067812 */ /* 0x000fe400078ec0ff */
[----:B------:R-:W-:Y:S01]  /*dc00*/  IADD3 R4, PT, PT, R0, 0x10, RZ ;  /* 0x0000001000047810 */ /* 0x000fe20007ffe0ff */
[----:B------:R-:W3:Y:S01]  /*dc10*/  LDC R11, c[0x0][0x364] ;  /* 0x0000d900ff0b7b82 */ /* 0x000ee20000000800 */
[----:B------:R-:W-:-:S02]  /*dc20*/  LOP3.LUT R7, R27, 0xffff, RZ, 0xc0, !PT ;  /* 0x0000ffff1b077812 */ /* 0x000fc400078ec0ff */
[----:B------:R-:W-:Y:S02]  /*dc30*/  LOP3.LUT R8, R28, 0xffff, RZ, 0xc0, !PT ;  /* 0x0000ffff1c087812 */ /* 0x000fe400078ec0ff */
[----:B------:R-:W-:Y:S02]  /*dc40*/  PRMT R6, R6, 0x3340, R5 ;  /* 0x0000334006067816 */ /* 0x000fe40000000005 */
[----:B------:R-:W-:-:S04]  /*dc50*/  PRMT R7, R8, 0x3340, R7 ;  /* 0x0000334008077816 */ /* 0x000fc80000000007 */
[----:B------:R-:W-:Y:S01]  /*dc60*/  PRMT R7, R7, 0x5410, R6 ;  /* 0x0000541007077816 */ /* 0x000fe20000000006 */
[----:B--2---:R-:W-:Y:S01]  /*dc70*/  IMAD R0, R17, R3, R2 ;  /* 0x0000000311007224 */ /* 0x004fe200078e0202 */
[----:B-1----:R-:W-:Y:S02]  /*dc80*/  LEA R5, R9, R4, 0x18 ;  /* 0x0000000409057211 */ /* 0x002fe400078ec0ff */
[----:B---3--:R-:W-:-:S03]  /*dc90*/  ISETP.GE.U32.AND P0, PT, R11, 0x2, PT ;  /* 0x000000020b00780c */ /* 0x008fc60003f06070 */
[----:B------:R-:W-:-:S05]  /*dca0*/  IMAD R0, R0, 0x4, R5 ;  /* 0x0000000400007824 */ /* 0x000fca00078e0205 */
[----:B------:R1:W-:Y:S05]  /*dcb0*/  STS [R0], R7 ;  /* 0x0000000700007388 */ /* 0x0003ea0000000800 */
[----:B------:R-:W-:Y:S05]  /*dcc0*/  @!P0 BRA `(.L_x_586) ;  /* 0x0000000000c88947 */ /* 0x000fea0003800000 */
[----:B------:R-:W-:-:S07]  /*dcd0*/  IMAD.MOV.U32 R4, RZ, RZ, R11 ;  /* 0x000000ffff047224 */ /* 0x000fce00078e000b */
.L_x_589:
        /* <DEDUP_REMOVED lines=8> */
[----:B--2---:R-:W-:Y:S05]  /*dd60*/  @P0 BRA `(.L_x_588) ;  /* 0x0000000000940947 */ /* 0x004fea0003800000 */
[----:B------:R-:W-:Y:S01]  /*dd70*/  IMAD R4, R6, R3, R2 ;  /* 0x0000000306047224 */ /* 0x000fe200078e0202 */
[----:B------:R-:W-:Y:S02]  /*dd80*/  LOP3.LUT P1, RZ, R28, 0xff, RZ, 0xc0, !PT ;  /* 0x000000ff1cff7812 */ /* 0x000fe4000782c0ff */
[----:B------:R-:W-:Y:S01]  /*dd90*/  LOP3.LUT P2, RZ, R27, 0xff, RZ, 0xc0, !PT ;  /* 0x000000ff1bff7812 */ /* 0x000fe2000784c0ff */
[----:B------:R-:W-:Y:S01]  /*dda0*/  IMAD R4, R4, 0x4, R5 ;  /* 0x0000000404047824 */ /* 0x000fe200078e0205 */
[----:B------:R-:W-:Y:S02]  /*ddb0*/  LOP3.LUT P4, RZ, R24, 0xff, RZ, 0xc0, !PT ;  /* 0x000000ff18ff7812 */ /* 0x000fe4000788c0ff */
[----:B------:R-:W-:-:S03]  /*ddc0*/  LOP3.LUT P0, RZ, R22, 0xff, RZ, 0xc0, !PT ;  /* 0x000000ff16ff7812 */ /* 0x000fc6000780c0ff */
[----:B------:R-:W1:Y:S02]  /*ddd0*/  LDS R4, [R4] ;  /* 0x0000000004047984 */ /* 0x000e640000000800 */
[C---:B-1----:R-:W-:Y:S01]  /*dde0*/  PRMT R7, R4.reuse, 0x7771, RZ ;  /* 0x0000777104077816 */ /* 0x042fe200000000ff */
[----:B------:R-:W1:Y:S01]  /*ddf0*/  I2F.S8 R6, R4 ;  /* 0x0000000400067306 */ /* 0x000e620000001400 */
[C---:B------:R-:W-:Y:S02]  /*de00*/  PRMT R8, R4.reuse, 0x7772, RZ ;  /* 0x0000777204087816 */ /* 0x040fe400000000ff */
[----:B------:R-:W-:-:S05]  /*de10*/  PRMT R10, R4, 0x7773, RZ ;  /* 0x00007773040a7816 */ /* 0x000fca00000000ff */
[----:B------:R-:W2:Y:S08]  /*de20*/  I2F.S8 R7, R7 ;  /* 0x0000000700077306 */ /* 0x000eb00000001400 */
[----:B------:R-:W-:Y:S08]  /*de30*/  I2F.S8 R8, R8 ;  /* 0x0000000800087306 */ /* 0x000ff00000001400 */
[----:B------:R-:W-:Y:S08]  /*de40*/  I2F.S8 R10, R10 ;  /* 0x0000000a000a7306 */ /* 0x000ff00000001400 */
[----:B-1----:R-:W1:Y:S08]  /*de50*/  F2F.BF16.F32 R6, R6 ;  /* 0x0000000600067304 */ /* 0x002e700000202000 */
[----:B--2---:R-:W2:Y:S01]  /*de60*/  F2F.BF16.F32 R9, R7 ;  /* 0x0000000700097304 */ /* 0x004ea20000202000 */
[----:B-1----:R-:W-:-:S07]  /*de70*/  @!P1 IMAD.U32 R4, R6, 0x10000, RZ ;  /* 0x0001000006049824 */ /* 0x002fce00078e00ff */
[----:B------:R-:W1:Y:S01]  /*de80*/  F2F.BF16.F32 R13, R8 ;  /* 0x00000008000d7304 */ /* 0x000e620000202000 */
[----:B------:R-:W-:Y:S02]  /*de90*/  FSETP.NEU.OR P1, PT, R4, RZ, P1 ;  /* 0x000000ff0400720b */ /* 0x000fe40000f2d400 */
[----:B--2---:R-:W-:-:S05]  /*dea0*/  @!P2 SHF.L.U32 R6, R9, 0x10, RZ ;  /* 0x000000100906a819 */ /* 0x004fca00000006ff */
[----:B------:R-:W2:Y:S01]  /*deb0*/  F2F.BF16.F32 R14, R10 ;  /* 0x0000000a000e7304 */ /* 0x000ea20000202000 */
[----:B------:R-:W-:Y:S02]  /*dec0*/  SEL R28, RZ, 0x1, !P1 ;  /* 0x00000001ff1c7807 */ /* 0x000fe40004800000 */
[----:B------:R-:W-:Y:S01]  /*ded0*/  FSETP.NEU.OR P2, PT, R6, RZ, P2 ;  /* 0x000000ff0600720b */ /* 0x000fe2000174d400 */
[----:B-1----:R-:W-:-:S03]  /*dee0*/  @!P4 IMAD.U32 R9, R13, 0x10000, RZ ;  /* 0x000100000d09c824 */ /* 0x002fc600078e00ff */
[----:B------:R-:W-:Y:S02]  /*def0*/  SEL R27, RZ, 0x1, !P2 ;  /* 0x00000001ff1b7807 */ /* 0x000fe40005000000 */
[----:B------:R-:W-:Y:S02]  /*df00*/  FSETP.NEU.OR P4, PT, R9, RZ, P4 ;  /* 0x000000ff0900720b */ /* 0x000fe4000278d400 */
[----:B------:R-:W-:Y:S01]  /*df10*/  LOP3.LUT R9, R28, 0xffff, RZ, 0xc0, !PT ;  /* 0x0000ffff1c097812 */ /* 0x000fe200078ec0ff */
[----:B--2---:R-:W-:Y:S01]  /*df20*/  @!P0 IMAD.U32 R4, R14, 0x10000, RZ ;  /* 0x000100000e048824 */ /* 0x004fe200078e00ff */
[----:B------:R-:W-:-:S04]  /*df30*/  SEL R24, RZ, 0x1, !P4 ;  /* 0x00000001ff187807 */ /* 0x000fc80006000000 */
[----:B------:R-:W-:Y:S02]  /*df40*/  FSETP.NEU.OR P0, PT, R4, RZ, P0 ;  /* 0x000000ff0400720b */ /* 0x000fe4000070d400 */
[----:B------:R-:W-:Y:S02]  /*df50*/  LOP3.LUT R4, R27, 0xffff, RZ, 0xc0, !PT ;  /* 0x0000ffff1b047812 */ /* 0x000fe400078ec0ff */
[----:B------:R-:W-:Y:S02]  /*df60*/  SEL R22, RZ, 0x1, !P0 ;  /* 0x00000001ff167807 */ /* 0x000fe40004000000 */
[----:B------:R-:W-:Y:S02]  /*df70*/  LOP3.LUT R7, R24, 0xffff, RZ, 0xc0, !PT ;  /* 0x0000ffff18077812 */ /* 0x000fe400078ec0ff */
[----:B------:R-:W-:Y:S02]  /*df80*/  PRMT R9, R9, 0x3340, R4 ;  /* 0x0000334009097816 */ /* 0x000fe40000000004 */
[----:B------:R-:W-:-:S04]  /*df90*/  PRMT R4, R7, 0x3340, R22 ;  /* 0x0000334007047816 */ /* 0x000fc80000000016 */
[----:B------:R-:W-:-:S05]  /*dfa0*/  PRMT R7, R9, 0x5410, R4 ;  /* 0x0000541009077816 */ /* 0x000fca0000000004 */
[----:B------:R2:W-:Y:S02]  /*dfb0*/  STS [R0], R7 ;  /* 0x0000000700007388 */ /* 0x0005e40000000800 */
.L_x_588:
[----:B------:R-:W-:Y:S05]  /*dfc0*/  BSYNC.RECONVERGENT B0 ;  /* 0x0000000000007941 */ /* 0x000fea0003800200 */
.L_x_587:
[----:B------:R-:W-:Y:S01]  /*dfd0*/  MOV R4, R12 ;  /* 0x0000000c00047202 */ /* 0x000fe20000000f00 */
[----:B------:R-:W-:Y:S06]  /*dfe0*/  @P3 BRA `(.L_x_589) ;  /* 0xfffffffc003c3947 */ /* 0x000fec000383ffff */
.L_x_586:
[----:B------:R-:W3:Y:S02]  /*dff0*/  LDCU UR4, c[0x0][0x39c] ;  /* 0x00007380ff0477ac */ /* 0x000ee40008000800 */
[----:B---3--:R-:W-:-:S09]  /*e000*/  UISETP.NE.AND UP0, UPT, UR4, URZ, UPT ;  /* 0x000000ff0400728c */ /* 0x008fd2000bf05270 */
[----:B------:R-:W-:Y:S05]  /*e010*/  BRA.U !UP0, `(.L_x_590) ;  /* 0x0000000508dc7547 */ /* 0x000fea000b800000 */
[----:B------:R-:W3:Y:S02]  /*e020*/  LDC R12, c[0x0][0x360] ;  /* 0x0000d800ff0c7b82 */ /* 0x000ee40000000800 */
[----:B---3--:R-:W-:Y:S01]  /*e030*/  ISETP.GE.U32.AND P0, PT, R12, 0x21, PT ;  /* 0x000000210c00780c */ /* 0x008fe20003f06070 */
[----:B-12---:R-:W-:-:S12]  /*e040*/  IMAD.MOV.U32 R0, RZ, RZ, R12 ;  /* 0x000000ffff007224 */ /* 0x006fd800078e000c */
[----:B------:R-:W-:Y:S05]  /*e050*/  @!P0 BRA `(.L_x_591) ;  /* 0x0000000400088947 */ /* 0x000fea0003800000 */
[----:B------:R-:W1:Y:S01]  /*e060*/  S2UR UR5, SR_CgaCtaId ;  /* 0x00000000000579c3 */ /* 0x000e620000008800 */
[----:B------:R-:W-:Y:S01]  /*e070*/  UMOV UR4, 0x400 ;  /* 0x0000040000047882 */ /* 0x000fe20000000000 */
[----:B------:R-:W-:Y:S01]  /*e080*/  LOP3.LUT R0, R22, 0xffff, RZ, 0xc0, !PT ;  /* 0x0000ffff16007812 */ /* 0x000fe200078ec0ff */
[----:B------:R-:W-:Y:S01]  /*e090*/  UIADD3 UR4, UPT, UPT, UR4, 0x10, URZ ;  /* 0x0000001004047890 */ /* 0x000fe2000fffe0ff */
[----:B------:R-:W-:Y:S02]  /*e0a0*/  LOP3.LUT R3, R24, 0xffff, RZ, 0xc0, !PT ;  /* 0x0000ffff18037812 */ /* 0x000fe400078ec0ff */
[----:B------:R-:W-:Y:S02]  /*e0b0*/  LOP3.LUT R4, R27, 0xffff, RZ, 0xc0, !PT ;  /* 0x0000ffff1b047812 */ /* 0x000fe400078ec0ff */
[----:B------:R-:W-:Y:S02]  /*e0c0*/  LOP3.LUT R5, R28, 0xffff, RZ, 0xc0, !PT ;  /* 0x0000ffff1c057812 */ /* 0x000fe400078ec0ff */
[----:B------:R-:W-:Y:S01]  /*e0d0*/  PRMT R3, R3, 0x3340, R0 ;  /* 0x0000334003037816 */ /* 0x000fe20000000000 */
[----:B------:R-:W-:Y:S01]  /*e0e0*/  IMAD R0, R17, R12, R2 ;  /* 0x0000000c11007224 */ /* 0x000fe200078e0202 */
[----:B------:R-:W-:-:S02]  /*e0f0*/  PRMT R4, R5, 0x3340, R4 ;  /* 0x0000334005047816 */ /* 0x000fc40000000004 */
[----:B------:R-:W-:Y:S02]  /*e100*/  ISETP.GE.U32.AND P0, PT, R12, 0x40, PT ;  /* 0x000000400c00780c */ /* 0x000fe40003f06070 */
[----:B------:R-:W-:Y:S01]  /*e110*/  PRMT R4, R4, 0x5410, R3 ;  /* 0x0000541004047816 */ /* 0x000fe20000000003 */
[----:B-1----:R-:W-:-:S06]  /*e120*/  ULEA UR4, UR5, UR4, 0x18 ;  /* 0x0000000405047291 */ /* 0x002fcc000f8ec0ff */
[----:B------:R-:W-:Y:S01]  /*e130*/  LEA R3, R0, UR4, 0x2 ;  /* 0x0000000400037c11 */ /* 0x000fe2000f8e10ff */
[----:B------:R-:W-:-:S04]  /*e140*/  IMAD.MOV.U32 R0, RZ, RZ, 0x20 ;  /* 0x00000020ff007424 */ /* 0x000fc800078e00ff */
[----:B------:R1:W-:Y:S01]  /*e150*/  STS [R3], R4 ;  /* 0x0000000403007388 */ /* 0x0003e20000000800 */
[----:B------:R-:W-:Y:S05]  /*e160*/  @!P0 BRA `(.L_x_591) ;  /* 0x0000000000c48947 */ /* 0x000fea0003800000 */
[----:B-1----:R-:W-:-:S07]  /*e170*/  MOV R4, R12 ;  /* 0x0000000c00047202 */ /* 0x002fce0000000f00 */
.L_x_594:
        /* <DEDUP_REMOVED lines=9> */
[----:B------:R-:W-:Y:S01]  /*e210*/  IMAD R4, R11, 0x4, R3 ;  /* 0x000000040b047824 */ /* 0x000fe200078e0203 */
[----:B------:R-:W-:Y:S02]  /*e220*/  LOP3.LUT P2, RZ, R27, 0xff, RZ, 0xc0, !PT ;  /* 0x000000ff1bff7812 */ /* 0x000fe4000784c0ff */
[----:B------:R-:W-:Y:S02]  /*e230*/  LOP3.LUT P1, RZ, R28, 0xff, RZ, 0xc0, !PT ;  /* 0x000000ff1cff7812 */ /* 0x000fe4000782c0ff */
[----:B------:R-:W-:Y:S01]  /*e240*/  LOP3.LUT P3, RZ, R24, 0xff, RZ, 0xc0, !PT ;  /* 0x000000ff18ff7812 */ /* 0x000fe2000786c0ff */
[----:B------:R-:W1:Y:S01]  /*e250*/  LDS R4, [R4] ;  /* 0x0000000004047984 */ /* 0x000e620000000800 */
[----:B------:R-:W-:Y:S02]  /*e260*/  LOP3.LUT P0, RZ, R22, 0xff, RZ, 0xc0, !PT ;  /* 0x000000ff16ff7812 */ /* 0x000fe4000780c0ff */
[C---:B-1----:R-:W-:Y:S01]  /*e270*/  PRMT R6, R4.reuse, 0x7771, RZ ;  /* 0x0000777104067816 */ /* 0x042fe200000000ff */
[----:B------:R-:W-:Y:S01]  /*e280*/  I2F.S8 R5, R4 ;  /* 0x0000000400057306 */ /* 0x000fe20000001400 */
[----:B------:R-:W-:-:S02]  /*e290*/  PRMT R8, R4, 0x7772, RZ ;  /* 0x0000777204087816 */ /* 0x000fc400000000ff */
[----:B------:R-:W-:-:S05]  /*e2a0*/  PRMT R10, R4, 0x7773, RZ ;  /* 0x00007773040a7816 */ /* 0x000fca00000000ff */
[----:B------:R-:W1:Y:S08]  /*e2b0*/  I2F.S8 R6, R6 ;  /* 0x0000000600067306 */ /* 0x000e700000001400 */
[----:B------:R-:W-:Y:S08]  /*e2c0*/  I2F.S8 R8, R8 ;  /* 0x0000000800087306 */ /* 0x000ff00000001400 */
[----:B------:R-:W-:Y:S08]  /*e2d0*/  I2F.S8 R10, R10 ;  /* 0x0000000a000a7306 */ /* 0x000ff00000001400 */
[----:B-1----:R-:W1:Y:S08]  /*e2e0*/  F2F.BF16.F32 R7, R6 ;  /* 0x0000000600077304 */ /* 0x002e700000202000 */
[----:B------:R-:W2:Y:S01]  /*e2f0*/  F2F.BF16.F32 R5, R5 ;  /* 0x0000000500057304 */ /* 0x000ea20000202000 */
        /* <DEDUP_REMOVED lines=10> */
[----:B------:R-:W-:Y:S02]  /*e3a0*/  LOP3.LUT R7, R28, 0xffff, RZ, 0xc0, !PT ;  /* 0x0000ffff1c077812 */ /* 0x000fe400078ec0ff */
[----:B--2---:R-:W-:Y:S02]  /*e3b0*/  @!P0 SHF.L.U32 R4, R13, 0x10, RZ ;  /* 0x000000100d048819 */ /* 0x004fe400000006ff */
[----:B------:R-:W-:Y:S02]  /*e3c0*/  SEL R24, RZ, 0x1, !P3 ;  /* 0x00000001ff187807 */ /* 0x000fe40005800000 */
[----:B------:R-:W-:-:S02]  /*e3d0*/  FSETP.NEU.OR P0, PT, R4, RZ, P0 ;  /* 0x000000ff0400720b */ /* 0x000fc4000070d400 */
[----:B------:R-:W-:Y:S02]  /*e3e0*/  LOP3.LUT R4, R27, 0xffff, RZ, 0xc0, !PT ;  /* 0x0000ffff1b047812 */ /* 0x000fe400078ec0ff */
[----:B------:R-:W-:Y:S02]  /*e3f0*/  SEL R22, RZ, 0x1, !P0 ;  /* 0x00000001ff167807 */ /* 0x000fe40004000000 */
[----:B------:R-:W-:Y:S02]  /*e400*/  LOP3.LUT R5, R24, 0xffff, RZ, 0xc0, !PT ;  /* 0x0000ffff18057812 */ /* 0x000fe400078ec0ff */
[----:B------:R-:W-:Y:S02]  /*e410*/  PRMT R7, R7, 0x3340, R4 ;  /* 0x0000334007077816 */ /* 0x000fe40000000004 */
[----:B------:R-:W-:-:S04]  /*e420*/  PRMT R4, R5, 0x3340, R22 ;  /* 0x0000334005047816 */ /* 0x000fc80000000016 */
[----:B------:R-:W-:-:S05]  /*e430*/  PRMT R4, R7, 0x5410, R4 ;  /* 0x0000541007047816 */ /* 0x000fca0000000004 */
[----:B------:R1:W-:Y:S02]  /*e440*/  STS [R3], R4 ;  /* 0x0000000403007388 */ /* 0x0003e40000000800 */
.L_x_593:
[----:B------:R-:W-:Y:S05]  /*e450*/  BSYNC.RECONVERGENT B0 ;  /* 0x0000000000007941 */ /* 0x000fea0003800200 */
.L_x_592:
[----:B-1----:R-:W-:Y:S01]  /*e460*/  IMAD.MOV.U32 R4, RZ, RZ, R11 ;  /* 0x000000ffff047224 */ /* 0x002fe200078e000b */
[----:B------:R-:W-:Y:S06]  /*e470*/  @P4 BRA `(.L_x_594) ;  /* 0xfffffffc00404947 */ /* 0x000fec000383ffff */
.L_x_591:
[----:B------:R-:W-:Y:S01]  /*e480*/  ISETP.GE.U32.AND P0, PT, R0, 0x2, PT ;  /* 0x000000020000780c */ /* 0x000fe20003f06070 */
[----:B------:R-:W-:Y:S05]  /*e490*/  WARPSYNC.ALL ;  /* 0x0000000000007948 */ /* 0x000fea0003800000 */
[----:B------:R-:W-:Y:S07]  /*e4a0*/  BAR.SYNC.DEFER_BLOCKING 0x0 ;  /* 0x0000000000007b1d */ /* 0x000fee0000010000 */
[----:B------:R-:W-:Y:S05]  /*e4b0*/  @!P0 BRA `(.L_x_590) ;  /* 0x0000000000b48947 */ /* 0x000fea0003800000 */
[----:B-1----:R-:W-:-:S07]  /*e4c0*/  IMAD.MOV.U32 R3, RZ, RZ, 0x1 ;  /* 0x00000001ff037424 */ /* 0x002fce00078e00ff */
.L_x_595:
[----:B------:R-:W-:Y:S02]  /*e4d0*/  LOP3.LUT R4, R28, 0xffff, RZ, 0xc0, !PT ;  /* 0x0000ffff1c047812 */ /* 0x000fe400078ec0ff */
[----:B------:R-:W-:Y:S02]  /*e4e0*/  LOP3.LUT R5, R27, 0xffff, RZ, 0xc0, !PT ;  /* 0x0000ffff1b057812 */ /* 0x000fe400078ec0ff */
[----:B------:R-:W-:Y:S02]  /*e4f0*/  PRMT R4, R4, 0x8880, RZ ;  /* 0x0000888004047816 */ /* 0x000fe400000000ff */
[----:B------:R-:W-:Y:S02]  /*e500*/  LOP3.LUT R6, R24, 0xffff, RZ, 0xc0, !PT ;  /* 0x0000ffff18067812 */ /* 0x000fe400078ec0ff */
[----:B------:R-:W-:Y:S02]  /*e510*/  PRMT R5, R5, 0x8880, RZ ;  /* 0x0000888005057816 */ /* 0x000fe400000000ff */
[----:B------:R-:W-:Y:S01]  /*e520*/  PRMT R8, R6, 0x8880, RZ ;  /* 0x0000888006087816 */ /* 0x000fe200000000ff */
[----:B------:R-:W1:Y:S01]  /*e530*/  SHFL.DOWN PT, R4, R4, R3, 0x1f ;  /* 0x08001f0304047589 */ /* 0x000e6200000e0000 */
[----:B------:R-:W-:-:S02]  /*e540*/  MOV R6, R5 ;  /* 0x0000000500067202 */ /* 0x000fc40000000f00 */
[----:B------:R-:W-:Y:S02]  /*e550*/  LOP3.LUT R5, R22, 0xffff, RZ, 0xc0, !PT ;  /* 0x0000ffff16057812 */ /* 0x000fe400078ec0ff */
[----:B------:R-:W-:Y:S01]  /*e560*/  SHFL.DOWN PT, R8, R8, R3, 0x1f ;  /* 0x08001f0308087589 */ /* 0x000fe200000e0000 */
[----:B------:R-:W-:Y:S02]  /*e570*/  LOP3.LUT P2, RZ, R24, 0xff, RZ, 0xc0, !PT ;  /* 0x000000ff18ff7812 */ /* 0x000fe4000784c0ff */
[----:B------:R-:W-:Y:S01]  /*e580*/  PRMT R10, R5, 0x8880, RZ ;  /* 0x00008880050a7816 */ /* 0x000fe200000000ff */
[----:B------:R-:W2:Y:S01]  /*e590*/  SHFL.DOWN PT, R6, R6, R3, 0x1f ;  /* 0x08001f0306067589 */ /* 0x000ea200000e0000 */
[----:B------:R-:W-:-:S04]  /*e5a0*/  LOP3.LUT P3, RZ, R22, 0xff, RZ, 0xc0, !PT ;  /* 0x000000ff16ff7812 */ /* 0x000fc8000786c0ff */
[----:B------:R3:W4:Y:S01]  /*e5b0*/  SHFL.DOWN PT, R10, R10, R3, 0x1f ;  /* 0x08001f030a0a7589 */ /* 0x00072200000e0000 */
[----:B-1----:R-:W-:Y:S01]  /*e5c0*/  ISETP.NE.AND P0, PT, R4, RZ, PT ;  /* 0x000000ff0400720c */ /* 0x002fe20003f05270 */
[----:B---3--:R-:W-:-:S03]  /*e5d0*/  IMAD.SHL.U32 R3, R3, 0x2, RZ ;  /* 0x0000000203037824 */ /* 0x008fc600078e00ff */
[----:B------:R-:W-:Y:S02]  /*e5e0*/  FSEL R5, RZ, 1, !P0 ;  /* 0x3f800000ff057808 */ /* 0x000fe40004000000 */
[----:B------:R-:W-:Y:S02]  /*e5f0*/  ISETP.GE.AND P4, PT, R3, R0, PT ;  /* 0x000000000300720c */ /* 0x000fe40003f86270 */
[----:B------:R-:W1:Y:S01]  /*e600*/  F2F.BF16.F32 R4, R5 ;  /* 0x0000000500047304 */ /* 0x000e620000202000 */
[----:B--2---:R-:W-:-:S04]  /*e610*/  ISETP.NE.AND P0, PT, R6, RZ, PT ;  /* 0x000000ff0600720c */ /* 0x004fc80003f05270 */
[----:B------:R-:W-:Y:S02]  /*e620*/  FSEL R7, RZ, 1, !P0 ;  /* 0x3f800000ff077808 */ /* 0x000fe40004000000 */
[----:B------:R-:W-:Y:S02]  /*e630*/  ISETP.NE.AND P0, PT, R8, RZ, PT ;  /* 0x000000ff0800720c */ /* 0x000fe40003f05270 */
[----:B----4-:R-:W-:Y:S02]  /*e640*/  ISETP.NE.AND P1, PT, R10, RZ, PT ;  /* 0x000000ff0a00720c */ /* 0x010fe40003f25270 */
[----:B------:R-:W-:Y:S01]  /*e650*/  FSEL R6, RZ, 1, !P0 ;  /* 0x3f800000ff067808 */ /* 0x000fe20004000000 */
[----:B------:R-:W2:Y:S01]  /*e660*/  F2F.BF16.F32 R7, R7 ;  /* 0x0000000700077304 */ /* 0x000ea20000202000 */
[----:B------:R-:W-:Y:S02]  /*e670*/  FSEL R8, RZ, 1, !P1 ;  /* 0x3f800000ff087808 */ /* 0x000fe40004800000 */
[----:B------:R-:W-:-:S02]  /*e680*/  LOP3.LUT P0, RZ, R28, 0xff, RZ, 0xc0, !PT ;  /* 0x000000ff1cff7812 */ /* 0x000fc4000780c0ff */
[----:B------:R-:W-:-:S03]  /*e690*/  LOP3.LUT P1, RZ, R27, 0xff, RZ, 0xc0, !PT ;  /* 0x000000ff1bff7812 */ /* 0x000fc6000782c0ff */
[----:B------:R-:W3:Y:S08]  /*e6a0*/  F2F.BF16.F32 R6, R6 ;  /* 0x0000000600067304 */ /* 0x000ef00000202000 */
[----:B------:R-:W4:Y:S01]  /*e6b0*/  F2F.BF16.F32 R8, R8 ;  /* 0x0000000800087304 */ /* 0x000f220000202000 */
[----:B-1----:R-:W-:-:S05]  /*e6c0*/  @!P0 IMAD.U32 R4, R4, 0x10000, RZ ;  /* 0x0001000004048824 */ /* 0x002fca00078e00ff */
[----:B------:R-:W-:Y:S01]  /*e6d0*/  FSETP.NEU.OR P0, PT, R4, RZ, P0 ;  /* 0x000000ff0400720b */ /* 0x000fe2000070d400 */
[----:B--2---:R-:W-:Y:S01]  /*e6e0*/  @!P1 IMAD.U32 R4, R7, 0x10000, RZ ;  /* 0x0001000007049824 */ /* 0x004fe200078e00ff */
[----:B---3--:R-:W-:Y:S02]  /*e6f0*/  @!P2 SHF.L.U32 R5, R6, 0x10, RZ ;  /* 0x000000100605a819 */ /* 0x008fe400000006ff */
[----:B------:R-:W-:Y:S02]  /*e700*/  SEL R28, RZ, 0x1, !P0 ;  /* 0x00000001ff1c7807 */ /* 0x000fe40004000000 */
[----:B------:R-:W-:Y:S02]  /*e710*/  FSETP.NEU.OR P1, PT, R4, RZ, P1 ;  /* 0x000000ff0400720b */ /* 0x000fe40000f2d400 */
[----:B------:R-:W-:Y:S01]  /*e720*/  FSETP.NEU.OR P2, PT, R5, RZ, P2 ;  /* 0x000000ff0500720b */ /* 0x000fe2000174d400 */
[----:B----4-:R-:W-:Y:S01]  /*e730*/  @!P3 IMAD.U32 R6, R8, 0x10000, RZ ;  /* 0x000100000806b824 */ /* 0x010fe200078e00ff */
[----:B------:R-:W-:-:S02]  /*e740*/  SEL R27, RZ, 0x1, !P1 ;  /* 0x00000001ff1b7807 */ /* 0x000fc40004800000 */
[----:B------:R-:W-:Y:S02]  /*e750*/  SEL R24, RZ, 0x1, !P2 ;  /* 0x00000001ff187807 */ /* 0x000fe40005000000 */
[----:B------:R-:W-:-:S04]  /*e760*/  FSETP.NEU.OR P3, PT, R6, RZ, P3 ;  /* 0x000000ff0600720b */ /* 0x000fc80001f6d400 */
[----:B------:R-:W-:Y:S01]  /*e770*/  SEL R22, RZ, 0x1, !P3 ;  /* 0x00000001ff167807 */ /* 0x000fe20005800000 */
[----:B------:R-:W-:Y:S08]  /*e780*/  @!P4 BRA `(.L_x_595) ;  /* 0xfffffffc0050c947 */ /* 0x000ff0000383ffff */
.L_x_590:
[----:B------:R-:W3:Y:S01]  /*e790*/  LDCU UR9, c[0x0][0x558] ;  /* 0x0000ab00ff0977ac */ /* 0x000ee20008000800 */
[----:B------:R-:W-:Y:S01]  /*e7a0*/  HFMA2 R29, -RZ, RZ, 0, 0 ;  /* 0x00000000ff1d7431 */ /* 0x000fe200000001ff */
[----:B------:R-:W1:Y:S01]  /*e7b0*/  LDCU.64 UR6, c[0x0][0x3a8] ;  /* 0x00007500ff0677ac */ /* 0x000e620008000a00 */
[----:B------:R-:W4:Y:S01]  /*e7c0*/  LDCU UR8, c[0x0][0x394] ;  /* 0x00007280ff0877ac */ /* 0x000f220008000800 */
[----:B---3--:R-:W-:-:S04]  /*e7d0*/  UIADD3 UR5, UPT, UPT, UR9, -0x1, URZ ;  /* 0xffffffff09057890 */ /* 0x008fc8000fffe0ff */
[----:B------:R-:W-:Y:S01]  /*e7e0*/  UISETP.LT.U32.AND UP0, UPT, UR5, 0x18, UPT ;  /* 0x000000180500788c */ /* 0x000fe2000bf01070 */
[----:B-12---:R-:W-:-:S03]  /*e7f0*/  IMAD R0, R2, UR6, RZ ;  /* 0x0000000602007c24 */ /* 0x006fc6000f8e02ff */
[----:B------:R-:W-:Y:S01]  /*e800*/  USEL UR4, UR5, 0x18, UP0 ;  /* 0x0000001805047887 */ /* 0x000fe20008000000 */
[----:B------:R-:W-:Y:S01]  /*e810*/  IMAD R3, R17, UR7, R0 ;  /* 0x0000000711037c24 */ /* 0x000fe2000f8e0200 */
[----:B------:R-:W-:Y:S02]  /*e820*/  UISETP.NE.AND UP0, UPT, UR9, URZ, UPT ;  /* 0x000000ff0900728c */ /* 0x000fe4000bf05270 */
[----:B------:R-:W-:Y:S01]  /*e830*/  UIADD3 UR4, UPT, UPT, UR4, 0x1, URZ ;  /* 0x0000000104047890 */ /* 0x000fe2000fffe0ff */
[----:B----4-:R-:W-:-:S04]  /*e840*/  IMAD R3, R16, UR8, R3 ;  /* 0x0000000810037c24 */ /* 0x010fc8000f8e0203 */
[----:B------:R-:W-:Y:S02]  /*e850*/  IMAD.SHL.U32 R7, R3, 0x4, RZ ;  /* 0x0000000403077824 */ /* 0x000fe400078e00ff */
[----:B------:R-:W-:Y:S05]  /*e860*/  BRA.U !UP0, `(.L_x_596) ;  /* 0x0000001108447547 */ /* 0x000fea000b800000 */
[----:B------:R-:W1:Y:S01]  /*e870*/  LDCU.64 UR8, c[0x0][0x560] ;  /* 0x0000ac00ff0877ac */ /* 0x000e620008000a00 */
        /* <DEDUP_REMOVED lines=272> */
.L_x_596:
[----:B------:R-:W-:Y:S01]  /*f980*/  IMAD.MOV.U32 R25, RZ, RZ, RZ ;  /* 0x000000ffff197224 */ /* 0x000fe200078e00ff */
        /* <DEDUP_REMOVED lines=275> */
.L_x_597:
        /* <DEDUP_REMOVED lines=272> */
[----:B------:R-:W-:-:S05]  /*11bc0*/  SHF.R.U32.HI R0, RZ, UR7, R0 ;  /* 0x00000007ff007c19 */ /* 0x000fca0008011600 */
[----:B------:R-:W-:-:S04]  /*11bd0*/  IMAD.MOV R4, RZ, RZ, -R0 ;  /* 0x000000ffff047224 */ /* 0x000fc800078e0a00 */
[----:B--2---:R-:W-:-:S04]  /*11be0*/  IMAD R4, R4, UR8, R5 ;  /* 0x0000000804047c24 */ /* 0x004fc8000f8e0205 */
[----:B---3--:R-:W-:-:S07]  /*11bf0*/  IMAD R23, R4, UR9, R23 ;  /* 0x0000000904177c24 */ /* 0x008fce000f8e0217 */
.L_x_598:
[----:B------:R-:W-:Y:S01]  /*11c00*/  MOV R18, RZ ;  /* 0x000000ff00127202 */ /* 0x000fe20000000f00 */
[----:B------:R-:W-:Y:S06]  /*11c10*/  BRA.U !UP0, `(.L_x_599) ;  /* 0x0000001108487547 */ /* 0x000fec000b800000 */
[----:B------:R-:W1:Y:S01]  /*11c20*/  LDCU.64 UR6, c[0x0][0x560] ;  /* 0x0000ac00ff0677ac */ /* 0x000e620008000a00 */
[----:B------:R-:W-:Y:S02]  /*11c30*/  VIADD R5, R7, 0x3 ;  /* 0x0000000307057836 */ /* 0x000fe40000000000 */
        /* <DEDUP_REMOVED lines=272> */
.L_x_599:
[----:B------:R-:W1:Y:S01]  /*12d40*/  LDC.64 R8, c[0x0][0x768] ;  /* 0x0001da00ff087b82 */ /* 0x000e620000000a00 */
[----:B------:R-:W2:Y:S02]  /*12d50*/  LDCU UR6, c[0x0][0x3a4] ;  /* 0x00007480ff0677ac */ /* 0x000ea40008000800 */
[----:B--2---:R-:W-:Y:S01]  /*12d60*/  UISETP.NE.AND UP1, UPT, UR6, URZ, UPT ;  /* 0x000000ff0600728c */ /* 0x004fe2000bf25270 */
[----:B-1----:R-:W-:Y:S02]  /*12d70*/  IADD3 R4, P1, PT, R29, R8, RZ ;  /* 0x000000081d047210 */ /* 0x002fe40007f3e0ff */
        /* <DEDUP_REMOVED lines=282> */
.L_x_601:
[----:B------:R-:W-:Y:S01]  /*13f20*/  MOV R25, RZ ;  /* 0x000000ff00197202 */ /* 0x000fe20000000f00 */
[----:B------:R-:W-:Y:S06]  /*13f30*/  BRA.U !UP0, `(.L_x_602) ;  /* 0x0000001108487547 */ /* 0x000fec000b800000 */
[----:B------:R-:W1:Y:S01]  /*13f40*/  LDCU.64 UR6, c[0x0][0x560] ;  /* 0x0000ac00ff0677ac */ /* 0x000e620008000a00 */
[----:B------:R-:W-:Y:S02]  /*13f50*/  HFMA2 R8, -RZ, RZ, 0, 0 ;  /* 0x00000000ff087431 */ /* 0x000fe400000001ff */
        /* <DEDUP_REMOVED lines=272> */
.L_x_602:
        /* <DEDUP_REMOVED lines=276> */
.L_x_603:
        /* <DEDUP_REMOVED lines=276> */
.L_x_604:
        /* <DEDUP_REMOVED lines=23> */
[----:B------:R1:W-:Y:S04]  /*17450*/  STG.E.U8 desc[UR36][R6.64+0x1], R27 ;  /* 0x0000011b06007986 */ /* 0x0003e8000c101124 */
[----:B------:R1:W-:Y:S04]  /*17460*/  STG.E.U8 desc[UR36][R6.64+0x2], R24 ;  /* 0x0000021806007986 */ /* 0x0003e8000c101124 */
[----:B------:R1:W-:Y:S02]  /*17470*/  STG.E.U8 desc[UR36][R6.64+0x3], R22 ;  /* 0x0000031606007986 */ /* 0x0003e4000c101124 */
.L_x_606:
[----:B------:R-:W-:Y:S05]  /*17480*/  BSYNC.RECONVERGENT B0 ;  /* 0x0000000000007941 */ /* 0x000fea0003800200 */
.L_x_605:
        /* <DEDUP_REMOVED lines=28> */
[----:B-1----:R-:W-:-:S03]  /*17650*/  ULEA UR5, UR6, UR5, 0x18 ;  /* 0x0000000506057291 */ /* 0x002fc6000f8ec0ff */
[----:B------:R-:W1:Y:S01]  /*17660*/  POPC R9, R9 ;  /* 0x0000000900097309 */ /* 0x000e620000000000 */
[----:B--2---:R-:W1:Y:S02]  /*17670*/  SHFL.IDX PT, R0, R3, R8, 0x1f ;  /* 0x00001f0803007589 */ /* 0x004e6400000e0000 */
[----:B-1----:R-:W-:-:S04]  /*17680*/  IADD3 R0, PT, PT, R0, R9, RZ ;  /* 0x0000000900007210 */ /* 0x002fc80007ffe0ff */
[----:B------:R-:W-:-:S04]  /*17690*/  ISETP.NE.AND P1, PT, R0, UR4, PT ;  /* 0x0000000400007c0c */ /* 0x000fc8000bf25270 */
[----:B------:R-:W-:-:S05]  /*176a0*/  SEL R0, RZ, 0x1, P1 ;  /* 0x00000001ff007807 */ /* 0x000fca0000800000 */
[----:B------:R2:W-:Y:S04]  /*176b0*/  STS.U8 [UR5], R0 ;  /* 0x00000000ff007988 */ /* 0x0005e80008000005 */
.L_x_608:
[----:B------:R-:W-:Y:S05]  /*176c0*/  BSYNC.RECONVERGENT B0 ;  /* 0x0000000000007941 */ /* 0x000fea0003800200 */
.L_x_607:
        /* <DEDUP_REMOVED lines=20> */
[----:B-1----:R-:W-:-:S08]  /*17810*/  IMAD.U32 R27, RZ, RZ, UR4 ;  /* 0x00000004ff1b7e24 */ /* 0x002fd0000f8e00ff */
[----:B------:R-:W-:Y:S05]  /*17820*/  BRA.U !UP0, `(.L_x_610) ;  /* 0x0000000108d47547 */ /* 0x000fea000b800000 */
[----:B------:R-:W1:Y:S01]  /*17830*/  LDCU UR4, c[0x0][0x360] ;  /* 0x00006c00ff0477ac */ /* 0x000e620008000800 */
[C---:B------:R-:W-:Y:S02]  /*17840*/  PRMT R24, R27.reuse, 0x7610, R24 ;  /* 0x000076101b187816 */ /* 0x040fe40000000018 */
[C---:B------:R-:W-:Y:S01]  /*17850*/  PRMT R22, R27.reuse, 0x7610, R22 ;  /* 0x000076101b167816 */ /* 0x040fe20000000016 */
[----:B------:R-:W2:Y:S01]  /*17860*/  LDCU UR5, c[0x0][0x398] ;  /* 0x00007300ff0577ac */ /* 0x000ea20008000800 */
[----:B------:R-:W-:Y:S01]  /*17870*/  PRMT R19, R27, 0x7610, R19 ;  /* 0x000076101b137816 */ /* 0x000fe20000000013 */
[----:B------:R-:W3:Y:S01]  /*17880*/  LDCU UR6, c[0x0][0x398] ;  /* 0x00007300ff0677ac */ /* 0x000ee20008000800 */
[----:B-1----:R-:W-:-:S05]  /*17890*/  IMAD R0, R17, UR4, R2 ;  /* 0x0000000411007c24 */ /* 0x002fca000f8e0202 */
[----:B--2---:R-:W-:-:S13]  /*178a0*/  ISETP.GE.U32.AND P1, PT, R0, UR5, PT ;  /* 0x0000000500007c0c */ /* 0x004fda000bf26070 */
[----:B---3--:R-:W-:Y:S05]  /*178b0*/  @P1 BRA `(.L_x_611) ;  /* 0x0000000400781947 */ /* 0x008fea0003800000 */
[----:B------:R-:W1:Y:S01]  /*178c0*/  LDCU UR5, c[0x0][0x374] ;  /* 0x00006e80ff0577ac */ /* 0x000e620008000800 */
[----:B------:R-:W2:Y:S01]  /*178d0*/  LDC R11, c[0x0][0x364] ;  /* 0x0000d900ff0b7b82 */ /* 0x000ea20000000800 */
[----:B------:R-:W-:Y:S01]  /*178e0*/  BSSY.RECONVERGENT B1, `(.L_x_612) ;  /* 0x0000028000017945 */ /* 0x000fe20003800200 */
[C---:B------:R-:W-:Y:S02]  /*178f0*/  PRMT R24, R27.reuse, 0x7610, R24 ;  /* 0x000076101b187816 */ /* 0x040fe40000000018 */
[C---:B------:R-:W-:Y:S02]  /*17900*/  PRMT R22, R27.reuse, 0x7610, R22 ;  /* 0x000076101b167816 */ /* 0x040fe40000000016 */
[----:B------:R-:W-:Y:S02]  /*17910*/  PRMT R19, R27, 0x7610, R19 ;  /* 0x000076101b137816 */ /* 0x000fe40000000013 */
[----:B------:R-:W3:Y:S01]  /*17920*/  LDC.64 R6, c[0x0][0x770] ;  /* 0x0001dc00ff067b82 */ /* 0x000ee20000000a00 */
[----:B-1----:R-:W-:-:S02]  /*17930*/  IMAD R3, R16, UR5, RZ ;  /* 0x0000000510037c24 */ /* 0x002fc4000f8e02ff */
[----:B--2---:R-:W-:-:S07]  /*17940*/  IMAD R11, R11, UR4, RZ ;  /* 0x000000040b0b7c24 */ /* 0x004fce000f8e02ff */
.L_x_613:
[----:B------:R-:W-:-:S05]  /*17950*/  IADD3 R9, PT, PT, R3, R0, RZ ;  /* 0x0000000003097210 */ /* 0x000fca0007ffe0ff */
[----:B---3--:R-:W-:-:S05]  /*17960*/  IMAD.WIDE.U32 R8, R9, 0x4, R6 ;  /* 0x0000000409087825 */ /* 0x008fca00078e0006 */
[----:B------:R-:W2:Y:S04]  /*17970*/  LDG.E.S8 R10, desc[UR36][R8.64] ;  /* 0x00000024080a7981 */ /* 0x000ea8000c1e1300 */
[----:B------:R-:W3:Y:S04]  /*17980*/  LDG.E.U8 R13, desc[UR36][R8.64+0x2] ;  /* 0x00000224080d7981 */ /* 0x000ee8000c1e1100 */
[----:B------:R-:W4:Y:S04]  /*17990*/  LDG.E.U8 R12, desc[UR36][R8.64+0x1] ;  /* 0x00000124080c7981 */ /* 0x000f28000c1e1100 */
[----:B------:R-:W5:Y:S01]  /*179a0*/  LDG.E.U8 R14, desc[UR36][R8.64+0x3] ;  /* 0x00000324080e7981 */ /* 0x000f62000c1e1100 */
[----:B------:R-:W-:-:S02]  /*179b0*/  LOP3.LUT P2, RZ, R27, 0xff, RZ, 0xc0, !PT ;  /* 0x000000ff1bff7812 */ /* 0x000fc4000784c0ff */
[----:B------:R-:W-:Y:S01]  /*179c0*/  LOP3.LUT P4, RZ, R22, 0xff, RZ, 0xc0, !PT ;  /* 0x000000ff16ff7812 */ /* 0x000fe2000788c0ff */
[----:B------:R-:W-:Y:S01]  /*179d0*/  IMAD.IADD R0, R11, 0x1, R0 ;  /* 0x000000010b007824 */ /* 0x000fe200078e0200 */
[----:B------:R-:W-:Y:S02]  /*179e0*/  LOP3.LUT P3, RZ, R24, 0xff, RZ, 0xc0, !PT ;  /* 0x000000ff18ff7812 */ /* 0x000fe4000786c0ff */
[----:B------:R-:W-:Y:S02]  /*179f0*/  LOP3.LUT P1, RZ, R19, 0xff, RZ, 0xc0, !PT ;  /* 0x000000ff13ff7812 */ /* 0x000fe4000782c0ff */
[----:B------:R-:W-:Y:S01]  /*17a00*/  ISETP.GE.U32.AND P5, PT, R0, UR6, PT ;  /* 0x0000000600007c0c */ /* 0x000fe2000bfa6070 */
[----:B--2---:R-:W1:Y:S08]  /*17a10*/  I2F.S16 R10, R10 ;  /* 0x0000000a000a7306 */ /* 0x004e700000101400 */
[----:B---3--:R-:W2:Y:S08]  /*17a20*/  I2F.S8 R13, R13 ;  /* 0x0000000d000d7306 */ /* 0x008eb00000001400 */
[----:B----4-:R-:W3:Y:S08]  /*17a30*/  I2F.S8 R12, R12 ;  /* 0x0000000c000c7306 */ /* 0x010ef00000001400 */
[----:B-----5:R-:W4:Y:S08]  /*17a40*/  I2F.S8 R14, R14 ;  /* 0x0000000e000e7306 */ /* 0x020f300000001400 */
[----:B-1----:R-:W1:Y:S08]  /*17a50*/  F2F.BF16.F32 R15, R10 ;  /* 0x0000000a000f7304 */ /* 0x002e700000202000 */
[----:B--2---:R-:W2:Y:S08]  /*17a60*/  F2F.BF16.F32 R20, R13 ;  /* 0x0000000d00147304 */ /* 0x004eb00000202000 */
[----:B---3--:R-:W3:Y:S08]  /*17a70*/  F2F.BF16.F32 R16, R12 ;  /* 0x0000000c00107304 */ /* 0x008ef00000202000 */
[----:B----4-:R-:W4:Y:S01]  /*17a80*/  F2F.BF16.F32 R21, R14 ;  /* 0x0000000e00157304 */ /* 0x010f220000202000 */
[----:B-1----:R-:W-:-:S02]  /*17a90*/  @!P2 IMAD.U32 R8, R15, 0x10000, RZ ;  /* 0x000100000f08a824 */ /* 0x002fc400078e00ff */
[----:B--2---:R-:W-:-:S03]  /*17aa0*/  @!P4 IMAD.U32 R9, R20, 0x10000, RZ ;  /* 0x000100001409c824 */ /* 0x004fc600078e00ff */
[----:B------:R-:W-:Y:S02]  /*17ab0*/  FSETP.NEU.OR P2, PT, R8, RZ, P2 ;  /* 0x000000ff0800720b */ /* 0x000fe4000174d400 */
[----:B---3--:R-:W-:Y:S02]  /*17ac0*/  @!P3 SHF.L.U32 R8, R16, 0x10, RZ ;  /* 0x000000101008b819 */ /* 0x008fe400000006ff */
[----:B------:R-:W-:Y:S02]  /*17ad0*/  FSETP.NEU.OR P4, PT, R9, RZ, P4 ;  /* 0x000000ff0900720b */ /* 0x000fe4000278d400 */
[----:B----4-:R-:W-:Y:S02]  /*17ae0*/  @!P1 SHF.L.U32 R10, R21, 0x10, RZ ;  /* 0x00000010150a9819 */ /* 0x010fe400000006ff */
[----:B------:R-:W-:Y:S02]  /*17af0*/  FSETP.NEU.OR P3, PT, R8, RZ, P3 ;  /* 0x000000ff0800720b */ /* 0x000fe40001f6d400 */
[----:B------:R-:W-:-:S02]  /*17b00*/  FSETP.NEU.OR P1, PT, R10, RZ, P1 ;  /* 0x000000ff0a00720b */ /* 0x000fc40000f2d400 */
[----:B------:R-:W-:Y:S02]  /*17b10*/  SEL R27, RZ, 0x1, !P2 ;  /* 0x00000001ff1b7807 */ /* 0x000fe40005000000 */
[----:B------:R-:W-:Y:S02]  /*17b20*/  SEL R24, RZ, 0x1, !P3 ;  /* 0x00000001ff187807 */ /* 0x000fe40005800000 */
[----:B------:R-:W-:Y:S02]  /*17b30*/  SEL R22, RZ, 0x1, !P4 ;  /* 0x00000001ff167807 */ /* 0x000fe40006000000 */
[----:B------:R-:W-:Y:S01]  /*17b40*/  SEL R19, RZ, 0x1, !P1 ;  /* 0x00000001ff137807 */ /* 0x000fe20004800000 */
[----:B------:R-:W-:Y:S06]  /*17b50*/  @!P5 BRA `(.L_x_613) ;  /* 0xfffffffc007cd947 */ /* 0x000fec000383ffff */
[----:B------:R-:W-:Y:S05]  /*17b60*/  BSYNC.RECONVERGENT B1 ;  /* 0x0000000000017941 */ /* 0x000fea0003800200 */
.L_x_612:
[----:B------:R-:W-:Y:S05]  /*17b70*/  BRA `(.L_x_611) ;  /* 0x0000000000c87947 */ /* 0x000fea0003800000 */
.L_x_610:
[----:B------:R-:W1:Y:S01]  /*17b80*/  LDCU UR4, c[0x0][0x398] ;  /* 0x00007300ff0477ac */ /* 0x000e620008000800 */
[C---:B------:R-:W-:Y:S02]  /*17b90*/  PRMT R24, R27.reuse, 0x7610, R24 ;  /* 0x000076101b187816 */ /* 0x040fe40000000018 */
[C---:B------:R-:W-:Y:S01]  /*17ba0*/  PRMT R22, R27.reuse, 0x7610, R22 ;  /* 0x000076101b167816 */ /* 0x040fe20000000016 */
[----:B------:R-:W2:Y:S01]  /*17bb0*/  LDCU UR5, c[0x0][0x398] ;  /* 0x00007300ff0577ac */ /* 0x000ea20008000800 */
[----:B------:R-:W-:Y:S02]  /*17bc0*/  PRMT R19, R27, 0x7610, R19 ;  /* 0x000076101b137816 */ /* 0x000fe40000000013 */
[----:B-1----:R-:W-:-:S13]  /*17bd0*/  ISETP.GE.U32.AND P1, PT, R17, UR4, PT ;  /* 0x0000000411007c0c */ /* 0x002fda000bf26070 */
[----:B--2---:R-:W-:Y:S05]  /*17be0*/  @P1 BRA `(.L_x_611) ;  /* 0x0000000000ac1947 */ /* 0x004fea0003800000 */
[----:B------:R-:W1:Y:S01]  /*17bf0*/  LDCU UR4, c[0x0][0x374] ;  /* 0x00006e80ff0477ac */ /* 0x000e620008000800 */
[----:B------:R-:W2:Y:S01]  /*17c00*/  LDC R13, c[0x0][0x360] ;  /* 0x0000d800ff0d7b82 */ /* 0x000ea20000000800 */
[C---:B------:R-:W-:Y:S02]  /*17c10*/  PRMT R24, R27.reuse, 0x7610, R24 ;  /* 0x000076101b187816 */ /* 0x040fe40000000018 */
[C---:B------:R-:W-:Y:S02]  /*17c20*/  PRMT R22, R27.reuse, 0x7610, R22 ;  /* 0x000076101b167816 */ /* 0x040fe40000000016 */
[----:B------:R-:W-:Y:S02]  /*17c30*/  PRMT R19, R27, 0x7610, R19 ;  /* 0x000076101b137816 */ /* 0x000fe40000000013 */
[----:B------:R-:W-:Y:S01]  /*17c40*/  MOV R3, R17 ;  /* 0x0000001100037202 */ /* 0x000fe20000000f00 */
[----:B------:R-:W3:Y:S08]  /*17c50*/  LDC.64 R6, c[0x0][0x770] ;  /* 0x0001dc00ff067b82 */ /* 0x000ef00000000a00 */
[----:B------:R-:W4:Y:S01]  /*17c60*/  LDC R14, c[0x0][0x364] ;  /* 0x0000d900ff0e7b82 */ /* 0x000f220000000800 */
[----:B-1----:R-:W-:-:S07]  /*17c70*/  IMAD R16, R16, UR4, RZ ;  /* 0x0000000410107c24 */ /* 0x002fce000f8e02ff */
.L_x_614:
[----:B------:R-:W-:-:S04]  /*17c80*/  IMAD.IADD R9, R16, 0x1, R3 ;  /* 0x0000000110097824 */ /* 0x000fc800078e0203 */
[----:B--2---:R-:W-:-:S04]  /*17c90*/  IMAD R9, R9, R13, R2 ;  /* 0x0000000d09097224 */ /* 0x004fc800078e0202 */
[----:B---3--:R-:W-:-:S05]  /*17ca0*/  IMAD.WIDE.U32 R8, R9, 0x4, R6 ;  /* 0x0000000409087825 */ /* 0x008fca00078e0006 */
[----:B------:R-:W2:Y:S04]  /*17cb0*/  LDG.E.S8 R0, desc[UR36][R8.64] ;  /* 0x0000002408007981 */ /* 0x000ea8000c1e1300 */
[----:B------:R-:W3:Y:S04]  /*17cc0*/  LDG.E.U8 R10, desc[UR36][R8.64+0x1] ;  /* 0x00000124080a7981 */ /* 0x000ee8000c1e1100 */
[----:B------:R-:W5:Y:S04]  /*17cd0*/  LDG.E.U8 R12, desc[UR36][R8.64+0x3] ;  /* 0x00000324080c7981 */ /* 0x000f68000c1e1100 */
[----:B------:R-:W5:Y:S01]  /*17ce0*/  LDG.E.U8 R11, desc[UR36][R8.64+0x2] ;  /* 0x00000224080b7981 */ /* 0x000f62000c1e1100 */
[----:B------:R-:W-:-:S02]  /*17cf0*/  LOP3.LUT P1, RZ, R27, 0xff, RZ, 0xc0, !PT ;  /* 0x000000ff1bff7812 */ /* 0x000fc4000782c0ff */
[----:B------:R-:W-:Y:S02]  /*17d00*/  LOP3.LUT P3, RZ, R24, 0xff, RZ, 0xc0, !PT ;  /* 0x000000ff18ff7812 */ /* 0x000fe4000786c0ff */
[----:B------:R-:W-:Y:S02]  /*17d10*/  LOP3.LUT P2, RZ, R19, 0xff, RZ, 0xc0, !PT ;  /* 0x000000ff13ff7812 */ /* 0x000fe4000784c0ff */
[----:B------:R-:W-:Y:S02]  /*17d20*/  LOP3.LUT P4, RZ, R22, 0xff, RZ, 0xc0, !PT ;  /* 0x000000ff16ff7812 */ /* 0x000fe4000788c0ff */
[----:B----4-:R-:W-:-:S04]  /*17d30*/  IADD3 R3, PT, PT, R14, R3, RZ ;  /* 0x000000030e037210 */ /* 0x010fc80007ffe0ff */
[----:B------:R-:W-:Y:S01]  /*17d40*/  ISETP.GE.U32.AND P5, PT, R3, UR5, PT ;  /* 0x0000000503007c0c */ /* 0x000fe2000bfa6070 */
[----:B--2---:R-:W1:Y:S08]  /*17d50*/  I2F.S16 R0, R0 ;  /* 0x0000000000007306 */ /* 0x004e700000101400 */
[----:B---3--:R-:W2:Y:S08]  /*17d60*/  I2F.S8 R10, R10 ;  /* 0x0000000a000a7306 */ /* 0x008eb00000001400 */
[----:B-----5:R-:W3:Y:S08]  /*17d70*/  I2F.S8 R12, R12 ;  /* 0x0000000c000c7306 */ /* 0x020ef00000001400 */
[----:B------:R-:W4:Y:S08]  /*17d80*/  I2F.S8 R11, R11 ;  /* 0x0000000b000b7306 */ /* 0x000f300000001400 */
[----:B-1----:R-:W1:Y:S08]  /*17d90*/  F2F.BF16.F32 R15, R0 ;  /* 0x00000000000f7304 */ /* 0x002e700000202000 */
[----:B--2---:R-:W2:Y:S08]  /*17da0*/  F2F.BF16.F32 R20, R10 ;  /* 0x0000000a00147304 */ /* 0x004eb00000202000 */
[----:B---3--:R-:W3:Y:S08]  /*17db0*/  F2F.BF16.F32 R24, R12 ;  /* 0x0000000c00187304 */ /* 0x008ef00000202000 */
[----:B----4-:R-:W4:Y:S01]  /*17dc0*/  F2F.BF16.F32 R21, R11 ;  /* 0x0000000b00157304 */ /* 0x010f220000202000 */
[----:B-1----:R-:W-:-:S04]  /*17dd0*/  @!P1 SHF.L.U32 R8, R15, 0x10, RZ ;  /* 0x000000100f089819 */ /* 0x002fc800000006ff */
[----:B------:R-:W-:Y:S01]  /*17de0*/  FSETP.NEU.OR P1, PT, R8, RZ, P1 ;  /* 0x000000ff0800720b */ /* 0x000fe20000f2d400 */
[----:B--2---:R-:W-:Y:S02]  /*17df0*/  @!P3 IMAD.U32 R8, R20, 0x10000, RZ ;  /* 0x000100001408b824 */ /* 0x004fe400078e00ff */
[----:B---3--:R-:W-:-:S03]  /*17e00*/  @!P2 IMAD.U32 R9, R24, 0x10000, RZ ;  /* 0x000100001809a824 */ /* 0x008fc600078e00ff */
[----:B------:R-:W-:Y:S02]  /*17e10*/  FSETP.NEU.OR P3, PT, R8, RZ, P3 ;  /* 0x000000ff0800720b */ /* 0x000fe40001f6d400 */
[----:B----4-:R-:W-:Y:S02]  /*17e20*/  @!P4 SHF.L.U32 R0, R21, 0x10, RZ ;  /* 0x000000101500c819 */ /* 0x010fe400000006ff */
[----:B------:R-:W-:Y:S02]  /*17e30*/  FSETP.NEU.OR P2, PT, R9, RZ, P2 ;  /* 0x000000ff0900720b */ /* 0x000fe4000174d400 */
[----:B------:R-:W-:Y:S02]  /*17e40*/  FSETP.NEU.OR P4, PT, R0, RZ, P4 ;  /* 0x000000ff0000720b */ /* 0x000fe4000278d400 */
[----:B------:R-:W-:Y:S02]  /*17e50*/  SEL R27, RZ, 0x1, !P1 ;  /* 0x00000001ff1b7807 */ /* 0x000fe40004800000 */
[----:B------:R-:W-:-:S02]  /*17e60*/  SEL R24, RZ, 0x1, !P3 ;  /* 0x00000001ff187807 */ /* 0x000fc40005800000 */
[----:B------:R-:W-:Y:S02]  /*17e70*/  SEL R22, RZ, 0x1, !P4 ;  /* 0x00000001ff167807 */ /* 0x000fe40006000000 */
[----:B------:R-:W-:Y:S01]  /*17e80*/  SEL R19, RZ, 0x1, !P2 ;  /* 0x00000001ff137807 */ /* 0x000fe20005000000 */
[----:B------:R-:W-:Y:S06]  /*17e90*/  @!P5 BRA `(.L_x_614) ;  /* 0xfffffffc0078d947 */ /* 0x000fec000383ffff */
.L_x_611:
[----:B------:R-:W-:Y:S05]  /*17ea0*/  BSYNC.RECONVERGENT B0 ;  /* 0x0000000000007941 */ /* 0x000fea0003800200 */
.L_x_609:
[----:B------:R-:W1:Y:S01]  /*17eb0*/  S2UR UR6, SR_CgaCtaId ;  /* 0x00000000000679c3 */ /* 0x000e620000008800 */
[----:B------:R-:W2:Y:S01]  /*17ec0*/  LDCU UR5, c[0x0][0x360] ;  /* 0x00006c00ff0577ac */ /* 0x000ea20008000800 */
[----:B------:R-:W-:Y:S02]  /*17ed0*/  LOP3.LUT R0, R19, 0xffff, RZ, 0xc0, !PT ;  /* 0x0000ffff13007812 */ /* 0x000fe400078ec0ff */
[----:B------:R-:W-:Y:S01]  /*17ee0*/  LOP3.LUT R3, R22, 0xffff, RZ, 0xc0, !PT ;  /* 0x0000ffff16037812 */ /* 0x000fe200078ec0ff */
[----:B------:R-:W-:Y:S01]  /*17ef0*/  UMOV UR4, 0x400 ;  /* 0x0000040000047882 */ /* 0x000fe20000000000 */
[----:B------:R-:W-:Y:S01]  /*17f00*/  LOP3.LUT R6, R24, 0xffff, RZ, 0xc0, !PT ;  /* 0x0000ffff18067812 */ /* 0x000fe200078ec0ff */
[----:B------:R-:W-:Y:S01]  /*17f10*/  UIADD3 UR4, UPT, UPT, UR4, 0x10, URZ ;  /* 0x0000001004047890 */ /* 0x000fe2000fffe0ff */
[----:B------:R-:W-:Y:S02]  /*17f20*/  LOP3.LUT R7, R27, 0xffff, RZ, 0xc0, !PT ;  /* 0x0000ffff1b077812 */ /* 0x000fe400078ec0ff */
[----:B------:R-:W-:-:S02]  /*17f30*/  PRMT R3, R3, 0x3340, R0 ;  /* 0x0000334003037816 */ /* 0x000fc40000000000 */
[----:B------:R-:W-:-:S04]  /*17f40*/  PRMT R6, R7, 0x3340, R6 ;  /* 0x0000334007067816 */ /* 0x000fc80000000006 */
[----:B------:R-:W-:Y:S01]  /*17f50*/  PRMT R3, R6, 0x5410, R3 ;  /* 0x0000541006037816 */ /* 0x000fe20000000003 */
[----:B--2---:R-:W-:Y:S01]  /*17f60*/  IMAD R0, R17, UR5, R2 ;  /* 0x0000000511007c24 */ /* 0x004fe2000f8e0202 */
[----:B-1----:R-:W-:Y:S01]  /*17f70*/  ULEA UR8, UR6, UR4, 0x18 ;  /* 0x0000000406087291 */ /* 0x002fe2000f8ec0ff */
[----:B------:R-:W1:Y:S05]  /*17f80*/  LDCU UR6, c[0x0][0x364] ;  /* 0x00006c80ff0677ac */ /* 0x000e6a0008000800 */
[----:B------:R-:W-:-:S05]  /*17f90*/  LEA R0, R0, UR8, 0x2 ;  /* 0x0000000800007c11 */ /* 0x000fca000f8e10ff */
[----:B------:R2:W-:Y:S01]  /*17fa0*/  STS [R0], R3 ;  /* 0x0000000300007388 */ /* 0x0005e20000000800 */
[----:B-1----:R-:W-:-:S09]  /*17fb0*/  UISETP.GE.U32.AND UP0, UPT, UR6, 0x2, UPT ;  /* 0x000000020600788c */ /* 0x002fd2000bf06070 */
[----:B--2---:R-:W-:Y:S05]  /*17fc0*/  BRA.U !UP0, `(.L_x_615) ;  /* 0x0000000108c47547 */ /* 0x004fea000b800000 */
[----:B------:R-:W-:-:S05]  /*17fd0*/  UMOV UR4, UR6 ;  /* 0x0000000600047c82 */ /* 0x000fca0008000000 */
.L_x_618:
[----:B------:R-:W-:Y:S01]  /*17fe0*/  USHF.R.U32.HI UR7, URZ, 0x1, UR4 ;  /* 0x00000001ff077899 */ /* 0x000fe20008011604 */
[----:B------:R-:W-:Y:S05]  /*17ff0*/  BAR.SYNC.DEFER_BLOCKING 0x0 ;  /* 0x0000000000007b1d */ /* 0x000fea0000010000 */
[----:B-1----:R-:W-:Y:S01]  /*18000*/  VIADD R3, R17, UR7 ;  /* 0x0000000711037c36 */ /* 0x002fe20008000000 */
[----:B------:R-:W-:Y:S04]  /*18010*/  BSSY.RECONVERGENT B0, `(.L_x_616) ;  /* 0x0000029000007945 */ /* 0x000fe80003800200 */
[----:B------:R-:W-:-:S04]  /*18020*/  ISETP.GE.U32.AND P1, PT, R3, UR6, PT ;  /* 0x0000000603007c0c */ /* 0x000fc8000bf26070 */
[----:B------:R-:W-:-:S13]  /*18030*/  ISETP.GE.U32.OR P1, PT, R17, UR7, P1 ;  /* 0x0000000711007c0c */ /* 0x000fda0008f26470 */
[----:B------:R-:W-:Y:S05]  /*18040*/  @P1 BRA `(.L_x_617) ;  /* 0x0000000000941947 */ /* 0x000fea0003800000 */
[----:B------:R-:W-:Y:S01]  /*18050*/  IMAD R3, R3, UR5, R2 ;  /* 0x0000000503037c24 */ /* 0x000fe2000f8e0202 */
[----:B------:R-:W-:Y:S02]  /*18060*/  LOP3.LUT P2, RZ, R27, 0xff, RZ, 0xc0, !PT ;  /* 0x000000ff1bff7812 */ /* 0x000fe4000784c0ff */
[----:B------:R-:W-:Y:S02]  /*18070*/  LOP3.LUT P3, RZ, R24, 0xff, RZ, 0xc0, !PT ;  /* 0x000000ff18ff7812 */ /* 0x000fe4000786c0ff */
[----:B------:R-:W-:Y:S02]  /*18080*/  LEA R3, R3, UR8, 0x2 ;  /* 0x0000000803037c11 */ /* 0x000fe4000f8e10ff */
[----:B------:R-:W-:Y:S02]  /*18090*/  LOP3.LUT P4, RZ, R22, 0xff, RZ, 0xc0, !PT ;  /* 0x000000ff16ff7812 */ /* 0x000fe4000788c0ff */
[----:B------:R-:W-:Y:S02]  /*180a0*/  LOP3.LUT P1, RZ, R19, 0xff, RZ, 0xc0, !PT ;  /* 0x000000ff13ff7812 */ /* 0x000fe4000782c0ff */
[----:B------:R-:W1:Y:S02]  /*180b0*/  LDS R3, [R3] ;  /* 0x0000000003037984 */ /* 0x000e640000000800 */
[C---:B-1----:R-:W-:Y:S01]  /*180c0*/  PRMT R7, R3.reuse, 0x7771, RZ ;  /* 0x0000777103077816 */ /* 0x042fe200000000ff */
[----:B------:R-:W1:Y:S01]  /*180d0*/  I2F.S8 R6, R3 ;  /* 0x0000000300067306 */ /* 0x000e620000001400 */
[----:B------:R-:W-:-:S02]  /*180e0*/  PRMT R9, R3, 0x7772, RZ ;  /* 0x0000777203097816 */ /* 0x000fc400000000ff */
[----:B------:R-:W-:-:S05]  /*180f0*/  PRMT R11, R3, 0x7773, RZ ;  /* 0x00007773030b7816 */ /* 0x000fca00000000ff */
[----:B------:R-:W2:Y:S08]  /*18100*/  I2F.S8 R7, R7 ;  /* 0x0000000700077306 */ /* 0x000eb00000001400 */
[----:B------:R-:W-:Y:S08]  /*18110*/  I2F.S8 R9, R9 ;  /* 0x0000000900097306 */ /* 0x000ff00000001400 */
[----:B------:R-:W-:Y:S08]  /*18120*/  I2F.S8 R11, R11 ;  /* 0x0000000b000b7306 */ /* 0x000ff00000001400 */
[----:B-1----:R-:W1:Y:S08]  /*18130*/  F2F.BF16.F32 R6, R6 ;  /* 0x0000000600067304 */ /* 0x002e700000202000 */
[----:B--2---:R-:W2:Y:S01]  /*18140*/  F2F.BF16.F32 R8, R7 ;  /* 0x0000000700087304 */ /* 0x004ea20000202000 */
[----:B-1----:R-:W-:-:S07]  /*18150*/  @!P2 SHF.L.U32 R3, R6, 0x10, RZ ;  /* 0x000000100603a819 */ /* 0x002fce00000006ff */
[----:B------:R-:W1:Y:S01]  /*18160*/  F2F.BF16.F32 R10, R9 ;  /* 0x00000009000a7304 */ /* 0x000e620000202000 */
[----:B------:R-:W-:Y:S01]  /*18170*/  FSETP.NEU.OR P2, PT, R3, RZ, P2 ;  /* 0x000000ff0300720b */ /* 0x000fe2000174d400 */
[----:B--2---:R-:W-:-:S06]  /*18180*/  @!P3 IMAD.U32 R8, R8, 0x10000, RZ ;  /* 0x000100000808b824 */ /* 0x004fcc00078e00ff */
[----:B------:R-:W2:Y:S01]  /*18190*/  F2F.BF16.F32 R12, R11 ;  /* 0x0000000b000c7304 */ /* 0x000ea20000202000 */
[----:B------:R-:W-:Y:S02]  /*181a0*/  SEL R27, RZ, 0x1, !P2 ;  /* 0x00000001ff1b7807 */ /* 0x000fe40005000000 */
[----:B------:R-:W-:Y:S02]  /*181b0*/  FSETP.NEU.OR P3, PT, R8, RZ, P3 ;  /* 0x000000ff0800720b */ /* 0x000fe40001f6d400 */
[----:B------:R-:W-:Y:S02]  /*181c0*/  LOP3.LUT R8, R27, 0xffff, RZ, 0xc0, !PT ;  /* 0x0000ffff1b087812 */ /* 0x000fe400078ec0ff */
[----:B-1----:R-:W-:Y:S02]  /*181d0*/  @!P4 SHF.L.U32 R10, R10, 0x10, RZ ;  /* 0x000000100a0ac819 */ /* 0x002fe400000006ff */
[----:B------:R-:W-:Y:S02]  /*181e0*/  SEL R24, RZ, 0x1, !P3 ;  /* 0x00000001ff187807 */ /* 0x000fe40005800000 */
[----:B------:R-:W-:Y:S01]  /*181f0*/  FSETP.NEU.OR P4, PT, R10, RZ, P4 ;  /* 0x000000ff0a00720b */ /* 0x000fe2000278d400 */
[----:B--2---:R-:W-:-:S03]  /*18200*/  @!P1 IMAD.U32 R3, R12, 0x10000, RZ ;  /* 0x000100000c039824 */ /* 0x004fc600078e00ff */
[----:B------:R-:W-:Y:S02]  /*18210*/  SEL R22, RZ, 0x1, !P4 ;  /* 0x00000001ff167807 */ /* 0x000fe40006000000 */
[----:B------:R-:W-:Y:S02]  /*18220*/  FSETP.NEU.OR P1, PT, R3, RZ, P1 ;  /* 0x000000ff0300720b */ /* 0x000fe40000f2d400 */
[----:B------:R-:W-:Y:S02]  /*18230*/  LOP3.LUT R3, R24, 0xffff, RZ, 0xc0, !PT ;  /* 0x0000ffff18037812 */ /* 0x000fe400078ec0ff */
[----:B------:R-:W-:Y:S02]  /*18240*/  SEL R19, RZ, 0x1, !P1 ;  /* 0x00000001ff137807 */ /* 0x000fe40004800000 */
[----:B------:R-:W-:Y:S02]  /*18250*/  LOP3.LUT R6, R22, 0xffff, RZ, 0xc0, !PT ;  /* 0x0000ffff16067812 */ /* 0x000fe400078ec0ff */
[----:B------:R-:W-:-:S02]  /*18260*/  PRMT R8, R8, 0x3340, R3 ;  /* 0x0000334008087816 */ /* 0x000fc40000000003 */
[----:B------:R-:W-:-:S04]  /*18270*/  PRMT R3, R6, 0x3340, R19 ;  /* 0x0000334006037816 */ /* 0x000fc80000000013 */
[----:B------:R-:W-:-:S05]  /*18280*/  PRMT R3, R8, 0x5410, R3 ;  /* 0x0000541008037816 */ /* 0x000fca0000000003 */
[----:B------:R1:W-:Y:S02]  /*18290*/  STS [R0], R3 ;  /* 0x0000000300007388 */ /* 0x0003e40000000800 */
.L_x_617:
[----:B------:R-:W-:Y:S05]  /*182a0*/  BSYNC.RECONVERGENT B0 ;  /* 0x0000000000007941 */ /* 0x000fea0003800200 */
.L_x_616:
[----:B------:R-:W-:-:S03]  /*182b0*/  UISETP.GT.U32.AND UP0, UPT, UR4, 0x3, UPT ;  /* 0x000000030400788c */ /* 0x000fc6000bf04070 */
[----:B------:R-:W-:-:S06]  /*182c0*/  UMOV UR4, UR7 ;  /* 0x0000000700047c82 */ /* 0x000fcc0008000000 */
[----:B------:R-:W-:Y:S05]  /*182d0*/  BRA.U UP0, `(.L_x_618) ;  /* 0xfffffffd00407547 */ /* 0x000fea000b83ffff */
.L_x_615:
[----:B------:R-:W2:Y:S02]  /*182e0*/  LDCU UR4, c[0x0][0x39c] ;  /* 0x00007380ff0477ac */ /* 0x000ea40008000800 */
[----:B--2---:R-:W-:-:S09]  /*182f0*/  UISETP.NE.AND UP0, UPT, UR4, URZ, UPT ;  /* 0x000000ff0400728c */ /* 0x004fd2000bf05270 */
[----:B------:R-:W-:Y:S05]  /*18300*/  BRA.U !UP0, `(.L_x_619) ;  /* 0x0000000508b87547 */ /* 0x000fea000b800000 */
[----:B------:R-:W-:Y:S02]  /*18310*/  UISETP.GE.U32.AND UP0, UPT, UR5, 0x21, UPT ;  /* 0x000000210500788c */ /* 0x000fe4000bf06070 */
[----:B------:R-:W-:-:S07]  /*18320*/  UMOV UR4, UR5 ;  /* 0x0000000500047c82 */ /* 0x000fce0008000000 */
[----:B------:R-:W-:Y:S05]  /*18330*/  BRA.U !UP0, `(.L_x_620) ;  /* 0x0000000108ec7547 */ /* 0x000fea000b800000 */
[----:B-1----:R-:W-:Y:S01]  /*18340*/  LOP3.LUT R3, R19, 0xffff, RZ, 0xc0, !PT ;  /* 0x0000ffff13037812 */ /* 0x002fe200078ec0ff */
[----:B------:R-:W-:Y:S01]  /*18350*/  UISETP.GE.U32.AND UP0, UPT, UR5, 0x40, UPT ;  /* 0x000000400500788c */ /* 0x000fe2000bf06070 */
[----:B------:R-:W-:Y:S01]  /*18360*/  LOP3.LUT R6, R22, 0xffff, RZ, 0xc0, !PT ;  /* 0x0000ffff16067812 */ /* 0x000fe200078ec0ff */
        /* <DEDUP_REMOVED lines=8> */
[----:B--2---:R-:W-:-:S07]  /*183f0*/  MOV R3, UR5 ;  /* 0x0000000500037c02 */ /* 0x004fce0008000f00 */
.L_x_623:
[----:B------:R-:W-:Y:S01]  /*18400*/  SHF.R.U32.HI R13, RZ, 0x1, R3 ;  /* 0x00000001ff0d7819 */ /* 0x000fe20000011603 */
[----:B------:R-:W-:Y:S01]  /*18410*/  BAR.SYNC.DEFER_BLOCKING 0x0 ;  /* 0x0000000000007b1d */ /* 0x000fe20000010000 */
[----:B------:R-:W-:-:S03]  /*18420*/  ISETP.GT.U32.AND P5, PT, R3, 0x7f, PT ;  /* 0x0000007f0300780c */ /* 0x000fc60003fa4070 */
[----:B------:R-:W-:Y:S02]  /*18430*/  IMAD.IADD R6, R13, 0x1, R2 ;  /* 0x000000010d067824 */ /* 0x000fe400078e0202 */
[----:B------:R-:W-:Y:S03]  /*18440*/  BSSY.RECONVERGENT B0, `(.L_x_621) ;  /* 0x0000028000007945 */ /* 0x000fe60003800200 */
[----:B------:R-:W-:-:S04]  /*18450*/  ISETP.GE.U32.AND P1, PT, R6, UR5, PT ;  /* 0x0000000506007c0c */ /* 0x000fc8000bf26070 */
[----:B------:R-:W-:-:S13]  /*18460*/  ISETP.GE.U32.OR P1, PT, R2, R13, P1 ;  /* 0x0000000d0200720c */ /* 0x000fda0000f26470 */
[----:B------:R-:W-:Y:S05]  /*18470*/  @P1 BRA `(.L_x_622) ;  /* 0x0000000000901947 */ /* 0x000fea0003800000 */
[----:B------:R-:W-:Y:S02]  /*18480*/  LEA R3, R13, R0, 0x2 ;  /* 0x000000000d037211 */ /* 0x000fe400078e10ff */
[----:B------:R-:W-:Y:S02]  /*18490*/  LOP3.LUT P3, RZ, R27, 0xff, RZ, 0xc0, !PT ;  /* 0x000000ff1bff7812 */ /* 0x000fe4000786c0ff */
[----:B------:R-:W-:Y:S02]  /*184a0*/  LOP3.LUT P4, RZ, R24, 0xff, RZ, 0xc0, !PT ;  /* 0x000000ff18ff7812 */ /* 0x000fe4000788c0ff */
[----:B------:R-:W1:Y:S01]  /*184b0*/  LDS R3, [R3] ;  /* 0x0000000003037984 */ /* 0x000e620000000800 */
[----:B------:R-:W-:Y:S02]  /*184c0*/  LOP3.LUT P2, RZ, R22, 0xff, RZ, 0xc0, !PT ;  /* 0x000000ff16ff7812 */ /* 0x000fe4000784c0ff */
[----:B------:R-:W-:Y:S02]  /*184d0*/  LOP3.LUT P1, RZ, R19, 0xff, RZ, 0xc0, !PT ;  /* 0x000000ff13ff7812 */ /* 0x000fe4000782c0ff */
        /* <DEDUP_REMOVED lines=11> */
[----:B------:R-:W-:Y:S01]  /*18590*/  FSETP.NEU.OR P3, PT, R3, RZ, P3 ;  /* 0x000000ff0300720b */ /* 0x000fe20001f6d400 */
[----:B--2---:R-:W-:-:S06]  /*185a0*/  @!P2 IMAD.U32 R10, R10, 0x10000, RZ ;  /* 0x000100000a0aa824 */ /* 0x004fcc00078e00ff */
[----:B------:R-:W2:Y:S01]  /*185b0*/  F2F.BF16.F32 R12, R11 ;  /* 0x0000000b000c7304 */ /* 0x000ea20000202000 */
[----:B------:R-:W-:Y:S02]  /*185c0*/  SEL R27, RZ, 0x1, !P3 ;  /* 0x00000001ff1b7807 */ /* 0x000fe40005800000 */
[----:B------:R-:W-:Y:S02]  /*185d0*/  FSETP.NEU.OR P2, PT, R10, RZ, P2 ;  /* 0x000000ff0a00720b */ /* 0x000fe4000174d400 */
[----:B-1----:R-:W-:Y:S02]  /*185e0*/  @!P4 SHF.L.U32 R8, R8, 0x10, RZ ;  /* 0x000000100808c819 */ /* 0x002fe400000006ff */
[----:B------:R-:W-:Y:S02]  /*185f0*/  SEL R22, RZ, 0x1, !P2 ;  /* 0x00000001ff167807 */ /* 0x000fe40005000000 */
[----:B------:R-:W-:Y:S02]  /*18600*/  FSETP.NEU.OR P4, PT, R8, RZ, P4 ;  /* 0x000000ff0800720b */ /* 0x000fe4000278d400 */
[----:B------:R-:W-:-:S02]  /*18610*/  LOP3.LUT R8, R27, 0xffff, RZ, 0xc0, !PT ;  /* 0x0000ffff1b087812 */ /* 0x000fc400078ec0ff */
[----:B--2---:R-:W-:Y:S02]  /*18620*/  @!P1 SHF.L.U32 R3, R12, 0x10, RZ ;  /* 0x000000100c039819 */ /* 0x004fe400000006ff */
[----:B------:R-:W-:Y:S02]  /*18630*/  SEL R24, RZ, 0x1, !P4 ;  /* 0x00000001ff187807 */ /* 0x000fe40006000000 */
[----:B------:R-:W-:Y:S02]  /*18640*/  FSETP.NEU.OR P1, PT, R3, RZ, P1 ;  /* 0x000000ff0300720b */ /* 0x000fe40000f2d400 */
[----:B------:R-:W-:Y:S02]  /*18650*/  LOP3.LUT R3, R24, 0xffff, RZ, 0xc0, !PT ;  /* 0x0000ffff18037812 */ /* 0x000fe400078ec0ff */
[----:B------:R-:W-:Y:S02]  /*18660*/  SEL R19, RZ, 0x1, !P1 ;  /* 0x00000001ff137807 */ /* 0x000fe40004800000 */
[----:B------:R-:W-:-:S02]  /*18670*/  LOP3.LUT R6, R22, 0xffff, RZ, 0xc0, !PT ;  /* 0x0000ffff16067812 */ /* 0x000fc400078ec0ff */
[----:B------:R-:W-:Y:S02]  /*18680*/  PRMT R8, R8, 0x3340, R3 ;  /* 0x0000334008087816 */ /* 0x000fe40000000003 */
[----:B------:R-:W-:-:S04]  /*18690*/  PRMT R3, R6, 0x3340, R19 ;  /* 0x0000334006037816 */ /* 0x000fc80000000013 */
[----:B------:R-:W-:-:S05]  /*186a0*/  PRMT R3, R8, 0x5410, R3 ;  /* 0x0000541008037816 */ /* 0x000fca0000000003 */
[----:B------:R1:W-:Y:S02]  /*186b0*/  STS [R0], R3 ;  /* 0x0000000300007388 */ /* 0x0003e40000000800 */
.L_x_622:
[----:B------:R-:W-:Y:S05]  /*186c0*/  BSYNC.RECONVERGENT B0 ;  /* 0x0000000000007941 */ /* 0x000fea0003800200 */
.L_x_621:
[----:B-1----:R-:W-:Y:S01]  /*186d0*/  IMAD.MOV.U32 R3, RZ, RZ, R13 ;  /* 0x000000ffff037224 */ /* 0x002fe200078e000d */
[----:B------:R-:W-:Y:S06]  /*186e0*/  @P5 BRA `(.L_x_623) ;  /* 0xfffffffc00445947 */ /* 0x000fec000383ffff */
.L_x_620:
[----:B------:R-:W-:Y:S01]  /*186f0*/  BAR.SYNC.DEFER_BLOCKING 0x0 ;  /* 0x0000000000007b1d */ /* 0x000fe20000010000 */
[----:B------:R-:W-:-:S09]  /*18700*/  UISETP.GE.U32.AND UP0, UPT, UR4, 0x2, UPT ;  /* 0x000000020400788c */ /* 0x000fd2000bf06070 */
[----:B------:R-:W-:Y:S05]  /*18710*/  BRA.U !UP0, `(.L_x_619) ;  /* 0x0000000108b47547 */ /* 0x000fea000b800000 */
[----:B-12---:R-:W-:-:S07]  /*18720*/  HFMA2 R0, -RZ, RZ, 0, 5.9604644775390625e-08 ;  /* 0x00000001ff007431 */ /* 0x006fce00000001ff */
.L_x_624:
[----:B------:R-:W-:Y:S02]  /*18730*/  LOP3.LUT R2, R27, 0xffff, RZ, 0xc0, !PT ;  /* 0x0000ffff1b027812 */ /* 0x000fe400078ec0ff */
[----:B------:R-:W-:Y:S02]  /*18740*/  LOP3.LUT R3, R24, 0xffff, RZ, 0xc0, !PT ;  /* 0x0000ffff18037812 */ /* 0x000fe400078ec0ff */
[----:B------:R-:W-:Y:S02]  /*18750*/  PRMT R6, R2, 0x8880, RZ ;  /* 0x0000888002067816 */ /* 0x000fe400000000ff */
[----:B------:R-:W-:Y:S02]  /*18760*/  PRMT R7, R3, 0x8880, RZ ;  /* 0x0000888003077816 */ /* 0x000fe400000000ff */
[----:B------:R-:W-:Y:S01]  /*18770*/  LOP3.LUT R2, R22, 0xffff, RZ, 0xc0, !PT ;  /* 0x0000ffff16027812 */ /* 0x000fe200078ec0ff */
[----:B------:R-:W-:Y:S01]  /*18780*/  IMAD.MOV.U32 R3, RZ, RZ, R6 ;  /* 0x000000ffff037224 */ /* 0x000fe200078e0006 */
[----:B------:R-:W-:-:S02]  /*18790*/  LOP3.LUT P3, RZ, R24, 0xff, RZ, 0xc0, !PT ;  /* 0x000000ff18ff7812 */ /* 0x000fc4000786c0ff */
[----:B------:R-:W-:Y:S01]  /*187a0*/  PRMT R9, R2, 0x8880, RZ ;  /* 0x0000888002097816 */ /* 0x000fe200000000ff */
[----:B------:R-:W-:Y:S01]  /*187b0*/  SHFL.DOWN PT, R7, R7, R0, 0x1f ;  /* 0x08001f0007077589 */ /* 0x000fe200000e0000 */
[----:B------:R-:W-:Y:S02]  /*187c0*/  LOP3.LUT R2, R19, 0xffff, RZ, 0xc0, !PT ;  /* 0x0000ffff13027812 */ /* 0x000fe400078ec0ff */
[----:B------:R-:W-:Y:S01]  /*187d0*/  LOP3.LUT P4, RZ, R22, 0xff, RZ, 0xc0, !PT ;  /* 0x000000ff16ff7812 */ /* 0x000fe2000788c0ff */
[----:B------:R-:W1:Y:S01]  /*187e0*/  SHFL.DOWN PT, R3, R3, R0, 0x1f ;  /* 0x08001f0003037589 */ /* 0x000e6200000e0000 */
[----:B------:R-:W-:-:S03]  /*187f0*/  PRMT R11, R2, 0x8880, RZ ;  /* 0x00008880020b7816 */ /* 0x000fc600000000ff */
[----:B------:R-:W-:Y:S04]  /*18800*/  SHFL.DOWN PT, R9, R9, R0, 0x1f ;  /* 0x08001f0009097589 */ /* 0x000fe800000e0000 */
[----:B------:R2:W3:Y:S02]  /*18810*/  SHFL.DOWN PT, R11, R11, R0, 0x1f ;  /* 0x08001f000b0b7589 */ /* 0x0004e400000e0000 */
[----:B--2---:R-:W-:-:S04]  /*18820*/  SHF.L.U32 R0, R0, 0x1, RZ ;  /* 0x0000000100007819 */ /* 0x004fc800000006ff */
[----:B------:R-:W-:Y:S02]  /*18830*/  ISETP.GE.AND P5, PT, R0, UR4, PT ;  /* 0x0000000400007c0c */ /* 0x000fe4000bfa6270 */
[----:B-1----:R-:W-:-:S04]  /*18840*/  ISETP.NE.AND P1, PT, R3, RZ, PT ;  /* 0x000000ff0300720c */ /* 0x002fc80003f25270 */
[----:B------:R-:W-:Y:S02]  /*18850*/  FSEL R2, RZ, 1, !P1 ;  /* 0x3f800000ff027808 */ /* 0x000fe40004800000 */
[----:B------:R-:W-:Y:S02]  /*18860*/  ISETP.NE.AND P1, PT, R7, RZ, PT ;  /* 0x000000ff0700720c */ /* 0x000fe40003f25270 */
[----:B---3--:R-:W-:Y:S02]  /*18870*/  ISETP.NE.AND P2, PT, R11, RZ, PT ;  /* 0x000000ff0b00720c */ /* 0x008fe40003f45270 */
[----:B------:R-:W-:Y:S01]  /*18880*/  FSEL R3, RZ, 1, !P1 ;  /* 0x3f800000ff037808 */ /* 0x000fe20004800000 */
[----:B------:R-:W1:Y:S01]  /*18890*/  F2F.BF16.F32 R2, R2 ;  /* 0x0000000200027304 */ /* 0x000e620000202000 */
[----:B------:R-:W-:Y:S02]  /*188a0*/  ISETP.NE.AND P1, PT, R9, RZ, PT ;  /* 0x000000ff0900720c */ /* 0x000fe40003f25270 */
[----:B------:R-:W-:-:S02]  /*188b0*/  FSEL R7, RZ, 1, !P2 ;  /* 0x3f800000ff077808 */ /* 0x000fc40005000000 */
[----:B------:R-:W-:Y:S02]  /*188c0*/  FSEL R6, RZ, 1, !P1 ;  /* 0x3f800000ff067808 */ /* 0x000fe40004800000 */
[----:B------:R-:W-:Y:S01]  /*188d0*/  LOP3.LUT P1, RZ, R27, 0xff, RZ, 0xc0, !PT ;  /* 0x000000ff1bff7812 */ /* 0x000fe2000782c0ff */
[----:B------:R-:W2:Y:S01]  /*188e0*/  F2F.BF16.F32 R3, R3 ;  /* 0x0000000300037304 */ /* 0x000ea20000202000 */
[----:B------:R-:W-:-:S07]  /*188f0*/  LOP3.LUT P2, RZ, R19, 0xff, RZ, 0xc0, !PT ;  /* 0x000000ff13ff7812 */ /* 0x000fce000784c0ff */
[----:B------:R-:W3:Y:S04]  /*18900*/  F2F.BF16.F32 R6, R6 ;  /* 0x0000000600067304 */ /* 0x000ee80000202000 */
[----:B-1----:R-:W-:-:S04]  /*18910*/  @!P1 SHF.L.U32 R2, R2, 0x10, RZ ;  /* 0x0000001002029819 */ /* 0x002fc800000006ff */
[----:B------:R-:W1:Y:S01]  /*18920*/  F2F.BF16.F32 R7, R7 ;  /* 0x0000000700077304 */ /* 0x000e620000202000 */
[----:B------:R-:W-:Y:S01]  /*18930*/  FSETP.NEU.OR P1, PT, R2, RZ, P1 ;  /* 0x000000ff0200720b */ /* 0x000fe20000f2d400 */
[----:B--2---:R-:W-:-:S03]  /*18940*/  @!P3 IMAD.U32 R2, R3, 0x10000, RZ ;  /* 0x000100000302b824 */ /* 0x004fc600078e00ff */
[----:B------:R-:W-:Y:S02]  /*18950*/  SEL R27, RZ, 0x1, !P1 ;  /* 0x00000001ff1b7807 */ /* 0x000fe40004800000 */
[----:B---3--:R-:W-:Y:S02]  /*18960*/  @!P4 SHF.L.U32 R3, R6, 0x10, RZ ;  /* 0x000000100603c819 */ /* 0x008fe400000006ff */
[----:B------:R-:W-:Y:S02]  /*18970*/  FSETP.NEU.OR P3, PT, R2, RZ, P3 ;  /* 0x000000ff0200720b */ /* 0x000fe40001f6d400 */
[----:B------:R-:W-:Y:S02]  /*18980*/  FSETP.NEU.OR P4, PT, R3, RZ, P4 ;  /* 0x000000ff0300720b */ /* 0x000fe4000278d400 */
[----:B------:R-:W-:Y:S01]  /*18990*/  SEL R24, RZ, 0x1, !P3 ;  /* 0x00000001ff187807 */ /* 0x000fe20005800000 */
[----:B-1----:R-:W-:Y:S01]  /*189a0*/  @!P2 IMAD.U32 R6, R7, 0x10000, RZ ;  /* 0x000100000706a824 */ /* 0x002fe200078e00ff */
[----:B------:R-:W-:-:S04]  /*189b0*/  SEL R22, RZ, 0x1, !P4 ;  /* 0x00000001ff167807 */ /* 0x000fc80006000000 */
[----:B------:R-:W-:-:S04]  /*189c0*/  FSETP.NEU.OR P2, PT, R6, RZ, P2 ;  /* 0x000000ff0600720b */ /* 0x000fc8000174d400 */
[----:B------:R-:W-:Y:S01]  /*189d0*/  SEL R19, RZ, 0x1, !P2 ;  /* 0x00000001ff137807 */ /* 0x000fe20005000000 */
[----:B------:R-:W-:Y:S08]  /*189e0*/  @!P5 BRA `(.L_x_624) ;  /* 0xfffffffc0050d947 */ /* 0x000ff0000383ffff */
.L_x_619:
        /* <DEDUP_REMOVED lines=9> */
[----:B------:R-:W-:Y:S02]  /*18a80*/  IADD3 R8, P2, PT, R25, UR4, RZ ;  /* 0x0000000419087c10 */ /* 0x000fe4000ff5e0ff */
[----:B------:R-:W-:Y:S01]  /*18a90*/  IADD3 R6, P1, PT, R23, UR4, RZ ;  /* 0x0000000417067c10 */ /* 0x000fe2000ff3e0ff */
[----:B------:R-:W-:Y:S01]  /*18aa0*/  IMAD.X R5, RZ, RZ, UR5, P0 ;  /* 0x00000005ff057e24 */ /* 0x000fe200080e06ff */
[----:B------:R-:W-:Y:S01]  /*18ab0*/  IADD3 R2, P3, PT, R26, UR4, RZ ;  /* 0x000000041a027c10 */ /* 0x000fe2000ff7e0ff */
[----:B------:R-:W-:Y:S01]  /*18ac0*/  IMAD.X R9, RZ, RZ, UR5, P2 ;  /* 0x00000005ff097e24 */ /* 0x000fe200090e06ff */
[----:B------:R-:W-:-:S02]  /*18ad0*/  IADD3.X R7, PT, PT, RZ, UR5, RZ, P1, !PT ;  /* 0x00000005ff077c10 */ /* 0x000fc40008ffe4ff */
[----:B-12---:R-:W-:Y:S01]  /*18ae0*/  IADD3.X R3, PT, PT, RZ, UR5, RZ, P3, !PT ;  /* 0x00000005ff037c10 */ /* 0x006fe20009ffe4ff */
[----:B------:R-:W-:Y:S08]  /*18af0*/  BRA.U !UP0, `(.L_x_626) ;  /* 0x0000000108707547 */ /* 0x000ff0000b800000 */
[----:B------:R-:W2:Y:S04]  /*18b00*/  LDG.E.U8 R15, desc[UR36][R2.64] ;  /* 0x00000024020f7981 */ /* 0x000ea8000c1e1100 */
[----:B------:R-:W3:Y:S04]  /*18b10*/  LDG.E.U8 R10, desc[UR36][R6.64] ;  /* 0x00000024060a7981 */ /* 0x000ee8000c1e1100 */
[----:B------:R-:W4:Y:S04]  /*18b20*/  LDG.E.U8 R0, desc[UR36][R8.64] ;  /* 0x0000002408007981 */ /* 0x000f28000c1e1100 */
[----:B------:R-:W5:Y:S01]  /*18b30*/  LDG.E.U8 R11, desc[UR36][R4.64] ;  /* 0x00000024040b7981 */ /* 0x000f62000c1e1100 */
[----:B------:R-:W1:Y:S08]  /*18b40*/  I2F.S8 R27, R27 ;  /* 0x0000001b001b7306 */ /* 0x000e700000001400 */
[----:B------:R-:W0:Y:S08]  /*18b50*/  I2F.S8 R22, R22 ;  /* 0x0000001600167306 */ /* 0x000e300000001400 */
[----:B------:R-:W0:Y:S08]  /*18b60*/  I2F.S8 R24, R24 ;  /* 0x0000001800187306 */ /* 0x000e300000001400 */
[----:B------:R-:W2:Y:S08]  /*18b70*/  I2F.S8 R19, R19 ;  /* 0x0000001300137306 */ /* 0x000eb00000001400 */
[----:B-1----:R-:W1:Y:S08]  /*18b80*/  F2F.BF16.F32 R12, R27 ;  /* 0x0000001b000c7304 */ /* 0x002e700000202000 */
[----:B0-----:R-:W0:Y:S08]  /*18b90*/  F2F.BF16.F32 R14, R22 ;  /* 0x00000016000e7304 */ /* 0x001e300000202000 */
[----:B------:R-:W0:Y:S01]  /*18ba0*/  F2F.BF16.F32 R13, R24 ;  /* 0x00000018000d7304 */ /* 0x000e220000202000 */
[----:B--2---:R-:W-:-:S07]  /*18bb0*/  ISETP.NE.AND P0, PT, R15, RZ, PT ;  /* 0x000000ff0f00720c */ /* 0x004fce0003f05270 */
[----:B------:R-:W2:Y:S01]  /*18bc0*/  F2F.BF16.F32 R15, R19 ;  /* 0x00000013000f7304 */ /* 0x000ea20000202000 */
[----:B---3--:R-:W-:Y:S02]  /*18bd0*/  ISETP.NE.AND P2, PT, R10, RZ, PT ;  /* 0x000000ff0a00720c */ /* 0x008fe40003f45270 */
[----:B----4-:R-:W-:Y:S02]  /*18be0*/  ISETP.NE.AND P1, PT, R0, RZ, PT ;  /* 0x000000ff0000720c */ /* 0x010fe40003f25270 */
[----:B-----5:R-:W-:Y:S01]  /*18bf0*/  ISETP.NE.AND P3, PT, R11, RZ, PT ;  /* 0x000000ff0b00720c */ /* 0x020fe20003f65270 */
[----:B-1----:R-:W-:-:S08]  /*18c00*/  @!P0 IMAD.U32 R0, R12, 0x10000, RZ ;  /* 0x000100000c008824 */ /* 0x002fd000078e00ff */
[----:B0-----:R-:W-:Y:S02]  /*18c10*/  @!P2 IMAD.U32 R11, R14, 0x10000, RZ ;  /* 0x000100000e0ba824 */ /* 0x001fe400078e00ff */
[----:B------:R-:W-:Y:S02]  /*18c20*/  @!P1 SHF.L.U32 R10, R13, 0x10, RZ ;  /* 0x000000100d0a9819 */ /* 0x000fe400000006ff */
[----:B--2---:R-:W-:Y:S02]  /*18c30*/  @!P3 SHF.L.U32 R12, R15, 0x10, RZ ;  /* 0x000000100f0cb819 */ /* 0x004fe400000006ff */
[----:B------:R-:W-:Y:S02]  /*18c40*/  FSETP.NEU.OR P0, PT, R0, RZ, P0 ;  /* 0x000000ff0000720b */ /* 0x000fe4000070d400 */
[----:B------:R-:W-:Y:S02]  /*18c50*/  FSETP.NEU.OR P1, PT, R10, RZ, P1 ;  /* 0x000000ff0a00720b */ /* 0x000fe40000f2d400 */
[----:B------:R-:W-:-:S02]  /*18c60*/  FSETP.NEU.OR P2, PT, R11, RZ, P2 ;  /* 0x000000ff0b00720b */ /* 0x000fc4000174d400 */
[----:B------:R-:W-:Y:S02]  /*18c70*/  FSETP.NEU.OR P3, PT, R12, RZ, P3 ;  /* 0x000000ff0c00720b */ /* 0x000fe40001f6d400 */
[----:B------:R-:W-:Y:S02]  /*18c80*/  SEL R27, RZ, 0x1, !P0 ;  /* 0x00000001ff1b7807 */ /* 0x000fe40004000000 */
[----:B------:R-:W-:Y:S02]  /*18c90*/  SEL R24, RZ, 0x1, !P1 ;  /* 0x00000001ff187807 */ /* 0x000fe40004800000 */
[----:B------:R-:W-:Y:S02]  /*18ca0*/  SEL R22, RZ, 0x1, !P2 ;  /* 0x00000001ff167807 */ /* 0x000fe40005000000 */
[----:B------:R-:W-:-:S07]  /*18cb0*/  SEL R19, RZ, 0x1, !P3 ;  /* 0x00000001ff137807 */ /* 0x000fce0005800000 */
.L_x_626:
[----:B------:R-:W1:Y:S02]  /*18cc0*/  LDCU.U8 UR4, c[0x0][0x789] ;  /* 0x0000f120ff0477ac */ /* 0x000e640008000000 */
[----:B-1----:R-:W-:-:S09]  /*18cd0*/  UISETP.NE.AND UP0, UPT, UR4, URZ, UPT ;  /* 0x000000ff0400728c */ /* 0x002fd2000bf05270 */
[----:B------:R-:W-:Y:S05]  /*18ce0*/  BRA.U UP0, `(.L_x_627) ;  /* 0x0000000100347547 */ /* 0x000fea000b800000 */
        /* <DEDUP_REMOVED lines=13> */
.L_x_627:
        /* <DEDUP_REMOVED lines=19> */
.L_x_628:
        /* <DEDUP_REMOVED lines=25> */
.L_x_629:
        /* <DEDUP_REMOVED lines=25> */
.L_x_630:
        /* <DEDUP_REMOVED lines=25> */
.L_x_631:
[----:B------:R-:W1:Y:S01]  /*193a0*/  LDCU.64 UR4, c[0x0][0x758] ;  /* 0x0000eb00ff0477ac */ /* 0x000e620008000a00 */
[----:B------:R-:W-:-:S04]  /*193b0*/  LOP3.LUT P1, RZ, R19, 0xff, RZ, 0xc0, !PT ;  /* 0x000000ff13ff7812 */ /* 0x000fc8000782c0ff */
[----:B------:R-:W-:Y:S02]  /*193c0*/  SEL R3, RZ, 0x1, !P1 ;  /* 0x00000001ff037807 */ /* 0x000fe40004800000 */
[----:B-1----:R-:W-:-:S04]  /*193d0*/  IADD3 R18, P0, PT, R18, UR4, RZ ;  /* 0x0000000412127c10 */ /* 0x002fc8000ff1e0ff */
[----:B------:R-:W-:-:S05]  /*193e0*/  IADD3.X R19, PT, PT, RZ, UR5, RZ, P0, !PT ;  /* 0x00000005ff137c10 */ /* 0x000fca00087fe4ff */
[----:B------:R-:W-:Y:S01]  /*193f0*/  STG.E.U8 desc[UR36][R18.64], R3 ;  /* 0x0000000312007986 */ /* 0x000fe2000c101124 */
[----:B------:R-:W-:Y:S05]  /*19400*/  EXIT ;  /* 0x000000000000794d */ /* 0x000fea0003800000 */
.L_x_625:
[----:B------:R-:W3:Y:S01]  /*19410*/  LDCU.U8 UR4, c[0x0][0x788] ;  /* 0x0000f100ff0477ac */ /* 0x000ee20008000000 */
[----:B------:R-:W4:Y:S01]  /*19420*/  LDCU.U8 UR5, c[0x0][0x789] ;  /* 0x0000f120ff0577ac */ /* 0x000f220008000000 */
[----:B---3--:R-:W-:Y:S02]  /*19430*/  UISETP.NE.AND UP1, UPT, UR4, URZ, UPT ;  /* 0x000000ff0400728c */ /* 0x008fe4000bf25270 */
[----:B----4-:R-:W-:-:S07]  /*19440*/  UISETP.NE.AND UP0, UPT, UR5, URZ, UPT ;  /* 0x000000ff0500728c */ /* 0x010fce000bf05270 */
[----:B------:R-:W-:Y:S05]  /*19450*/  BRA.U !UP1, `(.L_x_632) ;  /* 0x0000000109707547 */ /* 0x000fea000b800000 */
[----:B------:R-:W3:Y:S04]  /*19460*/  LDG.E.U8 R9, desc[UR36][R4.64] ;  /* 0x0000002404097981 */ /* 0x000ee8000c1e1100 */
[----:B------:R-:W4:Y:S04]  /*19470*/  LDG.E.U8 R2, desc[UR36][R4.64+0x2] ;  /* 0x0000022404027981 */ /* 0x000f28000c1e1100 */
[----:B-12---:R-:W2:Y:S04]  /*19480*/  LDG.E.U8 R0, desc[UR36][R4.64+0x1] ;  /* 0x0000012404007981 */ /* 0x006ea8000c1e1100 */
[----:B------:R-:W5:Y:S01]  /*19490*/  LDG.E.U8 R3, desc[UR36][R4.64+0x3] ;  /* 0x0000032404037981 */ /* 0x000f62000c1e1100 */
[----:B------:R-:W1:Y:S08]  /*194a0*/  I2F.S8 R27, R27 ;  /* 0x0000001b001b7306 */ /* 0x000e700000001400 */
[----:B------:R-:W0:Y:S08]  /*194b0*/  I2F.S8 R22, R22 ;  /* 0x0000001600167306 */ /* 0x000e300000001400 */
[----:B------:R-:W0:Y:S08]  /*194c0*/  I2F.S8 R24, R24 ;  /* 0x0000001800187306 */ /* 0x000e300000001400 */
[----:B------:R-:W3:Y:S08]  /*194d0*/  I2F.S8 R19, R19 ;  /* 0x0000001300137306 */ /* 0x000ef00000001400 */
[----:B-1----:R-:W1:Y:S08]  /*194e0*/  F2F.BF16.F32 R6, R27 ;  /* 0x0000001b00067304 */ /* 0x002e700000202000 */
[----:B0-----:R-:W0:Y:S08]  /*194f0*/  F2F.BF16.F32 R8, R22 ;  /* 0x0000001600087304 */ /* 0x001e300000202000 */
[----:B------:R-:W0:Y:S01]  /*19500*/  F2F.BF16.F32 R7, R24 ;  /* 0x0000001800077304 */ /* 0x000e220000202000 */
[----:B---3--:R-:W-:-:S07]  /*19510*/  ISETP.NE.AND P0, PT, R9, RZ, PT ;  /* 0x000000ff0900720c */ /* 0x008fce0003f05270 */
[----:B------:R-:W3:Y:S01]  /*19520*/  F2F.BF16.F32 R9, R19 ;  /* 0x0000001300097304 */ /* 0x000ee20000202000 */
[----:B----4-:R-:W-:Y:S02]  /*19530*/  ISETP.NE.AND P2, PT, R2, RZ, PT ;  /* 0x000000ff0200720c */ /* 0x010fe40003f45270 */
[----:B--2---:R-:W-:Y:S02]  /*19540*/  ISETP.NE.AND P1, PT, R0, RZ, PT ;  /* 0x000000ff0000720c */ /* 0x004fe40003f25270 */
[----:B-----5:R-:W-:Y:S01]  /*19550*/  ISETP.NE.AND P3, PT, R3, RZ, PT ;  /* 0x000000ff0300720c */ /* 0x020fe20003f65270 */
[----:B-1----:R-:W-:-:S08]  /*19560*/  @!P0 IMAD.U32 R0, R6, 0x10000, RZ ;  /* 0x0001000006008824 */ /* 0x002fd000078e00ff */
[----:B0-----:R-:W-:Y:S02]  /*19570*/  @!P2 IMAD.U32 R3, R8, 0x10000, RZ ;  /* 0x000100000803a824 */ /* 0x001fe400078e00ff */
[----:B------:R-:W-:Y:S02]  /*19580*/  @!P1 SHF.L.U32 R2, R7, 0x10, RZ ;  /* 0x0000001007029819 */ /* 0x000fe400000006ff */
[----:B---3--:R-:W-:Y:S02]  /*19590*/  @!P3 SHF.L.U32 R6, R9, 0x10, RZ ;  /* 0x000000100906b819 */ /* 0x008fe400000006ff */
        /* <DEDUP_REMOVED lines=8> */
.L_x_632:
        /* <DEDUP_REMOVED lines=20> */
.L_x_634:
        /* <DEDUP_REMOVED lines=25> */
.L_x_635:
        /* <DEDUP_REMOVED lines=25> */
.L_x_636:
        /* <DEDUP_REMOVED lines=25> */
.L_x_637:
[----:B------:R-:W1:Y:S01]  /*19c10*/  LDCU.64 UR4, c[0x0][0x758] ;  /* 0x0000eb00ff0477ac */ /* 0x000e620008000a00 */
[----:B------:R-:W-:-:S04]  /*19c20*/  LOP3.LUT P0, RZ, R19, 0xff, RZ, 0xc0, !PT ;  /* 0x000000ff13ff7812 */ /* 0x000fc8000780c0ff */
[----:B------:R-:W-:Y:S02]  /*19c30*/  SEL R3, RZ, 0x1, !P0 ;  /* 0x00000001ff037807 */ /* 0x000fe40004000000 */
[----:B-1----:R-:W-:-:S04]  /*19c40*/  IADD3 R18, P1, PT, R18, UR4, RZ ;  /* 0x0000000412127c10 */ /* 0x002fc8000ff3e0ff */
[----:B------:R-:W-:-:S05]  /*19c50*/  IADD3.X R19, PT, PT, RZ, UR5, RZ, P1, !PT ;  /* 0x00000005ff137c10 */ /* 0x000fca0008ffe4ff */
[----:B------:R-:W-:Y:S01]  /*19c60*/  STG.E.U8 desc[UR36][R18.64], R3 ;  /* 0x0000000312007986 */ /* 0x000fe2000c101124 */
[----:B------:R-:W-:Y:S05]  /*19c70*/  EXIT ;  /* 0x000000000000794d */ /* 0x000fea0003800000 */
.L_x_633:
[----:B------:R-:W-:Y:S04]  /*19c80*/  STG.E.U8 desc[UR36][R4.64], R27 ;  /* 0x0000001b04007986 */ /* 0x000fe8000c101124 */
[----:B------:R-:W-:Y:S04]  /*19c90*/  STG.E.U8 desc[UR36][R4.64+0x1], R24 ;  /* 0x0000011804007986 */ /* 0x000fe8000c101124 */
[----:B------:R-:W-:Y:S04]  /*19ca0*/  STG.E.U8 desc[UR36][R4.64+0x2], R22 ;  /* 0x0000021604007986 */ /* 0x000fe8000c101124 */
[----:B------:R-:W-:Y:S01]  /*19cb0*/  STG.E.U8 desc[UR36][R4.64+0x3], R19 ;  /* 0x0000031304007986 */ /* 0x000fe2000c101124 */
[----:B------:R-:W-:Y:S05]  /*19cc0*/  EXIT ;  /* 0x000000000000794d */ /* 0x000fea0003800000 */
.L_x_600:
        /* <DEDUP_REMOVED lines=18> */
[----:B------:R-:W-:Y:S02]  /*19df0*/  IADD3 R8, P2, PT, R25, UR4, RZ ;  /* 0x0000000419087c10 */ /* 0x000fe4000ff5e0ff */
[----:B------:R-:W-:Y:S01]  /*19e00*/  IADD3 R6, P1, PT, R23, UR4, RZ ;  /* 0x0000000417067c10 */ /* 0x000fe2000ff3e0ff */
[----:B------:R-:W-:Y:S01]  /*19e10*/  IMAD.X R5, RZ, RZ, UR5, P0 ;  /* 0x00000005ff057e24 */ /* 0x000fe200080e06ff */
[----:B------:R-:W-:Y:S01]  /*19e20*/  IADD3 R2, P3, PT, R29, UR4, RZ ;  /* 0x000000041d027c10 */ /* 0x000fe2000ff7e0ff */
[----:B------:R-:W-:Y:S01]  /*19e30*/  IMAD.X R9, RZ, RZ, UR5, P2 ;  /* 0x00000005ff097e24 */ /* 0x000fe200090e06ff */
[----:B------:R-:W-:-:S02]  /*19e40*/  IADD3.X R7, PT, PT, RZ, UR5, RZ, P1, !PT ;  /* 0x00000005ff077c10 */ /* 0x000fc40008ffe4ff */
[----:B------:R-:W-:Y:S01]  /*19e50*/  IADD3.X R3, PT, PT, RZ, UR5, RZ, P3, !PT ;  /* 0x00000005ff037c10 */ /* 0x000fe20009ffe4ff */
        /* <DEDUP_REMOVED lines=29> */
.L_x_639:
        /* <DEDUP_REMOVED lines=16> */
.L_x_640:
        /* <DEDUP_REMOVED lines=19> */
.L_x_641:
        /* <DEDUP_REMOVED lines=25> */
.L_x_642:
        /* <DEDUP_REMOVED lines=25> */
.L_x_643:
        /* <DEDUP_REMOVED lines=25> */
.L_x_644:
[----:B------:R-:W1:Y:S01]  /*1a710*/  LDCU.64 UR4, c[0x0][0x758] ;  /* 0x0000eb00ff0477ac */ /* 0x000e620008000a00 */
[----:B------:R-:W-:-:S04]  /*1a720*/  LOP3.LUT P1, RZ, R22, 0xff, RZ, 0xc0, !PT ;  /* 0x000000ff16ff7812 */ /* 0x000fc8000782c0ff */
[----:B------:R-:W-:Y:S02]  /*1a730*/  SEL R3, RZ, 0x1, !P1 ;  /* 0x00000001ff037807 */ /* 0x000fe40004800000 */
[----:B-1----:R-:W-:-:S04]  /*1a740*/  IADD3 R18, P0, PT, R18, UR4, RZ ;  /* 0x0000000412127c10 */ /* 0x002fc8000ff1e0ff */
[----:B------:R-:W-:-:S05]  /*1a750*/  IADD3.X R19, PT, PT, RZ, UR5, RZ, P0, !PT ;  /* 0x00000005ff137c10 */ /* 0x000fca00087fe4ff */
[----:B------:R-:W-:Y:S01]  /*1a760*/  STG.E.U8 desc[UR36][R18.64], R3 ;  /* 0x0000000312007986 */ /* 0x000fe2000c101124 */
[----:B------:R-:W-:Y:S05]  /*1a770*/  EXIT ;  /* 0x000000000000794d */ /* 0x000fea0003800000 */
.L_x_638:
[----:B------:R-:W1:Y:S01]  /*1a780*/  LDCU.U8 UR4, c[0x0][0x788] ;  /* 0x0000f100ff0477ac */ /* 0x000e620008000000 */
[----:B------:R-:W2:Y:S01]  /*1a790*/  LDCU.U8 UR5, c[0x0][0x789] ;  /* 0x0000f120ff0577ac */ /* 0x000ea20008000000 */
[----:B-1----:R-:W-:Y:S02]  /*1a7a0*/  UISETP.NE.AND UP0, UPT, UR4, URZ, UPT ;  /* 0x000000ff0400728c */ /* 0x002fe4000bf05270 */
[----:B--2---:R-:W-:-:S07]  /*1a7b0*/  UISETP.NE.AND UP1, UPT, UR5, URZ, UPT ;  /* 0x000000ff0500728c */ /* 0x004fce000bf25270 */
[----:B------:R-:W-:Y:S05]  /*1a7c0*/  BRA.U !UP0, `(.L_x_645) ;  /* 0x0000000108707547 */ /* 0x000fea000b800000 */
        /* <DEDUP_REMOVED lines=28> */
.L_x_645:
        /* <DEDUP_REMOVED lines=20> */
.L_x_647:
        /* <DEDUP_REMOVED lines=25> */
.L_x_648:
        /* <DEDUP_REMOVED lines=25> */
.L_x_649:
        /* <DEDUP_REMOVED lines=25> */
.L_x_650:
[----:B------:R-:W1:Y:S01]  /*1af80*/  LDCU.64 UR4, c[0x0][0x758] ;  /* 0x0000eb00ff0477ac */ /* 0x000e620008000a00 */
[----:B------:R-:W-:-:S04]  /*1af90*/  LOP3.LUT P0, RZ, R22, 0xff, RZ, 0xc0, !PT ;  /* 0x000000ff16ff7812 */ /* 0x000fc8000780c0ff */
[----:B------:R-:W-:Y:S02]  /*1afa0*/  SEL R3, RZ, 0x1, !P0 ;  /* 0x00000001ff037807 */ /* 0x000fe40004000000 */
[----:B-1----:R-:W-:-:S04]  /*1afb0*/  IADD3 R18, P1, PT, R18, UR4, RZ ;  /* 0x0000000412127c10 */ /* 0x002fc8000ff3e0ff */
[----:B------:R-:W-:-:S05]  /*1afc0*/  IADD3.X R19, PT, PT, RZ, UR5, RZ, P1, !PT ;  /* 0x00000005ff137c10 */ /* 0x000fca0008ffe4ff */
[----:B------:R-:W-:Y:S01]  /*1afd0*/  STG.E.U8 desc[UR36][R18.64], R3 ;  /* 0x0000000312007986 */ /* 0x000fe2000c101124 */
[----:B------:R-:W-:Y:S05]  /*1afe0*/  EXIT ;  /* 0x000000000000794d */ /* 0x000fea0003800000 */
.L_x_646:
[----:B------:R-:W-:Y:S04]  /*1aff0*/  STG.E.U8 desc[UR36][R4.64], R28 ;  /* 0x0000001c04007986 */ /* 0x000fe8000c101124 */
[----:B------:R-:W-:Y:S04]  /*1b000*/  STG.E.U8 desc[UR36][R4.64+0x1], R27 ;  /* 0x0000011b04007986 */ /* 0x000fe8000c101124 */
[----:B------:R-:W-:Y:S04]  /*1b010*/  STG.E.U8 desc[UR36][R4.64+0x2], R24 ;  /* 0x0000021804007986 */ /* 0x000fe8000c101124 */
[----:B------:R-:W-:Y:S01]  /*1b020*/  STG.E.U8 desc[UR36][R4.64+0x3], R22 ;  /* 0x0000031604007986 */ /* 0x000fe2000c101124 */
[----:B------:R-:W-:Y:S05]  /*1b030*/  EXIT ;  /* 0x000000000000794d */ /* 0x000fea0003800000 */
.L_x_651:
        /* <DEDUP_REMOVED lines=12> */
.L_x_7751:


//--------------------- .text._ZN2at6native13reduce_kernelILi512ELi1ENS0_8ReduceOpIN3c104HalfENS0_14func_wrapper_tIbZZZNS0_14or_kernel_cudaERNS_14TensorIteratorEENKUlvE_clEvENKUlvE8_clEvEUlbS4_E_EEjbLi4ELi4EEEEEvT1_ --------------------------
	.section	.text._ZN2at6native13reduce_kernelILi512ELi1ENS0_8ReduceOpIN3c104HalfENS0_14func_wrapper_tIbZZZNS0_14or_kernel_cudaERNS_14TensorIteratorEENKUlvE_clEvENKUlvE8_clEvEUlbS4_E_EEjbLi4ELi4EEEEEvT1_,"ax",@progbits
	.align	128
        .global         _ZN2at6native13reduce_kernelILi512ELi1ENS0_8ReduceOpIN3c104HalfENS0_14func_wrapper_tIbZZZNS0_14or_kernel_cudaERNS_14TensorIteratorEENKUlvE_clEvENKUlvE8_clEvEUlbS4_E_EEjbLi4ELi4EEEEEvT1_
        .type           _ZN2at6native13reduce_kernelILi512ELi1ENS0_8ReduceOpIN3c104HalfENS0_14func_wrapper_tIbZZZNS0_14or_kernel_cudaERNS_14TensorIteratorEENKUlvE_clEvENKUlvE8_clEvEUlbS4_E_EEjbLi4ELi4EEEEEvT1_,@function
        .size           _ZN2at6native13reduce_kernelILi512ELi1ENS0_8ReduceOpIN3c104HalfENS0_14func_wrapper_tIbZZZNS0_14or_kernel_cudaERNS_14TensorIteratorEENKUlvE_clEvENKUlvE8_clEvEUlbS4_E_EEjbLi4ELi4EEEEEvT1_,(.L_x_7752 - _ZN2at6native13reduce_kernelILi512ELi1ENS0_8ReduceOpIN3c104HalfENS0_14func_wrapper_tIbZZZNS0_14or_kernel_cudaERNS_14TensorIteratorEENKUlvE_clEvENKUlvE8_clEvEUlbS4_E_EEjbLi4ELi4EEEEEvT1_)
        .other          _ZN2at6native13reduce_kernelILi512ELi1ENS0_8ReduceOpIN3c104HalfENS0_14func_wrapper_tIbZZZNS0_14or_kernel_cudaERNS_14TensorIteratorEENKUlvE_clEvENKUlvE8_clEvEUlbS4_E_EEjbLi4ELi4EEEEEvT1_,@"STO_CUDA_ENTRY STV_DEFAULT"
_ZN2at6native13reduce_kernelILi512ELi1ENS0_8ReduceOpIN3c104HalfENS0_14func_wrapper_tIbZZZNS0_14or_kernel_cudaERNS_14TensorIteratorEENKUlvE_clEvENKUlvE8_clEvEUlbS4_E_EEjbLi4ELi4EEEEEvT1_:
.text._ZN2at6native13reduce_kernelILi512ELi1ENS0_8ReduceOpIN3c104HalfENS0_14func_wrapper_tIbZZZNS0_14or_kernel_cudaERNS_14TensorIteratorEENKUlvE_clEvENKUlvE8_clEvEUlbS4_E_EEjbLi4ELi4EEEEEvT1_:
        /* <DEDUP_REMOVED lines=295> */
.L_x_652:
        /* <DEDUP_REMOVED lines=45> */
[----:B--2---:R-:W-:-:S05]  /*1540*/  HADD2.F32 R9, -RZ, R10.H0_H0 ;  /* 0x2000000aff097230 */ /* 0x004fca0000004100 */
[----:B------:R-:W-:-:S13]  /*1550*/  FSETP.NEU.FTZ.AND P0, PT, R9, RZ, PT ;  /* 0x000000ff0900720b */ /* 0x000fda0003f1d000 */
.L_x_660:
[----:B------:R-:W-:-:S07]  /*1560*/  SEL R10, RZ, 0x1, !P0 ;  /* 0x00000001ff0a7807 */ /* 0x000fce0004000000 */
.L_x_659:
[----:B------:R-:W-:Y:S05]  /*1570*/  BSYNC.RECONVERGENT B2 ;  /* 0x0000000000027941 */ /* 0x000fea0003800200 */
.L_x_658:
[----:B------:R-:W-:Y:S02]  /*1580*/  IADD3 R2, P0, PT, R2, 0x8, RZ ;  /* 0x0000000802027810 */ /* 0x000fe40007f1e0ff */
[----:B------:R-:W-:-:S03]  /*1590*/  IADD3 R9, PT, PT, R12, -0x4, R0 ;  /* 0xfffffffc0c097810 */ /* 0x000fc60007ffe000 */
[----:B------:R-:W-:-:S08]  /*15a0*/  IMAD.X R3, RZ, RZ, R3, P0 ;  /* 0x000000ffff037224 */ /* 0x000fd000000e0603 */
.L_x_657:
[----:B------:R-:W-:Y:S05]  /*15b0*/  BSYNC.RECONVERGENT B1 ;  /* 0x0000000000017941 */ /* 0x000fea0003800200 */
.L_x_656:
        /* <DEDUP_REMOVED lines=8> */
.L_x_663:
[----:B------:R-:W-:Y:S01]  /*1640*/  LOP3.LUT P0, RZ, R10, 0xff, RZ, 0xc0, !PT ;  /* 0x000000ff0aff7812 */ /* 0x000fe2000780c0ff */
[----:B------:R-:W-:Y:S01]  /*1650*/  IMAD.WIDE.U32 R10, R5, 0x8, R2 ;  /* 0x00000008050a7825 */ /* 0x000fe200078e0002 */
[----:B------:R-:W0:Y:S04]  /*1660*/  LDCU UR4, c[0x0][0x390] ;  /* 0x00007200ff0477ac */ /* 0x000e280008000800 */
[----:B------:R-:W2:Y:S04]  /*1670*/  LDG.E.U16 R15, desc[UR36][R10.64+0x2] ;  /* 0x000002240a0f7981 */ /* 0x000ea8000c1e1500 */
[----:B------:R-:W3:Y:S04]  /*1680*/  LDG.E R16, desc[UR36][R10.64+0x4] ;  /* 0x000004240a107981 */ /* 0x000ee8000c1e1900 */
[----:B------:R-:W4:Y:S01]  /*1690*/  @!P0 LDG.E.U16 R13, desc[UR36][R10.64] ;  /* 0x000000240a0d8981 */ /* 0x000f22000c1e1500 */
[----:B------:R-:W-:-:S02]  /*16a0*/  LOP3.LUT P2, RZ, R12, 0xff, RZ, 0xc0, !PT ;  /* 0x000000ff0cff7812 */ /* 0x000fc4000784c0ff */
[----:B------:R-:W-:Y:S02]  /*16b0*/  LOP3.LUT P3, RZ, R0, 0xff, RZ, 0xc0, !PT ;  /* 0x000000ff00ff7812 */ /* 0x000fe4000786c0ff */
[----:B------:R-:W-:Y:S02]  /*16c0*/  LOP3.LUT P1, RZ, R8, 0xff, RZ, 0xc0, !PT ;  /* 0x000000ff08ff7812 */ /* 0x000fe4000782c0ff */
[----:B0-----:R-:W-:-:S04]  /*16d0*/  IADD3 R5, PT, PT, R5, UR4, RZ ;  /* 0x0000000405057c10 */ /* 0x001fc8000fffe0ff */
[----:B------:R-:W-:-:S04]  /*16e0*/  LEA R14, R5, 0x3, 0x2 ;  /* 0x00000003050e7811 */ /* 0x000fc800078e10ff */
[----:B------:R-:W-:Y:S01]  /*16f0*/  ISETP.GE.U32.AND P4, PT, R14, R9, PT ;  /* 0x000000090e00720c */ /* 0x000fe20003f86070 */
[----:B--2---:R-:W-:Y:S02]  /*1700*/  @!P2 HADD2.F32 R0, -RZ, R15.H0_H0 ;  /* 0x2000000fff00a230 */ /* 0x004fe40000004100 */
[----:B---3--:R-:W-:-:S03]  /*1710*/  @!P3 HADD2.F32 R8, -RZ, R16.H0_H0 ;  /* 0x20000010ff08b230 */ /* 0x008fc60000004100 */
[----:B------:R-:W-:Y:S01]  /*1720*/  FSETP.NEU.OR P2, PT, R0, RZ, P2 ;  /* 0x000000ff0000720b */ /* 0x000fe2000174d400 */
[----:B------:R-:W-:Y:S02]  /*1730*/  @!P1 HADD2.F32 R12, -RZ, R16.H1_H1 ;  /* 0x30000010ff0c9230 */ /* 0x000fe40000004100 */
[----:B----4-:R-:W-:Y:S01]  /*1740*/  @!P0 HADD2.F32 R13, -RZ, R13.H0_H0 ;  /* 0x2000000dff0d8230 */ /* 0x010fe20000004100 */
        /* <DEDUP_REMOVED lines=8> */
.L_x_662:
[----:B------:R-:W-:Y:S05]  /*17d0*/  BSYNC.RECONVERGENT B1 ;  /* 0x0000000000017941 */ /* 0x000fea0003800200 */
.L_x_661:
        /* <DEDUP_REMOVED lines=18> */
[----:B--2---:R-:W-:-:S05]  /*1900*/  HADD2.F32 R4, -RZ, R2.H0_H0 ;  /* 0x20000002ff047230 */ /* 0x004fca0000004100 */
[----:B------:R-:W-:-:S13]  /*1910*/  FSETP.NEU.FTZ.AND P0, PT, R4, RZ, PT ;  /* 0x000000ff0400720b */ /* 0x000fda0003f1d000 */
.L_x_667:
[----:B------:R-:W-:Y:S05]  /*1920*/  BSYNC.RECONVERGENT B2 ;  /* 0x0000000000027941 */ /* 0x000fea0003800200 */
.L_x_666:
[----:B------:R-:W-:-:S07]  /*1930*/  SEL R10, RZ, 0x1, !P0 ;  /* 0x00000001ff0a7807 */ /* 0x000fce0004000000 */
.L_x_665:
[----:B------:R-:W-:Y:S05]  /*1940*/  BSYNC.RECONVERGENT B1 ;  /* 0x0000000000017941 */ /* 0x000fea0003800200 */
.L_x_664:
[----:B------:R-:W0:Y:S01]  /*1950*/  I2F.S8 R12, R12 ;  /* 0x0000000c000c7306 */ /* 0x000e220000001400 */
[----:B------:R-:W-:-:S07]  /*1960*/  LOP3.LUT P0, RZ, R10, 0xff, RZ, 0xc0, !PT ;  /* 0x000000ff0aff7812 */ /* 0x000fce000780c0ff */
[----:B------:R-:W1:Y:S01]  /*1970*/  I2F.S8 R0, R0 ;  /* 0x0000000000007306 */ /* 0x000e620000001400 */
[----:B0-----:R-:W-:-:S07]  /*1980*/  F2FP.F16.F32.PACK_AB R2, RZ, R12 ;  /* 0x0000000cff02723e */ /* 0x001fce00000000ff */
[----:B------:R-:W0:Y:S01]  /*1990*/  I2F.S8 R8, R8 ;  /* 0x0000000800087306 */ /* 0x000e220000001400 */
[----:B------:R-:W-:-:S05]  /*19a0*/  @!P0 HADD2.F32 R2, -RZ, R2.H0_H0 ;  /* 0x20000002ff028230 */ /* 0x000fca0000004100 */
[----:B------:R-:W-:Y:S02]  /*19b0*/  FSETP.EQ.AND P0, PT, R2, RZ, !P0 ;  /* 0x000000ff0200720b */ /* 0x000fe40004702000 */
[----:B-1----:R-:W-:-:S11]  /*19c0*/  F2FP.F16.F32.PACK_AB R2, RZ, R0 ;  /* 0x00000000ff02723e */ /* 0x002fd600000000ff */
[----:B------:R-:W-:-:S05]  /*19d0*/  @P0 HADD2.F32 R2, -RZ, R2.H0_H0 ;  /* 0x20000002ff020230 */ /* 0x000fca0000004100 */
[----:B------:R-:W-:Y:S02]  /*19e0*/  FSETP.EQ.AND P0, PT, R2, RZ, P0 ;  /* 0x000000ff0200720b */ /* 0x000fe40000702000 */
[----:B0-----:R-:W-:-:S11]  /*19f0*/  F2FP.F16.F32.PACK_AB R2, RZ, R8 ;  /* 0x00000008ff02723e */ /* 0x001fd600000000ff */
[----:B------:R-:W-:-:S05]  /*1a00*/  @P0 HADD2.F32 R2, -RZ, R2.H0_H0 ;  /* 0x20000002ff020230 */ /* 0x000fca0000004100 */
[----:B------:R-:W-:-:S04]  /*1a10*/  FSETP.NEU.OR P0, PT, R2, RZ, !P0 ;  /* 0x000000ff0200720b */ /* 0x000fc8000470d400 */
[----:B------:R-:W-:Y:S01]  /*1a20*/  SEL R17, RZ, 0x1, !P0 ;  /* 0x00000001ff117807 */ /* 0x000fe20004000000 */
[----:B------:R-:W-:Y:S08]  /*1a30*/  BRA `(.L_x_654) ;  /* 0x0000009800dc7947 */ /* 0x000ff00003800000 */
.L_x_655:
        /* <DEDUP_REMOVED lines=9> */
[----:B0-----:R-:W-:Y:S02]  /*1ad0*/  MOV R6, UR5 ;  /* 0x0000000500067c02 */ /* 0x001fe40008000f00 */
[----:B-1----:R-:W-:-:S03]  /*1ae0*/  MOV R8, UR4 ;  /* 0x0000000400087c02 */ /* 0x002fc60008000f00 */
[----:B------:R-:W-:Y:S01]  /*1af0*/  IMAD R7, R6, 0x3, R5 ;  /* 0x0000000306077824 */ /* 0x000fe200078e0205 */
[----:B------:R-:W-:Y:S01]  /*1b00*/  MOV R10, UR4 ;  /* 0x00000004000a7c02 */ /* 0x000fe20008000f00 */
[----:B------:R-:W-:-:S03]  /*1b10*/  IMAD.U32 R9, RZ, RZ, UR4 ;  /* 0x00000004ff097e24 */ /* 0x000fc6000f8e00ff */
[----:B------:R-:W-:Y:S01]  /*1b20*/  ISETP.GE.U32.AND P0, PT, R7, R0, PT ;  /* 0x000000000700720c */ /* 0x000fe20003f06070 */
[----:B------:R-:W-:-:S12]  /*1b30*/  IMAD.U32 R7, RZ, RZ, UR4 ;  /* 0x00000004ff077e24 */ /* 0x000fd8000f8e00ff */
[----:B------:R-:W-:Y:S05]  /*1b40*/  @P0 BRA `(.L_x_670) ;  /* 0x0000000000900947 */ /* 0x000fea0003800000 */
[----:B------:R-:W0:Y:S01]  /*1b50*/  LDC R6, c[0x0][0x390] ;  /* 0x0000e400ff067b82 */ /* 0x000e220000000800 */
[C---:B------:R-:W-:Y:S02]  /*1b60*/  PRMT R8, R7.reuse, 0x7610, R8 ;  /* 0x0000761007087816 */ /* 0x040fe40000000008 */
[C---:B------:R-:W-:Y:S02]  /*1b70*/  PRMT R9, R7.reuse, 0x7610, R9 ;  /* 0x0000761007097816 */ /* 0x040fe40000000009 */
[----:B------:R-:W-:-:S03]  /*1b80*/  PRMT R10, R7, 0x7610, R10 ;  /* 0x00007610070a7816 */ /* 0x000fc6000000000a */
[----:B------:R-:W1:Y:S04]  /*1b90*/  LDC R0, c[0x0][0x388] ;  /* 0x0000e200ff007b82 */ /* 0x000e680000000800 */
.L_x_671:
[C---:B0-----:R-:W-:Y:S02]  /*1ba0*/  IMAD.IADD R17, R5.reuse, 0x1, R6 ;  /* 0x0000000105117824 */ /* 0x041fe400078e0206 */
[----:B------:R-:W-:-:S03]  /*1bb0*/  IMAD.WIDE.U32 R14, R5, 0x2, R2 ;  /* 0x00000002050e7825 */ /* 0x000fc600078e0002 */
[C---:B------:R-:W-:Y:S01]  /*1bc0*/  IADD3 R19, PT, PT, R17.reuse, R6, RZ ;  /* 0x0000000611137210 */ /* 0x040fe20007ffe0ff */
[----:B------:R-:W-:Y:S01]  /*1bd0*/  IMAD.WIDE.U32 R16, R17, 0x2, R2 ;  /* 0x0000000211107825 */ /* 0x000fe200078e0002 */
[----:B------:R-:W2:Y:S03]  /*1be0*/  LDG.E.U16 R11, desc[UR36][R14.64] ;  /* 0x000000240e0b7981 */ /* 0x000ea6000c1e1500 */
[C---:B------:R-:W-:Y:S01]  /*1bf0*/  IMAD.IADD R21, R19.reuse, 0x1, R6 ;  /* 0x0000000113157824 */ /* 0x040fe200078e0206 */
[----:B------:R-:W3:Y:S01]  /*1c00*/  LDG.E.U16 R12, desc[UR36][R16.64] ;  /* 0x00000024100c7981 */ /* 0x000ee2000c1e1500 */
[----:B------:R-:W-:-:S04]  /*1c10*/  IMAD.WIDE.U32 R18, R19, 0x2, R2 ;  /* 0x0000000213127825 */ /* 0x000fc800078e0002 */
[----:B------:R-:W-:Y:S01]  /*1c20*/  IMAD.WIDE.U32 R4, R21, 0x2, R2 ;  /* 0x0000000215047825 */ /* 0x000fe200078e0002 */
[----:B------:R-:W4:Y:S05]  /*1c30*/  LDG.E.U16 R13, desc[UR36][R18.64] ;  /* 0x00000024120d7981 */ /* 0x000f2a000c1e1500 */
[----:B------:R0:W5:Y:S01]  /*1c40*/  LDG.E.U16 R4, desc[UR36][R4.64] ;  /* 0x0000002404047981 */ /* 0x000162000c1e1500 */
[----:B------:R-:W-:Y:S02]  /*1c50*/  LOP3.LUT P0, RZ, R10, 0xff, RZ, 0xc0, !PT ;  /* 0x000000ff0aff7812 */ /* 0x000fe4000780c0ff */
[----:B------:R-:W-:Y:S02]  /*1c60*/  LOP3.LUT P2, RZ, R9, 0xff, RZ, 0xc0, !PT ;  /* 0x000000ff09ff7812 */ /* 0x000fe4000784c0ff */
[----:B------:R-:W-:-:S02]  /*1c70*/  LOP3.LUT P3, RZ, R8, 0xff, RZ, 0xc0, !PT ;  /* 0x000000ff08ff7812 */ /* 0x000fc4000786c0ff */
[----:B------:R-:W-:Y:S02]  /*1c80*/  LOP3.LUT P1, RZ, R7, 0xff, RZ, 0xc0, !PT ;  /* 0x000000ff07ff7812 */ /* 0x000fe4000782c0ff */
[----:B0-----:R-:W-:-:S05]  /*1c90*/  IADD3 R5, PT, PT, R21, R6, RZ ;  /* 0x0000000615057210 */ /* 0x001fca0007ffe0ff */
[----:B------:R-:W-:-:S05]  /*1ca0*/  IMAD R21, R6, 0x3, R5 ;  /* 0x0000000306157824 */ /* 0x000fca00078e0205 */
[----:B-1----:R-:W-:Y:S01]  /*1cb0*/  ISETP.GE.U32.AND P4, PT, R21, R0, PT ;  /* 0x000000001500720c */ /* 0x002fe20003f86070 */
[----:B--2---:R-:W-:Y:S02]  /*1cc0*/  @!P0 HADD2.F32 R7, -RZ, R11.H0_H0 ;  /* 0x2000000bff078230 */ /* 0x004fe40000004100 */
[----:B---3--:R-:W-:-:S03]  /*1cd0*/  @!P2 HADD2.F32 R8, -RZ, R12.H0_H0 ;  /* 0x2000000cff08a230 */ /* 0x008fc60000004100 */
[----:B------:R-:W-:Y:S01]  /*1ce0*/  FSETP.NEU.OR P0, PT, R7, RZ, P0 ;  /* 0x000000ff0700720b */ /* 0x000fe2000070d400 */
[----:B----4-:R-:W-:Y:S02]  /*1cf0*/  @!P3 HADD2.F32 R9, -RZ, R13.H0_H0 ;  /* 0x2000000dff09b230 */ /* 0x010fe40000004100 */
[----:B-----5:R-:W-:Y:S01]  /*1d00*/  @!P1 HADD2.F32 R10, -RZ, R4.H0_H0 ;  /* 0x20000004ff0a9230 */ /* 0x020fe20000004100 */
        /* <DEDUP_REMOVED lines=8> */
.L_x_670:
[----:B------:R-:W-:Y:S05]  /*1d90*/  BSYNC.RECONVERGENT B1 ;  /* 0x0000000000017941 */ /* 0x000fea0003800200 */
.L_x_669:
[----:B------:R-:W-:Y:S01]  /*1da0*/  ISETP.GE.U32.AND P0, PT, R5, R0, PT ;  /* 0x000000000500720c */ /* 0x000fe20003f06070 */
[----:B------:R-:W-:-:S12]  /*1db0*/  BSSY.RECONVERGENT B1, `(.L_x_672) ;  /* 0x0000012000017945 */ /* 0x000fd80003800200 */
[----:B------:R-:W-:Y:S05]  /*1dc0*/  @P0 BRA `(.L_x_673) ;  /* 0x0000000000400947 */ /* 0x000fea0003800000 */
[----:B------:R-:W-:-:S05]  /*1dd0*/  IMAD.WIDE.U32 R14, R5, 0x2, R2 ;  /* 0x00000002050e7825 */ /* 0x000fca00078e0002 */
[----:B------:R0:W5:Y:S01]  /*1de0*/  LDG.E.U16 R11, desc[UR36][R14.64] ;  /* 0x000000240e0b7981 */ /* 0x000162000c1e1500 */
[----:B------:R-:W-:-:S05]  /*1df0*/  IMAD.IADD R17, R5, 0x1, R6 ;  /* 0x0000000105117824 */ /* 0x000fca00078e0206 */
[----:B------:R-:W-:-:S13]  /*1e00*/  ISETP.GE.U32.AND P1, PT, R17, R0, PT ;  /* 0x000000001100720c */ /* 0x000fda0003f26070 */
[----:B0-----:R-:W-:Y:S05]  /*1e10*/  @P1 BRA `(.L_x_673) ;  /* 0x00000000002c1947 */ /* 0x001fea0003800000 */
[----:B------:R-:W-:-:S05]  /*1e20*/  IMAD.WIDE.U32 R14, R17, 0x2, R2 ;  /* 0x00000002110e7825 */ /* 0x000fca00078e0002 */
[----:B------:R0:W5:Y:S01]  /*1e30*/  LDG.E.U16 R12, desc[UR36][R14.64] ;  /* 0x000000240e0c7981 */ /* 0x000162000c1e1500 */
[----:B------:R-:W-:-:S04]  /*1e40*/  IADD3 R17, PT, PT, R17, R6, RZ ;  /* 0x0000000611117210 */ /* 0x000fc80007ffe0ff */
[----:B------:R-:W-:-:S13]  /*1e50*/  ISETP.GE.U32.AND P1, PT, R17, R0, PT ;  /* 0x000000001100720c */ /* 0x000fda0003f26070 */
[----:B0-----:R-:W-:Y:S05]  /*1e60*/  @P1 BRA `(.L_x_673) ;  /* 0x0000000000181947 */ /* 0x001fea0003800000 */
[C---:B------:R-:W-:Y:S02]  /*1e70*/  IMAD.IADD R13, R17.reuse, 0x1, R6 ;  /* 0x00000001110d7824 */ /* 0x040fe400078e0206 */
[----:B------:R-:W-:-:S03]  /*1e80*/  IMAD.WIDE.U32 R14, R17, 0x2, R2 ;  /* 0x00000002110e7825 */ /* 0x000fc600078e0002 */
[----:B------:R-:W-:-:S13]  /*1e90*/  ISETP.GE.U32.AND P1, PT, R13, R0, PT ;  /* 0x000000000d00720c */ /* 0x000fda0003f26070 */
[----:B------:R-:W-:Y:S02]  /*1ea0*/  @!P1 IMAD.WIDE.U32 R2, R13, 0x2, R2 ;  /* 0x000000020d029825 */ /* 0x000fe400078e0002 */
[----:B------:R0:W5:Y:S04]  /*1eb0*/  LDG.E.U16 R13, desc[UR36][R14.64] ;  /* 0x000000240e0d7981 */ /* 0x000168000c1e1500 */
[----:B------:R0:W5:Y:S02]  /*1ec0*/  @!P1 LDG.E.U16 R4, desc[UR36][R2.64] ;  /* 0x0000002402049981 */ /* 0x000164000c1e1500 */
.L_x_673:
[----:B------:R-:W-:Y:S05]  /*1ed0*/  BSYNC.RECONVERGENT B1 ;  /* 0x0000000000017941 */ /* 0x000fea0003800200 */
.L_x_672:
[----:B------:R-:W-:Y:S04]  /*1ee0*/  BSSY.RECONVERGENT B1, `(.L_x_674) ;  /* 0x000001b000017945 */ /* 0x000fe80003800200 */
[----:B------:R-:W-:Y:S05]  /*1ef0*/  @P0 BRA `(.L_x_675) ;  /* 0x0000000000640947 */ /* 0x000fea0003800000 */
[----:B------:R-:W-:Y:S02]  /*1f00*/  LOP3.LUT P0, RZ, R10, 0xff, RZ, 0xc0, !PT ;  /* 0x000000ff0aff7812 */ /* 0x000fe4000780c0ff */
[----:B0-----:R-:W-:-:S04]  /*1f10*/  IADD3 R3, PT, PT, R5, R6, RZ ;  /* 0x0000000605037210 */ /* 0x001fc80007ffe0ff */
[----:B------:R-:W-:-:S07]  /*1f20*/  ISETP.GE.U32.AND P1, PT, R3, R0, PT ;  /* 0x000000000300720c */ /* 0x000fce0003f26070 */
[----:B-----5:R-:W-:-:S05]  /*1f30*/  @!P0 HADD2.F32 R11, -RZ, R11.H0_H0 ;  /* 0x2000000bff0b8230 */ /* 0x020fca0000004100 */
[----:B------:R-:W-:-:S04]  /*1f40*/  FSETP.NEU.OR P0, PT, R11, RZ, P0 ;  /* 0x000000ff0b00720b */ /* 0x000fc8000070d400 */
[----:B------:R-:W-:Y:S01]  /*1f50*/  SEL R10, RZ, 0x1, !P0 ;  /* 0x00000001ff0a7807 */ /* 0x000fe20004000000 */
[----:B------:R-:W-:Y:S08]  /*1f60*/  @P1 BRA `(.L_x_675) ;  /* 0x0000000000481947 */ /* 0x000ff00003800000 */
[----:B------:R-:W-:Y:S01]  /*1f70*/  LOP3.LUT P0, RZ, R9, 0xff, RZ, 0xc0, !PT ;  /* 0x000000ff09ff7812 */ /* 0x000fe2000780c0ff */
[----:B------:R-:W-:-:S05]  /*1f80*/  IMAD.IADD R3, R3, 0x1, R6 ;  /* 0x0000000103037824 */ /* 0x000fca00078e0206 */
[----:B------:R-:W-:-:S07]  /*1f90*/  ISETP.GE.U32.AND P1, PT, R3, R0, PT ;  /* 0x000000000300720c */ /* 0x000fce0003f26070 */
[----:B------:R-:W-:-:S05]  /*1fa0*/  @!P0 HADD2.F32 R12, -RZ, R12.H0_H0 ;  /* 0x2000000cff0c8230 */ /* 0x000fca0000004100 */
[----:B------:R-:W-:-:S04]  /*1fb0*/  FSETP.NEU.OR P0, PT, R12, RZ, P0 ;  /* 0x000000ff0c00720b */ /* 0x000fc8000070d400 */
[----:B------:R-:W-:Y:S01]  /*1fc0*/  SEL R9, RZ, 0x1, !P0 ;  /* 0x00000001ff097807 */ /* 0x000fe20004000000 */
[----:B------:R-:W-:Y:S08]  /*1fd0*/  @P1 BRA `(.L_x_675) ;  /* 0x00000000002c1947 */ /* 0x000ff00003800000 */
[----:B------:R-:W-:Y:S02]  /*1fe0*/  LOP3.LUT P0, RZ, R8, 0xff, RZ, 0xc0, !PT ;  /* 0x000000ff08ff7812 */ /* 0x000fe4000780c0ff */
[----:B------:R-:W-:-:S04]  /*1ff0*/  IADD3 R3, PT, PT, R3, R6, RZ ;  /* 0x0000000603037210 */ /* 0x000fc80007ffe0ff */
[----:B------:R-:W-:-:S07]  /*2000*/  ISETP.GE.U32.AND P1, PT, R3, R0, PT ;  /* 0x000000000300720c */ /* 0x000fce0003f26070 */
[----:B------:R-:W-:-:S05]  /*2010*/  @!P0 HADD2.F32 R13, -RZ, R13.H0_H0 ;  /* 0x2000000dff0d8230 */ /* 0x000fca0000004100 */
[----:B------:R-:W-:-:S04]  /*2020*/  FSETP.NEU.OR P0, PT, R13, RZ, P0 ;  /* 0x000000ff0d00720b */ /* 0x000fc8000070d400 */
[----:B------:R-:W-:Y:S01]  /*2030*/  SEL R8, RZ, 0x1, !P0 ;  /* 0x00000001ff087807 */ /* 0x000fe20004000000 */
[----:B------:R-:W-:Y:S08]  /*2040*/  @P1 BRA `(.L_x_675) ;  /* 0x0000000000101947 */ /* 0x000ff00003800000 */
[----:B------:R-:W-:-:S13]  /*2050*/  LOP3.LUT P0, RZ, R7, 0xff, RZ, 0xc0, !PT ;  /* 0x000000ff07ff7812 */ /* 0x000fda000780c0ff */
[----:B------:R-:W-:-:S05]  /*2060*/  @!P0 HADD2.F32 R4, -RZ, R4.H0_H0 ;  /* 0x20000004ff048230 */ /* 0x000fca0000004100 */
[----:B------:R-:W-:-:S04]  /*2070*/  FSETP.NEU.OR P0, PT, R4, RZ, P0 ;  /* 0x000000ff0400720b */ /* 0x000fc8000070d400 */
[----:B------:R-:W-:-:S09]  /*2080*/  SEL R7, RZ, 0x1, !P0 ;  /* 0x00000001ff077807 */ /* 0x000fd20004000000 */
.L_x_675:
[----:B------:R-:W-:Y:S05]  /*2090*/  BSYNC.RECONVERGENT B1 ;  /* 0x0000000000017941 */ /* 0x000fea0003800200 */
.L_x_674:
[----:B------:R-:W1:Y:S01]  /*20a0*/  I2F.S8 R9, R9 ;  /* 0x0000000900097306 */ /* 0x000e620000001400 */
[----:B------:R-:W-:-:S07]  /*20b0*/  LOP3.LUT P0, RZ, R10, 0xff, RZ, 0xc0, !PT ;  /* 0x000000ff0aff7812 */ /* 0x000fce000780c0ff */
[----:B------:R-:W2:Y:S01]  /*20c0*/  I2F.S8 R8, R8 ;  /* 0x0000000800087306 */ /* 0x000ea20000001400 */
[----:B-1----:R-:W-:-:S07]  /*20d0*/  F2FP.F16.F32.PACK_AB R0, RZ, R9 ;  /* 0x00000009ff00723e */ /* 0x002fce00000000ff */
[----:B------:R-:W1:Y:S01]  /*20e0*/  I2F.S8 R7, R7 ;  /* 0x0000000700077306 */ /* 0x000e620000001400 */
[----:B------:R-:W-:-:S05]  /*20f0*/  @!P0 HADD2.F32 R0, -RZ, R0.H0_H0 ;  /* 0x20000000ff008230 */ /* 0x000fca0000004100 */
[----:B------:R-:W-:Y:S02]  /*2100*/  FSETP.EQ.AND P0, PT, R0, RZ, !P0 ;  /* 0x000000ff0000720b */ /* 0x000fe40004702000 */
[----:B--2---:R-:W-:-:S11]  /*2110*/  F2FP.F16.F32.PACK_AB R0, RZ, R8 ;  /* 0x00000008ff00723e */ /* 0x004fd600000000ff */
[----:B------:R-:W-:-:S05]  /*2120*/  @P0 HADD2.F32 R0, -RZ, R0.H0_H0 ;  /* 0x20000000ff000230 */ /* 0x000fca0000004100 */
[----:B------:R-:W-:Y:S02]  /*2130*/  FSETP.EQ.AND P0, PT, R0, RZ, P0 ;  /* 0x000000ff0000720b */ /* 0x000fe40000702000 */
[----:B-1----:R-:W-:-:S11]  /*2140*/  F2FP.F16.F32.PACK_AB R0, RZ, R7 ;  /* 0x00000007ff00723e */ /* 0x002fd600000000ff */
[----:B------:R-:W-:-:S05]  /*2150*/  @P0 HADD2.F32 R0, -RZ, R0.H0_H0 ;  /* 0x20000000ff000230 */ /* 0x000fca0000004100 */
[----:B------:R-:W-:-:S04]  /*2160*/  FSETP.NEU.OR P0, PT, R0, RZ, !P0 ;  /* 0x000000ff0000720b */ /* 0x000fc8000470d400 */
[----:B------:R-:W-:Y:S01]  /*2170*/  SEL R17, RZ, 0x1, !P0 ;  /* 0x00000001ff117807 */ /* 0x000fe20004000000 */
[----:B------:R-:W-:Y:S08]  /*2180*/  BRA `(.L_x_654) ;  /* 0x0000009400087947 */ /* 0x000ff00003800000 */
.L_x_668:
        /* <DEDUP_REMOVED lines=18> */
.L_x_679:
        /* <DEDUP_REMOVED lines=9> */
[----:B------:R-:W2:Y:S03]  /*2340*/  LDG.E.U16 R16, desc[UR36][R16.64] ;  /* 0x0000002410107981 */ /* 0x000ea6000c1e1500 */
[--C-:B------:R-:W-:Y:S02]  /*2350*/  IMAD.WIDE.U32 R6, R7, 0x2, R2.reuse ;  /* 0x0000000207067825 */ /* 0x100fe400078e0002 */
[----:B------:R0:W3:Y:S02]  /*2360*/  LDG.E.U16 R4, desc[UR36][R4.64] ;  /* 0x0000002404047981 */ /* 0x0000e4000c1e1500 */
[----:B------:R-:W-:-:S02]  /*2370*/  IMAD.WIDE.U32 R8, R9, 0x2, R2 ;  /* 0x0000000209087825 */ /* 0x000fc400078e0002 */
[----:B------:R-:W4:Y:S04]  /*2380*/  LDG.E.U16 R6, desc[UR36][R6.64] ;  /* 0x0000002406067981 */ /* 0x000f28000c1e1500 */
[----:B------:R-:W5:Y:S01]  /*2390*/  LDG.E.U16 R8, desc[UR36][R8.64] ;  /* 0x0000002408087981 */ /* 0x000f62000c1e1500 */
[----:B0-----:R-:W-:Y:S01]  /*23a0*/  IMAD.IADD R5, R18, 0x1, R10 ;  /* 0x0000000112057824 */ /* 0x001fe200078e020a */
[----:B------:R-:W-:Y:S02]  /*23b0*/  LOP3.LUT P0, RZ, R15, 0xff, RZ, 0xc0, !PT ;  /* 0x000000ff0fff7812 */ /* 0x000fe4000780c0ff */
[----:B------:R-:W-:Y:S02]  /*23c0*/  LOP3.LUT P2, RZ, R14, 0xff, RZ, 0xc0, !PT ;  /* 0x000000ff0eff7812 */ /* 0x000fe4000784c0ff */
[----:B------:R-:W-:-:S02]  /*23d0*/  LOP3.LUT P3, RZ, R12, 0xff, RZ, 0xc0, !PT ;  /* 0x000000ff0cff7812 */ /* 0x000fc4000786c0ff */
[----:B------:R-:W-:Y:S01]  /*23e0*/  LOP3.LUT P1, RZ, R11, 0xff, RZ, 0xc0, !PT ;  /* 0x000000ff0bff7812 */ /* 0x000fe2000782c0ff */
[----:B------:R-:W-:-:S05]  /*23f0*/  IMAD R15, R10, 0x3, R5 ;  /* 0x000000030a0f7824 */ /* 0x000fca00078e0205 */
[----:B-1----:R-:W-:Y:S01]  /*2400*/  ISETP.GE.U32.AND P4, PT, R15, R0, PT ;  /* 0x000000000f00720c */ /* 0x002fe20003f86070 */
[----:B--2---:R-:W-:Y:S02]  /*2410*/  @!P0 HADD2.F32 R11, -RZ, R16.H0_H0 ;  /* 0x20000010ff0b8230 */ /* 0x004fe40000004100 */
[----:B---3--:R-:W-:Y:S02]  /*2420*/  @!P2 HADD2.F32 R12, -RZ, R4.H0_H0 ;  /* 0x20000004ff0ca230 */ /* 0x008fe40000004100 */
[----:B----4-:R-:W-:Y:S02]  /*2430*/  @!P3 HADD2.F32 R7, -RZ, R6.H0_H0 ;  /* 0x20000006ff07b230 */ /* 0x010fe40000004100 */
[----:B-----5:R-:W-:Y:S01]  /*2440*/  @!P1 HADD2.F32 R9, -RZ, R8.H0_H0 ;  /* 0x20000008ff099230 */ /* 0x020fe20000004100 */
        /* <DEDUP_REMOVED lines=9> */
.L_x_678:
[----:B------:R-:W-:Y:S05]  /*24e0*/  BSYNC.RECONVERGENT B1 ;  /* 0x0000000000017941 */ /* 0x000fea0003800200 */
.L_x_677:
        /* <DEDUP_REMOVED lines=23> */
.L_x_681:
[----:B------:R-:W-:Y:S05]  /*2660*/  BSYNC.RECONVERGENT B1 ;  /* 0x0000000000017941 */ /* 0x000fea0003800200 */
.L_x_680:
[----:B------:R-:W-:Y:S04]  /*2670*/  BSSY.RECONVERGENT B1, `(.L_x_682) ;  /* 0x000001b000017945 */ /* 0x000fe80003800200 */
[----:B------:R-:W-:Y:S05]  /*2680*/  @P0 BRA `(.L_x_683) ;  /* 0x0000000000640947 */ /* 0x000fea0003800000 */
[----:B------:R-:W-:Y:S01]  /*2690*/  LOP3.LUT P0, RZ, R15, 0xff, RZ, 0xc0, !PT ;  /* 0x000000ff0fff7812 */ /* 0x000fe2000780c0ff */
[----:B0-----:R-:W-:-:S05]  /*26a0*/  IMAD.IADD R3, R5, 0x1, R10 ;  /* 0x0000000105037824 */ /* 0x001fca00078e020a */
[----:B------:R-:W-:-:S07]  /*26b0*/  ISETP.GE.U32.AND P1, PT, R3, R0, PT ;  /* 0x000000000300720c */ /* 0x000fce0003f26070 */
[----:B-----5:R-:W-:-:S05]  /*26c0*/  @!P0 HADD2.F32 R16, -RZ, R16.H0_H0 ;  /* 0x20000010ff108230 */ /* 0x020fca0000004100 */
        /* <DEDUP_REMOVED lines=21> */
.L_x_683:
[----:B------:R-:W-:Y:S05]  /*2820*/  BSYNC.RECONVERGENT B1 ;  /* 0x0000000000017941 */ /* 0x000fea0003800200 */
.L_x_682:
        /* <DEDUP_REMOVED lines=15> */
.L_x_676:
[----:B------:R-:W0:Y:S01]  /*2920*/  LDCU UR4, c[0x0][0x390] ;  /* 0x00007200ff0477ac */ /* 0x000e220008000800 */
[----:B------:R-:W1:Y:S01]  /*2930*/  LDC.U8 R14, c[0x0][0x381] ;  /* 0x0000e040ff0e7b82 */ /* 0x000e620000000000 */
[----:B------:R-:W-:Y:S01]  /*2940*/  BSSY.RECONVERGENT B1, `(.L_x_684) ;  /* 0x0000431000017945 */ /* 0x000fe20003800200 */
[----:B0-----:R-:W-:-:S05]  /*2950*/  MOV R2, UR4 ;  /* 0x0000000400027c02 */ /* 0x001fca0008000f00 */
[--C-:B------:R-:W-:Y:S01]  /*2960*/  IMAD R3, R2, 0x3, R5.reuse ;  /* 0x0000000302037824 */ /* 0x100fe200078e0205 */
[C---:B-1----:R-:W-:Y:S02]  /*2970*/  PRMT R4, R14.reuse, 0x7610, R4 ;  /* 0x000076100e047816 */ /* 0x042fe40000000004 */
[C---:B------:R-:W-:Y:S02]  /*2980*/  PRMT R6, R14.reuse, 0x7610, R6 ;  /* 0x000076100e067816 */ /* 0x040fe40000000006 */
[----:B------:R-:W-:Y:S01]  /*2990*/  ISETP.GE.U32.AND P0, PT, R3, R0, PT ;  /* 0x000000000300720c */ /* 0x000fe20003f06070 */
[--C-:B------:R-:W-:Y:S01]  /*29a0*/  IMAD.MOV.U32 R3, RZ, RZ, R5.reuse ;  /* 0x000000ffff037224 */ /* 0x100fe200078e0005 */
[C---:B------:R-:W-:Y:S02]  /*29b0*/  PRMT R5, R14.reuse, 0x7610, R5 ;  /* 0x000076100e057816 */ /* 0x040fe40000000005 */
[----:B------:R-:W-:-:S09]  /*29c0*/  PRMT R7, R14, 0x7610, R7 ;  /* 0x000076100e077816 */ /* 0x000fd20000000007 */
[----:B------:R-:W-:Y:S05]  /*29d0*/  @P0 BRA `(.L_x_685) ;  /* 0x00000040009c0947 */ /* 0x000fea0003800000 */
[----:B------:R-:W-:-:S13]  /*29e0*/  ISETP.NE.AND P4, PT, R9, RZ, PT ;  /* 0x000000ff0900720c */ /* 0x000fda0003f85270 */
[----:B------:R0:W5:Y:S01]  /*29f0*/  @!P4 LDG.E.U16 R8, desc[UR36][R10.64] ;  /* 0x000000240a08c981 */ /* 0x000162000c1e1500 */
[----:B------:R-:W-:Y:S02]  /*2a00*/  IADD3 R9, PT, PT, R9, -0x1, RZ ;  /* 0xffffffff09097810 */ /* 0x000fe40007ffe0ff */
[C---:B------:R-:W-:Y:S02]  /*2a10*/  PRMT R4, R14.reuse, 0x7610, R4 ;  /* 0x000076100e047816 */ /* 0x040fe40000000004 */
[----:B------:R-:W-:Y:S02]  /*2a20*/  VIMNMX.U32 R13, PT, PT, R9, 0x18, PT ;  /* 0x00000018090d7848 */ /* 0x000fe40003fe0000 */
[C---:B------:R-:W-:Y:S02]  /*2a30*/  PRMT R5, R14.reuse, 0x7610, R5 ;  /* 0x000076100e057816 */ /* 0x040fe40000000005 */
[C---:B------:R-:W-:Y:S01]  /*2a40*/  PRMT R6, R14.reuse, 0x7610, R6 ;  /* 0x000076100e067816 */ /* 0x040fe20000000006 */
[----:B------:R-:W-:Y:S01]  /*2a50*/  VIADD R13, R13, 0x1 ;  /* 0x000000010d0d7836 */ /* 0x000fe20000000000 */
[----:B0-----:R-:W-:-:S07]  /*2a60*/  PRMT R7, R14, 0x7610, R7 ;  /* 0x000076100e077816 */ /* 0x001fce0000000007 */
.L_x_691:
[----:B------:R-:W0:Y:S01]  /*2a70*/  LDCU UR4, c[0x0][0x390] ;  /* 0x00007200ff0477ac */ /* 0x000e220008000800 */
[C---:B-----5:R-:W-:Y:S02]  /*2a80*/  @!P4 PRMT R14, R8.reuse, 0x7610, R14 ;  /* 0x00007610080ec816 */ /* 0x060fe4000000000e */
[C---:B------:R-:W-:Y:S02]  /*2a90*/  @!P4 PRMT R20, R8.reuse, 0x7610, R20 ;  /* 0x000076100814c816 */ /* 0x040fe40000000014 */
[C---:B------:R-:W-:Y:S02]  /*2aa0*/  @!P4 PRMT R24, R8.reuse, 0x7610, R24 ;  /* 0x000076100818c816 */ /* 0x040fe40000000018 */
[----:B------:R-:W-:Y:S01]  /*2ab0*/  @!P4 PRMT R25, R8, 0x7610, R25 ;  /* 0x000076100819c816 */ /* 0x000fe20000000019 */
[----:B-1----:R-:W-:Y:S06]  /*2ac0*/  @!P4 BRA `(.L_x_686) ;  /* 0x000000400004c947 */ /* 0x002fec0003800000 */
        /* <DEDUP_REMOVED lines=295> */
.L_x_687:
[----:B------:R-:W-:Y:S01]  /*3d40*/  LOP3.LUT R17, R0, 0xfffffffe, RZ, 0xc0, !PT ;  /* 0xfffffffe00117812 */ /* 0x000fe200078ec0ff */
[----:B------:R-:W1:Y:S03]  /*3d50*/  LDCU UR52, c[0x0][0x3d0] ;  /* 0x00007a00ff3477ac */ /* 0x000e660008000800 */
[----:B------:R-:W-:-:S05]  /*3d60*/  IADD3 R16, P1, PT, R17, R10, RZ ;  /* 0x0000000a11107210 */ /* 0x000fca0007f3e0ff */
[----:B------:R-:W-:-:S05]  /*3d70*/  IMAD.X R17, RZ, RZ, R11, P1 ;  /* 0x000000ffff117224 */ /* 0x000fca00008e060b */
[----:B------:R2:W5:Y:S01]  /*3d80*/  LDG.E.U16 R25, desc[UR36][R16.64] ;  /* 0x0000002410197981 */ /* 0x000562000c1e1500 */
[----:B0-----:R-:W-:Y:S01]  /*3d90*/  IADD3 R15, PT, PT, R3, UR4, RZ ;  /* 0x00000004030f7c10 */ /* 0x001fe2000fffe0ff */
[----:B------:R-:W-:-:S04]  /*3da0*/  IMAD.MOV.U32 R14, RZ, RZ, RZ ;  /* 0x000000ffff0e7224 */ /* 0x000fc800078e00ff */
[----:B------:R-:W-:-:S05]  /*3db0*/  IMAD.HI.U32 R0, R15, UR31, R14 ;  /* 0x0000001f0f007c27 */ /* 0x000fca000f8e000e */
[----:B-1----:R-:W-:-:S04]  /*3dc0*/  SHF.R.U32.HI R18, RZ, UR52, R0 ;  /* 0x00000034ff127c19 */ /* 0x002fc80008011600 */
[----:B------:R-:W-:-:S05]  /*3dd0*/  IADD3 R19, PT, PT, -R18, RZ, RZ ;  /* 0x000000ff12137210 */ /* 0x000fca0007ffe1ff */
[----:B------:R-:W-:-:S04]  /*3de0*/  IMAD R0, R19, UR30, R15 ;  /* 0x0000001e13007c24 */ /* 0x000fc8000f8e020f */
[----:B------:R-:W-:Y:S01]  /*3df0*/  IMAD R0, R0, UR5, RZ ;  /* 0x0000000500007c24 */ /* 0x000fe2000f8e02ff */
[----:B--2---:R-:W-:Y:S06]  /*3e00*/  @!P0 BRA `(.L_x_688) ;  /* 0x0000000c00948947 */ /* 0x004fec0003800000 */
        /* <DEDUP_REMOVED lines=229> */
.L_x_688:
        /* <DEDUP_REMOVED lines=225> */
[----:B------:R-:W-:Y:S01]  /*5a70*/  ISETP.NE.AND P1, PT, R13, 0x18, PT ;  /* 0x000000180d00780c */ /* 0x000fe20003f25270 */
[----:B------:R-:W-:Y:S02]  /*5a80*/  HFMA2 R16, -RZ, RZ, 0, 0 ;  /* 0x00000000ff107431 */ /* 0x000fe400000001ff */
[----:B------:R-:W-:-:S10]  /*5a90*/  IMAD.MOV.U32 R17, RZ, RZ, R21 ;  /* 0x000000ffff117224 */ /* 0x000fd400078e0015 */
[----:B------:R-:W1:Y:S01]  /*5aa0*/  @P1 LDC R20, c[0x0][0x4f0] ;  /* 0x00013c00ff141b82 */ /* 0x000e620000000800 */
[----:B0-----:R-:W-:-:S07]  /*5ab0*/  IMAD.HI.U32 R18, R21, UR52, R16 ;  /* 0x0000003415127c27 */ /* 0x001fce000f8e0010 */
[----:B------:R-:W0:Y:S01]  /*5ac0*/  @P1 LDC.64 R16, c[0x0][0x4e8] ;  /* 0x00013a00ff101b82 */ /* 0x000e220000000a00 */
[----:B------:R-:W-:Y:S02]  /*5ad0*/  SHF.R.U32.HI R19, RZ, UR53, R18 ;  /* 0x00000035ff137c19 */ /* 0x000fe40008011612 */
[----:B------:R-:W-:-:S03]  /*5ae0*/  @P1 MOV R18, RZ ;  /* 0x000000ff00121202 */ /* 0x000fc60000000f00 */
[----:B------:R-:W-:Y:S02]  /*5af0*/  IMAD.MOV R2, RZ, RZ, -R19 ;  /* 0x000000ffff027224 */ /* 0x000fe400078e0a13 */
[----:B------:R-:W2:Y:S02]  /*5b00*/  @P1 LDC R22, c[0x0][0x554] ;  /* 0x00015500ff161b82 */ /* 0x000ea40000000800 */
[----:B------:R-:W-:-:S04]  /*5b10*/  IMAD R21, R2, UR28, R21 ;  /* 0x0000001c02157c24 */ /* 0x000fc8000f8e0215 */
[----:B------:R-:W-:Y:S02]  /*5b20*/  IMAD R0, R21, UR29, R0 ;  /* 0x0000001d15007c24 */ /* 0x000fe4000f8e0200 */
[----:B0-----:R-:W-:-:S05]  /*5b30*/  @P1 IMAD.HI.U32 R17, R19, R17, R18 ;  /* 0x0000001113111227 */ /* 0x001fca00078e0012 */
[----:B-1----:R-:W-:-:S04]  /*5b40*/  @P1 SHF.R.U32.HI R17, RZ, R20, R17 ;  /* 0x00000014ff111219 */ /* 0x002fc80000011611 */
[----:B------:R-:W-:-:S05]  /*5b50*/  @P1 IADD3 R17, PT, PT, -R17, RZ, RZ ;  /* 0x000000ff11111210 */ /* 0x000fca0007ffe1ff */
[----:B------:R-:W-:-:S04]  /*5b60*/  @P1 IMAD R19, R16, R17, R19 ;  /* 0x0000001110131224 */ /* 0x000fc800078e0213 */
[----:B--2---:R-:W-:-:S07]  /*5b70*/  @P1 IMAD R0, R19, R22, R0 ;  /* 0x0000001613001224 */ /* 0x004fce00078e0200 */
.L_x_689:
        /* <DEDUP_REMOVED lines=242> */
.L_x_690:
[----:B------:R-:W-:-:S04]  /*6aa0*/  LOP3.LUT R15, R0, 0xfffffffe, RZ, 0xc0, !PT ;  /* 0xfffffffe000f7812 */ /* 0x000fc800078ec0ff */
[----:B------:R-:W-:-:S04]  /*6ab0*/  IADD3 R14, P0, PT, R15, R10, RZ ;  /* 0x0000000a0f0e7210 */ /* 0x000fc80007f1e0ff */
[----:B------:R-:W-:-:S05]  /*6ac0*/  IADD3.X R15, PT, PT, RZ, R11, RZ, P0, !PT ;  /* 0x0000000bff0f7210 */ /* 0x000fca00007fe4ff */
[----:B------:R1:W5:Y:S04]  /*6ad0*/  LDG.E.U16 R14, desc[UR36][R14.64] ;  /* 0x000000240e0e7981 */ /* 0x000368000c1e1500 */
.L_x_686:
[----:B------:R-:W-:Y:S01]  /*6ae0*/  LOP3.LUT P2, RZ, R7, 0xff, RZ, 0xc0, !PT ;  /* 0x000000ff07ff7812 */ /* 0x000fe2000784c0ff */
[----:B------:R-:W2:Y:S01]  /*6af0*/  LDCU UR5, c[0x0][0x388] ;  /* 0x00007100ff0577ac */ /* 0x000ea20008000800 */
[----:B0-----:R-:W-:Y:S01]  /*6b00*/  IMAD.U32 R2, RZ, RZ, UR4 ;  /* 0x00000004ff027e24 */ /* 0x001fe2000f8e00ff */
[----:B------:R-:W-:Y:S02]  /*6b10*/  LOP3.LUT P3, RZ, R6, 0xff, RZ, 0xc0, !PT ;  /* 0x000000ff06ff7812 */ /* 0x000fe4000786c0ff */
[----:B------:R-:W-:Y:S02]  /*6b20*/  LOP3.LUT P1, RZ, R5, 0xff, RZ, 0xc0, !PT ;  /* 0x000000ff05ff7812 */ /* 0x000fe4000782c0ff */
[----:B------:R-:W-:Y:S02]  /*6b30*/  LEA R3, R2, R3, 0x2 ;  /* 0x0000000302037211 */ /* 0x000fe400078e10ff */
[----:B------:R-:W-:-:S03]  /*6b40*/  LOP3.LUT P0, RZ, R4, 0xff, RZ, 0xc0, !PT ;  /* 0x000000ff04ff7812 */ /* 0x000fc6000780c0ff */
[----:B------:R-:W-:Y:S02]  /*6b50*/  IMAD R5, R2, 0x3, R3 ;  /* 0x0000000302057824 */ /* 0x000fe400078e0203 */
[----:B-----5:R-:W-:Y:S02]  /*6b60*/  @!P2 HADD2.F32 R0, -RZ, R25.H0_H0 ;  /* 0x20000019ff00a230 */ /* 0x020fe40000004100 */
[----:B------:R-:W-:Y:S02]  /*6b70*/  @!P3 HADD2.F32 R4, -RZ, R24.H0_H0 ;  /* 0x20000018ff04b230 */ /* 0x000fe40000004100 */
[----:B------:R-:W-:Y:S01]  /*6b80*/  @!P1 HADD2.F32 R6, -RZ, R20.H0_H0 ;  /* 0x20000014ff069230 */ /* 0x000fe20000004100 */
[----:B------:R-:W-:Y:S01]  /*6b90*/  FSETP.NEU.OR P2, PT, R0, RZ, P2 ;  /* 0x000000ff0000720b */ /* 0x000fe2000174d400 */
[----:B--2---:R-:W-:Y:S01]  /*6ba0*/  IMAD.U32 R0, RZ, RZ, UR5 ;  /* 0x00000005ff007e24 */ /* 0x004fe2000f8e00ff */
[----:B------:R-:W-:Y:S01]  /*6bb0*/  FSETP.NEU.OR P3, PT, R4, RZ, P3 ;  /* 0x000000ff0400720b */ /* 0x000fe20001f6d400 */
[----:B------:R-:W-:Y:S01]  /*6bc0*/  @!P0 HADD2.F32 R7, -RZ, R14.H0_H0 ;  /* 0x2000000eff078230 */ /* 0x000fe20000004100 */
[----:B------:R-:W-:-:S02]  /*6bd0*/  FSETP.NEU.OR P1, PT, R6, RZ, P1 ;  /* 0x000000ff0600720b */ /* 0x000fc40000f2d400 */
[----:B------:R-:W-:Y:S02]  /*6be0*/  ISETP.GE.U32.AND P5, PT, R5, R0, PT ;  /* 0x000000000500720c */ /* 0x000fe40003fa6070 */
[----:B------:R-:W-:Y:S02]  /*6bf0*/  FSETP.NEU.OR P0, PT, R7, RZ, P0 ;  /* 0x000000ff0700720b */ /* 0x000fe4000070d400 */
[----:B------:R-:W-:Y:S02]  /*6c00*/  SEL R7, RZ, 0x1, !P2 ;  /* 0x00000001ff077807 */ /* 0x000fe40005000000 */
[----:B------:R-:W-:Y:S02]  /*6c10*/  SEL R6, RZ, 0x1, !P3 ;  /* 0x00000001ff067807 */ /* 0x000fe40005800000 */
[----:B------:R-:W-:Y:S02]  /*6c20*/  SEL R5, RZ, 0x1, !P1 ;  /* 0x00000001ff057807 */ /* 0x000fe40004800000 */
[----:B------:R-:W-:-:S03]  /*6c30*/  SEL R4, RZ, 0x1, !P0 ;  /* 0x00000001ff047807 */ /* 0x000fc60004000000 */
[----:B------:R-:W-:Y:S05]  /*6c40*/  @!P5 BRA `(.L_x_691) ;  /* 0xffffffbc0088d947 */ /* 0x000fea000383ffff */
.L_x_685:
[----:B------:R-:W-:Y:S05]  /*6c50*/  BSYNC.RECONVERGENT B1 ;  /* 0x0000000000017941 */ /* 0x000fea0003800200 */
.L_x_684:
[----:B------:R-:W-:Y:S01]  /*6c60*/  ISETP.GE.U32.AND P0, PT, R3, R0, PT ;  /* 0x000000000300720c */ /* 0x000fe20003f06070 */
[----:B------:R-:W-:Y:S01]  /*6c70*/  BSSY.RECONVERGENT B1, `(.L_x_692) ;  /* 0x0000468000017945 */ /* 0x000fe20003800200 */
[----:B------:R-:W-:-:S11]  /*6c80*/  PRMT R8, R14, 0x7610, R8 ;  /* 0x000076100e087816 */ /* 0x000fd60000000008 */
[----:B------:R-:W-:Y:S05]  /*6c90*/  @P0 BRA `(.L_x_693) ;  /* 0x0000004400940947 */ /* 0x000fea0003800000 */
[----:B------:R-:W0:Y:S01]  /*6ca0*/  LDC R18, c[0x0][0x3c4] ;  /* 0x0000f100ff127b82 */ /* 0x000e220000000800 */
[----:B------:R-:W2:Y:S02]  /*6cb0*/  LDCU.64 UR4, c[0x0][0x750] ;  /* 0x0000ea00ff0477ac */ /* 0x000ea40008000a00 */
[----:B--2---:R-:W-:-:S04]  /*6cc0*/  IADD3 R12, P0, PT, R12, UR4, RZ ;  /* 0x000000040c0c7c10 */ /* 0x004fc8000ff1e0ff */
[----:B------:R-:W-:Y:S02]  /*6cd0*/  IADD3.X R13, PT, PT, RZ, UR5, RZ, P0, !PT ;  /* 0x00000005ff0d7c10 */ /* 0x000fe400087fe4ff */
[----:B0-----:R-:W-:-:S13]  /*6ce0*/  ISETP.NE.AND P1, PT, R18, RZ, PT ;  /* 0x000000ff1200720c */ /* 0x001fda0003f25270 */
[----:B------:R-:W-:Y:S05]  /*6cf0*/  @P1 BRA `(.L_x_694) ;  /* 0x0000000000381947 */ /* 0x000fea0003800000 */
[----:B------:R2:W5:Y:S01]  /*6d00*/  LDG.E.U16 R25, desc[UR36][R12.64] ;  /* 0x000000240c197981 */ /* 0x000562000c1e1500 */
[----:B------:R-:W-:-:S05]  /*6d10*/  IMAD.IADD R9, R3, 0x1, R2 ;  /* 0x0000000103097824 */ /* 0x000fca00078e0202 */
[----:B------:R-:W-:-:S13]  /*6d20*/  ISETP.GE.U32.AND P0, PT, R9, R0, PT ;  /* 0x000000000900720c */ /* 0x000fda0003f06070 */
[----:B--2---:R-:W-:Y:S05]  /*6d30*/  @P0 BRA `(.L_x_693) ;  /* 0x00000044006c0947 */ /* 0x004fea0003800000 */
[----:B------:R-:W-:Y:S02]  /*6d40*/  IADD3 R9, PT, PT, R9, R2, RZ ;  /* 0x0000000209097210 */ /* 0x000fe40007ffe0ff */
[----:B-----5:R-:W-:Y:S02]  /*6d50*/  PRMT R24, R25, 0x7610, R24 ;  /* 0x0000761019187816 */ /* 0x020fe40000000018 */
[----:B------:R-:W-:-:S13]  /*6d60*/  ISETP.GE.U32.AND P0, PT, R9, R0, PT ;  /* 0x000000000900720c */ /* 0x000fda0003f06070 */
[----:B------:R-:W-:Y:S05]  /*6d70*/  @P0 BRA `(.L_x_693) ;  /* 0x00000044005c0947 */ /* 0x000fea0003800000 */
[----:B------:R-:W-:Y:S01]  /*6d80*/  IMAD.IADD R9, R9, 0x1, R2 ;  /* 0x0000000109097824 */ /* 0x000fe200078e0202 */
[C---:B------:R-:W-:Y:S02]  /*6d90*/  PRMT R20, R25.reuse, 0x7610, R20 ;  /* 0x0000761019147816 */ /* 0x040fe40000000014 */
[----:B------:R-:W-:Y:S02]  /*6da0*/  PRMT R24, R25, 0x7610, R24 ;  /* 0x0000761019187816 */ /* 0x000fe40000000018 */
[----:B------:R-:W-:-:S04]  /*6db0*/  ISETP.GE.U32.AND P0, PT, R9, R0, PT ;  /* 0x000000000900720c */ /* 0x000fc80003f06070 */
[----:B------:R-:W-:Y:S01]  /*6dc0*/  SEL R8, R25, R8, !P0 ;  /* 0x0000000819087207 */ /* 0x000fe20004000000 */
[----:B------:R-:W-:Y:S08]  /*6dd0*/  BRA `(.L_x_693) ;  /* 0x0000004400447947 */ /* 0x000ff00003800000 */
.L_x_694:
[----:B------:R-:W0:Y:S01]  /*6de0*/  LDC.64 R10, c[0x0][0x3c8] ;  /* 0x0000f200ff0a7b82 */ /* 0x000e220000000a00 */
[----:B------:R-:W-:Y:S01]  /*6df0*/  MOV R14, RZ ;  /* 0x000000ff000e7202 */ /* 0x000fe20000000f00 */
[----:B-1----:R-:W-:Y:S01]  /*6e00*/  IMAD.MOV.U32 R15, RZ, RZ, R3 ;  /* 0x000000ffff0f7224 */ /* 0x002fe200078e0003 */
[----:B------:R-:W-:-:S04]  /*6e10*/  IADD3 R18, PT, PT, R18, -0x1, RZ ;  /* 0xffffffff12127810 */ /* 0x000fc80007ffe0ff */
[C---:B------:R-:W-:Y:S01]  /*6e20*/  ISETP.NE.AND P0, PT, R18.reuse, RZ, PT ;  /* 0x000000ff1200720c */ /* 0x040fe20003f05270 */
[----:B------:R-:W1:Y:S01]  /*6e30*/  LDC R9, c[0x0][0x3d0] ;  /* 0x0000f400ff097b82 */ /* 0x000e620000000800 */
[----:B------:R-:W-:-:S04]  /*6e40*/  VIMNMX.U32 R23, PT, PT, R18, 0x18, PT ;  /* 0x0000001812177848 */ /* 0x000fc80003fe0000 */
[----:B------:R-:W-:-:S03]  /*6e50*/  IADD3 R23, PT, PT, R23, 0x1, RZ ;  /* 0x0000000117177810 */ /* 0x000fc60007ffe0ff */
[----:B------:R-:W2:Y:S01]  /*6e60*/  LDC R22, c[0x0][0x4f4] ;  /* 0x00013d00ff167b82 */ /* 0x000ea20000000800 */
[----:B0-----:R-:W-:-:S05]  /*6e70*/  IMAD.HI.U32 R16, R3, R11, R14 ;  /* 0x0000000b03107227 */ /* 0x001fca00078e000e */
[----:B-1----:R-:W-:-:S05]  /*6e80*/  SHF.R.U32.HI R17, RZ, R9, R16 ;  /* 0x00000009ff117219 */ /* 0x002fca0000011610 */
[----:B------:R-:W-:-:S04]  /*6e90*/  IMAD.MOV R21, RZ, RZ, -R17 ;  /* 0x000000ffff157224 */ /* 0x000fc800078e0a11 */
[----:B------:R-:W-:-:S04]  /*6ea0*/  IMAD R21, R10, R21, R3 ;  /* 0x000000150a157224 */ /* 0x000fc800078e0203 */
[----:B--2---:R-:W-:Y:S01]  /*6eb0*/  IMAD R21, R21, R22, RZ ;  /* 0x0000001615157224 */ /* 0x004fe200078e02ff */
        /* <DEDUP_REMOVED lines=243> */
[----:B------:R-:W-:Y:S01]  /*7df0*/  ISETP.NE.AND P1, PT, R23, 0x18, PT ;  /* 0x000000181700780c */ /* 0x000fe20003f25270 */
[----:B------:R-:W0:Y:S01]  /*7e00*/  LDCU.64 UR4, c[0x0][0x4e0] ;  /* 0x00009c00ff0477ac */ /* 0x000e220008000a00 */
[----:B------:R-:W-:-:S11]  /*7e10*/  IMAD.MOV.U32 R18, RZ, RZ, RZ ;  /* 0x000000ffff127224 */ /* 0x000fd600078e00ff */
        /* <DEDUP_REMOVED lines=16> */
.L_x_695:
[----:B------:R-:W-:-:S04]  /*7f20*/  LOP3.LUT R15, R21, 0xfffffffe, RZ, 0xc0, !PT ;  /* 0xfffffffe150f7812 */ /* 0x000fc800078ec0ff */
[----:B------:R-:W-:-:S05]  /*7f30*/  IADD3 R14, P1, PT, R15, R12, RZ ;  /* 0x0000000c0f0e7210 */ /* 0x000fca0007f3e0ff */
[----:B------:R-:W-:-:S05]  /*7f40*/  IMAD.X R15, RZ, RZ, R13, P1 ;  /* 0x000000ffff0f7224 */ /* 0x000fca00008e060d */
[----:B------:R0:W5:Y:S01]  /*7f50*/  LDG.E.U16 R25, desc[UR36][R14.64] ;  /* 0x000000240e197981 */ /* 0x000162000c1e1500 */
[----:B------:R-:W-:-:S04]  /*7f60*/  IADD3 R17, PT, PT, R3, R2, RZ ;  /* 0x0000000203117210 */ /* 0x000fc80007ffe0ff */
[----:B------:R-:W-:-:S13]  /*7f70*/  ISETP.GE.U32.AND P1, PT, R17, R0, PT ;  /* 0x000000001100720c */ /* 0x000fda0003f26070 */
[----:B0-----:R-:W-:Y:S05]  /*7f80*/  @P1 BRA `(.L_x_693) ;  /* 0x0000003000d81947 */ /* 0x001fea0003800000 */
[----:B------:R-:W-:-:S04]  /*7f90*/  IMAD.MOV.U32 R16, RZ, RZ, RZ ;  /* 0x000000ffff107224 */ /* 0x000fc800078e00ff */
[----:B------:R-:W-:-:S05]  /*7fa0*/  IMAD.HI.U32 R18, R17, R11, R16 ;  /* 0x0000000b11127227 */ /* 0x000fca00078e0010 */
[----:B------:R-:W-:-:S04]  /*7fb0*/  SHF.R.U32.HI R19, RZ, R9, R18 ;  /* 0x00000009ff137219 */ /* 0x000fc80000011612 */
[----:B------:R-:W-:-:S05]  /*7fc0*/  IADD3 R21, PT, PT, -R19, RZ, RZ ;  /* 0x000000ff13157210 */ /* 0x000fca0007ffe1ff */
[----:B------:R-:W-:-:S04]  /*7fd0*/  IMAD R21, R10, R21, R17 ;  /* 0x000000150a157224 */ /* 0x000fc800078e0211 */
[----:B------:R-:W-:Y:S01]  /*7fe0*/  IMAD R21, R21, R22, RZ ;  /* 0x0000001615157224 */ /* 0x000fe200078e02ff */
        /* <DEDUP_REMOVED lines=252> */
[----:B------:R-:W-:-:S02]  /*8fb0*/  @P1 MOV R18, RZ ;  /* 0x000000ff00121202 */ /* 0x000fc40000000f00 */
[----:B------:R-:W-:-:S03]  /*8fc0*/  IADD3 R26, PT, PT, -R19, RZ, RZ ;  /* 0x000000ff131a7210 */ /* 0x000fc60007ffe1ff */
[----:B-1----:R-:W-:Y:S02]  /*8fd0*/  @P1 IMAD.HI.U32 R15, R19, R15, R18 ;  /* 0x0000000f130f1227 */ /* 0x002fe400078e0012 */
[----:B------:R-:W1:Y:S02]  /*8fe0*/  @P1 LDC R18, c[0x0][0x554] ;  /* 0x00015500ff121b82 */ /* 0x000e640000000800 */
[----:B0-----:R-:W-:Y:S01]  /*8ff0*/  IMAD R26, R26, UR4, R27 ;  /* 0x000000041a1a7c24 */ /* 0x001fe2000f8e021b */
[----:B--2---:R-:W-:-:S03]  /*9000*/  @P1 SHF.R.U32.HI R15, RZ, R24, R15 ;  /* 0x00000018ff0f1219 */ /* 0x004fc6000001160f */
[----:B---3--:R-:W-:Y:S02]  /*9010*/  IMAD R21, R26, UR5, R21 ;  /* 0x000000051a157c24 */ /* 0x008fe4000f8e0215 */
[----:B------:R-:W-:-:S04]  /*9020*/  @P1 IMAD.MOV R15, RZ, RZ, -R15 ;  /* 0x000000ffff0f1224 */ /* 0x000fc800078e0a0f */
[----:B------:R-:W-:-:S04]  /*9030*/  @P1 IMAD R14, R14, R15, R19 ;  /* 0x0000000f0e0e1224 */ /* 0x000fc800078e0213 */
[----:B-1----:R-:W-:-:S07]  /*9040*/  @P1 IMAD R21, R14, R18, R21 ;  /* 0x000000120e151224 */ /* 0x002fce00078e0215 */
.L_x_696:
[----:B------:R-:W-:-:S04]  /*9050*/  LOP3.LUT R19, R21, 0xfffffffe, RZ, 0xc0, !PT ;  /* 0xfffffffe15137812 */ /* 0x000fc800078ec0ff */
[----:B------:R-:W-:-:S04]  /*9060*/  IADD3 R18, P1, PT, R19, R12, RZ ;  /* 0x0000000c13127210 */ /* 0x000fc80007f3e0ff */
[----:B------:R-:W-:-:S05]  /*9070*/  IADD3.X R19, PT, PT, RZ, R13, RZ, P1, !PT ;  /* 0x0000000dff137210 */ /* 0x000fca0000ffe4ff */
        /* <DEDUP_REMOVED lines=263> */
[----:B-1----:R-:W-:Y:S02]  /*a0f0*/  @P1 IMAD.HI.U32 R16, R21, R19, R20 ;  /* 0x0000001315101227 */ /* 0x002fe400078e0014 */
[----:B------:R-:W1:Y:S03]  /*a100*/  @P1 LDC R19, c[0x0][0x554] ;  /* 0x00015500ff131b82 */ /* 0x000e660000000800 */
[----:B--2---:R-:W-:Y:S01]  /*a110*/  @P1 SHF.R.U32.HI R16, RZ, R27, R16 ;  /* 0x0000001bff101219 */ /* 0x004fe20000011610 */
[----:B------:R-:W-:-:S04]  /*a120*/  IMAD.MOV R27, RZ, RZ, -R21 ;  /* 0x000000ffff1b7224 */ /* 0x000fc800078e0a15 */
[----:B0-----:R-:W-:Y:S01]  /*a130*/  IMAD R17, R27, UR4, R17 ;  /* 0x000000041b117c24 */ /* 0x001fe2000f8e0211 */
[----:B------:R-:W-:-:S03]  /*a140*/  @P1 IADD3 R27, PT, PT, -R16, RZ, RZ ;  /* 0x000000ff101b1210 */ /* 0x000fc60007ffe1ff */
[----:B---3--:R-:W-:Y:S02]  /*a150*/  IMAD R26, R17, UR5, R26 ;  /* 0x00000005111a7c24 */ /* 0x008fe4000f8e021a */
[----:B------:R-:W-:-:S04]  /*a160*/  @P1 IMAD R18, R18, R27, R21 ;  /* 0x0000001b12121224 */ /* 0x000fc800078e0215 */
[----:B-1----:R-:W-:-:S07]  /*a170*/  @P1 IMAD R26, R18, R19, R26 ;  /* 0x00000013121a1224 */ /* 0x002fce00078e021a */
.L_x_697:
[----:B------:R-:W-:-:S04]  /*a180*/  LOP3.LUT R21, R26, 0xfffffffe, RZ, 0xc0, !PT ;  /* 0xfffffffe1a157812 */ /* 0x000fc800078ec0ff */
[----:B------:R-:W-:-:S04]  /*a190*/  IADD3 R20, P1, PT, R21, R12, RZ ;  /* 0x0000000c15147210 */ /* 0x000fc80007f3e0ff */
[----:B------:R-:W-:-:S05]  /*a1a0*/  IADD3.X R21, PT, PT, RZ, R13, RZ, P1, !PT ;  /* 0x0000000dff157210 */ /* 0x000fca0000ffe4ff */
[----:B------:R0:W5:Y:S01]  /*a1b0*/  LDG.E.U16 R20, desc[UR36][R20.64] ;  /* 0x0000002414147981 */ /* 0x000162000c1e1500 */
[----:B------:R-:W-:-:S05]  /*a1c0*/  IMAD.IADD R15, R15, 0x1, R2 ;  /* 0x000000010f0f7824 */ /* 0x000fca00078e0202 */
[----:B------:R-:W-:-:S13]  /*a1d0*/  ISETP.GE.U32.AND P1, PT, R15, R0, PT ;  /* 0x000000000f00720c */ /* 0x000fda0003f26070 */
[----:B0-----:R-:W-:Y:S05]  /*a1e0*/  @P1 BRA `(.L_x_693) ;  /* 0x0000001000401947 */ /* 0x001fea0003800000 */
[----:B------:R-:W-:-:S05]  /*a1f0*/  HFMA2 R14, -RZ, RZ, 0, 0 ;  /* 0x00000000ff0e7431 */ /* 0x000fca00000001ff */
        /* <DEDUP_REMOVED lines=263> */
[----:B---3--:R-:W-:Y:S01]  /*b270*/  IMAD R22, R9, UR5, R22 ;  /* 0x0000000509167c24 */ /* 0x008fe2000f8e0216 */
[----:B------:R-:W-:-:S05]  /*b280*/  @P0 IADD3 R11, PT, PT, -R11, RZ, RZ ;  /* 0x000000ff0b0b0210 */ /* 0x000fca0007ffe1ff */
[----:B------:R-:W-:-:S04]  /*b290*/  @P0 IMAD R15, R10, R11, R15 ;  /* 0x0000000b0a0f0224 */ /* 0x000fc800078e020f */
[----:B----4-:R-:W-:-:S07]  /*b2a0*/  @P0 IMAD R22, R15, R17, R22 ;  /* 0x000000110f160224 */ /* 0x010fce00078e0216 */
.L_x_698:
[----:B------:R-:W-:-:S04]  /*b2b0*/  LOP3.LUT R9, R22, 0xfffffffe, RZ, 0xc0, !PT ;  /* 0xfffffffe16097812 */ /* 0x000fc800078ec0ff */
[----:B------:R-:W-:-:S05]  /*b2c0*/  IADD3 R8, P0, PT, R9, R12, RZ ;  /* 0x0000000c09087210 */ /* 0x000fca0007f1e0ff */
[----:B------:R-:W-:-:S05]  /*b2d0*/  IMAD.X R9, RZ, RZ, R13, P0 ;  /* 0x000000ffff097224 */ /* 0x000fca00000e060d */
[----:B------:R0:W5:Y:S03]  /*b2e0*/  LDG.E.U16 R8, desc[UR36][R8.64] ;  /* 0x0000002408087981 */ /* 0x000166000c1e1500 */
.L_x_693:
[----:B------:R-:W-:Y:S05]  /*b2f0*/  BSYNC.RECONVERGENT B1 ;  /* 0x0000000000017941 */ /* 0x000fea0003800200 */
.L_x_692:
[----:B------:R-:W-:Y:S01]  /*b300*/  ISETP.GE.U32.AND P0, PT, R3, R0, PT ;  /* 0x000000000300720c */ /* 0x000fe20003f06070 */
[----:B------:R-:W-:-:S12]  /*b310*/  BSSY.RECONVERGENT B1, `(.L_x_699) ;  /* 0x000001b000017945 */ /* 0x000fd80003800200 */
[----:B------:R-:W-:Y:S05]  /*b320*/  @P0 BRA `(.L_x_700) ;  /* 0x0000000000640947 */ /* 0x000fea0003800000 */
[----:B------:R-:W-:Y:S02]  /*b330*/  LOP3.LUT P0, RZ, R7, 0xff, RZ, 0xc0, !PT ;  /* 0x000000ff07ff7812 */ /* 0x000fe4000780c0ff */
[----:B------:R-:W-:-:S04]  /*b340*/  IADD3 R3, PT, PT, R3, R2, RZ ;  /* 0x0000000203037210 */ /* 0x000fc80007ffe0ff */
        /* <DEDUP_REMOVED lines=23> */
.L_x_700:
[----:B------:R-:W-:Y:S05]  /*b4c0*/  BSYNC.RECONVERGENT B1 ;  /* 0x0000000000017941 */ /* 0x000fea0003800200 */
.L_x_699:
[----:B------:R-:W2:Y:S01]  /*b4d0*/  I2F.S8 R6, R6 ;  /* 0x0000000600067306 */ /* 0x000ea20000001400 */
[----:B------:R-:W-:-:S07]  /*b4e0*/  LOP3.LUT P0, RZ, R7, 0xff, RZ, 0xc0, !PT ;  /* 0x000000ff07ff7812 */ /* 0x000fce000780c0ff */
[----:B------:R-:W3:Y:S01]  /*b4f0*/  I2F.S8 R5, R5 ;  /* 0x0000000500057306 */ /* 0x000ee20000001400 */
[----:B--2---:R-:W-:-:S07]  /*b500*/  F2FP.F16.F32.PACK_AB R0, RZ, R6 ;  /* 0x00000006ff00723e */ /* 0x004fce00000000ff */
[----:B------:R-:W2:Y:S01]  /*b510*/  I2F.S8 R4, R4 ;  /* 0x0000000400047306 */ /* 0x000ea20000001400 */
[----:B------:R-:W-:-:S05]  /*b520*/  @!P0 HADD2.F32 R0, -RZ, R0.H0_H0 ;  /* 0x20000000ff008230 */ /* 0x000fca0000004100 */
[----:B------:R-:W-:Y:S02]  /*b530*/  FSETP.EQ.AND P0, PT, R0, RZ, !P0 ;  /* 0x000000ff0000720b */ /* 0x000fe40004702000 */
[----:B---3--:R-:W-:-:S11]  /*b540*/  F2FP.F16.F32.PACK_AB R0, RZ, R5 ;  /* 0x00000005ff00723e */ /* 0x008fd600000000ff */
[----:B------:R-:W-:-:S05]  /*b550*/  @P0 HADD2.F32 R0, -RZ, R0.H0_H0 ;  /* 0x20000000ff000230 */ /* 0x000fca0000004100 */
[----:B------:R-:W-:Y:S02]  /*b560*/  FSETP.EQ.AND P0, PT, R0, RZ, P0 ;  /* 0x000000ff0000720b */ /* 0x000fe40000702000 */
[----:B--2---:R-:W-:-:S11]  /*b570*/  F2FP.F16.F32.PACK_AB R0, RZ, R4 ;  /* 0x00000004ff00723e */ /* 0x004fd600000000ff */
[----:B------:R-:W-:-:S05]  /*b580*/  @P0 HADD2.F32 R0, -RZ, R0.H0_H0 ;  /* 0x20000000ff000230 */ /* 0x000fca0000004100 */
[----:B------:R-:W-:-:S04]  /*b590*/  FSETP.NEU.OR P0, PT, R0, RZ, !P0 ;  /* 0x000000ff0000720b */ /* 0x000fc8000470d400 */
[----:B------:R-:W-:-:S09]  /*b5a0*/  SEL R17, RZ, 0x1, !P0 ;  /* 0x00000001ff117807 */ /* 0x000fd20004000000 */
.L_x_654:
[----:B------:R-:W-:Y:S05]  /*b5b0*/  BSYNC.RECONVERGENT B0 ;  /* 0x0000000000007941 */ /* 0x000fea0003800200 */
.L_x_653:
[----:B------:R-:W2:Y:S01]  /*b5c0*/  LDCU UR4, c[0x0][0x3a0] ;  /* 0x00007400ff0477ac */ /* 0x000ea20008000800 */
[----:B0-----:R-:W0:Y:S01]  /*b5d0*/  S2R R3, SR_TID.X ;  /* 0x0000000000037919 */ /* 0x001e220000002100 */
[----:B------:R-:W3:Y:S01]  /*b5e0*/  S2R R0, SR_TID.Y ;  /* 0x0000000000007919 */ /* 0x000ee20000002200 */
[----:B--2---:R-:W-:-:S09]  /*b5f0*/  UISETP.NE.AND UP0, UPT, UR4, URZ, UPT ;  /* 0x000000ff0400728c */ /* 0x004fd2000bf05270 */
[----:B------:R-:W-:Y:S05]  /*b600*/  BRA.U !UP0, `(.L_x_701) ;  /* 0x0000000108807547 */ /* 0x000fea000b800000 */
[----:B------:R-:W2:Y:S01]  /*b610*/  S2UR UR5, SR_CgaCtaId ;  /* 0x00000000000579c3 */ /* 0x000ea20000008800 */
[----:B------:R-:W0:Y:S01]  /*b620*/  LDCU UR8, c[0x0][0x360] ;  /* 0x00006c00ff0877ac */ /* 0x000e220008000800 */
[----:B------:R-:W-:Y:S01]  /*b630*/  UMOV UR4, 0x400 ;  /* 0x0000040000047882 */ /* 0x000fe20000000000 */
[----:B------:R-:W4:Y:S01]  /*b640*/  LDCU UR6, c[0x0][0x364] ;  /* 0x00006c80ff0677ac */ /* 0x000f220008000800 */
[----:B------:R-:W-:Y:S01]  /*b650*/  UIADD3 UR4, UPT, UPT, UR4, 0x10, URZ ;  /* 0x0000001004047890 */ /* 0x000fe2000fffe0ff */
[----:B0--3--:R-:W-:-:S03]  /*b660*/  IMAD R2, R0, UR8, R3 ;  /* 0x0000000800027c24 */ /* 0x009fc6000f8e0203 */
[----:B--2---:R-:W-:Y:S02]  /*b670*/  ULEA UR4, UR5, UR4, 0x18 ;  /* 0x0000000405047291 */ /* 0x004fe4000f8ec0ff */
[----:B----4-:R-:W-:-:S07]  /*b680*/  UISETP.GE.U32.AND UP0, UPT, UR6, 0x2, UPT ;  /* 0x000000020600788c */ /* 0x010fce000bf06070 */
[----:B------:R2:W-:Y:S02]  /*b690*/  STS.U8 [R2+UR4], R17 ;  /* 0x0000001102007988 */ /* 0x0005e40008000004 */
[----:B------:R-:W-:Y:S05]  /*b6a0*/  BRA.U !UP0, `(.L_x_701) ;  /* 0x0000000108587547 */ /* 0x000fea000b800000 */
[----:B------:R-:W-:-:S05]  /*b6b0*/  UMOV UR5, UR6 ;  /* 0x0000000600057c82 */ /* 0x000fca0008000000 */
.L_x_704:
        /* <DEDUP_REMOVED lines=10> */
[----:B0-----:R-:W0:Y:S02]  /*b760*/  I2F.S16 R5, R4 ;  /* 0x0000000400057306 */ /* 0x001e240000101400 */
[----:B0-----:R-:W-:-:S05]  /*b770*/  F2FP.F16.F32.PACK_AB R5, RZ, R5 ;  /* 0x00000005ff05723e */ /* 0x001fca00000000ff */
[----:B------:R-:W-:-:S05]  /*b780*/  @!P0 HADD2.F32 R5, -RZ, R5.H0_H0 ;  /* 0x20000005ff058230 */ /* 0x000fca0000004100 */
[----:B------:R-:W-:-:S04]  /*b790*/  FSETP.NEU.OR P0, PT, R5, RZ, P0 ;  /* 0x000000ff0500720b */ /* 0x000fc8000070d400 */
[----:B------:R-:W-:-:S04]  /*b7a0*/  SEL R5, RZ, 0x1, !P0 ;  /* 0x00000001ff057807 */ /* 0x000fc80004000000 */
[----:B--2---:R-:W-:Y:S01]  /*b7b0*/  PRMT R17, R5, 0x7610, R17 ;  /* 0x0000761005117816 */ /* 0x004fe20000000011 */
[----:B------:R0:W-:Y:S06]  /*b7c0*/  STS.U8 [R2+UR4], R5 ;  /* 0x0000000502007988 */ /* 0x0001ec0008000004 */
.L_x_703:
[----:B------:R-:W-:Y:S05]  /*b7d0*/  BSYNC.RECONVERGENT B0 ;  /* 0x0000000000007941 */ /* 0x000fea0003800200 */
.L_x_702:
[----:B------:R-:W-:-:S03]  /*b7e0*/  UISETP.GT.U32.AND UP0, UPT, UR5, 0x3, UPT ;  /* 0x000000030500788c */ /* 0x000fc6000bf04070 */
[----:B------:R-:W-:-:S06]  /*b7f0*/  UMOV UR5, UR7 ;  /* 0x0000000700057c82 */ /* 0x000fcc0008000000 */
[----:B------:R-:W-:Y:S05]  /*b800*/  BRA.U UP0, `(.L_x_704) ;  /* 0xfffffffd00ac7547 */ /* 0x000fea000b83ffff */
.L_x_701:
        /* <DEDUP_REMOVED lines=9> */
[----:B0-23--:R-:W-:Y:S01]  /*b8a0*/  IMAD R2, R0, UR6, R3 ;  /* 0x0000000600027c24 */ /* 0x00dfe2000f8e0203 */
[----:B------:R-:W-:Y:S02]  /*b8b0*/  UIADD3 UR4, UPT, UPT, UR4, 0x10, URZ ;  /* 0x0000001004047890 */ /* 0x000fe4000fffe0ff */
[----:B------:R-:W-:Y:S02]  /*b8c0*/  UISETP.GE.U32.AND UP0, UPT, UR6, 0x40, UPT ;  /* 0x000000400600788c */ /* 0x000fe4000bf06070 */
[----:B----4-:R-:W-:-:S03]  /*b8d0*/  ULEA UR8, UR5, UR4, 0x18 ;  /* 0x0000000405087291 */ /* 0x010fc6000f8ec0ff */
[----:B------:R-:W-:-:S03]  /*b8e0*/  UMOV UR4, 0x20 ;  /* 0x0000002000047882 */ /* 0x000fc60000000000 */
[----:B-----5:R-:W-:-:S03]  /*b8f0*/  IADD3 R4, PT, PT, R2, UR8, RZ ;  /* 0x0000000802047c10 */ /* 0x020fc6000fffe0ff */
[----:B------:R4:W-:Y:S01]  /*b900*/  STS.U8 [R2+UR8], R17 ;  /* 0x0000001102007988 */ /* 0x0009e20008000008 */
[----:B------:R-:W-:Y:S05]  /*b910*/  BRA.U !UP0, `(.L_x_706) ;  /* 0x0000000108547547 */ /* 0x000fea000b800000 */
[----:B------:R-:W-:-:S05]  /*b920*/  UMOV UR5, UR6 ;  /* 0x0000000600057c82 */ /* 0x000fca0008000000 */
.L_x_709:
[----:B------:R-:W-:Y:S01]  /*b930*/  USHF.R.U32.HI UR7, URZ, 0x1, UR5 ;  /* 0x00000001ff077899 */ /* 0x000fe20008011605 */
[----:B------:R-:W-:Y:S05]  /*b940*/  BAR.SYNC.DEFER_BLOCKING 0x0 ;  /* 0x0000000000007b1d */ /* 0x000fea0000010000 */
[----:B------:R-:W-:Y:S01]  /*b950*/  VIADD R5, R3, UR7 ;  /* 0x0000000703057c36 */ /* 0x000fe20008000000 */
[----:B------:R-:W-:Y:S04]  /*b960*/  BSSY.RECONVERGENT B0, `(.L_x_707) ;  /* 0x000000d000007945 */ /* 0x000fe80003800200 */
[----:B------:R-:W-:-:S04]  /*b970*/  ISETP.GE.U32.AND P0, PT, R5, UR6, PT ;  /* 0x0000000605007c0c */ /* 0x000fc8000bf06070 */
[----:B------:R-:W-:-:S13]  /*b980*/  ISETP.GE.U32.OR P0, PT, R3, UR7, P0 ;  /* 0x0000000703007c0c */ /* 0x000fda0008706470 */
[----:B0-----:R-:W-:Y:S05]  /*b990*/  @P0 BRA `(.L_x_708) ;  /* 0x0000000000240947 */ /* 0x001fea0003800000 */
[----:B------:R-:W0:Y:S01]  /*b9a0*/  LDS.S8 R5, [R4+UR7] ;  /* 0x0000000704057984 */ /* 0x000e220008000200 */
[----:B------:R-:W-:Y:S01]  /*b9b0*/  LOP3.LUT P0, RZ, R17, 0xff, RZ, 0xc0, !PT ;  /* 0x000000ff11ff7812 */ /* 0x000fe2000780c0ff */
[----:B0-----:R-:W0:Y:S02]  /*b9c0*/  I2F.S16 R5, R5 ;  /* 0x0000000500057306 */ /* 0x001e240000101400 */
[----:B0-----:R-:W-:-:S10]  /*b9d0*/  F2FP.F16.F32.PACK_AB R6, RZ, R5 ;  /* 0x00000005ff06723e */ /* 0x001fd400000000ff */
[----:B------:R-:W-:-:S05]  /*b9e0*/  @!P0 HADD2.F32 R6, -RZ, R6.H0_H0 ;  /* 0x20000006ff068230 */ /* 0x000fca0000004100 */
[----:B------:R-:W-:-:S04]  /*b9f0*/  FSETP.NEU.OR P0, PT, R6, RZ, P0 ;  /* 0x000000ff0600720b */ /* 0x000fc8000070d400 */
[----:B------:R-:W-:-:S04]  /*ba00*/  SEL R7, RZ, 0x1, !P0 ;  /* 0x00000001ff077807 */ /* 0x000fc80004000000 */
[----:B----4-:R-:W-:Y:S01]  /*ba10*/  PRMT R17, R7, 0x7610, R17 ;  /* 0x0000761007117816 */ /* 0x010fe20000000011 */
[----:B------:R0:W-:Y:S06]  /*ba20*/  STS.U8 [R2+UR8], R7 ;  /* 0x0000000702007988 */ /* 0x0001ec0008000008 */
.L_x_708:
[----:B------:R-:W-:Y:S05]  /*ba30*/  BSYNC.RECONVERGENT B0 ;  /* 0x0000000000007941 */ /* 0x000fea0003800200 */
.L_x_707:
[----:B------:R-:W-:-:S03]  /*ba40*/  UISETP.GT.U32.AND UP0, UPT, UR5, 0x7f, UPT ;  /* 0x0000007f0500788c */ /* 0x000fc6000bf04070 */
[----:B------:R-:W-:-:S06]  /*ba50*/  UMOV UR5, UR7 ;  /* 0x0000000700057c82 */ /* 0x000fcc0008000000 */
[----:B------:R-:W-:Y:S05]  /*ba60*/  BRA.U UP0, `(.L_x_709) ;  /* 0xfffffffd00b07547 */ /* 0x000fea000b83ffff */
.L_x_706:
[----:B------:R-:W-:Y:S01]  /*ba70*/  BAR.SYNC.DEFER_BLOCKING 0x0 ;  /* 0x0000000000007b1d */ /* 0x000fe20000010000 */
[----:B------:R-:W-:-:S09]  /*ba80*/  UISETP.GE.U32.AND UP0, UPT, UR4, 0x2, UPT ;  /* 0x000000020400788c */ /* 0x000fd2000bf06070 */
[----:B------:R-:W-:Y:S05]  /*ba90*/  BRA.U !UP0, `(.L_x_705) ;  /* 0x0000000108387547 */ /* 0x000fea000b800000 */
[----:B0-2-4-:R-:W-:-:S07]  /*baa0*/  HFMA2 R2, -RZ, RZ, 0, 5.9604644775390625e-08 ;  /* 0x00000001ff027431 */ /* 0x015fce00000001ff */
.L_x_710:
[C---:B-----5:R-:W-:Y:S02]  /*bab0*/  LOP3.LUT R4, R17.reuse, 0xffff, RZ, 0xc0, !PT ;  /* 0x0000ffff11047812 */ /* 0x060fe400078ec0ff */
[----:B------:R-:W-:Y:S02]  /*bac0*/  LOP3.LUT P0, RZ, R17, 0xff, RZ, 0xc0, !PT ;  /* 0x000000ff11ff7812 */ /* 0x000fe4000780c0ff */
[----:B------:R-:W-:-:S06]  /*bad0*/  PRMT R5, R4, 0x8880, RZ ;  /* 0x0000888004057816 */ /* 0x000fcc00000000ff */
[----:B------:R0:W2:Y:S02]  /*bae0*/  SHFL.DOWN PT, R5, R5, R2, 0x1f ;  /* 0x08001f0205057589 */ /* 0x0000a400000e0000 */
[----:B0-----:R-:W-:Y:S02]  /*baf0*/  SHF.L.U32 R2, R2, 0x1, RZ ;  /* 0x0000000102027819 */ /* 0x001fe400000006ff */
[----:B--2---:R-:W-:-:S04]  /*bb00*/  ISETP.NE.AND P1, PT, R5, RZ, PT ;  /* 0x000000ff0500720c */ /* 0x004fc80003f25270 */
[----:B------:R-:W-:Y:S02]  /*bb10*/  FSEL R4, RZ, 1, !P1 ;  /* 0x3f800000ff047808 */ /* 0x000fe40004800000 */
[----:B------:R-:W-:Y:S02]  /*bb20*/  ISETP.GE.AND P1, PT, R2, UR4, PT ;  /* 0x0000000402007c0c */ /* 0x000fe4000bf26270 */
[----:B------:R-:W-:-:S05]  /*bb30*/  F2FP.F16.F32.PACK_AB R4, RZ, R4 ;  /* 0x00000004ff04723e */ /* 0x000fca00000000ff */
[----:B------:R-:W-:-:S05]  /*bb40*/  @!P0 HADD2.F32 R4, -RZ, R4.H0_H0 ;  /* 0x20000004ff048230 */ /* 0x000fca0000004100 */
[----:B------:R-:W-:-:S04]  /*bb50*/  FSETP.NEU.OR P0, PT, R4, RZ, P0 ;  /* 0x000000ff0400720b */ /* 0x000fc8000070d400 */
[----:B------:R-:W-:Y:S01]  /*bb60*/  SEL R17, RZ, 0x1, !P0 ;  /* 0x00000001ff117807 */ /* 0x000fe20004000000 */
[----:B------:R-:W-:Y:S08]  /*bb70*/  @!P1 BRA `(.L_x_710) ;  /* 0xfffffffc00cc9947 */ /* 0x000ff0000383ffff */
.L_x_705:
[----:B0-2-4-:R-:W0:Y:S01]  /*bb80*/  S2R R2, SR_CTAID.X ;  /* 0x0000000000027919 */ /* 0x015e220000002500 */
[----:B------:R-:W2:Y:S01]  /*bb90*/  LDCU UR4, c[0x0][0x558] ;  /* 0x0000ab00ff0477ac */ /* 0x000ea20008000800 */
[----:B-----5:R-:W-:Y:S01]  /*bba0*/  IMAD.MOV.U32 R16, RZ, RZ, RZ ;  /* 0x000000ffff107224 */ /* 0x020fe200078e00ff */
[----:B------:R-:W4:Y:S01]  /*bbb0*/  LDCU.64 UR6, c[0x0][0x3a8] ;  /* 0x00007500ff0677ac */ /* 0x000f220008000a00 */
[----:B------:R-:W0:Y:S01]  /*bbc0*/  LDCU UR5, c[0x0][0x394] ;  /* 0x00007280ff0577ac */ /* 0x000e220008000800 */
[----:B--2---:R-:W-:Y:S01]  /*bbd0*/  UISETP.NE.AND UP0, UPT, UR4, URZ, UPT ;  /* 0x000000ff0400728c */ /* 0x004fe2000bf05270 */
[----:B----4-:R-:W-:-:S04]  /*bbe0*/  IMAD R5, R3, UR6, RZ ;  /* 0x0000000603057c24 */ /* 0x010fc8000f8e02ff */
[----:B---3--:R-:W-:-:S04]  /*bbf0*/  IMAD R5, R0, UR7, R5 ;  /* 0x0000000700057c24 */ /* 0x008fc8000f8e0205 */
[----:B0-----:R-:W-:Y:S01]  /*bc00*/  IMAD R5, R2, UR5, R5 ;  /* 0x0000000502057c24 */ /* 0x001fe2000f8e0205 */
[----:B------:R-:W-:Y:S06]  /*bc10*/  BRA.U !UP0, `(.L_x_711) ;  /* 0x0000001108547547 */ /* 0x000fec000b800000 */
[----:B------:R-:W0:Y:S01]  /*bc20*/  LDCU.64 UR8, c[0x0][0x560] ;  /* 0x0000ac00ff0877ac */ /* 0x000e220008000a00 */
[----:B------:R-:W-:Y:S01]  /*bc30*/  MOV R4, RZ ;  /* 0x000000ff00047202 */ /* 0x000fe20000000f00 */
        /* <DEDUP_REMOVED lines=275> */
.L_x_711:
        /* <DEDUP_REMOVED lines=290> */
.L_x_713:
        /* <DEDUP_REMOVED lines=25> */
.L_x_715:
[----:B------:R-:W-:Y:S05]  /*e120*/  BSYNC.RECONVERGENT B0 ;  /* 0x0000000000007941 */ /* 0x000fea0003800200 */
.L_x_714:
        /* <DEDUP_REMOVED lines=34> */
.L_x_717:
[----:B------:R-:W-:Y:S05]  /*e350*/  BSYNC.RECONVERGENT B0 ;  /* 0x0000000000007941 */ /* 0x000fea0003800200 */
.L_x_716:
        /* <DEDUP_REMOVED lines=35> */
.L_x_722:
[----:B------:R-:W-:-:S05]  /*e590*/  IMAD.IADD R4, R9, 0x1, R8 ;  /* 0x0000000109047824 */ /* 0x000fca00078e0208 */
[----:B------:R-:W-:-:S04]  /*e5a0*/  IADD3 R4, P1, PT, R4, UR6, RZ ;  /* 0x0000000604047c10 */ /* 0x000fc8000ff3e0ff */
[----:B------:R-:W-:-:S05]  /*e5b0*/  IADD3.X R5, PT, PT, RZ, UR7, RZ, P1, !PT ;  /* 0x00000007ff057c10 */ /* 0x000fca0008ffe4ff */
[----:B------:R-:W2:Y:S01]  /*e5c0*/  LDG.E.S8 R4, desc[UR36][R4.64] ;  /* 0x0000002404047981 */ /* 0x000ea2000c1e1300 */
[----:B------:R-:W-:Y:S02]  /*e5d0*/  LOP3.LUT P1, RZ, R17, 0xff, RZ, 0xc0, !PT ;  /* 0x000000ff11ff7812 */ /* 0x000fe4000782c0ff */
[----:B------:R-:W-:-:S04]  /*e5e0*/  IADD3 R8, PT, PT, R11, R8, RZ ;  /* 0x000000080b087210 */ /* 0x000fc80007ffe0ff */
[----:B------:R-:W-:Y:S01]  /*e5f0*/  ISETP.GE.U32.AND P2, PT, R8, UR8, PT ;  /* 0x0000000808007c0c */ /* 0x000fe2000bf46070 */
[----:B--2---:R-:W0:Y:S02]  /*e600*/  I2F.S16 R2, R4 ;  /* 0x0000000400027306 */ /* 0x004e240000101400 */
[----:B0-----:R-:W-:-:S05]  /*e610*/  F2FP.F16.F32.PACK_AB R2, RZ, R2 ;  /* 0x00000002ff02723e */ /* 0x001fca00000000ff */
[----:B------:R-:W-:-:S05]  /*e620*/  @!P1 HADD2.F32 R2, -RZ, R2.H0_H0 ;  /* 0x20000002ff029230 */ /* 0x000fca0000004100 */
[----:B------:R-:W-:-:S04]  /*e630*/  FSETP.NEU.OR P1, PT, R2, RZ, P1 ;  /* 0x000000ff0200720b */ /* 0x000fc80000f2d400 */
[----:B------:R-:W-:Y:S01]  /*e640*/  SEL R17, RZ, 0x1, !P1 ;  /* 0x00000001ff117807 */ /* 0x000fe20004800000 */
[----:B------:R-:W-:Y:S08]  /*e650*/  @!P2 BRA `(.L_x_722) ;  /* 0xfffffffc00cca947 */ /* 0x000ff0000383ffff */
[----:B------:R-:W-:Y:S05]  /*e660*/  BSYNC.RECONVERGENT B1 ;  /* 0x0000000000017941 */ /* 0x000fea0003800200 */
.L_x_721:
[----:B------:R-:W-:Y:S05]  /*e670*/  BRA `(.L_x_720) ;  /* 0x0000000000607947 */ /* 0x000fea0003800000 */
.L_x_719:
[----:B------:R-:W0:Y:S01]  /*e680*/  LDCU UR4, c[0x0][0x398] ;  /* 0x00007300ff0477ac */ /* 0x000e220008000800 */
[----:B------:R-:W2:Y:S01]  /*e690*/  LDCU UR5, c[0x0][0x398] ;  /* 0x00007300ff0577ac */ /* 0x000ea20008000800 */
[----:B------:R-:W3:Y:S01]  /*e6a0*/  LDCU.64 UR6, c[0x0][0x770] ;  /* 0x0000ee00ff0677ac */ /* 0x000ee20008000a00 */
[----:B0-----:R-:W-:-:S13]  /*e6b0*/  ISETP.GE.U32.AND P1, PT, R0, UR4, PT ;  /* 0x0000000400007c0c */ /* 0x001fda000bf26070 */
[----:B--23--:R-:W-:Y:S05]  /*e6c0*/  @P1 BRA `(.L_x_720) ;  /* 0x00000000004c1947 */ /* 0x00cfea0003800000 */
[----:B------:R-:W0:Y:S01]  /*e6d0*/  LDCU UR4, c[0x0][0x374] ;  /* 0x00006e80ff0477ac */ /* 0x000e220008000800 */
[----:B------:R-:W2:Y:S01]  /*e6e0*/  LDC R10, c[0x0][0x360] ;  /* 0x0000d800ff0a7b82 */ /* 0x000ea20000000800 */
[----:B------:R-:W-:-:S07]  /*e6f0*/  IMAD.MOV.U32 R9, RZ, RZ, R0 ;  /* 0x000000ffff097224 */ /* 0x000fce00078e0000 */
[----:B------:R-:W3:Y:S01]  /*e700*/  LDC R12, c[0x0][0x364] ;  /* 0x0000d900ff0c7b82 */ /* 0x000ee20000000800 */
[----:B0-----:R-:W-:-:S07]  /*e710*/  IMAD R2, R2, UR4, RZ ;  /* 0x0000000402027c24 */ /* 0x001fce000f8e02ff */
.L_x_723:
[----:B------:R-:W-:-:S05]  /*e720*/  IADD3 R4, PT, PT, R2, R9, RZ ;  /* 0x0000000902047210 */ /* 0x000fca0007ffe0ff */
[----:B--2---:R-:W-:-:S05]  /*e730*/  IMAD R4, R4, R10, R3 ;  /* 0x0000000a04047224 */ /* 0x004fca00078e0203 */
[----:B------:R-:W-:-:S04]  /*e740*/  IADD3 R4, P1, PT, R4, UR6, RZ ;  /* 0x0000000604047c10 */ /* 0x000fc8000ff3e0ff */
[----:B------:R-:W-:-:S05]  /*e750*/  IADD3.X R5, PT, PT, RZ, UR7, RZ, P1, !PT ;  /* 0x00000007ff057c10 */ /* 0x000fca0008ffe4ff */
[----:B------:R-:W2:Y:S01]  /*e760*/  LDG.E.S8 R4, desc[UR36][R4.64] ;  /* 0x0000002404047981 */ /* 0x000ea2000c1e1300 */
[----:B------:R-:W-:Y:S01]  /*e770*/  LOP3.LUT P1, RZ, R17, 0xff, RZ, 0xc0, !PT ;  /* 0x000000ff11ff7812 */ /* 0x000fe2000782c0ff */
[----:B---3--:R-:W-:-:S05]  /*e780*/  IMAD.IADD R9, R12, 0x1, R9 ;  /* 0x000000010c097824 */ /* 0x008fca00078e0209 */
[----:B------:R-:W-:Y:S01]  /*e790*/  ISETP.GE.U32.AND P2, PT, R9, UR5, PT ;  /* 0x0000000509007c0c */ /* 0x000fe2000bf46070 */
[----:B--2---:R-:W0:Y:S02]  /*e7a0*/  I2F.S16 R8, R4 ;  /* 0x0000000400087306 */ /* 0x004e240000101400 */
[----:B0-----:R-:W-:-:S05]  /*e7b0*/  F2FP.F16.F32.PACK_AB R8, RZ, R8 ;  /* 0x00000008ff08723e */ /* 0x001fca00000000ff */
[----:B------:R-:W-:-:S05]  /*e7c0*/  @!P1 HADD2.F32 R8, -RZ, R8.H0_H0 ;  /* 0x20000008ff089230 */ /* 0x000fca0000004100 */
[----:B------:R-:W-:-:S04]  /*e7d0*/  FSETP.NEU.OR P1, PT, R8, RZ, P1 ;  /* 0x000000ff0800720b */ /* 0x000fc80000f2d400 */
[----:B------:R-:W-:Y:S01]  /*e7e0*/  SEL R17, RZ, 0x1, !P1 ;  /* 0x00000001ff117807 */ /* 0x000fe20004800000 */
[----:B------:R-:W-:Y:S08]  /*e7f0*/  @!P2 BRA `(.L_x_723) ;  /* 0xfffffffc00c8a947 */ /* 0x000ff0000383ffff */
.L_x_720:
[----:B------:R-:W-:Y:S05]  /*e800*/  BSYNC.RECONVERGENT B0 ;  /* 0x0000000000007941 */ /* 0x000fea0003800200 */
.L_x_718:
[----:B------:R-:W0:Y:S01]  /*e810*/  S2UR UR5, SR_CgaCtaId ;  /* 0x00000000000579c3 */ /* 0x000e220000008800 */
[----:B------:R-:W2:Y:S01]  /*e820*/  LDCU UR6, c[0x0][0x360] ;  /* 0x00006c00ff0677ac */ /* 0x000ea20008000800 */
[----:B------:R-:W-:Y:S02]  /*e830*/  UMOV UR4, 0x400 ;  /* 0x0000040000047882 */ /* 0x000fe40000000000 */
[----:B------:R-:W-:Y:S01]  /*e840*/  UIADD3 UR4, UPT, UPT, UR4, 0x10, URZ ;  /* 0x0000001004047890 */ /* 0x000fe2000fffe0ff */
[----:B--2---:R-:W-:-:S03]  /*e850*/  IMAD R2, R0, UR6, R3 ;  /* 0x0000000600027c24 */ /* 0x004fc6000f8e0203 */
[----:B0-----:R-:W-:Y:S01]  /*e860*/  ULEA UR8, UR5, UR4, 0x18 ;  /* 0x0000000405087291 */ /* 0x001fe2000f8ec0ff */
[----:B------:R-:W0:Y:S05]  /*e870*/  LDCU UR5, c[0x0][0x364] ;  /* 0x00006c80ff0577ac */ /* 0x000e2a0008000800 */
[----:B------:R-:W-:-:S03]  /*e880*/  IADD3 R4, PT, PT, R2, UR8, RZ ;  /* 0x0000000802047c10 */ /* 0x000fc6000fffe0ff */
[----:B------:R2:W-:Y:S01]  /*e890*/  STS.U8 [R2+UR8], R17 ;  /* 0x0000001102007988 */ /* 0x0005e20008000008 */
[----:B0-----:R-:W-:-:S09]  /*e8a0*/  UISETP.GE.U32.AND UP0, UPT, UR5, 0x2, UPT ;  /* 0x000000020500788c */ /* 0x001fd2000bf06070 */
[----:B--2---:R-:W-:Y:S05]  /*e8b0*/  BRA.U !UP0, `(.L_x_724) ;  /* 0x0000000108587547 */ /* 0x004fea000b800000 */
[----:B------:R-:W-:-:S05]  /*e8c0*/  UMOV UR4, UR5 ;  /* 0x0000000500047c82 */ /* 0x000fca0008000000 */
.L_x_727:
        /* <DEDUP_REMOVED lines=15> */
[----:B------:R-:W-:Y:S01]  /*e9c0*/  PRMT R17, R9, 0x7610, R17 ;  /* 0x0000761009117816 */ /* 0x000fe20000000011 */
[----:B------:R0:W-:Y:S06]  /*e9d0*/  STS.U8 [R2+UR8], R9 ;  /* 0x0000000902007988 */ /* 0x0001ec0008000008 */
.L_x_726:
[----:B------:R-:W-:Y:S05]  /*e9e0*/  BSYNC.RECONVERGENT B0 ;  /* 0x0000000000007941 */ /* 0x000fea0003800200 */
.L_x_725:
[----:B------:R-:W-:-:S03]  /*e9f0*/  UISETP.GT.U32.AND UP0, UPT, UR4, 0x3, UPT ;  /* 0x000000030400788c */ /* 0x000fc6000bf04070 */
[----:B------:R-:W-:-:S06]  /*ea00*/  UMOV UR4, UR7 ;  /* 0x0000000700047c82 */ /* 0x000fcc0008000000 */
[----:B------:R-:W-:Y:S05]  /*ea10*/  BRA.U UP0, `(.L_x_727) ;  /* 0xfffffffd00ac7547 */ /* 0x000fea000b83ffff */
.L_x_724:
        /* <DEDUP_REMOVED lines=11> */
.L_x_732:
        /* <DEDUP_REMOVED lines=9> */
[----:B--2---:R-:W2:Y:S02]  /*eb60*/  I2F.S16 R0, R0 ;  /* 0x0000000000007306 */ /* 0x004ea40000101400 */
[----:B--2---:R-:W-:-:S10]  /*eb70*/  F2FP.F16.F32.PACK_AB R5, RZ, R0 ;  /* 0x00000000ff05723e */ /* 0x004fd400000000ff */
[----:B------:R-:W-:-:S05]  /*eb80*/  @!P1 HADD2.F32 R5, -RZ, R5.H0_H0 ;  /* 0x20000005ff059230 */ /* 0x000fca0000004100 */
[----:B------:R-:W-:-:S04]  /*eb90*/  FSETP.NEU.OR P1, PT, R5, RZ, P1 ;  /* 0x000000ff0500720b */ /* 0x000fc80000f2d400 */
[----:B------:R-:W-:-:S04]  /*eba0*/  SEL R5, RZ, 0x1, !P1 ;  /* 0x00000001ff057807 */ /* 0x000fc80004800000 */
[----:B------:R-:W-:Y:S01]  /*ebb0*/  PRMT R17, R5, 0x7610, R17 ;  /* 0x0000761005117816 */ /* 0x000fe20000000011 */
[----:B------:R2:W-:Y:S06]  /*ebc0*/  STS.U8 [R2+UR8], R5 ;  /* 0x0000000502007988 */ /* 0x0005ec0008000008 */
.L_x_731:
[----:B------:R-:W-:Y:S05]  /*ebd0*/  BSYNC.RECONVERGENT B0 ;  /* 0x0000000000007941 */ /* 0x000fea0003800200 */
.L_x_730:
[----:B------:R-:W-:-:S03]  /*ebe0*/  UISETP.GT.U32.AND UP0, UPT, UR5, 0x7f, UPT ;  /* 0x0000007f0500788c */ /* 0x000fc6000bf04070 */
[----:B------:R-:W-:-:S06]  /*ebf0*/  UMOV UR5, UR7 ;  /* 0x0000000700057c82 */ /* 0x000fcc0008000000 */
[----:B------:R-:W-:Y:S05]  /*ec00*/  BRA.U UP0, `(.L_x_732) ;  /* 0xfffffffd00b07547 */ /* 0x000fea000b83ffff */
.L_x_729:
[----:B------:R-:W-:Y:S01]  /*ec10*/  BAR.SYNC.DEFER_BLOCKING 0x0 ;  /* 0x0000000000007b1d */ /* 0x000fe20000010000 */
[----:B------:R-:W-:-:S09]  /*ec20*/  UISETP.GE.U32.AND UP0, UPT, UR4, 0x2, UPT ;  /* 0x000000020400788c */ /* 0x000fd2000bf06070 */
[----:B------:R-:W-:Y:S05]  /*ec30*/  BRA.U !UP0, `(.L_x_728) ;  /* 0x0000000108387547 */ /* 0x000fea000b800000 */
[----:B------:R-:W-:-:S07]  /*ec40*/  HFMA2 R0, -RZ, RZ, 0, 5.9604644775390625e-08 ;  /* 0x00000001ff007431 */ /* 0x000fce00000001ff */
.L_x_733:
[C---:B0-2---:R-:W-:Y:S02]  /*ec50*/  LOP3.LUT R2, R17.reuse, 0xffff, RZ, 0xc0, !PT ;  /* 0x0000ffff11027812 */ /* 0x045fe400078ec0ff */
        /* <DEDUP_REMOVED lines=12> */
.L_x_728:
        /* <DEDUP_REMOVED lines=9> */
[----:B0-2---:R-:W-:Y:S01]  /*edb0*/  IADD3 R2, P0, PT, R16, UR4, RZ ;  /* 0x0000000410027c10 */ /* 0x005fe2000ff1e0ff */
[----:B----4-:R-:W-:-:S04]  /*edc0*/  UISETP.NE.AND UP1, UPT, UR7, URZ, UPT ;  /* 0x000000ff0700728c */ /* 0x010fc8000bf25270 */
[----:B------:R-:W-:-:S03]  /*edd0*/  IMAD.X R3, RZ, RZ, UR5, P0 ;  /* 0x00000005ff037e24 */ /* 0x000fc600080e06ff */
[----:B------:R-:W-:Y:S05]  /*ede0*/  BRA.U !UP0, `(.L_x_735) ;  /* 0x0000000108207547 */ /* 0x000fea000b800000 */
[----:B------:R-:W2:Y:S01]  /*edf0*/  LDG.E.U8 R0, desc[UR36][R2.64] ;  /* 0x0000002402007981 */ /* 0x000ea2000c1e1100 */
[----:B------:R-:W0:Y:S01]  /*ee00*/  I2F.S8 R17, R17 ;  /* 0x0000001100117306 */ /* 0x000e220000001400 */
[----:B--2---:R-:W-:Y:S02]  /*ee10*/  ISETP.NE.AND P0, PT, R0, RZ, PT ;  /* 0x000000ff0000720c */ /* 0x004fe40003f05270 */
[----:B0-----:R-:W-:-:S11]  /*ee20*/  F2FP.F16.F32.PACK_AB R0, RZ, R17 ;  /* 0x00000011ff00723e */ /* 0x001fd600000000ff */
[----:B------:R-:W-:-:S05]  /*ee30*/  @!P0 HADD2.F32 R0, -RZ, R0.H0_H0 ;  /* 0x20000000ff008230 */ /* 0x000fca0000004100 */
[----:B------:R-:W-:-:S04]  /*ee40*/  FSETP.NEU.OR P0, PT, R0, RZ, P0 ;  /* 0x000000ff0000720b */ /* 0x000fc8000070d400 */
[----:B------:R-:W-:-:S04]  /*ee50*/  SEL R0, RZ, 0x1, !P0 ;  /* 0x00000001ff007807 */ /* 0x000fc80004000000 */
[----:B------:R-:W-:-:S07]  /*ee60*/  PRMT R17, R0, 0x7610, R17 ;  /* 0x0000761000117816 */ /* 0x000fce0000000011 */
.L_x_735:
        /* <DEDUP_REMOVED lines=20> */
.L_x_737:
[----:B------:R-:W0:Y:S01]  /*efb0*/  LDCU.64 UR4, c[0x0][0x758] ;  /* 0x0000eb00ff0477ac */ /* 0x000e220008000a00 */
[----:B------:R-:W-:-:S04]  /*efc0*/  LOP3.LUT P0, RZ, R17, 0xff, RZ, 0xc0, !PT ;  /* 0x000000ff11ff7812 */ /* 0x000fc8000780c0ff */
[----:B------:R-:W-:Y:S02]  /*efd0*/  SEL R3, RZ, 0x1, !P0 ;  /* 0x00000001ff037807 */ /* 0x000fe40004000000 */
[----:B0-----:R-:W-:-:S04]  /*efe0*/  IADD3 R16, P1, PT, R16, UR4, RZ ;  /* 0x0000000410107c10 */ /* 0x001fc8000ff3e0ff */
[----:B------:R-:W-:-:S05]  /*eff0*/  IADD3.X R17, PT, PT, RZ, UR5, RZ, P1, !PT ;  /* 0x00000005ff117c10 */ /* 0x000fca0008ffe4ff */
[----:B------:R-:W-:Y:S01]  /*f000*/  STG.E.U8 desc[UR36][R16.64], R3 ;  /* 0x0000000310007986 */ /* 0x000fe2000c101124 */
[----:B------:R-:W-:Y:S05]  /*f010*/  EXIT ;  /* 0x000000000000794d */ /* 0x000fea0003800000 */
.L_x_736:
[----:B------:R-:W-:-:S04]  /*f020*/  LOP3.LUT P0, RZ, R17, 0xff, RZ, 0xc0, !PT ;  /* 0x000000ff11ff7812 */ /* 0x000fc8000780c0ff */
[----:B------:R-:W-:-:S05]  /*f030*/  SEL R5, RZ, 0x1, !P0 ;  /* 0x00000001ff057807 */ /* 0x000fca0004000000 */
[----:B------:R-:W-:Y:S01]  /*f040*/  STG.E.U8 desc[UR36][R2.64], R5 ;  /* 0x0000000502007986 */ /* 0x000fe2000c101124 */
[----:B------:R-:W-:Y:S05]  /*f050*/  EXIT ;  /* 0x000000000000794d */ /* 0x000fea0003800000 */
.L_x_734:
[----:B------:R-:W3:Y:S01]  /*f060*/  LDCU.U8 UR4, c[0x0][0x788] ;  /* 0x0000f100ff0477ac */ /* 0x000ee20008000000 */
[----:B------:R-:W4:Y:S01]  /*f070*/  LDCU.U8 UR5, c[0x0][0x789] ;  /* 0x0000f120ff0577ac */ /* 0x000f220008000000 */
[----:B---3--:R-:W-:Y:S02]  /*f080*/  UISETP.NE.AND UP0, UPT, UR4, URZ, UPT ;  /* 0x000000ff0400728c */ /* 0x008fe4000bf05270 */
[----:B----4-:R-:W-:-:S07]  /*f090*/  UISETP.NE.AND UP1, UPT, UR5, URZ, UPT ;  /* 0x000000ff0500728c */ /* 0x010fce000bf25270 */
[----:B------:R-:W-:Y:S05]  /*f0a0*/  BRA.U !UP0, `(.L_x_738) ;  /* 0x0000000108207547 */ /* 0x000fea000b800000 */
[----:B------:R-:W3:Y:S01]  /*f0b0*/  LDG.E.U8 R0, desc[UR36][R6.64] ;  /* 0x0000002406007981 */ /* 0x000ee2000c1e1100 */
[----:B------:R-:W4:Y:S01]  /*f0c0*/  I2F.S8 R17, R17 ;  /* 0x0000001100117306 */ /* 0x000f220000001400 */
[----:B---3--:R-:W-:Y:S02]  /*f0d0*/  ISETP.NE.AND P0, PT, R0, RZ, PT ;  /* 0x000000ff0000720c */ /* 0x008fe40003f05270 */
[----:B----4-:R-:W-:-:S11]  /*f0e0*/  F2FP.F16.F32.PACK_AB R0, RZ, R17 ;  /* 0x00000011ff00723e */ /* 0x010fd600000000ff */
[----:B------:R-:W-:-:S05]  /*f0f0*/  @!P0 HADD2.F32 R0, -RZ, R0.H0_H0 ;  /* 0x20000000ff008230 */ /* 0x000fca0000004100 */
[----:B------:R-:W-:-:S04]  /*f100*/  FSETP.NEU.OR P0, PT, R0, RZ, P0 ;  /* 0x000000ff0000720b */ /* 0x000fc8000070d400 */
[----:B------:R-:W-:-:S04]  /*f110*/  SEL R0, RZ, 0x1, !P0 ;  /* 0x00000001ff007807 */ /* 0x000fc80004000000 */
[----:B------:R-:W-:-:S07]  /*f120*/  PRMT R17, R0, 0x7610, R17 ;  /* 0x0000761000117816 */ /* 0x000fce0000000011 */
.L_x_738:
[----:B------:R-:W-:Y:S05]  /*f130*/  BRA.U !UP1, `(.L_x_739) ;  /* 0x0000000109687547 */ /* 0x000fea000b800000 */
[----:B------:R-:W3:Y:S02]  /*f140*/  LDCU UR4, c[0x0][0x78c] ;  /* 0x0000f180ff0477ac */ /* 0x000ee40008000800 */
[----:B---3--:R-:W-:-:S09]  /*f150*/  UISETP.NE.AND UP0, UPT, UR4, 0x1, UPT ;  /* 0x000000010400788c */ /* 0x008fd2000bf05270 */
[----:B------:R-:W-:Y:S05]  /*f160*/  BRA.U !UP0, `(.L_x_740) ;  /* 0x0000000108407547 */ /* 0x000fea000b800000 */
[----:B0-2---:R-:W-:Y:S01]  /*f170*/  MOV R2, 0x0 ;  /* 0x0000000000027802 */ /* 0x005fe20000000f00 */
        /* <DEDUP_REMOVED lines=15> */
.L_x_740:
[----:B------:R-:W3:Y:S01]  /*f270*/  LDCU.64 UR4, c[0x0][0x758] ;  /* 0x0000eb00ff0477ac */ /* 0x000ee20008000a00 */
[----:B------:R-:W-:-:S04]  /*f280*/  LOP3.LUT P0, RZ, R17, 0xff, RZ, 0xc0, !PT ;  /* 0x000000ff11ff7812 */ /* 0x000fc8000780c0ff */
[----:B------:R-:W-:Y:S02]  /*f290*/  SEL R3, RZ, 0x1, !P0 ;  /* 0x00000001ff037807 */ /* 0x000fe40004000000 */
[----:B---3--:R-:W-:-:S04]  /*f2a0*/  IADD3 R16, P1, PT, R16, UR4, RZ ;  /* 0x0000000410107c10 */ /* 0x008fc8000ff3e0ff */
[----:B------:R-:W-:-:S05]  /*f2b0*/  IADD3.X R17, PT, PT, RZ, UR5, RZ, P1, !PT ;  /* 0x00000005ff117c10 */ /* 0x000fca0008ffe4ff */
[----:B------:R-:W-:Y:S01]  /*f2c0*/  STG.E.U8 desc[UR36][R16.64], R3 ;  /* 0x0000000310007986 */ /* 0x000fe2000c101124 */
[----:B------:R-:W-:Y:S05]  /*f2d0*/  EXIT ;  /* 0x000000000000794d */ /* 0x000fea0003800000 */
.L_x_739:
[----:B------:R-:W-:Y:S01]  /*f2e0*/  STG.E.U8 desc[UR36][R6.64], R17 ;  /* 0x0000001106007986 */ /* 0x000fe2000c101124 */
[----:B------:R-:W-:Y:S05]  /*f2f0*/  EXIT ;  /* 0x000000000000794d */ /* 0x000fea0003800000 */
.L_x_712:
        /* <DEDUP_REMOVED lines=18> */
[----:B--2---:R-:W-:Y:S01]  /*f420*/  IADD3 R2, P0, PT, R16, UR4, RZ ;  /* 0x0000000410027c10 */ /* 0x004fe2000ff1e0ff */
[----:B---3--:R-:W-:-:S04]  /*f430*/  UISETP.NE.AND UP1, UPT, UR7, URZ, UPT ;  /* 0x000000ff0700728c */ /* 0x008fc8000bf25270 */
        /* <DEDUP_REMOVED lines=10> */
.L_x_742:
        /* <DEDUP_REMOVED lines=20> */
.L_x_744:
[----:B------:R-:W0:Y:S01]  /*f620*/  LDCU.64 UR4, c[0x0][0x758] ;  /* 0x0000eb00ff0477ac */ /* 0x000e220008000a00 */
[----:B------:R-:W-:-:S04]  /*f630*/  LOP3.LUT P0, RZ, R17, 0xff, RZ, 0xc0, !PT ;  /* 0x000000ff11ff7812 */ /* 0x000fc8000780c0ff */
[----:B------:R-:W-:Y:S02]  /*f640*/  SEL R3, RZ, 0x1, !P0 ;  /* 0x00000001ff037807 */ /* 0x000fe40004000000 */
[----:B0-----:R-:W-:-:S04]  /*f650*/  IADD3 R16, P1, PT, R16, UR4, RZ ;  /* 0x0000000410107c10 */ /* 0x001fc8000ff3e0ff */
[----:B------:R-:W-:-:S05]  /*f660*/  IADD3.X R17, PT, PT, RZ, UR5, RZ, P1, !PT ;  /* 0x00000005ff117c10 */ /* 0x000fca0008ffe4ff */
[----:B------:R-:W-:Y:S01]  /*f670*/  STG.E.U8 desc[UR36][R16.64], R3 ;  /* 0x0000000310007986 */ /* 0x000fe2000c101124 */
[----:B------:R-:W-:Y:S05]  /*f680*/  EXIT ;  /* 0x000000000000794d */ /* 0x000fea0003800000 */
.L_x_743:
[----:B------:R-:W-:-:S04]  /*f690*/  LOP3.LUT P0, RZ, R17, 0xff, RZ, 0xc0, !PT ;  /* 0x000000ff11ff7812 */ /* 0x000fc8000780c0ff */
[----:B------:R-:W-:-:S05]  /*f6a0*/  SEL R5, RZ, 0x1, !P0 ;  /* 0x00000001ff057807 */ /* 0x000fca0004000000 */
[----:B------:R-:W-:Y:S01]  /*f6b0*/  STG.E.U8 desc[UR36][R2.64], R5 ;  /* 0x0000000502007986 */ /* 0x000fe2000c101124 */
[----:B------:R-:W-:Y:S05]  /*f6c0*/  EXIT ;  /* 0x000000000000794d */ /* 0x000fea0003800000 */
.L_x_741:
[----:B------:R-:W0:Y:S01]  /*f6d0*/  LDCU.U8 UR4, c[0x0][0x788] ;  /* 0x0000f100ff0477ac */ /* 0x000e220008000000 */
[----:B------:R-:W2:Y:S01]  /*f6e0*/  LDCU.U8 UR5, c[0x0][0x789] ;  /* 0x0000f120ff0577ac */ /* 0x000ea20008000000 */
[----:B0-----:R-:W-:Y:S02]  /*f6f0*/  UISETP.NE.AND UP0, UPT, UR4, URZ, UPT ;  /* 0x000000ff0400728c */ /* 0x001fe4000bf05270 */
[----:B--2---:R-:W-:-:S07]  /*f700*/  UISETP.NE.AND UP1, UPT, UR5, URZ, UPT ;  /* 0x000000ff0500728c */ /* 0x004fce000bf25270 */
        /* <DEDUP_REMOVED lines=9> */
.L_x_745:
        /* <DEDUP_REMOVED lines=20> */
.L_x_747:
[----:B------:R-:W0:Y:S01]  /*f8e0*/  LDCU.64 UR4, c[0x0][0x758] ;  /* 0x0000eb00ff0477ac */ /* 0x000e220008000a00 */
[----:B------:R-:W-:-:S04]  /*f8f0*/  LOP3.LUT P0, RZ, R17, 0xff, RZ, 0xc0, !PT ;  /* 0x000000ff11ff7812 */ /* 0x000fc8000780c0ff */
[----:B------:R-:W-:Y:S02]  /*f900*/  SEL R3, RZ, 0x1, !P0 ;  /* 0x00000001ff037807 */ /* 0x000fe40004000000 */
[----:B0-----:R-:W-:-:S04]  /*f910*/  IADD3 R16, P1, PT, R16, UR4, RZ ;  /* 0x0000000410107c10 */ /* 0x001fc8000ff3e0ff */
[----:B------:R-:W-:-:S05]  /*f920*/  IADD3.X R17, PT, PT, RZ, UR5, RZ, P1, !PT ;  /* 0x00000005ff117c10 */ /* 0x000fca0008ffe4ff */
[----:B------:R-:W-:Y:S01]  /*f930*/  STG.E.U8 desc[UR36][R16.64], R3 ;  /* 0x0000000310007986 */ /* 0x000fe2000c101124 */
[----:B------:R-:W-:Y:S05]  /*f940*/  EXIT ;  /* 0x000000000000794d */ /* 0x000fea0003800000 */
.L_x_746:
[----:B------:R-:W-:Y:S01]  /*f950*/  STG.E.U8 desc[UR36][R6.64], R17 ;  /* 0x0000001106007986 */ /* 0x000fe2000c101124 */
[----:B------:R-:W-:Y:S05]  /*f960*/  EXIT ;  /* 0x000000000000794d */ /* 0x000fea0003800000 */
.L_x_748:
        /* <DEDUP_REMOVED lines=9> */
.L_x_7752:


//--------------------- .text._ZN2at6native13reduce_kernelILi256ELi2ENS0_8ReduceOpIN3c104HalfENS0_14func_wrapper_tIbZZZNS0_14or_kernel_cudaERNS_14TensorIteratorEENKUlvE_clEvENKUlvE8_clEvEUlbS4_E_EEjbLi4ELi4EEEEEvT1_ --------------------------
	.section	.text._ZN2at6native13reduce_kernelILi256ELi2ENS0_8ReduceOpIN3c104HalfENS0_14func_wrapper_tIbZZZNS0_14or_kernel_cudaERNS_14TensorIteratorEENKUlvE_clEvENKUlvE8_clEvEUlbS4_E_EEjbLi4ELi4EEEEEvT1_,"ax",@progbits
	.align	128
        .global         _ZN2at6native13reduce_kernelILi256ELi2ENS0_8ReduceOpIN3c104HalfENS0_14func_wrapper_tIbZZZNS0_14or_kernel_cudaERNS_14TensorIteratorEENKUlvE_clEvENKUlvE8_clEvEUlbS4_E_EEjbLi4ELi4EEEEEvT1_
        .type           _ZN2at6native13reduce_kernelILi256ELi2ENS0_8ReduceOpIN3c104HalfENS0_14func_wrapper_tIbZZZNS0_14or_kernel_cudaERNS_14TensorIteratorEENKUlvE_clEvENKUlvE8_clEvEUlbS4_E_EEjbLi4ELi4EEEEEvT1_,@function
        .size           _ZN2at6native13reduce_kernelILi256ELi2ENS0_8ReduceOpIN3c104HalfENS0_14func_wrapper_tIbZZZNS0_14or_kernel_cudaERNS_14TensorIteratorEENKUlvE_clEvENKUlvE8_clEvEUlbS4_E_EEjbLi4ELi4EEEEEvT1_,(.L_x_7753 - _ZN2at6native13reduce_kernelILi256ELi2ENS0_8ReduceOpIN3c104HalfENS0_14func_wrapper_tIbZZZNS0_14or_kernel_cudaERNS_14TensorIteratorEENKUlvE_clEvENKUlvE8_clEvEUlbS4_E_EEjbLi4ELi4EEEEEvT1_)
        .other          _ZN2at6native13reduce_kernelILi256ELi2ENS0_8ReduceOpIN3c104HalfENS0_14func_wrapper_tIbZZZNS0_14or_kernel_cudaERNS_14TensorIteratorEENKUlvE_clEvENKUlvE8_clEvEUlbS4_E_EEjbLi4ELi4EEEEEvT1_,@"STO_CUDA_ENTRY STV_DEFAULT"
_ZN2at6native13reduce_kernelILi256ELi2ENS0_8ReduceOpIN3c104HalfENS0_14func_wrapper_tIbZZZNS0_14or_kernel_cudaERNS_14TensorIteratorEENKUlvE_clEvENKUlvE8_clEvEUlbS4_E_EEjbLi4ELi4EEEEEvT1_:
.text._ZN2at6native13reduce_kernelILi256ELi2ENS0_8ReduceOpIN3c104HalfENS0_14func_wrapper_tIbZZZNS0_14or_kernel_cudaERNS_14TensorIteratorEENKUlvE_clEvENKUlvE8_clEvEUlbS4_E_EEjbLi4ELi4EEEEEvT1_:
        /* <DEDUP_REMOVED lines=296> */
.L_x_749:
        /* <DEDUP_REMOVED lines=30> */
.L_x_754:
        /* <DEDUP_REMOVED lines=34> */
.L_x_759:
[----:B------:R-:W-:-:S07]  /*1680*/  SEL R4, RZ, 0x1, !P0 ;  /* 0x00000001ff047807 */ /* 0x000fce0004000000 */
.L_x_758:
[----:B------:R-:W-:Y:S05]  /*1690*/  BSYNC.RECONVERGENT B1 ;  /* 0x0000000000017941 */ /* 0x000fea0003800200 */
.L_x_757:
[----:B------:R-:W0:Y:S01]  /*16a0*/  LDC R3, c[0x0][0x388] ;  /* 0x0000e200ff037b82 */ /* 0x000e220000000800 */
[----:B------:R-:W-:-:S04]  /*16b0*/  IADD3 R16, P0, PT, R16, 0x8, RZ ;  /* 0x0000000810107810 */ /* 0x000fc80007f1e0ff */
[----:B------:R-:W-:Y:S02]  /*16c0*/  IADD3.X R17, PT, PT, RZ, R17, RZ, P0, !PT ;  /* 0x00000011ff117210 */ /* 0x000fe400007fe4ff */
[----:B0-----:R-:W-:-:S07]  /*16d0*/  IADD3 R3, PT, PT, R6, -0x4, R3 ;  /* 0xfffffffc06037810 */ /* 0x001fce0007ffe003 */
.L_x_756:
[----:B------:R-:W-:Y:S05]  /*16e0*/  BSYNC.RECONVERGENT B0 ;  /* 0x0000000000007941 */ /* 0x000fea0003800200 */
.L_x_755:
        /* <DEDUP_REMOVED lines=13> */
.L_x_762:
        /* <DEDUP_REMOVED lines=8> */
[----:B------:R-:W-:Y:S01]  /*1840*/  LOP3.LUT P4, RZ, R0, 0xff, RZ, 0xc0, !PT ;  /* 0x000000ff00ff7812 */ /* 0x000fe2000788c0ff */
[----:B0-----:R-:W-:-:S05]  /*1850*/  VIADD R7, R7, UR4 ;  /* 0x0000000407077c36 */ /* 0x001fca0008000000 */
        /* <DEDUP_REMOVED lines=15> */
.L_x_761:
[----:B------:R-:W-:Y:S05]  /*1950*/  BSYNC.RECONVERGENT B0 ;  /* 0x0000000000007941 */ /* 0x000fea0003800200 */
.L_x_760:
        /* <DEDUP_REMOVED lines=20> */
.L_x_766:
[----:B------:R-:W-:Y:S05]  /*1aa0*/  BSYNC.RECONVERGENT B1 ;  /* 0x0000000000017941 */ /* 0x000fea0003800200 */
.L_x_765:
[----:B------:R-:W-:-:S07]  /*1ab0*/  SEL R4, RZ, 0x1, !P0 ;  /* 0x00000001ff047807 */ /* 0x000fce0004000000 */
.L_x_764:
[----:B------:R-:W-:Y:S05]  /*1ac0*/  BSYNC.RECONVERGENT B0 ;  /* 0x0000000000007941 */ /* 0x000fea0003800200 */
.L_x_763:
[----:B------:R-:W0:Y:S01]  /*1ad0*/  I2F.S8 R8, R8 ;  /* 0x0000000800087306 */ /* 0x000e220000001400 */
[----:B------:R-:W-:Y:S02]  /*1ae0*/  LOP3.LUT P2, RZ, R4, 0xff, RZ, 0xc0, !PT ;  /* 0x000000ff04ff7812 */ /* 0x000fe4000784c0ff */
[----:B------:R-:W-:Y:S02]  /*1af0*/  PLOP3.LUT P0, PT, PT, PT, PT, 0x8, 0x80 ;  /* 0x000000000080781c */ /* 0x000fe40003f0e170 */
[----:B------:R-:W-:-:S03]  /*1b00*/  PLOP3.LUT P1, PT, PT, PT, PT, 0x80, 0x8 ;  /* 0x000000000008781c */ /* 0x000fc60003f2f070 */
[----:B------:R-:W1:Y:S01]  /*1b10*/  I2F.S8 R6, R6 ;  /* 0x0000000600067306 */ /* 0x000e620000001400 */
[----:B0-----:R-:W-:-:S05]  /*1b20*/  F2FP.F16.F32.PACK_AB R3, RZ, R8 ;  /* 0x00000008ff03723e */ /* 0x001fca00000000ff */
[----:B------:R-:W-:-:S05]  /*1b30*/  @!P2 HADD2.F32 R3, -RZ, R3.H0_H0 ;  /* 0x20000003ff03a230 */ /* 0x000fca0000004100 */
[----:B------:R-:W-:Y:S02]  /*1b40*/  FSETP.EQ.AND P2, PT, R3, RZ, !P2 ;  /* 0x000000ff0300720b */ /* 0x000fe40005742000 */
[----:B-1----:R-:W-:-:S11]  /*1b50*/  F2FP.F16.F32.PACK_AB R3, RZ, R6 ;  /* 0x00000006ff03723e */ /* 0x002fd600000000ff */
[----:B------:R-:W-:-:S05]  /*1b60*/  @P2 HADD2.F32 R3, -RZ, R3.H0_H0 ;  /* 0x20000003ff032230 */ /* 0x000fca0000004100 */
[----:B------:R-:W-:-:S13]  /*1b70*/  FSETP.EQ.AND P2, PT, R3, RZ, P2 ;  /* 0x000000ff0300720b */ /* 0x000fda0001742000 */
[----:B------:R-:W-:Y:S05]  /*1b80*/  @!P2 BRA `(.L_x_767) ;  /* 0x000000a8007ca947 */ /* 0x000fea0003800000 */
[----:B------:R-:W0:Y:S02]  /*1b90*/  I2F.S8 R0, R0 ;  /* 0x0000000000007306 */ /* 0x000e240000001400 */
[----:B0-----:R-:W-:-:S05]  /*1ba0*/  F2FP.F16.F32.PACK_AB R3, RZ, R0 ;  /* 0x00000000ff03723e */ /* 0x001fca00000000ff */
[----:B------:R-:W-:-:S05]  /*1bb0*/  HADD2.F32 R3, -RZ, R3.H0_H0 ;  /* 0x20000003ff037230 */ /* 0x000fca0000004100 */
[----:B------:R-:W-:Y:S01]  /*1bc0*/  FSETP.NEU.FTZ.AND P1, PT, R3, RZ, PT ;  /* 0x000000ff0300720b */ /* 0x000fe20003f3d000 */
[----:B------:R-:W-:-:S12]  /*1bd0*/  BRA `(.L_x_767) ;  /* 0x000000a800687947 */ /* 0x000fd80003800000 */
.L_x_753:
        /* <DEDUP_REMOVED lines=20> */
[----:B------:R-:W-:-:S09]  /*1d20*/  MOV R0, UR4 ;  /* 0x0000000400007c02 */ /* 0x000fd20008000f00 */
        /* <DEDUP_REMOVED lines=10> */
.L_x_771:
[----:B------:R-:W-:-:S05]  /*1dd0*/  SHF.R.U32.HI R24, RZ, 0x1, R14 ;  /* 0x00000001ff187819 */ /* 0x000fca000001160e */
[C---:B-1----:R-:W-:Y:S02]  /*1de0*/  IMAD.IADD R4, R24.reuse, 0x1, R13 ;  /* 0x0000000118047824 */ /* 0x042fe400078e020d */
[----:B------:R-:W-:-:S03]  /*1df0*/  IMAD.WIDE.U32 R24, R24, 0x4, R16 ;  /* 0x0000000418187825 */ /* 0x000fc600078e0010 */
[----:B------:R-:W-:Y:S01]  /*1e00*/  SHF.L.U32 R5, R4, 0x2, RZ ;  /* 0x0000000204057819 */ /* 0x000fe200000006ff */
[----:B------:R-:W-:Y:S01]  /*1e10*/  IMAD.IADD R14, R14, 0x1, R13 ;  /* 0x000000010e0e7824 */ /* 0x000fe200078e020d */
[----:B------:R-:W-:Y:S01]  /*1e20*/  SHF.R.U32.HI R4, RZ, 0x1e, R4 ;  /* 0x0000001eff047819 */ /* 0x000fe20000011604 */
[----:B------:R-:W3:Y:S01]  /*1e30*/  LDG.E R24, desc[UR36][R24.64] ;  /* 0x0000002418187981 */ /* 0x000ee2000c1e1900 */
[----:B------:R-:W-:Y:S01]  /*1e40*/  LOP3.LUT R5, R5, 0xfffffffc, RZ, 0xc0, !PT ;  /* 0xfffffffc05057812 */ /* 0x000fe200078ec0ff */
[--C-:B------:R-:W-:Y:S01]  /*1e50*/  IMAD R22, R13, 0x2, R14.reuse ;  /* 0x000000020d167824 */ /* 0x100fe200078e020e */
[----:B------:R-:W-:Y:S02]  /*1e60*/  LOP3.LUT R15, R4, 0x1, RZ, 0xc0, !PT ;  /* 0x00000001040f7812 */ /* 0x000fe400078ec0ff */
[----:B------:R-:W-:Y:S02]  /*1e70*/  IADD3 R20, P0, PT, R16, R5, RZ ;  /* 0x0000000510147210 */ /* 0x000fe40007f1e0ff */
[----:B------:R-:W-:-:S02]  /*1e80*/  SHF.R.U32.HI R5, RZ, 0x1, R14 ;  /* 0x00000001ff057819 */ /* 0x000fc4000001160e */
[----:B------:R-:W-:Y:S02]  /*1e90*/  IADD3.X R21, PT, PT, R17, R15, RZ, P0, !PT ;  /* 0x0000000f11157210 */ /* 0x000fe400007fe4ff */
[----:B------:R-:W-:Y:S01]  /*1ea0*/  SHF.R.U32.HI R15, RZ, 0x1, R22 ;  /* 0x00000001ff0f7819 */ /* 0x000fe20000011616 */
[--C-:B------:R-:W-:Y:S02]  /*1eb0*/  IMAD.WIDE.U32 R4, R5, 0x4, R16.reuse ;  /* 0x0000000405047825 */ /* 0x100fe400078e0010 */
[----:B------:R-:W4:Y:S02]  /*1ec0*/  LDG.E R20, desc[UR36][R20.64] ;  /* 0x0000002414147981 */ /* 0x000f24000c1e1900 */
[----:B------:R-:W-:Y:S02]  /*1ed0*/  IMAD.WIDE.U32 R14, R15, 0x4, R16 ;  /* 0x000000040f0e7825 */ /* 0x000fe400078e0010 */
[----:B------:R-:W5:Y:S04]  /*1ee0*/  LDG.E R4, desc[UR36][R4.64] ;  /* 0x0000002404047981 */ /* 0x000f68000c1e1900 */
[----:B------:R1:W2:Y:S01]  /*1ef0*/  LDG.E R25, desc[UR36][R14.64] ;  /* 0x000000240e197981 */ /* 0x0002a2000c1e1900 */
[----:B------:R-:W-:-:S02]  /*1f00*/  LOP3.LUT P2, RZ, R0, 0xff, RZ, 0xc0, !PT ;  /* 0x000000ff00ff7812 */ /* 0x000fc4000784c0ff */
[----:B------:R-:W-:Y:S02]  /*1f10*/  LOP3.LUT P6, RZ, R3, 0xff, RZ, 0xc0, !PT ;  /* 0x000000ff03ff7812 */ /* 0x000fe400078cc0ff */
[----:B------:R-:W-:Y:S02]  /*1f20*/  LOP3.LUT P0, RZ, R8, 0xff, RZ, 0xc0, !PT ;  /* 0x000000ff08ff7812 */ /* 0x000fe4000780c0ff */
[----:B------:R-:W-:Y:S02]  /*1f30*/  LOP3.LUT P4, RZ, R6, 0xff, RZ, 0xc0, !PT ;  /* 0x000000ff06ff7812 */ /* 0x000fe4000788c0ff */
[----:B-1----:R-:W-:Y:S02]  /*1f40*/  IADD3 R14, PT, PT, R22, R13, RZ ;  /* 0x0000000d160e7210 */ /* 0x002fe40007ffe0ff */
[----:B------:R-:W-:Y:S02]  /*1f50*/  LOP3.LUT P1, RZ, R7, 0xff, RZ, 0xc0, !PT ;  /* 0x000000ff07ff7812 */ /* 0x000fe4000782c0ff */
[----:B------:R-:W-:-:S02]  /*1f60*/  LOP3.LUT P5, RZ, R9, 0xff, RZ, 0xc0, !PT ;  /* 0x000000ff09ff7812 */ /* 0x000fc400078ac0ff */
[----:B------:R-:W-:Y:S01]  /*1f70*/  LOP3.LUT P3, RZ, R10, 0xff, RZ, 0xc0, !PT ;  /* 0x000000ff0aff7812 */ /* 0x000fe2000786c0ff */
[----:B------:R-:W-:Y:S01]  /*1f80*/  IMAD R5, R13, 0x3, R14 ;  /* 0x000000030d057824 */ /* 0x000fe200078e020e */
[----:B---3--:R-:W-:-:S05]  /*1f90*/  PRMT R15, R24, 0x7610, R24 ;  /* 0x00007610180f7816 */ /* 0x008fca0000000018 */
[--C-:B------:R-:W-:Y:S02]  /*1fa0*/  @!P2 HADD2.F32 R0, -RZ, R15.reuse.H0_H0 ;  /* 0x2000000fff00a230 */ /* 0x100fe40000004100 */
[----:B------:R-:W-:-:S03]  /*1fb0*/  @!P6 HADD2.F32 R3, -RZ, R15.H1_H1 ;  /* 0x3000000fff03e230 */ /* 0x000fc60000004100 */
[----:B------:R-:W-:-:S04]  /*1fc0*/  FSETP.NEU.OR P2, PT, R0, RZ, P2 ;  /* 0x000000ff0000720b */ /* 0x000fc8000174d400 */
[----:B------:R-:W-:Y:S02]  /*1fd0*/  SEL R0, RZ, 0x1, !P2 ;  /* 0x00000001ff007807 */ /* 0x000fe40005000000 */
[----:B------:R-:W-:Y:S02]  /*1fe0*/  LOP3.LUT P2, RZ, R11, 0xff, RZ, 0xc0, !PT ;  /* 0x000000ff0bff7812 */ /* 0x000fe4000784c0ff */
[--C-:B----4-:R-:W-:Y:S02]  /*1ff0*/  PRMT R21, R21, 0x5410, R20.reuse ;  /* 0x0000541015157816 */ /* 0x110fe40000000014 */
[----:B------:R-:W-:Y:S02]  /*2000*/  FSETP.NEU.OR P6, PT, R3, RZ, P6 ;  /* 0x000000ff0300720b */ /* 0x000fe400037cd400 */
[----:B-----5:R-:W-:Y:S01]  /*2010*/  PRMT R22, R4, 0x7632, R20 ;  /* 0x0000763204167816 */ /* 0x020fe20000000014 */
[----:B------:R-:W-:Y:S01]  /*2020*/  @!P0 HADD2.F32 R6, -RZ, R21.H1_H1 ;  /* 0x30000015ff068230 */ /* 0x000fe20000004100 */
[----:B------:R-:W-:-:S02]  /*2030*/  SEL R3, RZ, 0x1, !P6 ;  /* 0x00000001ff037807 */ /* 0x000fc40007000000 */
[----:B--2---:R-:W-:Y:S02]  /*2040*/  ISETP.GE.U32.AND P6, PT, R5, R12, PT ;  /* 0x0000000c0500720c */ /* 0x004fe40003fc6070 */
[----:B------:R-:W-:Y:S02]  /*2050*/  PRMT R21, R4, 0x7610, R21 ;  /* 0x0000761004157816 */ /* 0x000fe40000000015 */
[----:B------:R-:W-:Y:S01]  /*2060*/  PRMT R20, R25, 0x7610, R25 ;  /* 0x0000761019147816 */ /* 0x000fe20000000019 */
[--C-:B------:R-:W-:Y:S01]  /*2070*/  @!P1 HADD2.F32 R5, -RZ, R22.reuse.H0_H0 ;  /* 0x20000016ff059230 */ /* 0x100fe20000004100 */
[----:B------:R-:W-:Y:S01]  /*2080*/  FSETP.NEU.OR P0, PT, R6, RZ, P0 ;  /* 0x000000ff0600720b */ /* 0x000fe2000070d400 */
[----:B------:R-:W-:Y:S02]  /*2090*/  @!P5 HADD2.F32 R6, -RZ, R22.H1_H1 ;  /* 0x30000016ff06d230 */ /* 0x000fe40000004100 */
[----:B------:R-:W-:Y:S02]  /*20a0*/  @!P4 HADD2.F32 R4, -RZ, R21.H0_H0 ;  /* 0x20000015ff04c230 */ /* 0x000fe40000004100 */
[----:B------:R-:W-:-:S02]  /*20b0*/  @!P3 HADD2.F32 R7, -RZ, R20.H0_H0 ;  /* 0x20000014ff07b230 */ /* 0x000fc40000004100 */
[----:B------:R-:W-:Y:S01]  /*20c0*/  @!P2 HADD2.F32 R8, -RZ, R20.H1_H1 ;  /* 0x30000014ff08a230 */ /* 0x000fe20000004100 */
[----:B------:R-:W-:Y:S02]  /*20d0*/  FSETP.NEU.OR P5, PT, R6, RZ, P5 ;  /* 0x000000ff0600720b */ /* 0x000fe40002fad400 */
[----:B------:R-:W-:Y:S02]  /*20e0*/  FSETP.NEU.OR P4, PT, R4, RZ, P4 ;  /* 0x000000ff0400720b */ /* 0x000fe4000278d400 */
[----:B------:R-:W-:Y:S02]  /*20f0*/  FSETP.NEU.OR P1, PT, R5, RZ, P1 ;  /* 0x000000ff0500720b */ /* 0x000fe40000f2d400 */
[----:B------:R-:W-:Y:S02]  /*2100*/  FSETP.NEU.OR P3, PT, R7, RZ, P3 ;  /* 0x000000ff0700720b */ /* 0x000fe40001f6d400 */
[----:B------:R-:W-:Y:S02]  /*2110*/  FSETP.NEU.OR P2, PT, R8, RZ, P2 ;  /* 0x000000ff0800720b */ /* 0x000fe4000174d400 */
[----:B------:R-:W-:-:S02]  /*2120*/  SEL R6, RZ, 0x1, !P4 ;  /* 0x00000001ff067807 */ /* 0x000fc40006000000 */
[----:B------:R-:W-:Y:S02]  /*2130*/  SEL R7, RZ, 0x1, !P1 ;  /* 0x00000001ff077807 */ /* 0x000fe40004800000 */
[----:B------:R-:W-:Y:S02]  /*2140*/  SEL R10, RZ, 0x1, !P3 ;  /* 0x00000001ff0a7807 */ /* 0x000fe40005800000 */
[----:B------:R-:W-:Y:S02]  /*2150*/  SEL R11, RZ, 0x1, !P2 ;  /* 0x00000001ff0b7807 */ /* 0x000fe40005000000 */
[----:B------:R-:W-:Y:S02]  /*2160*/  SEL R8, RZ, 0x1, !P0 ;  /* 0x00000001ff087807 */ /* 0x000fe40004000000 */
[----:B------:R-:W-:Y:S01]  /*2170*/  SEL R9, RZ, 0x1, !P5 ;  /* 0x00000001ff097807 */ /* 0x000fe20006800000 */
[----:B------:R-:W-:Y:S06]  /*2180*/  @!P6 BRA `(.L_x_771) ;  /* 0xfffffffc0010e947 */ /* 0x000fec000383ffff */
.L_x_770:
[----:B------:R-:W-:Y:S05]  /*2190*/  BSYNC.RECONVERGENT B0 ;  /* 0x0000000000007941 */ /* 0x000fea0003800200 */
.L_x_769:
        /* <DEDUP_REMOVED lines=8> */
[----:B--2---:R-:W-:-:S11]  /*2220*/  PRMT R15, R4, 0x7610, R4 ;  /* 0x00007610040f7816 */ /* 0x004fd60000000004 */
        /* <DEDUP_REMOVED lines=17> */
[--C-:B--2---:R-:W-:Y:S02]  /*2340*/  PRMT R21, R21, 0x5410, R4.reuse ;  /* 0x0000541015157816 */ /* 0x104fe40000000004 */
[----:B------:R-:W-:Y:S02]  /*2350*/  PRMT R22, R22, 0x7610, R4 ;  /* 0x0000761016167816 */ /* 0x000fe40000000004 */
[----:B---3--:R-:W-:-:S04]  /*2360*/  @!P1 PRMT R20, R16, 0x7610, R20 ;  /* 0x0000761010149816 */ /* 0x008fc80000000014 */
[----:B------:R-:W-:-:S07]  /*2370*/  @!P1 PRMT R20, R20, 0x7610, R16 ;  /* 0x0000761014149816 */ /* 0x000fce0000000010 */
.L_x_773:
[----:B------:R-:W-:Y:S05]  /*2380*/  BSYNC.RECONVERGENT B0 ;  /* 0x0000000000007941 */ /* 0x000fea0003800200 */
.L_x_772:
[----:B------:R-:W-:Y:S04]  /*2390*/  BSSY.RECONVERGENT B0, `(.L_x_774) ;  /* 0x000002b000007945 */ /* 0x000fe80003800200 */
[----:B------:R-:W-:Y:S05]  /*23a0*/  @P0 BRA `(.L_x_775) ;  /* 0x0000000000a40947 */ /* 0x000fea0003800000 */
[----:B------:R-:W-:Y:S02]  /*23b0*/  LOP3.LUT P0, RZ, R0, 0xff, RZ, 0xc0, !PT ;  /* 0x000000ff00ff7812 */ /* 0x000fe4000780c0ff */
[----:B------:R-:W-:Y:S02]  /*23c0*/  LOP3.LUT P1, RZ, R3, 0xff, RZ, 0xc0, !PT ;  /* 0x000000ff03ff7812 */ /* 0x000fe4000782c0ff */
[----:B------:R-:W-:-:S04]  /*23d0*/  IADD3 R14, PT, PT, R14, R13, RZ ;  /* 0x0000000d0e0e7210 */ /* 0x000fc80007ffe0ff */
[----:B------:R-:W-:-:S05]  /*23e0*/  ISETP.GE.U32.AND P2, PT, R14, R12, PT ;  /* 0x0000000c0e00720c */ /* 0x000fca0003f46070 */
[--C-:B------:R-:W-:Y:S02]  /*23f0*/  @!P0 HADD2.F32 R0, -RZ, R15.reuse.H0_H0 ;  /* 0x2000000fff008230 */ /* 0x100fe40000004100 */
[----:B------:R-:W-:-:S03]  /*2400*/  @!P1 HADD2.F32 R15, -RZ, R15.H1_H1 ;  /* 0x3000000fff0f9230 */ /* 0x000fc60000004100 */
        /* <DEDUP_REMOVED lines=9> */
[----:B------:R-:W-:Y:S02]  /*24a0*/  @!P0 HADD2.F32 R4, -RZ, R21.H0_H0 ;  /* 0x20000015ff048230 */ /* 0x000fe40000004100 */
[----:B------:R-:W-:-:S03]  /*24b0*/  @!P1 HADD2.F32 R5, -RZ, R22.H0_H0 ;  /* 0x20000016ff059230 */ /* 0x000fc60000004100 */
        /* <DEDUP_REMOVED lines=9> */
[----:B------:R-:W-:Y:S02]  /*2550*/  @!P0 HADD2.F32 R21, -RZ, R21.H1_H1 ;  /* 0x30000015ff158230 */ /* 0x000fe40000004100 */
[----:B------:R-:W-:-:S03]  /*2560*/  @!P1 HADD2.F32 R22, -RZ, R22.H1_H1 ;  /* 0x30000016ff169230 */ /* 0x000fc60000004100 */
[----:B------:R-:W-:Y:S02]  /*2570*/  FSETP.NEU.OR P0, PT, R21, RZ, P0 ;  /* 0x000000ff1500720b */ /* 0x000fe4000070d400 */
[----:B------:R-:W-:Y:S02]  /*2580*/  FSETP.NEU.OR P1, PT, R22, RZ, P1 ;  /* 0x000000ff1600720b */ /* 0x000fe40000f2d400 */
[----:B------:R-:W-:Y:S02]  /*2590*/  SEL R8, RZ, 0x1, !P0 ;  /* 0x00000001ff087807 */ /* 0x000fe40004000000 */
[----:B------:R-:W-:Y:S01]  /*25a0*/  SEL R9, RZ, 0x1, !P1 ;  /* 0x00000001ff097807 */ /* 0x000fe20004800000 */
[----:B------:R-:W-:Y:S08]  /*25b0*/  @P2 BRA `(.L_x_775) ;  /* 0x0000000000202947 */ /* 0x000ff00003800000 */
[----:B------:R-:W-:Y:S02]  /*25c0*/  LOP3.LUT P0, RZ, R10, 0xff, RZ, 0xc0, !PT ;  /* 0x000000ff0aff7812 */ /* 0x000fe4000780c0ff */
[----:B------:R-:W-:-:S11]  /*25d0*/  LOP3.LUT P1, RZ, R11, 0xff, RZ, 0xc0, !PT ;  /* 0x000000ff0bff7812 */ /* 0x000fd6000782c0ff */
[--C-:B------:R-:W-:Y:S02]  /*25e0*/  @!P0 HADD2.F32 R4, -RZ, R20.reuse.H0_H0 ;  /* 0x20000014ff048230 */ /* 0x100fe40000004100 */
[----:B------:R-:W-:-:S03]  /*25f0*/  @!P1 HADD2.F32 R20, -RZ, R20.H1_H1 ;  /* 0x30000014ff149230 */ /* 0x000fc60000004100 */
[----:B------:R-:W-:Y:S02]  /*2600*/  FSETP.NEU.OR P0, PT, R4, RZ, P0 ;  /* 0x000000ff0400720b */ /* 0x000fe4000070d400 */
[----:B------:R-:W-:Y:S02]  /*2610*/  FSETP.NEU.OR P1, PT, R20, RZ, P1 ;  /* 0x000000ff1400720b */ /* 0x000fe40000f2d400 */
[----:B------:R-:W-:Y:S02]  /*2620*/  SEL R10, RZ, 0x1, !P0 ;  /* 0x00000001ff0a7807 */ /* 0x000fe40004000000 */
[----:B------:R-:W-:-:S09]  /*2630*/  SEL R11, RZ, 0x1, !P1 ;  /* 0x00000001ff0b7807 */ /* 0x000fd20004800000 */
.L_x_775:
[----:B------:R-:W-:Y:S05]  /*2640*/  BSYNC.RECONVERGENT B0 ;  /* 0x0000000000007941 */ /* 0x000fea0003800200 */
.L_x_774:
[----:B------:R-:W1:Y:S01]  /*2650*/  I2F.S8 R6, R6 ;  /* 0x0000000600067306 */ /* 0x000e620000001400 */
[----:B------:R-:W-:Y:S02]  /*2660*/  LOP3.LUT P0, RZ, R0, 0xff, RZ, 0xc0, !PT ;  /* 0x000000ff00ff7812 */ /* 0x000fe4000780c0ff */
[----:B------:R-:W-:-:S05]  /*2670*/  LOP3.LUT P1, RZ, R3, 0xff, RZ, 0xc0, !PT ;  /* 0x000000ff03ff7812 */ /* 0x000fca000782c0ff */
[----:B------:R-:W2:Y:S01]  /*2680*/  I2F.S8 R7, R7 ;  /* 0x0000000700077306 */ /* 0x000ea20000001400 */
[----:B-1----:R-:W-:-:S07]  /*2690*/  F2FP.F16.F32.PACK_AB R0, RZ, R6 ;  /* 0x00000006ff00723e */ /* 0x002fce00000000ff */
[----:B------:R-:W1:Y:S01]  /*26a0*/  I2F.S8 R8, R8 ;  /* 0x0000000800087306 */ /* 0x000e620000001400 */
[----:B------:R-:W-:-:S07]  /*26b0*/  @!P0 HADD2.F32 R0, -RZ, R0.H0_H0 ;  /* 0x20000000ff008230 */ /* 0x000fce0000004100 */
[----:B------:R-:W3:Y:S01]  /*26c0*/  I2F.S8 R9, R9 ;  /* 0x0000000900097306 */ /* 0x000ee20000001400 */
[----:B------:R-:W-:Y:S02]  /*26d0*/  FSETP.EQ.AND P0, PT, R0, RZ, !P0 ;  /* 0x000000ff0000720b */ /* 0x000fe40004702000 */
[----:B--2---:R-:W-:Y:S02]  /*26e0*/  F2FP.F16.F32.PACK_AB R0, RZ, R7 ;  /* 0x00000007ff00723e */ /* 0x004fe400000000ff */
[----:B-1----:R-:W-:-:S03]  /*26f0*/  F2FP.F16.F32.PACK_AB R3, RZ, R8 ;  /* 0x00000008ff03723e */ /* 0x002fc600000000ff */
[----:B------:R-:W-:Y:S01]  /*2700*/  @!P1 HADD2.F32 R0, -RZ, R0.H0_H0 ;  /* 0x20000000ff009230 */ /* 0x000fe20000004100 */
[----:B------:R-:W1:Y:S04]  /*2710*/  I2F.S8 R10, R10 ;  /* 0x0000000a000a7306 */ /* 0x000e680000001400 */
[----:B------:R-:W-:Y:S01]  /*2720*/  FSETP.EQ.AND P1, PT, R0, RZ, !P1 ;  /* 0x000000ff0000720b */ /* 0x000fe20004f22000 */
[----:B------:R-:W-:Y:S01]  /*2730*/  @P0 HADD2.F32 R3, -RZ, R3.H0_H0 ;  /* 0x20000003ff030230 */ /* 0x000fe20000004100 */
[----:B---3--:R-:W-:-:S04]  /*2740*/  F2FP.F16.F32.PACK_AB R0, RZ, R9 ;  /* 0x00000009ff00723e */ /* 0x008fc800000000ff */
[----:B------:R-:W-:Y:S02]  /*2750*/  FSETP.EQ.AND P2, PT, R3, RZ, P0 ;  /* 0x000000ff0300720b */ /* 0x000fe40000742000 */
[----:B------:R-:W-:Y:S02]  /*2760*/  PLOP3.LUT P0, PT, PT, PT, PT, 0x80, 0x8 ;  /* 0x000000000008781c */ /* 0x000fe40003f0f070 */
[----:B-1----:R-:W-:-:S03]  /*2770*/  F2FP.F16.F32.PACK_AB R3, RZ, R10 ;  /* 0x0000000aff03723e */ /* 0x002fc600000000ff */
[----:B------:R-:W-:-:S05]  /*2780*/  @P1 HADD2.F32 R0, -RZ, R0.H0_H0 ;  /* 0x20000000ff001230 */ /* 0x000fca0000004100 */
[----:B------:R-:W-:Y:S01]  /*2790*/  FSETP.EQ.AND P3, PT, R0, RZ, P1 ;  /* 0x000000ff0000720b */ /* 0x000fe20000f62000 */
[----:B------:R-:W-:-:S05]  /*27a0*/  @P2 HADD2.F32 R3, -RZ, R3.H0_H0 ;  /* 0x20000003ff032230 */ /* 0x000fca0000004100 */
[----:B------:R-:W-:-:S07]  /*27b0*/  FSETP.NEU.OR P1, PT, R3, RZ, !P2 ;  /* 0x000000ff0300720b */ /* 0x000fce000572d400 */
[----:B------:R-:W-:Y:S06]  /*27c0*/  @!P3 BRA `(.L_x_767) ;  /* 0x0000009c006cb947 */ /* 0x000fec0003800000 */
[----:B------:R-:W1:Y:S02]  /*27d0*/  I2F.S8 R11, R11 ;  /* 0x0000000b000b7306 */ /* 0x000e640000001400 */
[----:B-1----:R-:W-:-:S05]  /*27e0*/  F2FP.F16.F32.PACK_AB R0, RZ, R11 ;  /* 0x0000000bff00723e */ /* 0x002fca00000000ff */
[----:B------:R-:W-:-:S05]  /*27f0*/  HADD2.F32 R0, -RZ, R0.H0_H0 ;  /* 0x20000000ff007230 */ /* 0x000fca0000004100 */
[----:B------:R-:W-:Y:S01]  /*2800*/  FSETP.NEU.FTZ.AND P0, PT, R0, RZ, PT ;  /* 0x000000ff0000720b */ /* 0x000fe20003f1d000 */
[----:B------:R-:W-:-:S12]  /*2810*/  BRA `(.L_x_767) ;  /* 0x0000009c00587947 */ /* 0x000fd80003800000 */
.L_x_768:
        /* <DEDUP_REMOVED lines=26> */
.L_x_779:
[----:B------:R-:W-:Y:S01]  /*29c0*/  IMAD R4, R20, R6, RZ ;  /* 0x0000000614047224 */ /* 0x000fe200078e02ff */
[----:B-1----:R-:W-:-:S04]  /*29d0*/  IADD3 R6, PT, PT, R6, R15, RZ ;  /* 0x0000000f06067210 */ /* 0x002fc80007ffe0ff */
[----:B------:R-:W-:Y:S01]  /*29e0*/  SHF.R.U32.HI R27, RZ, 0x1, R4 ;  /* 0x00000001ff1b7819 */ /* 0x000fe20000011604 */
[----:B------:R-:W-:Y:S02]  /*29f0*/  IMAD R4, R20, R6, RZ ;  /* 0x0000000614047224 */ /* 0x000fe400078e02ff */
[----:B------:R-:W-:Y:S02]  /*2a00*/  IMAD.IADD R6, R6, 0x1, R15 ;  /* 0x0000000106067824 */ /* 0x000fe400078e020f */
[----:B------:R-:W-:-:S03]  /*2a10*/  IMAD.WIDE.U32 R26, R27, 0x4, R16 ;  /* 0x000000041b1a7825 */ /* 0x000fc600078e0010 */
[----:B------:R-:W-:-:S03]  /*2a20*/  IADD3 R21, PT, PT, R6, R15, RZ ;  /* 0x0000000f06157210 */ /* 0x000fc60007ffe0ff */
[----:B------:R-:W3:Y:S01]  /*2a30*/  LDG.E R27, desc[UR36][R26.64] ;  /* 0x000000241a1b7981 */ /* 0x000ee2000c1e1900 */
[----:B------:R-:W-:Y:S01]  /*2a40*/  SHF.R.U32.HI R25, RZ, 0x1, R4 ;  /* 0x00000001ff197819 */ /* 0x000fe20000011604 */
[C---:B------:R-:W-:Y:S02]  /*2a50*/  IMAD R6, R20.reuse, R6, RZ ;  /* 0x0000000614067224 */ /* 0x040fe400078e02ff */
[----:B------:R-:W-:Y:S02]  /*2a60*/  IMAD R4, R20, R21, RZ ;  /* 0x0000001514047224 */ /* 0x000fe400078e02ff */
[----:B------:R-:W-:Y:S01]  /*2a70*/  IMAD.WIDE.U32 R24, R25, 0x4, R16 ;  /* 0x0000000419187825 */ /* 0x000fe200078e0010 */
[----:B------:R-:W-:Y:S02]  /*2a80*/  SHF.R.U32.HI R5, RZ, 0x1, R6 ;  /* 0x00000001ff057819 */ /* 0x000fe40000011606 */
[----:B------:R-:W-:-:S03]  /*2a90*/  SHF.R.U32.HI R7, RZ, 0x1, R4 ;  /* 0x00000001ff077819 */ /* 0x000fc60000011604 */
[----:B------:R-:W4:Y:S01]  /*2aa0*/  LDG.E R24, desc[UR36][R24.64] ;  /* 0x0000002418187981 */ /* 0x000f22000c1e1900 */
[----:B------:R-:W-:-:S04]  /*2ab0*/  IMAD.WIDE.U32 R4, R5, 0x4, R16 ;  /* 0x0000000405047825 */ /* 0x000fc800078e0010 */
[----:B------:R-:W-:Y:S02]  /*2ac0*/  IMAD.WIDE.U32 R6, R7, 0x4, R16 ;  /* 0x0000000407067825 */ /* 0x000fe400078e0010 */
[----:B------:R-:W5:Y:S04]  /*2ad0*/  LDG.E R4, desc[UR36][R4.64] ;  /* 0x0000002404047981 */ /* 0x000f68000c1e1900 */
[----:B------:R1:W2:Y:S01]  /*2ae0*/  LDG.E R26, desc[UR36][R6.64] ;  /* 0x00000024061a7981 */ /* 0x0002a2000c1e1900 */
[----:B------:R-:W-:Y:S02]  /*2af0*/  LOP3.LUT P1, RZ, R0, 0xff, RZ, 0xc0, !PT ;  /* 0x000000ff00ff7812 */ /* 0x000fe4000782c0ff */
[----:B------:R-:W-:Y:S02]  /*2b00*/  LOP3.LUT P6, RZ, R3, 0xff, RZ, 0xc0, !PT ;  /* 0x000000ff03ff7812 */ /* 0x000fe400078cc0ff */
[----:B------:R-:W-:-:S02]  /*2b10*/  LOP3.LUT P0, RZ, R8, 0xff, RZ, 0xc0, !PT ;  /* 0x000000ff08ff7812 */ /* 0x000fc4000780c0ff */
[----:B------:R-:W-:Y:S02]  /*2b20*/  LOP3.LUT P5, RZ, R9, 0xff, RZ, 0xc0, !PT ;  /* 0x000000ff09ff7812 */ /* 0x000fe400078ac0ff */
[----:B------:R-:W-:Y:S01]  /*2b30*/  LOP3.LUT P4, RZ, R10, 0xff, RZ, 0xc0, !PT ;  /* 0x000000ff0aff7812 */ /* 0x000fe2000788c0ff */
[----:B-1----:R-:W-:Y:S01]  /*2b40*/  IMAD.IADD R6, R21, 0x1, R15 ;  /* 0x0000000115067824 */ /* 0x002fe200078e020f */
[----:B------:R-:W-:Y:S02]  /*2b50*/  LOP3.LUT P3, RZ, R11, 0xff, RZ, 0xc0, !PT ;  /* 0x000000ff0bff7812 */ /* 0x000fe4000786c0ff */
[----:B------:R-:W-:Y:S01]  /*2b60*/  LOP3.LUT P2, RZ, R13, 0xff, RZ, 0xc0, !PT ;  /* 0x000000ff0dff7812 */ /* 0x000fe2000784c0ff */
[----:B------:R-:W-:Y:S01]  /*2b70*/  IMAD R5, R15, 0x3, R6 ;  /* 0x000000030f057824 */ /* 0x000fe200078e0206 */
[----:B---3--:R-:W-:-:S05]  /*2b80*/  PRMT R7, R27, 0x7610, R27 ;  /* 0x000076101b077816 */ /* 0x008fca000000001b */
[--C-:B------:R-:W-:Y:S02]  /*2b90*/  @!P1 HADD2.F32 R0, -RZ, R7.reuse.H0_H0 ;  /* 0x20000007ff009230 */ /* 0x100fe40000004100 */
[----:B------:R-:W-:-:S03]  /*2ba0*/  @!P6 HADD2.F32 R3, -RZ, R7.H1_H1 ;  /* 0x30000007ff03e230 */ /* 0x000fc60000004100 */
[----:B------:R-:W-:Y:S02]  /*2bb0*/  FSETP.NEU.OR P1, PT, R0, RZ, P1 ;  /* 0x000000ff0000720b */ /* 0x000fe40000f2d400 */
[----:B----4-:R-:W-:Y:S02]  /*2bc0*/  PRMT R21, R24, 0x7610, R21 ;  /* 0x0000761018157816 */ /* 0x010fe40000000015 */
[----:B------:R-:W-:Y:S02]  /*2bd0*/  SEL R0, RZ, 0x1, !P1 ;  /* 0x00000001ff007807 */ /* 0x000fe40004800000 */
[----:B------:R-:W-:Y:S01]  /*2be0*/  LOP3.LUT P1, RZ, R14, 0xff, RZ, 0xc0, !PT ;  /* 0x000000ff0eff7812 */ /* 0x000fe2000782c0ff */
[----:B------:R-:W-:Y:S01]  /*2bf0*/  @!P0 HADD2.F32 R8, -RZ, R21.H0_H0 ;  /* 0x20000015ff088230 */ /* 0x000fe20000004100 */
[----:B------:R-:W-:Y:S02]  /*2c00*/  FSETP.NEU.OR P6, PT, R3, RZ, P6 ;  /* 0x000000ff0300720b */ /* 0x000fe400037cd400 */
[----:B-----5:R-:W-:-:S02]  /*2c10*/  PRMT R24, R24, 0x7632, R4 ;  /* 0x0000763218187816 */ /* 0x020fc40000000004 */
[----:B------:R-:W-:Y:S02]  /*2c20*/  SEL R3, RZ, 0x1, !P6 ;  /* 0x00000001ff037807 */ /* 0x000fe40007000000 */
[----:B--2---:R-:W-:Y:S02]  /*2c30*/  ISETP.GE.U32.AND P6, PT, R5, R12, PT ;  /* 0x0000000c0500720c */ /* 0x004fe40003fc6070 */
[----:B------:R-:W-:Y:S01]  /*2c40*/  PRMT R22, R26, 0x5432, R4 ;  /* 0x000054321a167816 */ /* 0x000fe20000000004 */
[----:B------:R-:W-:Y:S01]  /*2c50*/  @!P5 HADD2.F32 R4, -RZ, R24.H0_H0 ;  /* 0x20000018ff04d230 */ /* 0x000fe20000004100 */
[----:B------:R-:W-:Y:S02]  /*2c60*/  PRMT R21, R21, 0x5410, R26 ;  /* 0x0000541015157816 */ /* 0x000fe4000000001a */
[----:B------:R-:W-:Y:S01]  /*2c70*/  FSETP.NEU.OR P0, PT, R8, RZ, P0 ;  /* 0x000000ff0800720b */ /* 0x000fe2000070d400 */
[----:B------:R-:W-:Y:S01]  /*2c80*/  @!P4 HADD2.F32 R5, -RZ, R22.H1_H1 ;  /* 0x30000016ff05c230 */ /* 0x000fe20000004100 */
[----:B------:R-:W-:Y:S01]  /*2c90*/  FSETP.NEU.OR P5, PT, R4, RZ, P5 ;  /* 0x000000ff0400720b */ /* 0x000fe20002fad400 */
[----:B------:R-:W-:-:S02]  /*2ca0*/  @!P3 HADD2.F32 R8, -RZ, R24.H1_H1 ;  /* 0x30000018ff08b230 */ /* 0x000fc40000004100 */
[----:B------:R-:W-:Y:S01]  /*2cb0*/  @!P2 HADD2.F32 R9, -RZ, R21.H1_H1 ;  /* 0x30000015ff09a230 */ /* 0x000fe20000004100 */
[----:B------:R-:W-:Y:S01]  /*2cc0*/  FSETP.NEU.OR P4, PT, R5, RZ, P4 ;  /* 0x000000ff0500720b */ /* 0x000fe2000278d400 */
[----:B------:R-:W-:Y:S01]  /*2cd0*/  @!P1 HADD2.F32 R10, -RZ, R22.H0_H0 ;  /* 0x20000016ff0a9230 */ /* 0x000fe20000004100 */
        /* <DEDUP_REMOVED lines=10> */
.L_x_778:
[----:B------:R-:W-:Y:S05]  /*2d80*/  BSYNC.RECONVERGENT B0 ;  /* 0x0000000000007941 */ /* 0x000fea0003800200 */
.L_x_777:
[----:B------:R-:W-:Y:S01]  /*2d90*/  ISETP.GE.U32.AND P0, PT, R6, R12, PT ;  /* 0x0000000c0600720c */ /* 0x000fe20003f06070 */
[----:B------:R-:W-:-:S12]  /*2da0*/  BSSY.RECONVERGENT B0, `(.L_x_780) ;  /* 0x0000021000007945 */ /* 0x000fd80003800200 */
[----:B------:R-:W-:Y:S05]  /*2db0*/  @P0 BRA `(.L_x_781) ;  /* 0x00000000007c0947 */ /* 0x000fea0003800000 */
[----:B------:R-:W-:-:S05]  /*2dc0*/  IMAD R4, R20, R6, RZ ;  /* 0x0000000614047224 */ /* 0x000fca00078e02ff */
[----:B------:R-:W-:-:S05]  /*2dd0*/  SHF.R.U32.HI R5, RZ, 0x1, R4 ;  /* 0x00000001ff057819 */ /* 0x000fca0000011604 */
[----:B------:R-:W-:-:S06]  /*2de0*/  IMAD.WIDE.U32 R4, R5, 0x4, R16 ;  /* 0x0000000405047825 */ /* 0x000fcc00078e0010 */
[----:B------:R-:W2:Y:S01]  /*2df0*/  LDG.E R4, desc[UR36][R4.64] ;  /* 0x0000002404047981 */ /* 0x000ea2000c1e1900 */
[----:B------:R-:W-:-:S04]  /*2e00*/  IADD3 R25, PT, PT, R6, R15, RZ ;  /* 0x0000000f06197210 */ /* 0x000fc80007ffe0ff */
[----:B------:R-:W-:Y:S02]  /*2e10*/  ISETP.GE.U32.AND P1, PT, R25, R12, PT ;  /* 0x0000000c1900720c */ /* 0x000fe40003f26070 */
[----:B--2---:R-:W-:-:S11]  /*2e20*/  PRMT R7, R4, 0x7610, R4 ;  /* 0x0000761004077816 */ /* 0x004fd60000000004 */
        /* <DEDUP_REMOVED lines=20> */
[--C-:B--2---:R-:W-:Y:S02]  /*2f70*/  PRMT R22, R22, 0x5410, R4.reuse ;  /* 0x0000541016167816 */ /* 0x104fe40000000004 */
[----:B------:R-:W-:Y:S02]  /*2f80*/  PRMT R24, R24, 0x7610, R4 ;  /* 0x0000761018187816 */ /* 0x000fe40000000004 */
[----:B---3--:R-:W-:-:S02]  /*2f90*/  @!P1 PRMT R21, R21, 0x5410, R16 ;  /* 0x0000541015159816 */ /* 0x008fc40000000010 */
[----:B------:R-:W-:-:S07]  /*2fa0*/  @!P1 PRMT R22, R16, 0x7632, R22 ;  /* 0x0000763210169816 */ /* 0x000fce0000000016 */
.L_x_781:
[----:B------:R-:W-:Y:S05]  /*2fb0*/  BSYNC.RECONVERGENT B0 ;  /* 0x0000000000007941 */ /* 0x000fea0003800200 */
.L_x_780:
[----:B------:R-:W-:Y:S04]  /*2fc0*/  BSSY.RECONVERGENT B0, `(.L_x_782) ;  /* 0x000002b000007945 */ /* 0x000fe80003800200 */
[----:B------:R-:W-:Y:S05]  /*2fd0*/  @P0 BRA `(.L_x_783) ;  /* 0x0000000000a40947 */ /* 0x000fea0003800000 */
[----:B------:R-:W-:Y:S01]  /*2fe0*/  LOP3.LUT P0, RZ, R0, 0xff, RZ, 0xc0, !PT ;  /* 0x000000ff00ff7812 */ /* 0x000fe2000780c0ff */
[----:B------:R-:W-:Y:S01]  /*2ff0*/  IMAD.IADD R6, R6, 0x1, R15 ;  /* 0x0000000106067824 */ /* 0x000fe200078e020f */
[----:B------:R-:W-:-:S04]  /*3000*/  LOP3.LUT P1, RZ, R3, 0xff, RZ, 0xc0, !PT ;  /* 0x000000ff03ff7812 */ /* 0x000fc8000782c0ff */
[----:B------:R-:W-:-:S07]  /*3010*/  ISETP.GE.U32.AND P2, PT, R6, R12, PT ;  /* 0x0000000c0600720c */ /* 0x000fce0003f46070 */
[--C-:B------:R-:W-:Y:S02]  /*3020*/  @!P0 HADD2.F32 R0, -RZ, R7.reuse.H0_H0 ;  /* 0x20000007ff008230 */ /* 0x100fe40000004100 */
[----:B------:R-:W-:-:S03]  /*3030*/  @!P1 HADD2.F32 R7, -RZ, R7.H1_H1 ;  /* 0x30000007ff079230 */ /* 0x000fc60000004100 */
        /* <DEDUP_REMOVED lines=9> */
[----:B------:R-:W-:Y:S02]  /*30d0*/  @!P0 HADD2.F32 R4, -RZ, R21.H0_H0 ;  /* 0x20000015ff048230 */ /* 0x000fe40000004100 */
[----:B------:R-:W-:-:S03]  /*30e0*/  @!P1 HADD2.F32 R5, -RZ, R24.H0_H0 ;  /* 0x20000018ff059230 */ /* 0x000fc60000004100 */
        /* <DEDUP_REMOVED lines=18> */
[----:B------:R-:W-:Y:S02]  /*3210*/  @!P0 HADD2.F32 R21, -RZ, R21.H1_H1 ;  /* 0x30000015ff158230 */ /* 0x000fe40000004100 */
[----:B------:R-:W-:-:S03]  /*3220*/  @!P1 HADD2.F32 R22, -RZ, R22.H0_H0 ;  /* 0x20000016ff169230 */ /* 0x000fc60000004100 */
[----:B------:R-:W-:Y:S02]  /*3230*/  FSETP.NEU.OR P0, PT, R21, RZ, P0 ;  /* 0x000000ff1500720b */ /* 0x000fe4000070d400 */
[----:B------:R-:W-:Y:S02]  /*3240*/  FSETP.NEU.OR P1, PT, R22, RZ, P1 ;  /* 0x000000ff1600720b */ /* 0x000fe40000f2d400 */
[----:B------:R-:W-:Y:S02]  /*3250*/  SEL R13, RZ, 0x1, !P0 ;  /* 0x00000001ff0d7807 */ /* 0x000fe40004000000 */
[----:B------:R-:W-:-:S09]  /*3260*/  SEL R14, RZ, 0x1, !P1 ;  /* 0x00000001ff0e7807 */ /* 0x000fd20004800000 */
.L_x_783:
[----:B------:R-:W-:Y:S05]  /*3270*/  BSYNC.RECONVERGENT B0 ;  /* 0x0000000000007941 */ /* 0x000fea0003800200 */
.L_x_782:
        /* <DEDUP_REMOVED lines=29> */
.L_x_776:
        /* <DEDUP_REMOVED lines=18> */
[----:B------:R-:W-:Y:S02]  /*3570*/  IADD3 R0, PT, PT, R14, -0x1, RZ ;  /* 0xffffffff0e007810 */ /* 0x000fe40007ffe0ff */
[C---:B------:R-:W-:Y:S02]  /*3580*/  PRMT R9, R15.reuse, 0x7610, R9 ;  /* 0x000076100f097816 */ /* 0x040fe40000000009 */
        /* <DEDUP_REMOVED lines=8> */
[----:B-1----:R-:W-:-:S07]  /*3610*/  PRMT R0, R15, 0x7610, R0 ;  /* 0x000076100f007816 */ /* 0x002fce0000000000 */
.L_x_791:
[--C-:B-----5:R-:W-:Y:S01]  /*3620*/  @!P6 PRMT R29, R29, 0x5410, R13.reuse ;  /* 0x000054101d1de816 */ /* 0x120fe2000000000d */
[----:B------:R-:W1:Y:S01]  /*3630*/  LDCU UR4, c[0x0][0x390] ;  /* 0x00007200ff0477ac */ /* 0x000e620008000800 */
[--C-:B------:R-:W-:Y:S02]  /*3640*/  @!P6 PRMT R30, R30, 0x7610, R13.reuse ;  /* 0x000076101e1ee816 */ /* 0x100fe4000000000d */
[--C-:B------:R-:W-:Y:S02]  /*3650*/  @!P6 PRMT R28, R28, 0x7610, R13.reuse ;  /* 0x000076101c1ce816 */ /* 0x100fe4000000000d */
[----:B------:R-:W-:Y:S02]  /*3660*/  @!P6 PRMT R27, R27, 0x7610, R13 ;  /* 0x000076101b1be816 */ /* 0x000fe4000000000d */
[C---:B------:R-:W-:Y:S02]  /*3670*/  @!P6 PRMT R29, R13.reuse, 0x7632, R29 ;  /* 0x000076320d1de816 */ /* 0x040fe4000000001d */
[----:B------:R-:W-:-:S02]  /*3680*/  @!P6 PRMT R30, R13, 0x7610, R30 ;  /* 0x000076100d1ee816 */ /* 0x000fc4000000001e */
[C---:B------:R-:W-:Y:S02]  /*3690*/  @!P6 PRMT R28, R13.reuse, 0x7610, R28 ;  /* 0x000076100d1ce816 */ /* 0x040fe4000000001c */
[----:B------:R-:W-:Y:S01]  /*36a0*/  @!P6 PRMT R27, R13, 0x7610, R27 ;  /* 0x000076100d1be816 */ /* 0x000fe2000000001b */
[----:B0-----:R-:W-:Y:S06]  /*36b0*/  @!P6 BRA `(.L_x_786) ;  /* 0x00000040000ce947 */ /* 0x001fec0003800000 */
[----:B------:R-:W2:Y:S01]  /*36c0*/  LDCU.64 UR30, c[0x0][0x3c8] ;  /* 0x00007900ff1e77ac */ /* 0x000ea20008000a00 */
[----:B------:R-:W-:Y:S01]  /*36d0*/  HFMA2 R10, -RZ, RZ, 0, 0 ;  /* 0x00000000ff0a7431 */ /* 0x000fe200000001ff */
[----:B------:R-:W3:Y:S01]  /*36e0*/  LDCU UR76, c[0x0][0x3d0] ;  /* 0x00007a00ff4c77ac */ /* 0x000ee20008000800 */
[----:B------:R-:W4:Y:S01]  /*36f0*/  LDCU UR52, c[0x0][0x3c4] ;  /* 0x00007880ff3477ac */ /* 0x000f220008000800 */
[----:B------:R-:W5:Y:S01]  /*3700*/  LDCU UR5, c[0x0][0x4f4] ;  /* 0x00009e80ff0577ac */ /* 0x000f620008000800 */
[----:B------:R-:W0:Y:S01]  /*3710*/  LDCU UR75, c[0x0][0x3d4] ;  /* 0x00007a80ff4b77ac */ /* 0x000e220008000800 */
[----:B--2---:R-:W-:Y:S01]  /*3720*/  IMAD.HI.U32 R10, R11, UR31, R10 ;  /* 0x0000001f0b0a7c27 */ /* 0x004fe2000f8e000a */
[----:B------:R-:W2:Y:S04]  /*3730*/  LDCU UR74, c[0x0][0x4f8] ;  /* 0x00009f00ff4a77ac */ /* 0x000ea80008000800 */
[----:B---3--:R-:W-:Y:S01]  /*3740*/  SHF.R.U32.HI R20, RZ, UR76, R10 ;  /* 0x0000004cff147c19 */ /* 0x008fe2000801160a */
[----:B------:R-:W3:Y:S01]  /*3750*/  LDCU UR73, c[0x0][0x3e8] ;  /* 0x00007d00ff4977ac */ /* 0x000ee20008000800 */
[----:B----4-:R-:W-:-:S03]  /*3760*/  UISETP.NE.AND UP0, UPT, UR52, 0x1, UPT ;  /* 0x000000013400788c */ /* 0x010fc6000bf05270 */
[----:B------:R-:W-:Y:S01]  /*3770*/  IMAD.MOV R10, RZ, RZ, -R20 ;  /* 0x000000ffff0a7224 */ /* 0x000fe200078e0a14 */
        /* <DEDUP_REMOVED lines=270> */
[----:B------:R-:W2:Y:S01]  /*4860*/  @P0 LDC.64 R14, c[0x0][0x4e8] ;  /* 0x00013a00ff0e0b82 */ /* 0x000ea20000000a00 */
[----:B0-----:R-:W-:-:S07]  /*4870*/  IMAD.HI.U32 R20, R25, UR52, R20 ;  /* 0x0000003419147c27 */ /* 0x001fce000f8e0014 */
[----:B------:R-:W0:Y:S01]  /*4880*/  @P0 LDC R12, c[0x0][0x4f0] ;  /* 0x00013c00ff0c0b82 */ /* 0x000e220000000800 */
[----:B------:R-:W-:Y:S02]  /*4890*/  SHF.R.U32.HI R21, RZ, UR53, R20 ;  /* 0x00000035ff157c19 */ /* 0x000fe40008011614 */
[----:B------:R-:W-:-:S05]  /*48a0*/  @P0 MOV R20, RZ ;  /* 0x000000ff00140202 */ /* 0x000fca0000000f00 */
        /* <DEDUP_REMOVED lines=9> */
.L_x_787:
[----:B------:R-:W-:-:S04]  /*4940*/  LOP3.LUT R15, R10, 0xfffffffc, RZ, 0xc0, !PT ;  /* 0xfffffffc0a0f7812 */ /* 0x000fc800078ec0ff */
[----:B------:R-:W-:-:S05]  /*4950*/  IADD3 R14, P0, PT, R15, R16, RZ ;  /* 0x000000100f0e7210 */ /* 0x000fca0007f1e0ff */
[----:B------:R-:W-:-:S05]  /*4960*/  IMAD.X R15, RZ, RZ, R17, P0 ;  /* 0x000000ffff0f7224 */ /* 0x000fca00000e0611 */
[----:B------:R-:W2:Y:S01]  /*4970*/  LDG.E R14, desc[UR36][R14.64] ;  /* 0x000000240e0e7981 */ /* 0x000ea2000c1e1900 */
[----:B-1----:R-:W-:Y:S01]  /*4980*/  IADD3 R31, PT, PT, R11, UR4, RZ ;  /* 0x000000040b1f7c10 */ /* 0x002fe2000fffe0ff */
[----:B------:R-:W-:-:S04]  /*4990*/  IMAD.MOV.U32 R30, RZ, RZ, RZ ;  /* 0x000000ffff1e7224 */ /* 0x000fc800078e00ff */
[----:B------:R-:W-:-:S05]  /*49a0*/  IMAD.HI.U32 R10, R31, UR31, R30 ;  /* 0x0000001f1f0a7c27 */ /* 0x000fca000f8e001e */
[----:B------:R-:W-:-:S04]  /*49b0*/  SHF.R.U32.HI R20, RZ, UR76, R10 ;  /* 0x0000004cff147c19 */ /* 0x000fc8000801160a */
[----:B------:R-:W-:-:S05]  /*49c0*/  IADD3 R21, PT, PT, -R20, RZ, RZ ;  /* 0x000000ff14157210 */ /* 0x000fca0007ffe1ff */
[----:B------:R-:W-:-:S04]  /*49d0*/  IMAD R10, R21, UR30, R31 ;  /* 0x0000001e150a7c24 */ /* 0x000fc8000f8e021f */
[----:B------:R-:W-:Y:S01]  /*49e0*/  IMAD R10, R10, UR5, RZ ;  /* 0x000000050a0a7c24 */ /* 0x000fe2000f8e02ff */
[----:B--2---:R-:W-:Y:S01]  /*49f0*/  PRMT R27, R14, 0x7610, R14 ;  /* 0x000076100e1b7816 */ /* 0x004fe2000000000e */
        /* <DEDUP_REMOVED lines=230> */
.L_x_788:
[----:B------:R-:W-:-:S04]  /*5860*/  LOP3.LUT R15, R10, 0xfffffffc, RZ, 0xc0, !PT ;  /* 0xfffffffc0a0f7812 */ /* 0x000fc800078ec0ff */
[----:B------:R-:W-:-:S04]  /*5870*/  IADD3 R14, P0, PT, R15, R16, RZ ;  /* 0x000000100f0e7210 */ /* 0x000fc80007f1e0ff */
[----:B------:R-:W-:-:S05]  /*5880*/  IADD3.X R15, PT, PT, RZ, R17, RZ, P0, !PT ;  /* 0x00000011ff0f7210 */ /* 0x000fca00007fe4ff */
        /* <DEDUP_REMOVED lines=8> */
[----:B--2---:R-:W-:Y:S01]  /*5910*/  PRMT R28, R14, 0x7610, R14 ;  /* 0x000076100e1c7816 */ /* 0x004fe2000000000e */
[----:B------:R-:W-:Y:S06]  /*5920*/  BRA.U !UP0, `(.L_x_789) ;  /* 0x0000000d08947547 */ /* 0x000fec000b800000 */
        /* <DEDUP_REMOVED lines=229> */
.L_x_789:
        /* <DEDUP_REMOVED lines=242> */
.L_x_790:
[----:B------:R-:W-:-:S04]  /*76a0*/  LOP3.LUT R15, R10, 0xfffffffc, RZ, 0xc0, !PT ;  /* 0xfffffffc0a0f7812 */ /* 0x000fc800078ec0ff */
[----:B------:R-:W-:-:S04]  /*76b0*/  IADD3 R14, P0, PT, R15, R16, RZ ;  /* 0x000000100f0e7210 */ /* 0x000fc80007f1e0ff */
[----:B------:R-:W-:-:S05]  /*76c0*/  IADD3.X R15, PT, PT, RZ, R17, RZ, P0, !PT ;  /* 0x00000011ff0f7210 */ /* 0x000fca00007fe4ff */
[----:B------:R-:W2:Y:S02]  /*76d0*/  LDG.E R14, desc[UR36][R14.64] ;  /* 0x000000240e0e7981 */ /* 0x000ea4000c1e1900 */
[----:B--2---:R-:W-:-:S07]  /*76e0*/  PRMT R29, R14, 0x5432, R14 ;  /* 0x000054320e1d7816 */ /* 0x004fce000000000e */
.L_x_786:
        /* <DEDUP_REMOVED lines=9> */
[--C-:B------:R-:W-:Y:S02]  /*7780*/  @!P2 HADD2.F32 R0, -RZ, R27.reuse.H0_H0 ;  /* 0x2000001bff00a230 */ /* 0x100fe40000004100 */
[----:B------:R-:W-:Y:S02]  /*7790*/  @!P1 HADD2.F32 R3, -RZ, R27.H1_H1 ;  /* 0x3000001bff039230 */ /* 0x000fe40000004100 */
[--C-:B------:R-:W-:Y:S01]  /*77a0*/  @!P0 HADD2.F32 R4, -RZ, R28.reuse.H0_H0 ;  /* 0x2000001cff048230 */ /* 0x100fe20000004100 */
[----:B------:R-:W-:Y:S01]  /*77b0*/  FSETP.NEU.OR P2, PT, R0, RZ, P2 ;  /* 0x000000ff0000720b */ /* 0x000fe2000174d400 */
[----:B------:R-:W-:Y:S01]  /*77c0*/  @!P5 HADD2.F32 R5, -RZ, R28.H1_H1 ;  /* 0x3000001cff05d230 */ /* 0x000fe20000004100 */
[----:B------:R-:W-:Y:S01]  /*77d0*/  FSETP.NEU.OR P1, PT, R3, RZ, P1 ;  /* 0x000000ff0300720b */ /* 0x000fe20000f2d400 */
[----:B--2---:R-:W-:Y:S01]  /*77e0*/  IMAD.U32 R12, RZ, RZ, UR5 ;  /* 0x00000005ff0c7e24 */ /* 0x004fe2000f8e00ff */
[----:B------:R-:W-:Y:S01]  /*77f0*/  SEL R0, RZ, 0x1, !P2 ;  /* 0x00000001ff007807 */ /* 0x000fe20005000000 */
[----:B------:R-:W-:Y:S01]  /*7800*/  @!P4 HADD2.F32 R6, -RZ, R30.H0_H0 ;  /* 0x2000001eff06c230 */ /* 0x000fe20000004100 */
[----:B------:R-:W-:-:S02]  /*7810*/  SEL R3, RZ, 0x1, !P1 ;  /* 0x00000001ff037807 */ /* 0x000fc40004800000 */
[----:B------:R-:W-:Y:S01]  /*7820*/  FSETP.NEU.OR P0, PT, R4, RZ, P0 ;  /* 0x000000ff0400720b */ /* 0x000fe2000070d400 */
[----:B------:R-:W-:Y:S01]  /*7830*/  @!P3 HADD2.F32 R4, -RZ, R30.H1_H1 ;  /* 0x3000001eff04b230 */ /* 0x000fe20000004100 */
[----:B------:R-:W-:Y:S02]  /*7840*/  LOP3.LUT P2, RZ, R8, 0xff, RZ, 0xc0, !PT ;  /* 0x000000ff08ff7812 */ /* 0x000fe4000784c0ff */
[----:B------:R-:W-:Y:S02]  /*7850*/  LOP3.LUT P1, RZ, R9, 0xff, RZ, 0xc0, !PT ;  /* 0x000000ff09ff7812 */ /* 0x000fe4000782c0ff */
[----:B------:R-:W-:Y:S01]  /*7860*/  FSETP.NEU.OR P5, PT, R5, RZ, P5 ;  /* 0x000000ff0500720b */ /* 0x000fe20002fad400 */
[----:B------:R-:W-:Y:S01]  /*7870*/  IMAD R5, R10, 0x3, R11 ;  /* 0x000000030a057824 */ /* 0x000fe200078e020b */
[----:B------:R-:W-:Y:S02]  /*7880*/  FSETP.NEU.OR P3, PT, R4, RZ, P3 ;  /* 0x000000ff0400720b */ /* 0x000fe40001f6d400 */
[----:B------:R-:W-:-:S02]  /*7890*/  SEL R4, RZ, 0x1, !P0 ;  /* 0x00000001ff047807 */ /* 0x000fc40004000000 */
[----:B------:R-:W-:Y:S02]  /*78a0*/  ISETP.GE.U32.AND P0, PT, R5, R12, PT ;  /* 0x0000000c0500720c */ /* 0x000fe40003f06070 */
[----:B------:R-:W-:Y:S01]  /*78b0*/  FSETP.NEU.OR P4, PT, R6, RZ, P4 ;  /* 0x000000ff0600720b */ /* 0x000fe2000278d400 */
[--C-:B------:R-:W-:Y:S01]  /*78c0*/  @!P2 HADD2.F32 R6, -RZ, R29.reuse.H1_H1 ;  /* 0x3000001dff06a230 */ /* 0x100fe20000004100 */
[----:B------:R-:W-:Y:S01]  /*78d0*/  SEL R5, RZ, 0x1, !P5 ;  /* 0x00000001ff057807 */ /* 0x000fe20006800000 */
[----:B------:R-:W-:-:S03]  /*78e0*/  @!P1 HADD2.F32 R7, -RZ, R29.H0_H0 ;  /* 0x2000001dff079230 */ /* 0x000fc60000004100 */
[----:B------:R-:W-:Y:S02]  /*78f0*/  FSETP.NEU.OR P2, PT, R6, RZ, P2 ;  /* 0x000000ff0600720b */ /* 0x000fe4000174d400 */
[----:B------:R-:W-:Y:S02]  /*7900*/  FSETP.NEU.OR P1, PT, R7, RZ, P1 ;  /* 0x000000ff0700720b */ /* 0x000fe40000f2d400 */
[----:B------:R-:W-:Y:S02]  /*7910*/  SEL R6, RZ, 0x1, !P4 ;  /* 0x00000001ff067807 */ /* 0x000fe40006000000 */
[----:B------:R-:W-:Y:S02]  /*7920*/  SEL R7, RZ, 0x1, !P3 ;  /* 0x00000001ff077807 */ /* 0x000fe40005800000 */
[----:B------:R-:W-:Y:S02]  /*7930*/  SEL R8, RZ, 0x1, !P2 ;  /* 0x00000001ff087807 */ /* 0x000fe40005000000 */
[----:B------:R-:W-:Y:S01]  /*7940*/  SEL R9, RZ, 0x1, !P1 ;  /* 0x00000001ff097807 */ /* 0x000fe20004800000 */
[----:B------:R-:W-:Y:S06]  /*7950*/  @!P0 BRA `(.L_x_791) ;  /* 0xffffffbc00308947 */ /* 0x000fec000383ffff */
.L_x_785:
[----:B0-----:R-:W-:Y:S05]  /*7960*/  BSYNC.RECONVERGENT B0 ;  /* 0x0000000000007941 */ /* 0x001fea0003800200 */
.L_x_784:
        /* <DEDUP_REMOVED lines=284> */
.L_x_795:
[----:B------:R-:W-:Y:S01]  /*8b30*/  SHF.R.U32.HI R14, RZ, 0x2, R13 ;  /* 0x00000002ff0e7819 */ /* 0x000fe2000001160d */
[----:B------:R-:W-:-:S07]  /*8b40*/  IMAD.MOV.U32 R15, RZ, RZ, RZ ;  /* 0x000000ffff0f7224 */ /* 0x000fce00078e00ff */
.L_x_794:
        /* <DEDUP_REMOVED lines=8> */
[----:B--2---:R-:W-:-:S11]  /*8bd0*/  PRMT R27, R20, 0x7610, R20 ;  /* 0x00007610141b7816 */ /* 0x004fd60000000014 */
        /* <DEDUP_REMOVED lines=276> */
.L_x_797:
[----:B------:R-:W-:Y:S02]  /*9d20*/  SHF.R.U32.HI R20, RZ, 0x2, R13 ;  /* 0x00000002ff147819 */ /* 0x000fe4000001160d */
[----:B------:R-:W-:-:S07]  /*9d30*/  MOV R21, RZ ;  /* 0x000000ff00157202 */ /* 0x000fce0000000f00 */
.L_x_796:
        /* <DEDUP_REMOVED lines=282> */
.L_x_799:
[----:B------:R-:W-:Y:S02]  /*aee0*/  SHF.R.U32.HI R20, RZ, 0x2, R13 ;  /* 0x00000002ff147819 */ /* 0x000fe4000001160d */
[----:B------:R-:W-:-:S07]  /*aef0*/  MOV R21, RZ ;  /* 0x000000ff00157202 */ /* 0x000fce0000000f00 */
.L_x_798:
        /* <DEDUP_REMOVED lines=282> */
.L_x_801:
[----:B------:R-:W-:Y:S02]  /*c0a0*/  SHF.R.U32.HI R14, RZ, 0x2, R13 ;  /* 0x00000002ff0e7819 */ /* 0x000fe4000001160d */
[----:B------:R-:W-:-:S07]  /*c0b0*/  MOV R15, RZ ;  /* 0x000000ff000f7202 */ /* 0x000fce0000000f00 */
.L_x_800:
[----:B------:R-:W-:-:S04]  /*c0c0*/  LEA R24, P0, R14, R24, 0x2 ;  /* 0x000000180e187211 */ /* 0x000fc800078010ff */
[----:B------:R-:W-:-:S05]  /*c0d0*/  LEA.HI.X R25, R14, R22, R15, 0x2, P0 ;  /* 0x000000160e197211 */ /* 0x000fca00000f140f */
[----:B------:R-:W2:Y:S02]  /*c0e0*/  LDG.E R24, desc[UR36][R24.64] ;  /* 0x0000002418187981 */ /* 0x000ea4000c1e1900 */
[----:B--2---:R-:W-:-:S07]  /*c0f0*/  PRMT R29, R24, 0x5432, R24 ;  /* 0x00005432181d7816 */ /* 0x004fce0000000018 */
.L_x_793:
[----:B------:R-:W-:Y:S05]  /*c100*/  BSYNC.RECONVERGENT B0 ;  /* 0x0000000000007941 */ /* 0x000fea0003800200 */
.L_x_792:
[----:B------:R-:W-:Y:S01]  /*c110*/  ISETP.GE.U32.AND P0, PT, R11, R12, PT ;  /* 0x0000000c0b00720c */ /* 0x000fe20003f06070 */
[----:B------:R-:W-:-:S12]  /*c120*/  BSSY.RECONVERGENT B0, `(.L_x_802) ;  /* 0x000002b000007945 */ /* 0x000fd80003800200 */
        /* <DEDUP_REMOVED lines=24> */
[----:B------:R-:W-:Y:S01]  /*c2b0*/  LOP3.LUT P1, RZ, R7, 0xff, RZ, 0xc0, !PT ;  /* 0x000000ff07ff7812 */ /* 0x000fe2000782c0ff */
[----:B------:R-:W-:-:S05]  /*c2c0*/  IMAD.IADD R7, R11, 0x1, R10 ;  /* 0x000000010b077824 */ /* 0x000fca00078e020a */
        /* <DEDUP_REMOVED lines=10> */
[--C-:B------:R-:W-:Y:S02]  /*c370*/  @!P0 HADD2.F32 R8, -RZ, R29.reuse.H1_H1 ;  /* 0x3000001dff088230 */ /* 0x100fe40000004100 */
[----:B------:R-:W-:-:S03]  /*c380*/  @!P1 HADD2.F32 R29, -RZ, R29.H0_H0 ;  /* 0x2000001dff1d9230 */ /* 0x000fc60000004100 */
[----:B------:R-:W-:Y:S02]  /*c390*/  FSETP.NEU.OR P0, PT, R8, RZ, P0 ;  /* 0x000000ff0800720b */ /* 0x000fe4000070d400 */
[----:B------:R-:W-:Y:S02]  /*c3a0*/  FSETP.NEU.OR P1, PT, R29, RZ, P1 ;  /* 0x000000ff1d00720b */ /* 0x000fe40000f2d400 */
[----:B------:R-:W-:Y:S02]  /*c3b0*/  SEL R8, RZ, 0x1, !P0 ;  /* 0x00000001ff087807 */ /* 0x000fe40004000000 */
[----:B------:R-:W-:-:S09]  /*c3c0*/  SEL R9, RZ, 0x1, !P1 ;  /* 0x00000001ff097807 */ /* 0x000fd20004800000 */
.L_x_803:
[----:B------:R-:W-:Y:S05]  /*c3d0*/  BSYNC.RECONVERGENT B0 ;  /* 0x0000000000007941 */ /* 0x000fea0003800200 */
.L_x_802:
[----:B------:R-:W0:Y:S01]  /*c3e0*/  I2F.S8 R4, R4 ;  /* 0x0000000400047306 */ /* 0x000e220000001400 */
[----:B------:R-:W-:Y:S02]  /*c3f0*/  LOP3.LUT P0, RZ, R0, 0xff, RZ, 0xc0, !PT ;  /* 0x000000ff00ff7812 */ /* 0x000fe4000780c0ff */
[----:B------:R-:W-:-:S05]  /*c400*/  LOP3.LUT P1, RZ, R3, 0xff, RZ, 0xc0, !PT ;  /* 0x000000ff03ff7812 */ /* 0x000fca000782c0ff */
[----:B------:R-:W1:Y:S01]  /*c410*/  I2F.S8 R5, R5 ;  /* 0x0000000500057306 */ /* 0x000e620000001400 */
[----:B0-----:R-:W-:-:S07]  /*c420*/  F2FP.F16.F32.PACK_AB R0, RZ, R4 ;  /* 0x00000004ff00723e */ /* 0x001fce00000000ff */
[----:B------:R-:W0:Y:S01]  /*c430*/  I2F.S8 R6, R6 ;  /* 0x0000000600067306 */ /* 0x000e220000001400 */
[----:B------:R-:W-:Y:S01]  /*c440*/  @!P0 HADD2.F32 R0, -RZ, R0.H0_H0 ;  /* 0x20000000ff008230 */ /* 0x000fe20000004100 */
[----:B-1----:R-:W-:-:S06]  /*c450*/  F2FP.F16.F32.PACK_AB R3, RZ, R5 ;  /* 0x00000005ff03723e */ /* 0x002fcc00000000ff */
[----:B------:R-:W1:Y:S01]  /*c460*/  I2F.S8 R7, R7 ;  /* 0x0000000700077306 */ /* 0x000e620000001400 */
[----:B------:R-:W-:Y:S01]  /*c470*/  FSETP.EQ.AND P0, PT, R0, RZ, !P0 ;  /* 0x000000ff0000720b */ /* 0x000fe20004702000 */
[----:B------:R-:W-:Y:S01]  /*c480*/  @!P1 HADD2.F32 R3, -RZ, R3.H0_H0 ;  /* 0x20000003ff039230 */ /* 0x000fe20000004100 */
[----:B0-----:R-:W-:-:S05]  /*c490*/  F2FP.F16.F32.PACK_AB R0, RZ, R6 ;  /* 0x00000006ff00723e */ /* 0x001fca00000000ff */
[----:B------:R-:W0:Y:S01]  /*c4a0*/  I2F.S8 R8, R8 ;  /* 0x0000000800087306 */ /* 0x000e220000001400 */
[----:B------:R-:W-:-:S05]  /*c4b0*/  FSETP.EQ.AND P1, PT, R3, RZ, !P1 ;  /* 0x000000ff0300720b */ /* 0x000fca0004f22000 */
[----:B------:R-:W-:Y:S01]  /*c4c0*/  @P0 HADD2.F32 R0, -RZ, R0.H0_H0 ;  /* 0x20000000ff000230 */ /* 0x000fe20000004100 */
[----:B-1----:R-:W-:Y:S01]  /*c4d0*/  F2FP.F16.F32.PACK_AB R3, RZ, R7 ;  /* 0x00000007ff03723e */ /* 0x002fe200000000ff */
[----:B------:R-:W1:Y:S03]  /*c4e0*/  I2F.S8 R9, R9 ;  /* 0x0000000900097306 */ /* 0x000e660000001400 */
[----:B------:R-:W-:-:S03]  /*c4f0*/  FSETP.EQ.AND P0, PT, R0, RZ, P0 ;  /* 0x000000ff0000720b */ /* 0x000fc60000702000 */
[----:B------:R-:W-:Y:S01]  /*c500*/  @P1 HADD2.F32 R3, -RZ, R3.H0_H0 ;  /* 0x20000003ff031230 */ /* 0x000fe20000004100 */
[----:B0-----:R-:W-:-:S04]  /*c510*/  F2FP.F16.F32.PACK_AB R0, RZ, R8 ;  /* 0x00000008ff00723e */ /* 0x001fc800000000ff */
[----:B------:R-:W-:Y:S02]  /*c520*/  FSETP.EQ.AND P2, PT, R3, RZ, P1 ;  /* 0x000000ff0300720b */ /* 0x000fe40000f42000 */
[----:B-1----:R-:W-:-:S03]  /*c530*/  F2FP.F16.F32.PACK_AB R3, RZ, R9 ;  /* 0x00000009ff03723e */ /* 0x002fc600000000ff */
[----:B------:R-:W-:-:S05]  /*c540*/  @P0 HADD2.F32 R0, -RZ, R0.H0_H0 ;  /* 0x20000000ff000230 */ /* 0x000fca0000004100 */
[----:B------:R-:W-:-:S03]  /*c550*/  FSETP.NEU.OR P1, PT, R0, RZ, !P0 ;  /* 0x000000ff0000720b */ /* 0x000fc6000472d400 */
[----:B------:R-:W-:-:S05]  /*c560*/  @P2 HADD2.F32 R3, -RZ, R3.H0_H0 ;  /* 0x20000003ff032230 */ /* 0x000fca0000004100 */
[----:B------:R-:W-:-:S13]  /*c570*/  FSETP.NEU.OR P0, PT, R3, RZ, !P2 ;  /* 0x000000ff0300720b */ /* 0x000fda000570d400 */
.L_x_767:
[----:B------:R-:W-:Y:S05]  /*c580*/  BSYNC.RECONVERGENT B6 ;  /* 0x0000000000067941 */ /* 0x000fea0003800200 */
.L_x_752:
[----:B------:R-:W-:Y:S02]  /*c590*/  SEL R16, RZ, 0x1, !P0 ;  /* 0x00000001ff107807 */ /* 0x000fe40004000000 */
[----:B------:R-:W-:-:S07]  /*c5a0*/  SEL R25, RZ, 0x1, !P1 ;  /* 0x00000001ff197807 */ /* 0x000fce0004800000 */
.L_x_751:
[----:B------:R-:W-:Y:S05]  /*c5b0*/  BSYNC.RECONVERGENT B7 ;  /* 0x0000000000077941 */ /* 0x000fea0003800200 */
.L_x_750:
        /* <DEDUP_REMOVED lines=16> */
.L_x_807:
        /* <DEDUP_REMOVED lines=16> */
[----:B------:R-:W2:Y:S01]  /*c7c0*/  I2F.S8 R6, R6 ;  /* 0x0000000600067306 */ /* 0x000ea20000001400 */
[----:B-1----:R-:W-:-:S05]  /*c7d0*/  F2FP.F16.F32.PACK_AB R5, RZ, R5 ;  /* 0x00000005ff05723e */ /* 0x002fca00000000ff */
[----:B------:R-:W-:Y:S01]  /*c7e0*/  @!P0 HADD2.F32 R5, -RZ, R5.H0_H0 ;  /* 0x20000005ff058230 */ /* 0x000fe20000004100 */
[----:B--2---:R-:W-:-:S04]  /*c7f0*/  F2FP.F16.F32.PACK_AB R10, RZ, R6 ;  /* 0x00000006ff0a723e */ /* 0x004fc800000000ff */
[----:B------:R-:W-:Y:S01]  /*c800*/  FSETP.NEU.OR P0, PT, R5, RZ, P0 ;  /* 0x000000ff0500720b */ /* 0x000fe2000070d400 */
[----:B------:R-:W-:-:S03]  /*c810*/  @!P1 HADD2.F32 R5, -RZ, R10.H0_H0 ;  /* 0x2000000aff059230 */ /* 0x000fc60000004100 */
[----:B------:R-:W-:Y:S02]  /*c820*/  SEL R25, RZ, 0x1, !P0 ;  /* 0x00000001ff197807 */ /* 0x000fe40004000000 */
[----:B------:R-:W-:-:S04]  /*c830*/  FSETP.NEU.OR P1, PT, R5, RZ, P1 ;  /* 0x000000ff0500720b */ /* 0x000fc80000f2d400 */
[----:B------:R-:W-:-:S04]  /*c840*/  SEL R16, RZ, 0x1, !P1 ;  /* 0x00000001ff107807 */ /* 0x000fc80004800000 */
[----:B------:R-:W-:-:S05]  /*c850*/  PRMT R5, R16, 0x7604, R25 ;  /* 0x0000760410057816 */ /* 0x000fca0000000019 */
[----:B------:R2:W-:Y:S02]  /*c860*/  STS.U16 [R0], R5 ;  /* 0x0000000500007388 */ /* 0x0005e40000000400 */
.L_x_806:
[----:B------:R-:W-:Y:S05]  /*c870*/  BSYNC.RECONVERGENT B0 ;  /* 0x0000000000007941 */ /* 0x000fea0003800200 */
.L_x_805:
[----:B------:R-:W-:Y:S01]  /*c880*/  IMAD.MOV.U32 R4, RZ, RZ, R9 ;  /* 0x000000ffff047224 */ /* 0x000fe200078e0009 */
[----:B------:R-:W-:Y:S06]  /*c890*/  @P2 BRA `(.L_x_807) ;  /* 0xfffffffc00882947 */ /* 0x000fec000383ffff */
.L_x_804:
        /* <DEDUP_REMOVED lines=19> */
.L_x_812:
        /* <DEDUP_REMOVED lines=27> */
.L_x_811:
[----:B------:R-:W-:Y:S05]  /*cb80*/  BSYNC.RECONVERGENT B0 ;  /* 0x0000000000007941 */ /* 0x000fea0003800200 */
.L_x_810:
[----:B-1----:R-:W-:Y:S01]  /*cb90*/  IMAD.MOV.U32 R4, RZ, RZ, R10 ;  /* 0x000000ffff047224 */ /* 0x002fe200078e000a */
[----:B------:R-:W-:Y:S06]  /*cba0*/  @P2 BRA `(.L_x_812) ;  /* 0xfffffffc00882947 */ /* 0x000fec000383ffff */
.L_x_809:
[----:B------:R-:W-:Y:S01]  /*cbb0*/  ISETP.GE.U32.AND P0, PT, R0, 0x2, PT ;  /* 0x000000020000780c */ /* 0x000fe20003f06070 */
[----:B------:R-:W-:Y:S05]  /*cbc0*/  WARPSYNC.ALL ;  /* 0x0000000000007948 */ /* 0x000fea0003800000 */
[----:B------:R-:W-:Y:S07]  /*cbd0*/  BAR.SYNC.DEFER_BLOCKING 0x0 ;  /* 0x0000000000007b1d */ /* 0x000fee0000010000 */
[----:B------:R-:W-:Y:S05]  /*cbe0*/  @!P0 BRA `(.L_x_808) ;  /* 0x0000000000608947 */ /* 0x000fea0003800000 */
[----:B-1----:R-:W-:-:S07]  /*cbf0*/  HFMA2 R3, -RZ, RZ, 0, 5.9604644775390625e-08 ;  /* 0x00000001ff037431 */ /* 0x002fce00000001ff */
.L_x_813:
[----:B------:R-:W-:Y:S02]  /*cc00*/  LOP3.LUT R4, R25, 0xffff, RZ, 0xc0, !PT ;  /* 0x0000ffff19047812 */ /* 0x000fe400078ec0ff */
[----:B------:R-:W-:Y:S02]  /*cc10*/  LOP3.LUT R5, R16, 0xffff, RZ, 0xc0, !PT ;  /* 0x0000ffff10057812 */ /* 0x000fe400078ec0ff */
[----:B------:R-:W-:Y:S02]  /*cc20*/  PRMT R4, R4, 0x8880, RZ ;  /* 0x0000888004047816 */ /* 0x000fe400000000ff */
[----:B------:R-:W-:Y:S02]  /*cc30*/  PRMT R6, R5, 0x8880, RZ ;  /* 0x0000888005067816 */ /* 0x000fe400000000ff */
[----:B------:R-:W-:Y:S02]  /*cc40*/  LOP3.LUT P0, RZ, R25, 0xff, RZ, 0xc0, !PT ;  /* 0x000000ff19ff7812 */ /* 0x000fe4000780c0ff */
[----:B------:R-:W1:Y:S01]  /*cc50*/  SHFL.DOWN PT, R4, R4, R3, 0x1f ;  /* 0x08001f0304047589 */ /* 0x000e6200000e0000 */
[----:B------:R-:W-:-:S03]  /*cc60*/  LOP3.LUT P1, RZ, R16, 0xff, RZ, 0xc0, !PT ;  /* 0x000000ff10ff7812 */ /* 0x000fc6000782c0ff */
[----:B------:R2:W3:Y:S02]  /*cc70*/  SHFL.DOWN PT, R6, R6, R3, 0x1f ;  /* 0x08001f0306067589 */ /* 0x0004e400000e0000 */
[----:B--2---:R-:W-:Y:S01]  /*cc80*/  IMAD.SHL.U32 R3, R3, 0x2, RZ ;  /* 0x0000000203037824 */ /* 0x004fe200078e00ff */
[----:B-1----:R-:W-:Y:S02]  /*cc90*/  ISETP.NE.AND P2, PT, R4, RZ, PT ;  /* 0x000000ff0400720c */ /* 0x002fe40003f45270 */
[----:B---3--:R-:W-:Y:S02]  /*cca0*/  ISETP.NE.AND P3, PT, R6, RZ, PT ;  /* 0x000000ff0600720c */ /* 0x008fe40003f65270 */
[----:B------:R-:W-:Y:S02]  /*ccb0*/  FSEL R5, RZ, 1, !P2 ;  /* 0x3f800000ff057808 */ /* 0x000fe40005000000 */
[----:B------:R-:W-:Y:S02]  /*ccc0*/  FSEL R7, RZ, 1, !P3 ;  /* 0x3f800000ff077808 */ /* 0x000fe40005800000 */
[----:B------:R-:W-:-:S02]  /*ccd0*/  ISETP.GE.AND P2, PT, R3, R0, PT ;  /* 0x000000000300720c */ /* 0x000fc40003f46270 */
[----:B------:R-:W-:Y:S02]  /*cce0*/  F2FP.F16.F32.PACK_AB R5, RZ, R5 ;  /* 0x00000005ff05723e */ /* 0x000fe400000000ff */
[----:B------:R-:W-:-:S03]  /*ccf0*/  F2FP.F16.F32.PACK_AB R7, RZ, R7 ;  /* 0x00000007ff07723e */ /* 0x000fc600000000ff */
[----:B------:R-:W-:Y:S02]  /*cd00*/  @!P0 HADD2.F32 R5, -RZ, R5.H0_H0 ;  /* 0x20000005ff058230 */ /* 0x000fe40000004100 */
[----:B------:R-:W-:-:S03]  /*cd10*/  @!P1 HADD2.F32 R4, -RZ, R7.H0_H0 ;  /* 0x20000007ff049230 */ /* 0x000fc60000004100 */
[----:B------:R-:W-:Y:S02]  /*cd20*/  FSETP.NEU.OR P0, PT, R5, RZ, P0 ;  /* 0x000000ff0500720b */ /* 0x000fe4000070d400 */
[----:B------:R-:W-:Y:S02]  /*cd30*/  FSETP.NEU.OR P1, PT, R4, RZ, P1 ;  /* 0x000000ff0400720b */ /* 0x000fe40000f2d400 */
[----:B------:R-:W-:Y:S02]  /*cd40*/  SEL R25, RZ, 0x1, !P0 ;  /* 0x00000001ff197807 */ /* 0x000fe40004000000 */
[----:B------:R-:W-:Y:S01]  /*cd50*/  SEL R16, RZ, 0x1, !P1 ;  /* 0x00000001ff107807 */ /* 0x000fe20004800000 */
[----:B------:R-:W-:Y:S08]  /*cd60*/  @!P2 BRA `(.L_x_813) ;  /* 0xfffffffc00a4a947 */ /* 0x000ff0000383ffff */
.L_x_808:
        /* <DEDUP_REMOVED lines=287> */
.L_x_814:
        /* <DEDUP_REMOVED lines=276> */
.L_x_815:
        /* <DEDUP_REMOVED lines=286> */
.L_x_817:
        /* <DEDUP_REMOVED lines=276> */
.L_x_818:
        /* <DEDUP_REMOVED lines=24> */
.L_x_820:
[----:B------:R-:W-:Y:S05]  /*11540*/  BSYNC.RECONVERGENT B0 ;  /* 0x0000000000007941 */ /* 0x000fea0003800200 */
.L_x_819:
        /* <DEDUP_REMOVED lines=35> */
.L_x_822:
[----:B------:R-:W-:Y:S05]  /*11780*/  BSYNC.RECONVERGENT B0 ;  /* 0x0000000000007941 */ /* 0x000fea0003800200 */
.L_x_821:
        /* <DEDUP_REMOVED lines=36> */
.L_x_827:
[----:B------:R-:W-:-:S04]  /*119d0*/  IMAD.IADD R7, R19, 0x1, R0 ;  /* 0x0000000113077824 */ /* 0x000fc800078e0200 */
[----:B---3--:R-:W-:-:S05]  /*119e0*/  IMAD.WIDE.U32 R6, R7, 0x2, R2 ;  /* 0x0000000207067825 */ /* 0x008fca00078e0002 */
[----:B------:R-:W2:Y:S04]  /*119f0*/  LDG.E.S8 R8, desc[UR36][R6.64] ;  /* 0x0000002406087981 */ /* 0x000ea8000c1e1300 */
[----:B------:R-:W3:Y:S01]  /*11a00*/  LDG.E.U8 R12, desc[UR36][R6.64+0x1] ;  /* 0x00000124060c7981 */ /* 0x000ee2000c1e1100 */
[----:B------:R-:W-:Y:S02]  /*11a10*/  LOP3.LUT P1, RZ, R25, 0xff, RZ, 0xc0, !PT ;  /* 0x000000ff19ff7812 */ /* 0x000fe4000782c0ff */
[----:B------:R-:W-:Y:S02]  /*11a20*/  LOP3.LUT P2, RZ, R16, 0xff, RZ, 0xc0, !PT ;  /* 0x000000ff10ff7812 */ /* 0x000fe4000784c0ff */
[----:B------:R-:W-:-:S04]  /*11a30*/  IADD3 R0, PT, PT, R9, R0, RZ ;  /* 0x0000000009007210 */ /* 0x000fc80007ffe0ff */
[----:B------:R-:W-:Y:S01]  /*11a40*/  ISETP.GE.U32.AND P3, PT, R0, UR6, PT ;  /* 0x0000000600007c0c */ /* 0x000fe2000bf66070 */
[----:B--2---:R-:W1:Y:S08]  /*11a50*/  I2F.S16 R8, R8 ;  /* 0x0000000800087306 */ /* 0x004e700000101400 */
[----:B---3--:R-:W2:Y:S01]  /*11a60*/  I2F.S8 R10, R12 ;  /* 0x0000000c000a7306 */ /* 0x008ea20000001400 */
[----:B-1----:R-:W-:-:S02]  /*11a70*/  F2FP.F16.F32.PACK_AB R7, RZ, R8 ;  /* 0x00000008ff07723e */ /* 0x002fc400000000ff */
[----:B--2---:R-:W-:-:S03]  /*11a80*/  F2FP.F16.F32.PACK_AB R11, RZ, R10 ;  /* 0x0000000aff0b723e */ /* 0x004fc600000000ff */
[----:B------:R-:W-:Y:S02]  /*11a90*/  @!P1 HADD2.F32 R10, -RZ, R7.H0_H0 ;  /* 0x20000007ff0a9230 */ /* 0x000fe40000004100 */
[----:B------:R-:W-:-:S03]  /*11aa0*/  @!P2 HADD2.F32 R11, -RZ, R11.H0_H0 ;  /* 0x2000000bff0ba230 */ /* 0x000fc60000004100 */
[----:B------:R-:W-:Y:S02]  /*11ab0*/  FSETP.NEU.OR P1, PT, R10, RZ, P1 ;  /* 0x000000ff0a00720b */ /* 0x000fe40000f2d400 */
[----:B------:R-:W-:Y:S02]  /*11ac0*/  FSETP.NEU.OR P2, PT, R11, RZ, P2 ;  /* 0x000000ff0b00720b */ /* 0x000fe4000174d400 */
[----:B------:R-:W-:Y:S02]  /*11ad0*/  SEL R25, RZ, 0x1, !P1 ;  /* 0x00000001ff197807 */ /* 0x000fe40004800000 */
[----:B------:R-:W-:Y:S01]  /*11ae0*/  SEL R16, RZ, 0x1, !P2 ;  /* 0x00000001ff107807 */ /* 0x000fe20005000000 */
[----:B------:R-:W-:Y:S08]  /*11af0*/  @!P3 BRA `(.L_x_827) ;  /* 0xfffffffc00b4b947 */ /* 0x000ff0000383ffff */
[----:B------:R-:W-:Y:S05]  /*11b00*/  BSYNC.RECONVERGENT B1 ;  /* 0x0000000000017941 */ /* 0x000fea0003800200 */
.L_x_826:
[----:B------:R-:W-:Y:S05]  /*11b10*/  BRA `(.L_x_825) ;  /* 0x0000000000807947 */ /* 0x000fea0003800000 */
.L_x_824:
        /* <DEDUP_REMOVED lines=12> */
.L_x_828:
        /* <DEDUP_REMOVED lines=20> */
.L_x_825:
[----:B------:R-:W-:Y:S05]  /*11d20*/  BSYNC.RECONVERGENT B0 ;  /* 0x0000000000007941 */ /* 0x000fea0003800200 */
.L_x_823:
        /* <DEDUP_REMOVED lines=13> */
.L_x_832:
        /* <DEDUP_REMOVED lines=25> */
.L_x_831:
[----:B------:R-:W-:Y:S05]  /*11f90*/  BSYNC.RECONVERGENT B0 ;  /* 0x0000000000007941 */ /* 0x000fea0003800200 */
.L_x_830:
[----:B------:R-:W-:-:S03]  /*11fa0*/  UISETP.GT.U32.AND UP0, UPT, UR4, 0x3, UPT ;  /* 0x000000030400788c */ /* 0x000fc6000bf04070 */
[----:B------:R-:W-:-:S06]  /*11fb0*/  UMOV UR4, UR7 ;  /* 0x0000000700047c82 */ /* 0x000fcc0008000000 */
[----:B------:R-:W-:Y:S05]  /*11fc0*/  BRA.U UP0, `(.L_x_832) ;  /* 0xfffffffd008c7547 */ /* 0x000fea000b83ffff */
.L_x_829:
        /* <DEDUP_REMOVED lines=12> */
.L_x_837:
        /* <DEDUP_REMOVED lines=11> */
[----:B-1----:R-:W1:Y:S01]  /*12140*/  I2F.S8 R2, R6 ;  /* 0x0000000600027306 */ /* 0x002e620000001400 */
[----:B--2---:R-:W-:-:S07]  /*12150*/  PRMT R3, R6, 0x7771, RZ ;  /* 0x0000777106037816 */ /* 0x004fce00000000ff */
        /* <DEDUP_REMOVED lines=11> */
.L_x_836:
[----:B------:R-:W-:Y:S05]  /*12210*/  BSYNC.RECONVERGENT B0 ;  /* 0x0000000000007941 */ /* 0x000fea0003800200 */
.L_x_835:
[----:B------:R-:W-:-:S03]  /*12220*/  UISETP.GT.U32.AND UP0, UPT, UR5, 0x7f, UPT ;  /* 0x0000007f0500788c */ /* 0x000fc6000bf04070 */
[----:B------:R-:W-:-:S06]  /*12230*/  UMOV UR5, UR7 ;  /* 0x0000000700057c82 */ /* 0x000fcc0008000000 */
[----:B------:R-:W-:Y:S05]  /*12240*/  BRA.U UP0, `(.L_x_837) ;  /* 0xfffffffd00907547 */ /* 0x000fea000b83ffff */
.L_x_834:
[----:B------:R-:W-:Y:S01]  /*12250*/  BAR.SYNC.DEFER_BLOCKING 0x0 ;  /* 0x0000000000007b1d */ /* 0x000fe20000010000 */
[----:B------:R-:W-:-:S09]  /*12260*/  UISETP.GE.U32.AND UP0, UPT, UR4, 0x2, UPT ;  /* 0x000000020400788c */ /* 0x000fd2000bf06070 */
[----:B------:R-:W-:Y:S05]  /*12270*/  BRA.U !UP0, `(.L_x_833) ;  /* 0x0000000108647547 */ /* 0x000fea000b800000 */
[----:B-12---:R-:W-:-:S07]  /*12280*/  HFMA2 R0, -RZ, RZ, 0, 5.9604644775390625e-08 ;  /* 0x00000001ff007431 */ /* 0x006fce00000001ff */
.L_x_838:
[----:B------:R-:W-:Y:S02]  /*12290*/  LOP3.LUT R2, R25, 0xffff, RZ, 0xc0, !PT ;  /* 0x0000ffff19027812 */ /* 0x000fe400078ec0ff */
[----:B------:R-:W-:Y:S02]  /*122a0*/  LOP3.LUT R3, R16, 0xffff, RZ, 0xc0, !PT ;  /* 0x0000ffff10037812 */ /* 0x000fe400078ec0ff */
[----:B------:R-:W-:Y:S02]  /*122b0*/  PRMT R2, R2, 0x8880, RZ ;  /* 0x0000888002027816 */ /* 0x000fe400000000ff */
[----:B------:R-:W-:Y:S02]  /*122c0*/  PRMT R7, R3, 0x8880, RZ ;  /* 0x0000888003077816 */ /* 0x000fe400000000ff */
[----:B------:R-:W-:Y:S01]  /*122d0*/  LOP3.LUT P1, RZ, R25, 0xff, RZ, 0xc0, !PT ;  /* 0x000000ff19ff7812 */ /* 0x000fe2000782c0ff */
[----:B------:R-:W-:Y:S01]  /*122e0*/  IMAD.MOV.U32 R3, RZ, RZ, R2 ;  /* 0x000000ffff037224 */ /* 0x000fe200078e0002 */
[----:B------:R-:W-:-:S02]  /*122f0*/  LOP3.LUT P2, RZ, R16, 0xff, RZ, 0xc0, !PT ;  /* 0x000000ff10ff7812 */ /* 0x000fc4000784c0ff */
[----:B------:R-:W1:Y:S04]  /*12300*/  SHFL.DOWN PT, R7, R7, R0, 0x1f ;  /* 0x08001f0007077589 */ /* 0x000e6800000e0000 */
[----:B------:R2:W3:Y:S02]  /*12310*/  SHFL.DOWN PT, R3, R3, R0, 0x1f ;  /* 0x08001f0003037589 */ /* 0x0004e400000e0000 */
[----:B--2---:R-:W-:Y:S02]  /*12320*/  SHF.L.U32 R0, R0, 0x1, RZ ;  /* 0x0000000100007819 */ /* 0x004fe400000006ff */
[----:B-1----:R-:W-:Y:S02]  /*12330*/  ISETP.NE.AND P4, PT, R7, RZ, PT ;  /* 0x000000ff0700720c */ /* 0x002fe40003f85270 */
[----:B---3--:R-:W-:-:S02]  /*12340*/  ISETP.NE.AND P3, PT, R3, RZ, PT ;  /* 0x000000ff0300720c */ /* 0x008fc40003f65270 */
[----:B------:R-:W-:Y:S02]  /*12350*/  FSEL R6, RZ, 1, !P4 ;  /* 0x3f800000ff067808 */ /* 0x000fe40006000000 */
[----:B------:R-:W-:Y:S02]  /*12360*/  FSEL R2, RZ, 1, !P3 ;  /* 0x3f800000ff027808 */ /* 0x000fe40005800000 */
[----:B------:R-:W-:Y:S02]  /*12370*/  ISETP.GE.AND P3, PT, R0, UR4, PT ;  /* 0x0000000400007c0c */ /* 0x000fe4000bf66270 */
        /* <DEDUP_REMOVED lines=9> */
.L_x_833:
        /* <DEDUP_REMOVED lines=15> */
[----:B------:R-:W-:Y:S08]  /*12500*/  I2F.S8 R25, R25 ;  /* 0x0000001900197306 */ /* 0x000ff00000001400 */
[----:B------:R-:W1:Y:S01]  /*12510*/  I2F.S8 R16, R16 ;  /* 0x0000001000107306 */ /* 0x000e620000001400 */
[----:B--2---:R-:W-:-:S02]  /*12520*/  ISETP.NE.AND P0, PT, R6, RZ, PT ;  /* 0x000000ff0600720c */ /* 0x004fc40003f05270 */
[----:B-1----:R-:W-:Y:S02]  /*12530*/  F2FP.F16.F32.PACK_AB R6, RZ, R16 ;  /* 0x00000010ff06723e */ /* 0x002fe400000000ff */
[----:B---3--:R-:W-:Y:S02]  /*12540*/  ISETP.NE.AND P1, PT, R0, RZ, PT ;  /* 0x000000ff0000720c */ /* 0x008fe40003f25270 */
[----:B------:R-:W-:-:S07]  /*12550*/  F2FP.F16.F32.PACK_AB R0, RZ, R25 ;  /* 0x00000019ff00723e */ /* 0x000fce00000000ff */
[----:B------:R-:W-:-:S04]  /*12560*/  @!P0 HADD2.F32 R0, -RZ, R0.H0_H0 ;  /* 0x20000000ff008230 */ /* 0x000fc80000004100 */
[----:B------:R-:W-:Y:S01]  /*12570*/  @!P1 HADD2.F32 R6, -RZ, R6.H0_H0 ;  /* 0x20000006ff069230 */ /* 0x000fe20000004100 */
[----:B------:R-:W-:-:S04]  /*12580*/  FSETP.NEU.OR P0, PT, R0, RZ, P0 ;  /* 0x000000ff0000720b */ /* 0x000fc8000070d400 */
[----:B------:R-:W-:Y:S02]  /*12590*/  FSETP.NEU.OR P1, PT, R6, RZ, P1 ;  /* 0x000000ff0600720b */ /* 0x000fe40000f2d400 */
[----:B------:R-:W-:Y:S02]  /*125a0*/  SEL R0, RZ, 0x1, !P0 ;  /* 0x00000001ff007807 */ /* 0x000fe40004000000 */
[----:B------:R-:W-:Y:S02]  /*125b0*/  SEL R6, RZ, 0x1, !P1 ;  /* 0x00000001ff067807 */ /* 0x000fe40004800000 */
[----:B------:R-:W-:Y:S02]  /*125c0*/  PRMT R25, R0, 0x7610, R25 ;  /* 0x0000761000197816 */ /* 0x000fe40000000019 */
[----:B------:R-:W-:-:S07]  /*125d0*/  PRMT R16, R6, 0x7610, R16 ;  /* 0x0000761006107816 */ /* 0x000fce0000000010 */
.L_x_840:
        /* <DEDUP_REMOVED lines=10> */
.L_x_841:
        /* <DEDUP_REMOVED lines=19> */
.L_x_842:
        /* <DEDUP_REMOVED lines=25> */
.L_x_843:
[----:B------:R-:W1:Y:S01]  /*12940*/  LDCU.64 UR4, c[0x0][0x758] ;  /* 0x0000eb00ff0477ac */ /* 0x000e620008000a00 */
[----:B------:R-:W-:-:S04]  /*12950*/  LOP3.LUT P1, RZ, R16, 0xff, RZ, 0xc0, !PT ;  /* 0x000000ff10ff7812 */ /* 0x000fc8000782c0ff */
[----:B------:R-:W-:Y:S02]  /*12960*/  SEL R5, RZ, 0x1, !P1 ;  /* 0x00000001ff057807 */ /* 0x000fe40004800000 */
[----:B-1----:R-:W-:-:S04]  /*12970*/  IADD3 R2, P0, PT, R17, UR4, RZ ;  /* 0x0000000411027c10 */ /* 0x002fc8000ff1e0ff */
[----:B------:R-:W-:-:S05]  /*12980*/  IADD3.X R3, PT, PT, RZ, UR5, RZ, P0, !PT ;  /* 0x00000005ff037c10 */ /* 0x000fca00087fe4ff */
[----:B------:R-:W-:Y:S01]  /*12990*/  STG.E.U8 desc[UR36][R2.64], R5 ;  /* 0x0000000502007986 */ /* 0x000fe2000c101124 */
[----:B------:R-:W-:Y:S05]  /*129a0*/  EXIT ;  /* 0x000000000000794d */ /* 0x000fea0003800000 */
.L_x_839:
[----:B------:R-:W3:Y:S01]  /*129b0*/  LDCU.U8 UR4, c[0x0][0x788] ;  /* 0x0000f100ff0477ac */ /* 0x000ee20008000000 */
[----:B------:R-:W4:Y:S01]  /*129c0*/  LDCU.U8 UR5, c[0x0][0x789] ;  /* 0x0000f120ff0577ac */ /* 0x000f220008000000 */
[----:B---3--:R-:W-:Y:S02]  /*129d0*/  UISETP.NE.AND UP1, UPT, UR4, URZ, UPT ;  /* 0x000000ff0400728c */ /* 0x008fe4000bf25270 */
[----:B----4-:R-:W-:-:S07]  /*129e0*/  UISETP.NE.AND UP0, UPT, UR5, URZ, UPT ;  /* 0x000000ff0500728c */ /* 0x010fce000bf05270 */
[----:B------:R-:W-:Y:S05]  /*129f0*/  BRA.U !UP1, `(.L_x_844) ;  /* 0x0000000109407547 */ /* 0x000fea000b800000 */
[----:B------:R-:W3:Y:S04]  /*12a00*/  LDG.E.U8 R2, desc[UR36][R4.64] ;  /* 0x0000002404027981 */ /* 0x000ee8000c1e1100 */
[----:B-12---:R-:W2:Y:S01]  /*12a10*/  LDG.E.U8 R0, desc[UR36][R4.64+0x1] ;  /* 0x0000012404007981 */ /* 0x006ea2000c1e1100 */
[----:B------:R-:W-:Y:S08]  /*12a20*/  I2F.S8 R25, R25 ;  /* 0x0000001900197306 */ /* 0x000ff00000001400 */
[----:B------:R-:W1:Y:S01]  /*12a30*/  I2F.S8 R16, R16 ;  /* 0x0000001000107306 */ /* 0x000e620000001400 */
[----:B---3--:R-:W-:-:S02]  /*12a40*/  ISETP.NE.AND P0, PT, R2, RZ, PT ;  /* 0x000000ff0200720c */ /* 0x008fc40003f05270 */
[----:B-1----:R-:W-:Y:S02]  /*12a50*/  F2FP.F16.F32.PACK_AB R2, RZ, R16 ;  /* 0x00000010ff02723e */ /* 0x002fe400000000ff */
[----:B--2---:R-:W-:Y:S02]  /*12a60*/  ISETP.NE.AND P1, PT, R0, RZ, PT ;  /* 0x000000ff0000720c */ /* 0x004fe40003f25270 */
        /* <DEDUP_REMOVED lines=9> */
.L_x_844:
        /* <DEDUP_REMOVED lines=20> */
.L_x_846:
        /* <DEDUP_REMOVED lines=25> */
.L_x_847:
[----:B------:R-:W1:Y:S01]  /*12dd0*/  LDCU.64 UR4, c[0x0][0x758] ;  /* 0x0000eb00ff0477ac */ /* 0x000e620008000a00 */
[----:B------:R-:W-:-:S04]  /*12de0*/  LOP3.LUT P0, RZ, R16, 0xff, RZ, 0xc0, !PT ;  /* 0x000000ff10ff7812 */ /* 0x000fc8000780c0ff */
[----:B------:R-:W-:Y:S02]  /*12df0*/  SEL R5, RZ, 0x1, !P0 ;  /* 0x00000001ff057807 */ /* 0x000fe40004000000 */
[----:B-1----:R-:W-:-:S04]  /*12e00*/  IADD3 R2, P1, PT, R17, UR4, RZ ;  /* 0x0000000411027c10 */ /* 0x002fc8000ff3e0ff */
[----:B------:R-:W-:-:S05]  /*12e10*/  IADD3.X R3, PT, PT, RZ, UR5, RZ, P1, !PT ;  /* 0x00000005ff037c10 */ /* 0x000fca0008ffe4ff */
[----:B------:R-:W-:Y:S01]  /*12e20*/  STG.E.U8 desc[UR36][R2.64], R5 ;  /* 0x0000000502007986 */ /* 0x000fe2000c101124 */
[----:B------:R-:W-:Y:S05]  /*12e30*/  EXIT ;  /* 0x000000000000794d */ /* 0x000fea0003800000 */
.L_x_845:
[----:B------:R-:W-:Y:S04]  /*12e40*/  STG.E.U8 desc[UR36][R4.64], R25 ;  /* 0x0000001904007986 */ /* 0x000fe8000c101124 */
[----:B------:R-:W-:Y:S01]  /*12e50*/  STG.E.U8 desc[UR36][R4.64+0x1], R16 ;  /* 0x0000011004007986 */ /* 0x000fe2000c101124 */
[----:B------:R-:W-:Y:S05]  /*12e60*/  EXIT ;  /* 0x000000000000794d */ /* 0x000fea0003800000 */
.L_x_816:
        /* <DEDUP_REMOVED lines=38> */
.L_x_849:
        /* <DEDUP_REMOVED lines=10> */
.L_x_850:
        /* <DEDUP_REMOVED lines=19> */
.L_x_851:
        /* <DEDUP_REMOVED lines=25> */
.L_x_852:
[----:B------:R-:W1:Y:S01]  /*13430*/  LDCU.64 UR4, c[0x0][0x758] ;  /* 0x0000eb00ff0477ac */ /* 0x000e620008000a00 */
[----:B------:R-:W-:-:S04]  /*13440*/  LOP3.LUT P1, RZ, R16, 0xff, RZ, 0xc0, !PT ;  /* 0x000000ff10ff7812 */ /* 0x000fc8000782c0ff */
[----:B------:R-:W-:Y:S02]  /*13450*/  SEL R5, RZ, 0x1, !P1 ;  /* 0x00000001ff057807 */ /* 0x000fe40004800000 */
[----:B-1----:R-:W-:-:S04]  /*13460*/  IADD3 R2, P0, PT, R17, UR4, RZ ;  /* 0x0000000411027c10 */ /* 0x002fc8000ff1e0ff */
[----:B------:R-:W-:-:S05]  /*13470*/  IADD3.X R3, PT, PT, RZ, UR5, RZ, P0, !PT ;  /* 0x00000005ff037c10 */ /* 0x000fca00087fe4ff */
[----:B------:R-:W-:Y:S01]  /*13480*/  STG.E.U8 desc[UR36][R2.64], R5 ;  /* 0x0000000502007986 */ /* 0x000fe2000c101124 */
[----:B------:R-:W-:Y:S05]  /*13490*/  EXIT ;  /* 0x000000000000794d */ /* 0x000fea0003800000 */
.L_x_848:
[----:B------:R-:W1:Y:S01]  /*134a0*/  LDCU.U8 UR4, c[0x0][0x788] ;  /* 0x0000f100ff0477ac */ /* 0x000e620008000000 */
[----:B------:R-:W2:Y:S01]  /*134b0*/  LDCU.U8 UR5, c[0x0][0x789] ;  /* 0x0000f120ff0577ac */ /* 0x000ea20008000000 */
[----:B-1----:R-:W-:Y:S02]  /*134c0*/  UISETP.NE.AND UP0, UPT, UR4, URZ, UPT ;  /* 0x000000ff0400728c */ /* 0x002fe4000bf05270 */
[----:B--2---:R-:W-:-:S07]  /*134d0*/  UISETP.NE.AND UP1, UPT, UR5, URZ, UPT ;  /* 0x000000ff0500728c */ /* 0x004fce000bf25270 */
[----:B------:R-:W-:Y:S05]  /*134e0*/  BRA.U !UP0, `(.L_x_853) ;  /* 0x0000000108407547 */ /* 0x000fea000b800000 */
        /* <DEDUP_REMOVED lines=16> */
.L_x_853:
        /* <DEDUP_REMOVED lines=20> */
.L_x_855:
        /* <DEDUP_REMOVED lines=25> */
.L_x_856:
[----:B------:R-:W1:Y:S01]  /*138c0*/  LDCU.64 UR4, c[0x0][0x758] ;  /* 0x0000eb00ff0477ac */ /* 0x000e620008000a00 */
[----:B------:R-:W-:-:S04]  /*138d0*/  LOP3.LUT P0, RZ, R16, 0xff, RZ, 0xc0, !PT ;  /* 0x000000ff10ff7812 */ /* 0x000fc8000780c0ff */
[----:B------:R-:W-:Y:S02]  /*138e0*/  SEL R5, RZ, 0x1, !P0 ;  /* 0x00000001ff057807 */ /* 0x000fe40004000000 */
[----:B-1----:R-:W-:-:S04]  /*138f0*/  IADD3 R2, P1, PT, R17, UR4, RZ ;  /* 0x0000000411027c10 */ /* 0x002fc8000ff3e0ff */
[----:B------:R-:W-:-:S05]  /*13900*/  IADD3.X R3, PT, PT, RZ, UR5, RZ, P1, !PT ;  /* 0x00000005ff037c10 */ /* 0x000fca0008ffe4ff */
[----:B------:R-:W-:Y:S01]  /*13910*/  STG.E.U8 desc[UR36][R2.64], R5 ;  /* 0x0000000502007986 */ /* 0x000fe2000c101124 */
[----:B------:R-:W-:Y:S05]  /*13920*/  EXIT ;  /* 0x000000000000794d */ /* 0x000fea0003800000 */
.L_x_854:
[----:B------:R-:W-:Y:S04]  /*13930*/  STG.E.U8 desc[UR36][R4.64], R25 ;  /* 0x0000001904007986 */ /* 0x000fe8000c101124 */
[----:B------:R-:W-:Y:S01]  /*13940*/  STG.E.U8 desc[UR36][R4.64+0x1], R16 ;  /* 0x0000011004007986 */ /* 0x000fe2000c101124 */
[----:B------:R-:W-:Y:S05]  /*13950*/  EXIT ;  /* 0x000000000000794d */ /* 0x000fea0003800000 */
.L_x_857:
        /* <DEDUP_REMOVED lines=10> */
.L_x_7753:


//--------------------- .text._ZN2at6native13reduce_kernelILi128ELi4ENS0_8ReduceOpIN3c104HalfENS0_14func_wrapper_tIbZZZNS0_14or_kernel_cudaERNS_14TensorIteratorEENKUlvE_clEvENKUlvE8_clEvEUlbS4_E_EEjbLi4ELi4EEEEEvT1_ --------------------------
	.section	.text._ZN2at6native13reduce_kernelILi128ELi4ENS0_8ReduceOpIN3c104HalfENS0_14func_wrapper_tIbZZZNS0_14or_kernel_cudaERNS_14TensorIteratorEENKUlvE_clEvENKUlvE8_clEvEUlbS4_E_EEjbLi4ELi4EEEEEvT1_,"ax",@progbits
	.align	128
        .global         _ZN2at6native13reduce_kernelILi128ELi4ENS0_8ReduceOpIN3c104HalfENS0_14func_wrapper_tIbZZZNS0_14or_kernel_cudaERNS_14TensorIteratorEENKUlvE_clEvENKUlvE8_clEvEUlbS4_E_EEjbLi4ELi4EEEEEvT1_
        .type           _ZN2at6native13reduce_kernelILi128ELi4ENS0_8ReduceOpIN3c104HalfENS0_14func_wrapper_tIbZZZNS0_14or_kernel_cudaERNS_14TensorIteratorEENKUlvE_clEvENKUlvE8_clEvEUlbS4_E_EEjbLi4ELi4EEEEEvT1_,@function
        .size           _ZN2at6native13reduce_kernelILi128ELi4ENS0_8ReduceOpIN3c104HalfENS0_14func_wrapper_tIbZZZNS0_14or_kernel_cudaERNS_14TensorIteratorEENKUlvE_clEvENKUlvE8_clEvEUlbS4_E_EEjbLi4ELi4EEEEEvT1_,(.L_x_7754 - _ZN2at6native13reduce_kernelILi128ELi4ENS0_8ReduceOpIN3c104HalfENS0_14func_wrapper_tIbZZZNS0_14or_kernel_cudaERNS_14TensorIteratorEENKUlvE_clEvENKUlvE8_clEvEUlbS4_E_EEjbLi4ELi4EEEEEvT1_)
        .other          _ZN2at6native13reduce_kernelILi128ELi4ENS0_8ReduceOpIN3c104HalfENS0_14func_wrapper_tIbZZZNS0_14or_kernel_cudaERNS_14TensorIteratorEENKUlvE_clEvENKUlvE8_clEvEUlbS4_E_EEjbLi4ELi4EEEEEvT1_,@"STO_CUDA_ENTRY STV_DEFAULT"
_ZN2at6native13reduce_kernelILi128ELi4ENS0_8ReduceOpIN3c104HalfENS0_14func_wrapper_tIbZZZNS0_14or_kernel_cudaERNS_14TensorIteratorEENKUlvE_clEvENKUlvE8_clEvEUlbS4_E_EEjbLi4ELi4EEEEEvT1_:
.text._ZN2at6native13reduce_kernelILi128ELi4ENS0_8ReduceOpIN3c104HalfENS0_14func_wrapper_tIbZZZNS0_14or_kernel_cudaERNS_14TensorIteratorEENKUlvE_clEvENKUlvE8_clEvEUlbS4_E_EEjbLi4ELi4EEEEEvT1_:
        /* <DEDUP_REMOVED lines=296> */
.L_x_858:
        /* <DEDUP_REMOVED lines=30> */
.L_x_863:
        /* <DEDUP_REMOVED lines=9> */
[----:B------:R-:W-:Y:S01]  /*14f0*/  ISETP.GT.U32.AND P0, PT, R2, 0x3, PT ;  /* 0x000000030200780c */ /* 0x000fe20003f04070 */
        /* <DEDUP_REMOVED lines=24> */
.L_x_868:
[----:B------:R-:W-:-:S07]  /*1680*/  SEL R4, RZ, 0x1, !P0 ;  /* 0x00000001ff047807 */ /* 0x000fce0004000000 */
.L_x_867:
[----:B------:R-:W-:Y:S05]  /*1690*/  BSYNC.RECONVERGENT B1 ;  /* 0x0000000000017941 */ /* 0x000fea0003800200 */
.L_x_866:
[----:B------:R-:W0:Y:S01]  /*16a0*/  LDC R6, c[0x0][0x388] ;  /* 0x0000e200ff067b82 */ /* 0x000e220000000800 */
[----:B------:R-:W-:-:S05]  /*16b0*/  IADD3 R22, P0, PT, R22, 0x8, RZ ;  /* 0x0000000816167810 */ /* 0x000fca0007f1e0ff */
[----:B------:R-:W-:Y:S01]  /*16c0*/  IMAD.X R23, RZ, RZ, R23, P0 ;  /* 0x000000ffff177224 */ /* 0x000fe200000e0617 */
[----:B0-----:R-:W-:-:S07]  /*16d0*/  IADD3 R3, PT, PT, R7, -0x4, R6 ;  /* 0xfffffffc07037810 */ /* 0x001fce0007ffe006 */
.L_x_865:
[----:B------:R-:W-:Y:S05]  /*16e0*/  BSYNC.RECONVERGENT B0 ;  /* 0x0000000000007941 */ /* 0x000fea0003800200 */
.L_x_864:
        /* <DEDUP_REMOVED lines=13> */
.L_x_871:
        /* <DEDUP_REMOVED lines=25> */
.L_x_870:
[----:B------:R-:W-:Y:S05]  /*1950*/  BSYNC.RECONVERGENT B0 ;  /* 0x0000000000007941 */ /* 0x000fea0003800200 */
.L_x_869:
        /* <DEDUP_REMOVED lines=20> */
.L_x_875:
[----:B------:R-:W-:Y:S05]  /*1aa0*/  BSYNC.RECONVERGENT B1 ;  /* 0x0000000000017941 */ /* 0x000fea0003800200 */
.L_x_874:
[----:B------:R-:W-:-:S07]  /*1ab0*/  SEL R4, RZ, 0x1, !P0 ;  /* 0x00000001ff047807 */ /* 0x000fce0004000000 */
.L_x_873:
[----:B------:R-:W-:Y:S05]  /*1ac0*/  BSYNC.RECONVERGENT B0 ;  /* 0x0000000000007941 */ /* 0x000fea0003800200 */
.L_x_872:
[----:B------:R-:W0:Y:S01]  /*1ad0*/  I2F.S8 R8, R8 ;  /* 0x0000000800087306 */ /* 0x000e220000001400 */
[----:B------:R-:W-:Y:S02]  /*1ae0*/  LOP3.LUT P1, RZ, R4, 0xff, RZ, 0xc0, !PT ;  /* 0x000000ff04ff7812 */ /* 0x000fe4000782c0ff */
[----:B------:R-:W-:Y:S02]  /*1af0*/  PLOP3.LUT P2, PT, PT, PT, PT, 0x8, 0x80 ;  /* 0x000000000080781c */ /* 0x000fe40003f4e170 */
[----:B------:R-:W-:Y:S02]  /*1b00*/  PLOP3.LUT P0, PT, PT, PT, PT, 0x80, 0x8 ;  /* 0x000000000008781c */ /* 0x000fe40003f0f070 */
[----:B------:R-:W-:Y:S01]  /*1b10*/  PLOP3.LUT P4, PT, PT, PT, PT, 0x8, 0x80 ;  /* 0x000000000080781c */ /* 0x000fe20003f8e170 */
[----:B------:R-:W1:Y:S01]  /*1b20*/  I2F.S8 R6, R6 ;  /* 0x0000000600067306 */ /* 0x000e620000001400 */
[----:B0-----:R-:W-:-:S05]  /*1b30*/  F2FP.F16.F32.PACK_AB R3, RZ, R8 ;  /* 0x00000008ff03723e */ /* 0x001fca00000000ff */
[----:B------:R-:W-:-:S05]  /*1b40*/  @!P1 HADD2.F32 R3, -RZ, R3.H0_H0 ;  /* 0x20000003ff039230 */ /* 0x000fca0000004100 */
[----:B------:R-:W-:Y:S02]  /*1b50*/  FSETP.EQ.AND P1, PT, R3, RZ, !P1 ;  /* 0x000000ff0300720b */ /* 0x000fe40004f22000 */
[----:B-1----:R-:W-:-:S11]  /*1b60*/  F2FP.F16.F32.PACK_AB R3, RZ, R6 ;  /* 0x00000006ff03723e */ /* 0x002fd600000000ff */
[----:B------:R-:W-:-:S05]  /*1b70*/  @P1 HADD2.F32 R3, -RZ, R3.H0_H0 ;  /* 0x20000003ff031230 */ /* 0x000fca0000004100 */
[----:B------:R-:W-:Y:S02]  /*1b80*/  FSETP.EQ.AND P3, PT, R3, RZ, P1 ;  /* 0x000000ff0300720b */ /* 0x000fe40000f62000 */
[----:B------:R-:W-:-:S11]  /*1b90*/  PLOP3.LUT P1, PT, PT, PT, PT, 0x8, 0x80 ;  /* 0x000000000080781c */ /* 0x000fd60003f2e170 */
[----:B------:R-:W-:Y:S05]  /*1ba0*/  @!P3 BRA `(.L_x_876) ;  /* 0x000000bc00e0b947 */ /* 0x000fea0003800000 */
[----:B------:R-:W0:Y:S02]  /*1bb0*/  I2F.S8 R0, R0 ;  /* 0x0000000000007306 */ /* 0x000e240000001400 */
[----:B0-----:R-:W-:-:S05]  /*1bc0*/  F2FP.F16.F32.PACK_AB R3, RZ, R0 ;  /* 0x00000000ff03723e */ /* 0x001fca00000000ff */
[----:B------:R-:W-:-:S05]  /*1bd0*/  HADD2.F32 R3, -RZ, R3.H0_H0 ;  /* 0x20000003ff037230 */ /* 0x000fca0000004100 */
[----:B------:R-:W-:Y:S01]  /*1be0*/  FSETP.NEU.FTZ.AND P0, PT, R3, RZ, PT ;  /* 0x000000ff0300720b */ /* 0x000fe20003f1d000 */
[----:B------:R-:W-:-:S12]  /*1bf0*/  BRA `(.L_x_876) ;  /* 0x000000bc00cc7947 */ /* 0x000fd80003800000 */
.L_x_862:
        /* <DEDUP_REMOVED lines=17> */
[----:B------:R-:W-:Y:S01]  /*1d10*/  PRMT R3, R4, 0x7610, R3 ;  /* 0x0000761004037816 */ /* 0x000fe20000000003 */
[----:B------:R-:W-:Y:S01]  /*1d20*/  IMAD.U32 R9, RZ, RZ, UR4 ;  /* 0x00000004ff097e24 */ /* 0x000fe2000f8e00ff */
[----:B------:R-:W-:Y:S01]  /*1d30*/  PRMT R4, R5, 0x7610, R4 ;  /* 0x0000761005047816 */ /* 0x000fe20000000004 */
[----:B------:R-:W-:Y:S01]  /*1d40*/  IMAD.U32 R11, RZ, RZ, UR4 ;  /* 0x00000004ff0b7e24 */ /* 0x000fe2000f8e00ff */
[----:B------:R-:W-:Y:S01]  /*1d50*/  MOV R10, UR4 ;  /* 0x00000004000a7c02 */ /* 0x000fe20008000f00 */
[----:B------:R-:W-:Y:S01]  /*1d60*/  IMAD.U32 R12, RZ, RZ, UR4 ;  /* 0x00000004ff0c7e24 */ /* 0x000fe2000f8e00ff */
[----:B------:R-:W-:Y:S01]  /*1d70*/  PRMT R5, R6, 0x7610, R5 ;  /* 0x0000761006057816 */ /* 0x000fe20000000005 */
[----:B------:R-:W-:Y:S01]  /*1d80*/  IMAD.U32 R14, RZ, RZ, UR4 ;  /* 0x00000004ff0e7e24 */ /* 0x000fe2000f8e00ff */
[----:B------:R-:W-:Y:S01]  /*1d90*/  PRMT R6, R7, 0x7610, R6 ;  /* 0x0000761007067816 */ /* 0x000fe20000000006 */
[----:B------:R-:W-:Y:S01]  /*1da0*/  IMAD.U32 R15, RZ, RZ, UR4 ;  /* 0x00000004ff0f7e24 */ /* 0x000fe2000f8e00ff */
[----:B------:R-:W-:Y:S01]  /*1db0*/  PRMT R7, R8, 0x7610, R7 ;  /* 0x0000761008077816 */ /* 0x000fe20000000007 */
[----:B------:R-:W-:Y:S01]  /*1dc0*/  IMAD.U32 R20, RZ, RZ, UR4 ;  /* 0x00000004ff147e24 */ /* 0x000fe2000f8e00ff */
[----:B------:R-:W-:Y:S01]  /*1dd0*/  MOV R13, UR4 ;  /* 0x00000004000d7c02 */ /* 0x000fe20008000f00 */
[----:B------:R-:W-:Y:S01]  /*1de0*/  IMAD.U32 R30, RZ, RZ, UR4 ;  /* 0x00000004ff1e7e24 */ /* 0x000fe2000f8e00ff */
[----:B------:R-:W-:-:S02]  /*1df0*/  PRMT R8, R9, 0x7610, R8 ;  /* 0x0000761009087816 */ /* 0x000fc40000000008 */
[----:B------:R-:W-:Y:S02]  /*1e00*/  PRMT R9, R10, 0x7610, R9 ;  /* 0x000076100a097816 */ /* 0x000fe40000000009 */
[----:B------:R-:W-:Y:S02]  /*1e10*/  PRMT R10, R11, 0x7610, R10 ;  /* 0x000076100b0a7816 */ /* 0x000fe4000000000a */
[----:B------:R-:W-:Y:S02]  /*1e20*/  MOV R18, UR4 ;  /* 0x0000000400127c02 */ /* 0x000fe40008000f00 */
[----:B------:R-:W-:Y:S02]  /*1e30*/  PRMT R11, R12, 0x7610, R11 ;  /* 0x000076100c0b7816 */ /* 0x000fe4000000000b */
[----:B------:R-:W-:Y:S02]  /*1e40*/  PRMT R12, R13, 0x7610, R12 ;  /* 0x000076100d0c7816 */ /* 0x000fe4000000000c */
[----:B------:R-:W-:-:S02]  /*1e50*/  MOV R31, UR4 ;  /* 0x00000004001f7c02 */ /* 0x000fc40008000f00 */
[----:B------:R-:W-:Y:S02]  /*1e60*/  PRMT R13, R14, 0x7610, R13 ;  /* 0x000076100e0d7816 */ /* 0x000fe4000000000d */
[----:B------:R-:W-:Y:S02]  /*1e70*/  PRMT R14, R15, 0x7610, R14 ;  /* 0x000076100f0e7816 */ /* 0x000fe4000000000e */
[----:B------:R-:W-:Y:S02]  /*1e80*/  PRMT R15, R18, 0x7610, R15 ;  /* 0x00007610120f7816 */ /* 0x000fe4000000000f */
[----:B------:R-:W-:Y:S01]  /*1e90*/  PRMT R18, R20, 0x7610, R18 ;  /* 0x0000761014127816 */ /* 0x000fe20000000012 */
        /* <DEDUP_REMOVED lines=18> */
.L_x_880:
[----:B------:R-:W-:-:S05]  /*1fc0*/  SHF.R.U32.HI R29, RZ, 0x2, R27 ;  /* 0x00000002ff1d7819 */ /* 0x000fca000001161b */
[----:B------:R-:W-:-:S04]  /*1fd0*/  IMAD.WIDE.U32 R28, R29, 0x8, R22 ;  /* 0x000000081d1c7825 */ /* 0x000fc800078e0016 */
[----:B-1----:R-:W-:Y:S02]  /*1fe0*/  IMAD.IADD R21, R27, 0x1, R0 ;  /* 0x000000011b157824 */ /* 0x002fe400078e0200 */
[----:B------:R-:W3:Y:S03]  /*1ff0*/  LDG.E.64 R28, desc[UR36][R28.64] ;  /* 0x000000241c1c7981 */ /* 0x000ee6000c1e1b00 */
[----:B------:R-:W-:-:S05]  /*2000*/  SHF.R.U32.HI R27, RZ, 0x2, R21 ;  /* 0x00000002ff1b7819 */ /* 0x000fca0000011615 */
        /* <DEDUP_REMOVED lines=17> */
[----:B---3--:R-:W-:Y:S02]  /*2120*/  PRMT R35, R35, 0x5410, R28 ;  /* 0x0000541023237816 */ /* 0x008fe4000000001c */
[----:B------:R-:W-:-:S03]  /*2130*/  PRMT R36, R28, 0x7632, R36 ;  /* 0x000076321c247816 */ /* 0x000fc60000000024 */
[----:B------:R-:W-:Y:S01]  /*2140*/  @!P6 HADD2.F32 R14, -RZ, R35.H1_H1 ;  /* 0x30000023ff0ee230 */ /* 0x000fe20000004100 */
[----:B------:R-:W-:Y:S01]  /*2150*/  PRMT R35, R29, 0x7610, R35 ;  /* 0x000076101d237816 */ /* 0x000fe20000000023 */
[----:B------:R-:W-:Y:S01]  /*2160*/  @!P0 HADD2.F32 R13, -RZ, R36.H0_H0 ;  /* 0x20000024ff0d8230 */ /* 0x000fe20000004100 */
[--C-:B------:R-:W-:Y:S02]  /*2170*/  PRMT R36, R36, 0x7610, R29.reuse ;  /* 0x0000761024247816 */ /* 0x100fe4000000001d */
[----:B------:R-:W-:Y:S01]  /*2180*/  FSETP.NEU.OR P6, PT, R14, RZ, P6 ;  /* 0x000000ff0e00720b */ /* 0x000fe200037cd400 */
[----:B------:R-:W-:Y:S01]  /*2190*/  @!P1 HADD2.F32 R12, -RZ, R35.H0_H0 ;  /* 0x20000023ff0c9230 */ /* 0x000fe20000004100 */
[----:B------:R-:W-:Y:S02]  /*21a0*/  FSETP.NEU.OR P0, PT, R13, RZ, P0 ;  /* 0x000000ff0d00720b */ /* 0x000fe4000070d400 */
[----:B----4-:R-:W-:Y:S02]  /*21b0*/  PRMT R29, R26, 0x7610, R29 ;  /* 0x000076101a1d7816 */ /* 0x010fe4000000001d */
[----:B------:R-:W-:-:S02]  /*21c0*/  SEL R30, RZ, 0x1, !P0 ;  /* 0x00000001ff1e7807 */ /* 0x000fc40004000000 */
[----:B------:R-:W-:Y:S01]  /*21d0*/  LOP3.LUT P0, RZ, R10, 0xff, RZ, 0xc0, !PT ;  /* 0x000000ff0aff7812 */ /* 0x000fe2000780c0ff */
[----:B------:R-:W-:Y:S01]  /*21e0*/  @!P2 HADD2.F32 R10, -RZ, R36.H1_H1 ;  /* 0x30000024ff0aa230 */ /* 0x000fe20000004100 */
[----:B------:R-:W-:Y:S02]  /*21f0*/  FSETP.NEU.OR P1, PT, R12, RZ, P1 ;  /* 0x000000ff0c00720b */ /* 0x000fe40000f2d400 */
[----:B------:R-:W-:Y:S02]  /*2200*/  SEL R31, RZ, 0x1, !P6 ;  /* 0x00000001ff1f7807 */ /* 0x000fe40007000000 */
[----:B------:R-:W-:Y:S02]  /*2210*/  SEL R18, RZ, 0x1, !P1 ;  /* 0x00000001ff127807 */ /* 0x000fe40004800000 */
[----:B------:R-:W-:Y:S01]  /*2220*/  LOP3.LUT P1, RZ, R9, 0xff, RZ, 0xc0, !PT ;  /* 0x000000ff09ff7812 */ /* 0x000fe2000782c0ff */
[----:B------:R-:W-:Y:S01]  /*2230*/  @!P3 HADD2.F32 R9, -RZ, R29.H0_H0 ;  /* 0x2000001dff09b230 */ /* 0x000fe20000004100 */
[----:B------:R-:W-:-:S02]  /*2240*/  FSETP.NEU.OR P2, PT, R10, RZ, P2 ;  /* 0x000000ff0a00720b */ /* 0x000fc4000174d400 */
[----:B------:R-:W-:Y:S02]  /*2250*/  PRMT R29, R29, 0x5410, R27 ;  /* 0x000054101d1d7816 */ /* 0x000fe4000000001b */
[----:B------:R-:W-:Y:S02]  /*2260*/  LOP3.LUT P6, RZ, R11, 0xff, RZ, 0xc0, !PT ;  /* 0x000000ff0bff7812 */ /* 0x000fe400078cc0ff */
[----:B------:R-:W-:Y:S02]  /*2270*/  SEL R15, RZ, 0x1, !P2 ;  /* 0x00000001ff0f7807 */ /* 0x000fe40005000000 */
[----:B------:R-:W-:Y:S01]  /*2280*/  LOP3.LUT P2, RZ, R8, 0xff, RZ, 0xc0, !PT ;  /* 0x000000ff08ff7812 */ /* 0x000fe2000784c0ff */
[----:B------:R-:W-:Y:S01]  /*2290*/  @!P5 HADD2.F32 R8, -RZ, R29.H1_H1 ;  /* 0x3000001dff08d230 */ /* 0x000fe20000004100 */
[----:B------:R-:W-:Y:S02]  /*22a0*/  PRMT R32, R26, 0x7632, R32 ;  /* 0x000076321a207816 */ /* 0x000fe40000000020 */
[----:B------:R-:W-:-:S02]  /*22b0*/  FSETP.NEU.OR P3, PT, R9, RZ, P3 ;  /* 0x000000ff0900720b */ /* 0x000fc40001f6d400 */
[----:B------:R-:W-:Y:S01]  /*22c0*/  FSETP.NEU.OR P5, PT, R8, RZ, P5 ;  /* 0x000000ff0800720b */ /* 0x000fe20002fad400 */
[----:B------:R-:W-:Y:S01]  /*22d0*/  @!P4 HADD2.F32 R10, -RZ, R32.H0_H0 ;  /* 0x20000020ff0ac230 */ /* 0x000fe20000004100 */
[----:B------:R-:W-:Y:S01]  /*22e0*/  PRMT R32, R32, 0x7610, R27 ;  /* 0x0000761020207816 */ /* 0x000fe2000000001b */
[----:B------:R-:W-:Y:S01]  /*22f0*/  IMAD.IADD R27, R33, 0x1, R0 ;  /* 0x00000001211b7824 */ /* 0x000fe200078e0200 */
[----:B-----5:R-:W-:Y:S02]  /*2300*/  PRMT R26, R20, 0x7610, R20 ;  /* 0x00007610141a7816 */ /* 0x020fe40000000014 */
[----:B------:R-:W-:Y:S02]  /*2310*/  SEL R14, RZ, 0x1, !P3 ;  /* 0x00000001ff0e7807 */ /* 0x000fe40005800000 */
[----:B------:R-:W-:Y:S02]  /*2320*/  SEL R12, RZ, 0x1, !P5 ;  /* 0x00000001ff0c7807 */ /* 0x000fe40006800000 */
[----:B------:R-:W-:Y:S01]  /*2330*/  LOP3.LUT P3, RZ, R7, 0xff, RZ, 0xc0, !PT ;  /* 0x000000ff07ff7812 */ /* 0x000fe2000786c0ff */
[----:B------:R-:W-:Y:S01]  /*2340*/  @!P6 HADD2.F32 R7, -RZ, R32.H1_H1 ;  /* 0x30000020ff07e230 */ /* 0x000fe20000004100 */
[----:B------:R-:W-:Y:S01]  /*2350*/  LOP3.LUT P5, RZ, R5, 0xff, RZ, 0xc0, !PT ;  /* 0x000000ff05ff7812 */ /* 0x000fe200078ac0ff */
[----:B------:R-:W-:Y:S01]  /*2360*/  @!P0 HADD2.F32 R5, -RZ, R26.H0_H0 ;  /* 0x2000001aff058230 */ /* 0x000fe20000004100 */
[----:B------:R-:W-:-:S02]  /*2370*/  FSETP.NEU.OR P4, PT, R10, RZ, P4 ;  /* 0x000000ff0a00720b */ /* 0x000fc4000278d400 */
[----:B------:R-:W-:Y:S02]  /*2380*/  FSETP.NEU.OR P6, PT, R7, RZ, P6 ;  /* 0x000000ff0700720b */ /* 0x000fe400037cd400 */
[----:B------:R-:W-:Y:S02]  /*2390*/  SEL R13, RZ, 0x1, !P4 ;  /* 0x00000001ff0d7807 */ /* 0x000fe40006000000 */
[----:B------:R-:W-:Y:S01]  /*23a0*/  FSETP.NEU.OR P0, PT, R5, RZ, P0 ;  /* 0x000000ff0500720b */ /* 0x000fe2000070d400 */
[----:B------:R-:W-:Y:S01]  /*23b0*/  IMAD R5, R0, 0x3, R27 ;  /* 0x0000000300057824 */ /* 0x000fe200078e021b */
[----:B------:R-:W-:Y:S01]  /*23c0*/  LOP3.LUT P4, RZ, R6, 0xff, RZ, 0xc0, !PT ;  /* 0x000000ff06ff7812 */ /* 0x000fe2000788c0ff */
[----:B------:R-:W-:Y:S01]  /*23d0*/  @!P1 HADD2.F32 R6, -RZ, R26.H1_H1 ;  /* 0x3000001aff069230 */ /* 0x000fe20000004100 */
[----:B------:R-:W-:Y:S02]  /*23e0*/  SEL R11, RZ, 0x1, !P6 ;  /* 0x00000001ff0b7807 */ /* 0x000fe40007000000 */
[----:B------:R-:W-:-:S02]  /*23f0*/  SEL R10, RZ, 0x1, !P0 ;  /* 0x00000001ff0a7807 */ /* 0x000fc40004000000 */
[----:B------:R-:W-:Y:S02]  /*2400*/  LOP3.LUT P6, RZ, R4, 0xff, RZ, 0xc0, !PT ;  /* 0x000000ff04ff7812 */ /* 0x000fe400078cc0ff */
[----:B------:R-:W-:Y:S02]  /*2410*/  LOP3.LUT P0, RZ, R3, 0xff, RZ, 0xc0, !PT ;  /* 0x000000ff03ff7812 */ /* 0x000fe4000780c0ff */
[----:B------:R-:W-:Y:S02]  /*2420*/  PRMT R28, R21, 0x7610, R28 ;  /* 0x00007610151c7816 */ /* 0x000fe4000000001c */
[----:B------:R-:W-:-:S03]  /*2430*/  FSETP.NEU.OR P1, PT, R6, RZ, P1 ;  /* 0x000000ff0600720b */ /* 0x000fc60000f2d400 */
[----:B------:R-:W-:Y:S01]  /*2440*/  @!P2 HADD2.F32 R4, -RZ, R28.H0_H0 ;  /* 0x2000001cff04a230 */ /* 0x000fe20000004100 */
[----:B------:R-:W-:Y:S02]  /*2450*/  SEL R9, RZ, 0x1, !P1 ;  /* 0x00000001ff097807 */ /* 0x000fe40004800000 */
[----:B--2---:R-:W-:Y:S01]  /*2460*/  ISETP.GE.U32.AND P1, PT, R5, R34, PT ;  /* 0x000000220500720c */ /* 0x004fe20003f26070 */
[--C-:B------:R-:W-:Y:S01]  /*2470*/  @!P5 HADD2.F32 R5, -RZ, R24.reuse.H1_H1 ;  /* 0x30000018ff05d230 */ /* 0x100fe20000004100 */
[----:B------:R-:W-:Y:S01]  /*2480*/  PRMT R28, R28, 0x7610, R21 ;  /* 0x000076101c1c7816 */ /* 0x000fe20000000015 */
[--C-:B------:R-:W-:Y:S01]  /*2490*/  @!P6 HADD2.F32 R6, -RZ, R25.reuse.H0_H0 ;  /* 0x20000019ff06e230 */ /* 0x100fe20000004100 */
[----:B------:R-:W-:Y:S01]  /*24a0*/  FSETP.NEU.OR P2, PT, R4, RZ, P2 ;  /* 0x000000ff0400720b */ /* 0x000fe2000174d400 */
[----:B------:R-:W-:Y:S01]  /*24b0*/  @!P4 HADD2.F32 R4, -RZ, R24.H0_H0 ;  /* 0x20000018ff04c230 */ /* 0x000fe20000004100 */
[----:B------:R-:W-:Y:S01]  /*24c0*/  FSETP.NEU.OR P5, PT, R5, RZ, P5 ;  /* 0x000000ff0500720b */ /* 0x000fe20002fad400 */
[----:B------:R-:W-:Y:S01]  /*24d0*/  @!P3 HADD2.F32 R3, -RZ, R28.H1_H1 ;  /* 0x3000001cff03b230 */ /* 0x000fe20000004100 */
[----:B------:R-:W-:Y:S01]  /*24e0*/  FSETP.NEU.OR P6, PT, R6, RZ, P6 ;  /* 0x000000ff0600720b */ /* 0x000fe200037cd400 */
[----:B------:R-:W-:Y:S01]  /*24f0*/  @!P0 HADD2.F32 R7, -RZ, R25.H1_H1 ;  /* 0x30000019ff078230 */ /* 0x000fe20000004100 */
        /* <DEDUP_REMOVED lines=10> */
.L_x_879:
[----:B------:R-:W-:Y:S05]  /*25a0*/  BSYNC.RECONVERGENT B0 ;  /* 0x0000000000007941 */ /* 0x000fea0003800200 */
.L_x_878:
[----:B------:R-:W-:Y:S01]  /*25b0*/  ISETP.GE.U32.AND P0, PT, R27, R34, PT ;  /* 0x000000221b00720c */ /* 0x000fe20003f06070 */
[----:B------:R-:W-:-:S12]  /*25c0*/  BSSY.RECONVERGENT B0, `(.L_x_881) ;  /* 0x0000020000007945 */ /* 0x000fd80003800200 */
[----:B------:R-:W-:Y:S05]  /*25d0*/  @P0 BRA `(.L_x_882) ;  /* 0x0000000000780947 */ /* 0x000fea0003800000 */
[----:B------:R-:W-:-:S05]  /*25e0*/  SHF.R.U32.HI R21, RZ, 0x2, R27 ;  /* 0x00000002ff157819 */ /* 0x000fca000001161b */
[----:B------:R-:W-:-:S06]  /*25f0*/  IMAD.WIDE.U32 R20, R21, 0x8, R22 ;  /* 0x0000000815147825 */ /* 0x000fcc00078e0016 */
[----:B------:R-:W2:Y:S01]  /*2600*/  LDG.E.64 R20, desc[UR36][R20.64] ;  /* 0x0000002414147981 */ /* 0x000ea2000c1e1b00 */
[----:B------:R-:W-:-:S05]  /*2610*/  IMAD.IADD R33, R27, 0x1, R0 ;  /* 0x000000011b217824 */ /* 0x000fca00078e0200 */
[----:B------:R-:W-:Y:S02]  /*2620*/  ISETP.GE.U32.AND P1, PT, R33, R34, PT ;  /* 0x000000222100720c */ /* 0x000fe40003f26070 */
[----:B--2---:R-:W-:Y:S02]  /*2630*/  PRMT R35, R21, 0x5410, R20 ;  /* 0x0000541015237816 */ /* 0x004fe40000000014 */
[----:B------:R-:W-:-:S09]  /*2640*/  PRMT R36, R20, 0x7632, R21 ;  /* 0x0000763214247816 */ /* 0x000fd20000000015 */
[----:B------:R-:W-:Y:S05]  /*2650*/  @P1 BRA `(.L_x_882) ;  /* 0x0000000000581947 */ /* 0x000fea0003800000 */
[----:B------:R-:W-:-:S05]  /*2660*/  SHF.R.U32.HI R21, RZ, 0x2, R33 ;  /* 0x00000002ff157819 */ /* 0x000fca0000011621 */
[----:B------:R-:W-:-:S06]  /*2670*/  IMAD.WIDE.U32 R20, R21, 0x8, R22 ;  /* 0x0000000815147825 */ /* 0x000fcc00078e0016 */
[----:B------:R-:W2:Y:S01]  /*2680*/  LDG.E.64 R20, desc[UR36][R20.64] ;  /* 0x0000002414147981 */ /* 0x000ea2000c1e1b00 */
[----:B------:R-:W-:-:S04]  /*2690*/  IADD3 R33, PT, PT, R33, R0, RZ ;  /* 0x0000000021217210 */ /* 0x000fc80007ffe0ff */
[----:B------:R-:W-:Y:S02]  /*26a0*/  ISETP.GE.U32.AND P1, PT, R33, R34, PT ;  /* 0x000000222100720c */ /* 0x000fe40003f26070 */
[C-C-:B--2---:R-:W-:Y:S02]  /*26b0*/  PRMT R29, R20.reuse, 0x5410, R21.reuse ;  /* 0x00005410141d7816 */ /* 0x144fe40000000015 */
[----:B------:R-:W-:-:S09]  /*26c0*/  PRMT R32, R20, 0x7632, R21 ;  /* 0x0000763214207816 */ /* 0x000fd20000000015 */
[----:B------:R-:W-:Y:S05]  /*26d0*/  @P1 BRA `(.L_x_882) ;  /* 0x0000000000381947 */ /* 0x000fea0003800000 */
[----:B------:R-:W-:Y:S01]  /*26e0*/  IMAD.IADD R37, R33, 0x1, R0 ;  /* 0x0000000121257824 */ /* 0x000fe200078e0200 */
[----:B------:R-:W-:-:S04]  /*26f0*/  SHF.R.U32.HI R21, RZ, 0x2, R33 ;  /* 0x00000002ff157819 */ /* 0x000fc80000011621 */
[----:B------:R-:W-:Y:S01]  /*2700*/  ISETP.GE.U32.AND P1, PT, R37, R34, PT ;  /* 0x000000222500720c */ /* 0x000fe20003f26070 */
[----:B------:R-:W-:-:S06]  /*2710*/  IMAD.WIDE.U32 R20, R21, 0x8, R22 ;  /* 0x0000000815147825 */ /* 0x000fcc00078e0016 */
[----:B------:R-:W2:Y:S06]  /*2720*/  LDG.E.64 R20, desc[UR36][R20.64] ;  /* 0x0000002414147981 */ /* 0x000eac000c1e1b00 */
[----:B------:R-:W-:-:S05]  /*2730*/  @!P1 SHF.R.U32.HI R33, RZ, 0x2, R37 ;  /* 0x00000002ff219819 */ /* 0x000fca0000011625 */
[----:B------:R-:W-:-:S06]  /*2740*/  @!P1 IMAD.WIDE.U32 R22, R33, 0x8, R22 ;  /* 0x0000000821169825 */ /* 0x000fcc00078e0016 */
[----:B------:R-:W3:Y:S01]  /*2750*/  @!P1 LDG.E.64 R22, desc[UR36][R22.64] ;  /* 0x0000002416169981 */ /* 0x000ee2000c1e1b00 */
[----:B--2---:R-:W-:Y:S02]  /*2760*/  PRMT R26, R20, 0x7610, R20 ;  /* 0x00007610141a7816 */ /* 0x004fe40000000014 */
[----:B------:R-:W-:Y:S02]  /*2770*/  PRMT R28, R21, 0x7610, R21 ;  /* 0x00007610151c7816 */ /* 0x000fe40000000015 */
[----:B---3--:R-:W-:Y:S02]  /*2780*/  @!P1 PRMT R24, R22, 0x7610, R24 ;  /* 0x0000761016189816 */ /* 0x008fe40000000018 */
[----:B------:R-:W-:Y:S02]  /*2790*/  @!P1 PRMT R25, R23, 0x7610, R25 ;  /* 0x0000761017199816 */ /* 0x000fe40000000019 */
[----:B------:R-:W-:Y:S02]  /*27a0*/  @!P1 PRMT R24, R24, 0x7610, R22 ;  /* 0x0000761018189816 */ /* 0x000fe40000000016 */
[----:B------:R-:W-:-:S07]  /*27b0*/  @!P1 PRMT R25, R25, 0x7610, R23 ;  /* 0x0000761019199816 */ /* 0x000fce0000000017 */
.L_x_882:
[----:B------:R-:W-:Y:S05]  /*27c0*/  BSYNC.RECONVERGENT B0 ;  /* 0x0000000000007941 */ /* 0x000fea0003800200 */
.L_x_881:
        /* <DEDUP_REMOVED lines=8> */
[--C-:B------:R-:W-:Y:S02]  /*2850*/  @!P0 HADD2.F32 R15, -RZ, R35.reuse.H1_H1 ;  /* 0x30000023ff0f8230 */ /* 0x100fe40000004100 */
[--C-:B------:R-:W-:Y:S02]  /*2860*/  @!P1 HADD2.F32 R18, -RZ, R36.reuse.H0_H0 ;  /* 0x20000024ff129230 */ /* 0x100fe40000004100 */
[----:B------:R-:W-:Y:S01]  /*2870*/  @!P2 HADD2.F32 R35, -RZ, R35.H0_H0 ;  /* 0x20000023ff23a230 */ /* 0x000fe20000004100 */
[----:B------:R-:W-:Y:S01]  /*2880*/  FSETP.NEU.OR P0, PT, R15, RZ, P0 ;  /* 0x000000ff0f00720b */ /* 0x000fe2000070d400 */
[----:B------:R-:W-:Y:S01]  /*2890*/  @!P3 HADD2.F32 R36, -RZ, R36.H1_H1 ;  /* 0x30000024ff24b230 */ /* 0x000fe20000004100 */
[----:B------:R-:W-:Y:S02]  /*28a0*/  FSETP.NEU.OR P1, PT, R18, RZ, P1 ;  /* 0x000000ff1200720b */ /* 0x000fe40000f2d400 */
[----:B------:R-:W-:Y:S02]  /*28b0*/  FSETP.NEU.OR P2, PT, R35, RZ, P2 ;  /* 0x000000ff2300720b */ /* 0x000fe4000174d400 */
[----:B------:R-:W-:-:S02]  /*28c0*/  FSETP.NEU.OR P3, PT, R36, RZ, P3 ;  /* 0x000000ff2400720b */ /* 0x000fc40001f6d400 */
        /* <DEDUP_REMOVED lines=11> */
[--C-:B------:R-:W-:Y:S02]  /*2980*/  @!P0 HADD2.F32 R11, -RZ, R29.reuse.H0_H0 ;  /* 0x2000001dff0b8230 */ /* 0x100fe40000004100 */
[--C-:B------:R-:W-:Y:S02]  /*2990*/  @!P1 HADD2.F32 R12, -RZ, R32.reuse.H0_H0 ;  /* 0x20000020ff0c9230 */ /* 0x100fe40000004100 */
[----:B------:R-:W-:Y:S01]  /*29a0*/  @!P2 HADD2.F32 R29, -RZ, R29.H1_H1 ;  /* 0x3000001dff1da230 */ /* 0x000fe20000004100 */
[----:B------:R-:W-:Y:S01]  /*29b0*/  FSETP.NEU.OR P0, PT, R11, RZ, P0 ;  /* 0x000000ff0b00720b */ /* 0x000fe2000070d400 */
[----:B------:R-:W-:Y:S01]  /*29c0*/  @!P3 HADD2.F32 R32, -RZ, R32.H1_H1 ;  /* 0x30000020ff20b230 */ /* 0x000fe20000004100 */
        /* <DEDUP_REMOVED lines=14> */
[----:B------:R-:W-:Y:S02]  /*2ab0*/  @!P1 HADD2.F32 R0, -RZ, R26.H0_H0 ;  /* 0x2000001aff009230 */ /* 0x000fe40000004100 */
[----:B------:R-:W-:Y:S02]  /*2ac0*/  @!P3 HADD2.F32 R7, -RZ, R28.H0_H0 ;  /* 0x2000001cff07b230 */ /* 0x000fe40000004100 */
[----:B------:R-:W-:Y:S01]  /*2ad0*/  @!P2 HADD2.F32 R26, -RZ, R26.H1_H1 ;  /* 0x3000001aff1aa230 */ /* 0x000fe20000004100 */
        /* <DEDUP_REMOVED lines=14> */
[--C-:B------:R-:W-:Y:S02]  /*2bc0*/  @!P0 HADD2.F32 R0, -RZ, R24.reuse.H0_H0 ;  /* 0x20000018ff008230 */ /* 0x100fe40000004100 */
[--C-:B------:R-:W-:Y:S02]  /*2bd0*/  @!P2 HADD2.F32 R3, -RZ, R25.reuse.H0_H0 ;  /* 0x20000019ff03a230 */ /* 0x100fe40000004100 */
        /* <DEDUP_REMOVED lines=9> */
[----:B------:R-:W-:-:S07]  /*2c70*/  SEL R3, RZ, 0x1, !P3 ;  /* 0x00000001ff037807 */ /* 0x000fce0005800000 */
.L_x_884:
[----:B------:R-:W-:Y:S05]  /*2c80*/  BSYNC.RECONVERGENT B0 ;  /* 0x0000000000007941 */ /* 0x000fea0003800200 */
.L_x_883:
[----:B------:R-:W1:Y:S01]  /*2c90*/  I2F.S8 R14, R14 ;  /* 0x0000000e000e7306 */ /* 0x000e620000001400 */
[----:B------:R-:W-:Y:S02]  /*2ca0*/  LOP3.LUT P0, RZ, R31, 0xff, RZ, 0xc0, !PT ;  /* 0x000000ff1fff7812 */ /* 0x000fe4000780c0ff */
[----:B------:R-:W-:Y:S02]  /*2cb0*/  LOP3.LUT P1, RZ, R30, 0xff, RZ, 0xc0, !PT ;  /* 0x000000ff1eff7812 */ /* 0x000fe4000782c0ff */
[----:B------:R-:W-:Y:S02]  /*2cc0*/  LOP3.LUT P2, RZ, R18, 0xff, RZ, 0xc0, !PT ;  /* 0x000000ff12ff7812 */ /* 0x000fe4000784c0ff */
[----:B------:R-:W-:Y:S01]  /*2cd0*/  LOP3.LUT P3, RZ, R15, 0xff, RZ, 0xc0, !PT ;  /* 0x000000ff0fff7812 */ /* 0x000fe2000786c0ff */
[----:B------:R-:W2:Y:S01]  /*2ce0*/  I2F.S8 R13, R13 ;  /* 0x0000000d000d7306 */ /* 0x000ea20000001400 */
[----:B-1----:R-:W-:-:S07]  /*2cf0*/  F2FP.F16.F32.PACK_AB R0, RZ, R14 ;  /* 0x0000000eff00723e */ /* 0x002fce00000000ff */
[----:B------:R-:W1:Y:S01]  /*2d00*/  I2F.S8 R12, R12 ;  /* 0x0000000c000c7306 */ /* 0x000e620000001400 */
[----:B------:R-:W-:Y:S01]  /*2d10*/  @!P0 HADD2.F32 R0, -RZ, R0.H0_H0 ;  /* 0x20000000ff008230 */ /* 0x000fe20000004100 */
[----:B--2---:R-:W-:-:S06]  /*2d20*/  F2FP.F16.F32.PACK_AB R13, RZ, R13 ;  /* 0x0000000dff0d723e */ /* 0x004fcc00000000ff */
[----:B------:R-:W2:Y:S01]  /*2d30*/  I2F.S8 R11, R11 ;  /* 0x0000000b000b7306 */ /* 0x000ea20000001400 */
[----:B------:R-:W-:Y:S02]  /*2d40*/  FSETP.EQ.AND P0, PT, R0, RZ, !P0 ;  /* 0x000000ff0000720b */ /* 0x000fe40004702000 */
[----:B-1----:R-:W-:-:S05]  /*2d50*/  F2FP.F16.F32.PACK_AB R12, RZ, R12 ;  /* 0x0000000cff0c723e */ /* 0x002fca00000000ff */
[----:B------:R1:W-:Y:S01]  /*2d60*/  I2F.S8 R21, R9 ;  /* 0x0000000900157306 */ /* 0x0003e20000001400 */
[----:B--2---:R-:W-:-:S07]  /*2d70*/  F2FP.F16.F32.PACK_AB R0, RZ, R11 ;  /* 0x0000000bff00723e */ /* 0x004fce00000000ff */
[----:B------:R2:W3:Y:S01]  /*2d80*/  I2F.S8 R20, R10 ;  /* 0x0000000a00147306 */ /* 0x0004e20000001400 */
[----:B-1----:R-:W-:Y:S02]  /*2d90*/  @!P2 HADD2.F32 R9, -RZ, R12.H0_H0 ;  /* 0x2000000cff09a230 */ /* 0x002fe40000004100 */
[----:B------:R-:W-:-:S03]  /*2da0*/  @!P3 HADD2.F32 R0, -RZ, R0.H0_H0 ;  /* 0x20000000ff00b230 */ /* 0x000fc60000004100 */
[----:B------:R-:W-:Y:S02]  /*2db0*/  FSETP.EQ.AND P2, PT, R9, RZ, !P2 ;  /* 0x000000ff0900720b */ /* 0x000fe40005742000 */
[----:B------:R-:W1:Y:S01]  /*2dc0*/  I2F.S8 R8, R8 ;  /* 0x0000000800087306 */ /* 0x000e620000001400 */
[----:B--2---:R-:W-:Y:S01]  /*2dd0*/  @!P1 HADD2.F32 R10, -RZ, R13.H0_H0 ;  /* 0x2000000dff0a9230 */ /* 0x004fe20000004100 */
[----:B------:R-:W-:-:S04]  /*2de0*/  FSETP.EQ.AND P3, PT, R0, RZ, !P3 ;  /* 0x000000ff0000720b */ /* 0x000fc80005f62000 */
[----:B------:R-:W-:Y:S02]  /*2df0*/  FSETP.EQ.AND P1, PT, R10, RZ, !P1 ;  /* 0x000000ff0a00720b */ /* 0x000fe40004f22000 */
[----:B------:R2:W4:Y:S01]  /*2e00*/  I2F.S8 R14, R7 ;  /* 0x00000007000e7306 */ /* 0x0005220000001400 */
[----:B---3--:R-:W-:Y:S02]  /*2e10*/  F2FP.F16.F32.PACK_AB R20, RZ, R20 ;  /* 0x00000014ff14723e */ /* 0x008fe400000000ff */
[----:B-1----:R-:W-:-:S05]  /*2e20*/  F2FP.F16.F32.PACK_AB R8, RZ, R8 ;  /* 0x00000008ff08723e */ /* 0x002fca00000000ff */
[----:B------:R-:W1:Y:S01]  /*2e30*/  I2F.S8 R5, R5 ;  /* 0x0000000500057306 */ /* 0x000e620000001400 */
[----:B--2---:R-:W-:Y:S01]  /*2e40*/  F2FP.F16.F32.PACK_AB R7, RZ, R21 ;  /* 0x00000015ff07723e */ /* 0x004fe200000000ff */
[----:B------:R-:W-:-:S04]  /*2e50*/  @P2 HADD2.F32 R8, -RZ, R8.H0_H0 ;  /* 0x20000008ff082230 */ /* 0x000fc80000004100 */
[----:B------:R-:W-:Y:S01]  /*2e60*/  @P1 HADD2.F32 R7, -RZ, R7.H0_H0 ;  /* 0x20000007ff071230 */ /* 0x000fe20000004100 */
[----:B----4-:R-:W-:Y:S01]  /*2e70*/  F2FP.F16.F32.PACK_AB R0, RZ, R14 ;  /* 0x0000000eff00723e */ /* 0x010fe200000000ff */
[----:B------:R2:W3:Y:S01]  /*2e80*/  I2F.S8 R12, R6 ;  /* 0x00000006000c7306 */ /* 0x0004e20000001400 */
[----:B------:R-:W-:Y:S02]  /*2e90*/  FSETP.EQ.AND P4, PT, R8, RZ, P2 ;  /* 0x000000ff0800720b */ /* 0x000fe40001782000 */
[----:B------:R-:W-:Y:S01]  /*2ea0*/  FSETP.EQ.AND P1, PT, R7, RZ, P1 ;  /* 0x000000ff0700720b */ /* 0x000fe20000f22000 */
[----:B------:R-:W-:Y:S01]  /*2eb0*/  @P3 HADD2.F32 R0, -RZ, R0.H0_H0 ;  /* 0x20000000ff003230 */ /* 0x000fe20000004100 */
[----:B-1----:R-:W-:-:S03]  /*2ec0*/  F2FP.F16.F32.PACK_AB R5, RZ, R5 ;  /* 0x00000005ff05723e */ /* 0x002fc600000000ff */
[----:B------:R-:W1:Y:S01]  /*2ed0*/  I2F.S8 R4, R4 ;  /* 0x0000000400047306 */ /* 0x000e620000001400 */
[----:B--2---:R-:W-:Y:S01]  /*2ee0*/  @P0 HADD2.F32 R6, -RZ, R20.H0_H0 ;  /* 0x20000014ff060230 */ /* 0x004fe20000004100 */
[----:B------:R-:W-:-:S04]  /*2ef0*/  FSETP.EQ.AND P3, PT, R0, RZ, P3 ;  /* 0x000000ff0000720b */ /* 0x000fc80001f62000 */
[----:B------:R-:W-:Y:S02]  /*2f00*/  FSETP.EQ.AND P0, PT, R6, RZ, P0 ;  /* 0x000000ff0600720b */ /* 0x000fe40000702000 */
[----:B---3--:R-:W-:Y:S01]  /*2f10*/  F2FP.F16.F32.PACK_AB R12, RZ, R12 ;  /* 0x0000000cff0c723e */ /* 0x008fe200000000ff */
[----:B------:R-:W-:-:S05]  /*2f20*/  @P1 HADD2.F32 R5, -RZ, R5.H0_H0 ;  /* 0x20000005ff051230 */ /* 0x000fca0000004100 */
[----:B------:R-:W-:Y:S02]  /*2f30*/  FSETP.NEU.OR P2, PT, R5, RZ, !P1 ;  /* 0x000000ff0500720b */ /* 0x000fe40004f4d400 */
[----:B-1----:R-:W-:Y:S02]  /*2f40*/  F2FP.F16.F32.PACK_AB R6, RZ, R4 ;  /* 0x00000004ff06723e */ /* 0x002fe400000000ff */
[----:B------:R-:W-:Y:S01]  /*2f50*/  PLOP3.LUT P1, PT, PT, PT, PT, 0x80, 0x8 ;  /* 0x000000000008781c */ /* 0x000fe20003f2f070 */
[----:B------:R-:W-:Y:S02]  /*2f60*/  @P0 HADD2.F32 R4, -RZ, R12.H0_H0 ;  /* 0x2000000cff040230 */ /* 0x000fe40000004100 */
[----:B------:R-:W-:-:S03]  /*2f70*/  @P4 HADD2.F32 R6, -RZ, R6.H0_H0 ;  /* 0x20000006ff064230 */ /* 0x000fc60000004100 */
[----:B------:R-:W-:Y:S02]  /*2f80*/  FSETP.NEU.OR P0, PT, R4, RZ, !P0 ;  /* 0x000000ff0400720b */ /* 0x000fe4000470d400 */
[----:B------:R-:W-:Y:S01]  /*2f90*/  FSETP.NEU.OR P4, PT, R6, RZ, !P4 ;  /* 0x000000ff0600720b */ /* 0x000fe2000678d400 */
[----:B------:R-:W-:-:S12]  /*2fa0*/  @!P3 BRA `(.L_x_876) ;  /* 0x000000a800e0b947 */ /* 0x000fd80003800000 */
[----:B------:R-:W1:Y:S02]  /*2fb0*/  I2F.S8 R3, R3 ;  /* 0x0000000300037306 */ /* 0x000e640000001400 */
[----:B-1----:R-:W-:-:S05]  /*2fc0*/  F2FP.F16.F32.PACK_AB R0, RZ, R3 ;  /* 0x00000003ff00723e */ /* 0x002fca00000000ff */
[----:B------:R-:W-:-:S05]  /*2fd0*/  HADD2.F32 R0, -RZ, R0.H0_H0 ;  /* 0x20000000ff007230 */ /* 0x000fca0000004100 */
[----:B------:R-:W-:Y:S01]  /*2fe0*/  FSETP.NEU.FTZ.AND P1, PT, R0, RZ, PT ;  /* 0x000000ff0000720b */ /* 0x000fe20003f3d000 */
[----:B------:R-:W-:-:S12]  /*2ff0*/  BRA `(.L_x_876) ;  /* 0x000000a800cc7947 */ /* 0x000fd80003800000 */
.L_x_877:
        /* <DEDUP_REMOVED lines=56> */
.L_x_888:
        /* <DEDUP_REMOVED lines=12> */
[----:B------:R-:W-:-:S06]  /*3440*/  IMAD.WIDE.U32 R20, R21, 0x8, R22 ;  /* 0x0000000815147825 */ /* 0x000fcc00078e0016 */
[----:B------:R-:W5:Y:S01]  /*3450*/  LDG.E.64 R20, desc[UR36][R20.64] ;  /* 0x0000002414147981 */ /* 0x000f62000c1e1b00 */
[----:B------:R-:W-:-:S05]  /*3460*/  IADD3 R33, PT, PT, R33, R0, RZ ;  /* 0x0000000021217210 */ /* 0x000fca0007ffe0ff */
        /* <DEDUP_REMOVED lines=11> */
[C---:B---3--:R-:W-:Y:S02]  /*3520*/  PRMT R36, R28.reuse, 0x7610, R36 ;  /* 0x000076101c247816 */ /* 0x048fe40000000024 */
[----:B------:R-:W-:-:S03]  /*3530*/  PRMT R37, R28, 0x7632, R37 ;  /* 0x000076321c257816 */ /* 0x000fc60000000025 */
[----:B------:R-:W-:Y:S01]  /*3540*/  @!P6 HADD2.F32 R14, -RZ, R36.H0_H0 ;  /* 0x20000024ff0ee230 */ /* 0x000fe20000004100 */
[--C-:B------:R-:W-:Y:S01]  /*3550*/  PRMT R36, R36, 0x5410, R29.reuse ;  /* 0x0000541024247816 */ /* 0x100fe2000000001d */
[----:B------:R-:W-:Y:S01]  /*3560*/  @!P0 HADD2.F32 R13, -RZ, R37.H0_H0 ;  /* 0x20000025ff0d8230 */ /* 0x000fe20000004100 */
[----:B------:R-:W-:Y:S02]  /*3570*/  PRMT R37, R37, 0x7610, R29 ;  /* 0x0000761025257816 */ /* 0x000fe4000000001d */
[----:B------:R-:W-:Y:S01]  /*3580*/  FSETP.NEU.OR P6, PT, R14, RZ, P6 ;  /* 0x000000ff0e00720b */ /* 0x000fe200037cd400 */
[----:B------:R-:W-:Y:S01]  /*3590*/  @!P1 HADD2.F32 R12, -RZ, R36.H1_H1 ;  /* 0x30000024ff0c9230 */ /* 0x000fe20000004100 */
[----:B------:R-:W-:Y:S02]  /*35a0*/  FSETP.NEU.OR P0, PT, R13, RZ, P0 ;  /* 0x000000ff0d00720b */ /* 0x000fe4000070d400 */
[----:B------:R-:W-:Y:S02]  /*35b0*/  SEL R31, RZ, 0x1, !P6 ;  /* 0x00000001ff1f7807 */ /* 0x000fe40007000000 */
[----:B------:R-:W-:-:S02]  /*35c0*/  SEL R30, RZ, 0x1, !P0 ;  /* 0x00000001ff1e7807 */ /* 0x000fc40004000000 */
[----:B------:R-:W-:Y:S01]  /*35d0*/  LOP3.LUT P0, RZ, R10, 0xff, RZ, 0xc0, !PT ;  /* 0x000000ff0aff7812 */ /* 0x000fe2000780c0ff */
[----:B------:R-:W-:Y:S01]  /*35e0*/  @!P2 HADD2.F32 R10, -RZ, R37.H1_H1 ;  /* 0x30000025ff0aa230 */ /* 0x000fe20000004100 */
[----:B------:R-:W-:Y:S02]  /*35f0*/  FSETP.NEU.OR P1, PT, R12, RZ, P1 ;  /* 0x000000ff0c00720b */ /* 0x000fe40000f2d400 */
[----:B----4-:R-:W-:Y:S02]  /*3600*/  PRMT R28, R26, 0x7632, R28 ;  /* 0x000076321a1c7816 */ /* 0x010fe4000000001c */
[----:B------:R-:W-:Y:S02]  /*3610*/  SEL R18, RZ, 0x1, !P1 ;  /* 0x00000001ff127807 */ /* 0x000fe40004800000 */
[----:B------:R-:W-:Y:S01]  /*3620*/  LOP3.LUT P1, RZ, R9, 0xff, RZ, 0xc0, !PT ;  /* 0x000000ff09ff7812 */ /* 0x000fe2000782c0ff */
[----:B------:R-:W-:Y:S01]  /*3630*/  @!P3 HADD2.F32 R9, -RZ, R26.H0_H0 ;  /* 0x2000001aff09b230 */ /* 0x000fe20000004100 */
[----:B------:R-:W-:Y:S01]  /*3640*/  FSETP.NEU.OR P2, PT, R10, RZ, P2 ;  /* 0x000000ff0a00720b */ /* 0x000fe2000174d400 */
[----:B------:R-:W-:Y:S01]  /*3650*/  @!P4 HADD2.F32 R10, -RZ, R28.H0_H0 ;  /* 0x2000001cff0ac230 */ /* 0x000fe20000004100 */
[----:B------:R-:W-:-:S02]  /*3660*/  PRMT R26, R26, 0x5410, R27 ;  /* 0x000054101a1a7816 */ /* 0x000fc4000000001b */
[----:B------:R-:W-:Y:S02]  /*3670*/  LOP3.LUT P6, RZ, R11, 0xff, RZ, 0xc0, !PT ;  /* 0x000000ff0bff7812 */ /* 0x000fe400078cc0ff */
[----:B------:R-:W-:Y:S02]  /*3680*/  SEL R15, RZ, 0x1, !P2 ;  /* 0x00000001ff0f7807 */ /* 0x000fe40005000000 */
[----:B------:R-:W-:Y:S01]  /*3690*/  LOP3.LUT P2, RZ, R8, 0xff, RZ, 0xc0, !PT ;  /* 0x000000ff08ff7812 */ /* 0x000fe2000784c0ff */
[----:B------:R-:W-:Y:S01]  /*36a0*/  @!P5 HADD2.F32 R8, -RZ, R26.H1_H1 ;  /* 0x3000001aff08d230 */ /* 0x000fe20000004100 */
[----:B------:R-:W-:Y:S02]  /*36b0*/  FSETP.NEU.OR P3, PT, R9, RZ, P3 ;  /* 0x000000ff0900720b */ /* 0x000fe40001f6d400 */
[----:B------:R-:W-:Y:S01]  /*36c0*/  PRMT R29, R29, 0x7610, R27 ;  /* 0x000076101d1d7816 */ /* 0x000fe2000000001b */
[----:B------:R-:W-:Y:S01]  /*36d0*/  IMAD.IADD R27, R33, 0x1, R0 ;  /* 0x00000001211b7824 */ /* 0x000fe200078e0200 */
[----:B------:R-:W-:-:S02]  /*36e0*/  FSETP.NEU.OR P5, PT, R8, RZ, P5 ;  /* 0x000000ff0800720b */ /* 0x000fc40002fad400 */
[----:B-----5:R-:W-:Y:S02]  /*36f0*/  PRMT R28, R28, 0x5410, R20 ;  /* 0x000054101c1c7816 */ /* 0x020fe40000000014 */
[----:B------:R-:W-:Y:S02]  /*3700*/  SEL R14, RZ, 0x1, !P3 ;  /* 0x00000001ff0e7807 */ /* 0x000fe40005800000 */
[----:B------:R-:W-:Y:S02]  /*3710*/  SEL R12, RZ, 0x1, !P5 ;  /* 0x00000001ff0c7807 */ /* 0x000fe40006800000 */
[----:B------:R-:W-:Y:S01]  /*3720*/  LOP3.LUT P3, RZ, R7, 0xff, RZ, 0xc0, !PT ;  /* 0x000000ff07ff7812 */ /* 0x000fe2000786c0ff */
[----:B------:R-:W-:Y:S01]  /*3730*/  @!P6 HADD2.F32 R7, -RZ, R29.H1_H1 ;  /* 0x3000001dff07e230 */ /* 0x000fe20000004100 */
[----:B------:R-:W-:Y:S01]  /*3740*/  LOP3.LUT P5, RZ, R5, 0xff, RZ, 0xc0, !PT ;  /* 0x000000ff05ff7812 */ /* 0x000fe200078ac0ff */
[----:B------:R-:W-:Y:S01]  /*3750*/  @!P0 HADD2.F32 R5, -RZ, R28.H1_H1 ;  /* 0x3000001cff058230 */ /* 0x000fe20000004100 */
[----:B------:R-:W-:-:S02]  /*3760*/  FSETP.NEU.OR P4, PT, R10, RZ, P4 ;  /* 0x000000ff0a00720b */ /* 0x000fc4000278d400 */
[----:B------:R-:W-:Y:S02]  /*3770*/  PRMT R29, R20, 0x7632, R29 ;  /* 0x00007632141d7816 */ /* 0x000fe4000000001d */
[----:B------:R-:W-:Y:S02]  /*3780*/  SEL R13, RZ, 0x1, !P4 ;  /* 0x00000001ff0d7807 */ /* 0x000fe40006000000 */
[----:B------:R-:W-:Y:S02]  /*3790*/  FSETP.NEU.OR P6, PT, R7, RZ, P6 ;  /* 0x000000ff0700720b */ /* 0x000fe400037cd400 */
[----:B------:R-:W-:Y:S01]  /*37a0*/  FSETP.NEU.OR P0, PT, R5, RZ, P0 ;  /* 0x000000ff0500720b */ /* 0x000fe2000070d400 */
[----:B------:R-:W-:Y:S01]  /*37b0*/  IMAD R5, R0, 0x3, R27 ;  /* 0x0000000300057824 */ /* 0x000fe200078e021b */
[----:B------:R-:W-:Y:S01]  /*37c0*/  LOP3.LUT P4, RZ, R6, 0xff, RZ, 0xc0, !PT ;  /* 0x000000ff06ff7812 */ /* 0x000fe2000788c0ff */
[----:B------:R-:W-:Y:S01]  /*37d0*/  @!P1 HADD2.F32 R6, -RZ, R29.H0_H0 ;  /* 0x2000001dff069230 */ /* 0x000fe20000004100 */
[----:B------:R-:W-:-:S02]  /*37e0*/  SEL R11, RZ, 0x1, !P6 ;  /* 0x00000001ff0b7807 */ /* 0x000fc40007000000 */
[----:B------:R-:W-:Y:S02]  /*37f0*/  SEL R10, RZ, 0x1, !P0 ;  /* 0x00000001ff0a7807 */ /* 0x000fe40004000000 */
        /* <DEDUP_REMOVED lines=9> */
[----:B------:R-:W-:Y:S01]  /*3890*/  @!P6 HADD2.F32 R6, -RZ, R25.H0_H0 ;  /* 0x20000019ff06e230 */ /* 0x000fe20000004100 */
        /* <DEDUP_REMOVED lines=16> */
.L_x_887:
[----:B------:R-:W-:Y:S05]  /*39a0*/  BSYNC.RECONVERGENT B0 ;  /* 0x0000000000007941 */ /* 0x000fea0003800200 */
.L_x_886:
[----:B------:R-:W-:Y:S01]  /*39b0*/  ISETP.GE.U32.AND P0, PT, R27, R34, PT ;  /* 0x000000221b00720c */ /* 0x000fe20003f06070 */
[----:B------:R-:W-:-:S12]  /*39c0*/  BSSY.RECONVERGENT B0, `(.L_x_889) ;  /* 0x0000026000007945 */ /* 0x000fd80003800200 */
[----:B------:R-:W-:Y:S05]  /*39d0*/  @P0 BRA `(.L_x_890) ;  /* 0x0000000000900947 */ /* 0x000fea0003800000 */
[----:B------:R-:W-:-:S05]  /*39e0*/  IMAD R20, R32, R27, RZ ;  /* 0x0000001b20147224 */ /* 0x000fca00078e02ff */
[----:B------:R-:W-:-:S05]  /*39f0*/  SHF.R.U32.HI R21, RZ, 0x2, R20 ;  /* 0x00000002ff157819 */ /* 0x000fca0000011614 */
[----:B------:R-:W-:-:S06]  /*3a00*/  IMAD.WIDE.U32 R20, R21, 0x8, R22 ;  /* 0x0000000815147825 */ /* 0x000fcc00078e0016 */
[----:B------:R-:W2:Y:S01]  /*3a10*/  LDG.E.64 R20, desc[UR36][R20.64] ;  /* 0x0000002414147981 */ /* 0x000ea2000c1e1b00 */
[----:B------:R-:W-:-:S05]  /*3a20*/  IMAD.IADD R35, R27, 0x1, R0 ;  /* 0x000000011b237824 */ /* 0x000fca00078e0200 */
[----:B------:R-:W-:Y:S02]  /*3a30*/  ISETP.GE.U32.AND P1, PT, R35, R34, PT ;  /* 0x000000222300720c */ /* 0x000fe40003f26070 */
[C-C-:B--2---:R-:W-:Y:S02]  /*3a40*/  PRMT R36, R20.reuse, 0x5410, R21.reuse ;  /* 0x0000541014247816 */ /* 0x144fe40000000015 */
[----:B------:R-:W-:-:S09]  /*3a50*/  PRMT R37, R20, 0x7632, R21 ;  /* 0x0000763214257816 */ /* 0x000fd20000000015 */
[----:B------:R-:W-:Y:S05]  /*3a60*/  @P1 BRA `(.L_x_890) ;  /* 0x00000000006c1947 */ /* 0x000fea0003800000 */
[----:B------:R-:W-:-:S05]  /*3a70*/  IMAD R20, R32, R35, RZ ;  /* 0x0000002320147224 */ /* 0x000fca00078e02ff */
[----:B------:R-:W-:-:S05]  /*3a80*/  SHF.R.U32.HI R21, RZ, 0x2, R20 ;  /* 0x00000002ff157819 */ /* 0x000fca0000011614 */
[----:B------:R-:W-:-:S06]  /*3a90*/  IMAD.WIDE.U32 R20, R21, 0x8, R22 ;  /* 0x0000000815147825 */ /* 0x000fcc00078e0016 */
[----:B------:R-:W2:Y:S01]  /*3aa0*/  LDG.E.64 R20, desc[UR36][R20.64] ;  /* 0x0000002414147981 */ /* 0x000ea2000c1e1b00 */
[----:B------:R-:W-:-:S04]  /*3ab0*/  IADD3 R35, PT, PT, R35, R0, RZ ;  /* 0x0000000023237210 */ /* 0x000fc80007ffe0ff */
[----:B------:R-:W-:Y:S02]  /*3ac0*/  ISETP.GE.U32.AND P1, PT, R35, R34, PT ;  /* 0x000000222300720c */ /* 0x000fe40003f26070 */
[C-C-:B--2---:R-:W-:Y:S02]  /*3ad0*/  PRMT R26, R20.reuse, 0x5410, R21.reuse ;  /* 0x00005410141a7816 */ /* 0x144fe40000000015 */
[----:B------:R-:W-:Y:S02]  /*3ae0*/  PRMT R28, R20, 0x7632, R28 ;  /* 0x00007632141c7816 */ /* 0x000fe4000000001c */
[----:B------:R-:W-:-:S07]  /*3af0*/  PRMT R29, R29, 0x7610, R21 ;  /* 0x000076101d1d7816 */ /* 0x000fce0000000015 */
[----:B------:R-:W-:Y:S05]  /*3b00*/  @P1 BRA `(.L_x_890) ;  /* 0x0000000000441947 */ /* 0x000fea0003800000 */
[----:B------:R-:W-:Y:S02]  /*3b10*/  IMAD.IADD R21, R35, 0x1, R0 ;  /* 0x0000000123157824 */ /* 0x000fe400078e0200 */
[----:B------:R-:W-:-:S03]  /*3b20*/  IMAD R35, R32, R35, RZ ;  /* 0x0000002320237224 */ /* 0x000fc600078e02ff */
[----:B------:R-:W-:-:S13]  /*3b30*/  ISETP.GE.U32.AND P1, PT, R21, R34, PT ;  /* 0x000000221500720c */ /* 0x000fda0003f26070 */
[----:B------:R-:W-:Y:S01]  /*3b40*/  @!P1 IMAD R32, R32, R21, RZ ;  /* 0x0000001520209224 */ /* 0x000fe200078e02ff */
[----:B------:R-:W-:-:S04]  /*3b50*/  SHF.R.U32.HI R21, RZ, 0x2, R35 ;  /* 0x00000002ff157819 */ /* 0x000fc80000011623 */
[----:B------:R-:W-:Y:S01]  /*3b60*/  @!P1 SHF.R.U32.HI R33, RZ, 0x2, R32 ;  /* 0x00000002ff219819 */ /* 0x000fe20000011620 */
[----:B------:R-:W-:-:S04]  /*3b70*/  IMAD.WIDE.U32 R20, R21, 0x8, R22 ;  /* 0x0000000815147825 */ /* 0x000fc800078e0016 */
[----:B------:R-:W-:Y:S02]  /*3b80*/  @!P1 IMAD.WIDE.U32 R22, R33, 0x8, R22 ;  /* 0x0000000821169825 */ /* 0x000fe400078e0016 */
[----:B------:R-:W2:Y:S04]  /*3b90*/  LDG.E.64 R20, desc[UR36][R20.64] ;  /* 0x0000002414147981 */ /* 0x000ea8000c1e1b00 */
[----:B------:R-:W3:Y:S01]  /*3ba0*/  @!P1 LDG.E.64 R22, desc[UR36][R22.64] ;  /* 0x0000002416169981 */ /* 0x000ee2000c1e1b00 */
[----:B--2---:R-:W-:Y:S02]  /*3bb0*/  PRMT R28, R28, 0x5410, R20 ;  /* 0x000054101c1c7816 */ /* 0x004fe40000000014 */
[----:B------:R-:W-:Y:S02]  /*3bc0*/  PRMT R29, R20, 0x7632, R29 ;  /* 0x00007632141d7816 */ /* 0x000fe4000000001d */
[----:B---3--:R-:W-:-:S02]  /*3bd0*/  @!P1 PRMT R24, R22, 0x7610, R24 ;  /* 0x0000761016189816 */ /* 0x008fc40000000018 */
[----:B------:R-:W-:Y:S02]  /*3be0*/  @!P1 PRMT R25, R23, 0x7610, R25 ;  /* 0x0000761017199816 */ /* 0x000fe40000000019 */
[----:B------:R-:W-:Y:S02]  /*3bf0*/  PRMT R33, R21, 0x7610, R21 ;  /* 0x0000761015217816 */ /* 0x000fe40000000015 */
[----:B------:R-:W-:Y:S02]  /*3c00*/  @!P1 PRMT R24, R24, 0x7610, R22 ;  /* 0x0000761018189816 */ /* 0x000fe40000000016 */
[----:B------:R-:W-:-:S07]  /*3c10*/  @!P1 PRMT R25, R25, 0x7610, R23 ;  /* 0x0000761019199816 */ /* 0x000fce0000000017 */
.L_x_890:
[----:B------:R-:W-:Y:S05]  /*3c20*/  BSYNC.RECONVERGENT B0 ;  /* 0x0000000000007941 */ /* 0x000fea0003800200 */
.L_x_889:
        /* <DEDUP_REMOVED lines=27> */
[----:B------:R-:W-:Y:S02]  /*3de0*/  @!P0 HADD2.F32 R11, -RZ, R26.H0_H0 ;  /* 0x2000001aff0b8230 */ /* 0x000fe40000004100 */
[----:B------:R-:W-:Y:S02]  /*3df0*/  @!P1 HADD2.F32 R12, -RZ, R28.H0_H0 ;  /* 0x2000001cff0c9230 */ /* 0x000fe40000004100 */
        /* <DEDUP_REMOVED lines=14> */
[----:B------:R-:W-:Y:S01]  /*3ee0*/  LOP3.LUT P0, RZ, R7, 0xff, RZ, 0xc0, !PT ;  /* 0x000000ff07ff7812 */ /* 0x000fe2000780c0ff */
[----:B------:R-:W-:-:S05]  /*3ef0*/  IMAD.IADD R7, R27, 0x1, R0 ;  /* 0x000000011b077824 */ /* 0x000fca00078e0200 */
[----:B------:R-:W-:Y:S01]  /*3f00*/  ISETP.GE.U32.AND P4, PT, R7, R34, PT ;  /* 0x000000220700720c */ /* 0x000fe20003f86070 */
[----:B------:R-:W-:Y:S02]  /*3f10*/  @!P3 HADD2.F32 R0, -RZ, R33.H0_H0 ;  /* 0x20000021ff00b230 */ /* 0x000fe40000004100 */
[----:B------:R-:W-:Y:S02]  /*3f20*/  @!P1 HADD2.F32 R28, -RZ, R28.H1_H1 ;  /* 0x3000001cff1c9230 */ /* 0x000fe40000004100 */
[----:B------:R-:W-:Y:S01]  /*3f30*/  @!P2 HADD2.F32 R29, -RZ, R29.H0_H0 ;  /* 0x2000001dff1da230 */ /* 0x000fe20000004100 */
        /* <DEDUP_REMOVED lines=26> */
.L_x_892:
[----:B------:R-:W-:Y:S05]  /*40e0*/  BSYNC.RECONVERGENT B0 ;  /* 0x0000000000007941 */ /* 0x000fea0003800200 */
.L_x_891:
        /* <DEDUP_REMOVED lines=55> */
.L_x_885:
[----:B------:R-:W1:Y:S01]  /*4460*/  LDCU UR4, c[0x0][0x390] ;  /* 0x00007200ff0477ac */ /* 0x000e620008000800 */
[----:B------:R-:W2:Y:S01]  /*4470*/  LDC.U8 R24, c[0x0][0x381] ;  /* 0x0000e040ff187b82 */ /* 0x000ea20000000000 */
[----:B------:R-:W-:Y:S01]  /*4480*/  BSSY.RECONVERGENT B0, `(.L_x_893) ;  /* 0x0000462000007945 */ /* 0x000fe20003800200 */
        /* <DEDUP_REMOVED lines=23> */
[C---:B------:R-:W-:Y:S02]  /*4600*/  PRMT R26, R24.reuse, 0x7610, R26 ;  /* 0x00007610181a7816 */ /* 0x040fe4000000001a */
[----:B------:R-:W-:Y:S02]  /*4610*/  VIMNMX.U32 R30, PT, PT, R29, 0x18, PT ;  /* 0x000000181d1e7848 */ /* 0x000fe40003fe0000 */
[C---:B------:R-:W-:Y:S02]  /*4620*/  PRMT R18, R24.reuse, 0x7610, R18 ;  /* 0x0000761018127816 */ /* 0x040fe40000000012 */
[----:B------:R-:W-:Y:S01]  /*4630*/  PRMT R15, R24, 0x7610, R15 ;  /* 0x00007610180f7816 */ /* 0x000fe2000000000f */
        /* <DEDUP_REMOVED lines=14> */
.L_x_900:
[--C-:B-----5:R-:W-:Y:S01]  /*4720*/  @!P6 PRMT R36, R36, 0x7610, R20.reuse ;  /* 0x000076102424e816 */ /* 0x120fe20000000014 */
[----:B------:R-:W1:Y:S01]  /*4730*/  LDCU UR4, c[0x0][0x390] ;  /* 0x00007200ff0477ac */ /* 0x000e620008000800 */
[--C-:B------:R-:W-:Y:S02]  /*4740*/  @!P6 PRMT R42, R42, 0x7610, R21.reuse ;  /* 0x000076102a2ae816 */ /* 0x100fe40000000015 */
[----:B------:R-:W-:Y:S02]  /*4750*/  @!P6 PRMT R43, R43, 0x5410, R20 ;  /* 0x000054102b2be816 */ /* 0x000fe40000000014 */
[--C-:B------:R-:W-:Y:S02]  /*4760*/  @!P6 PRMT R31, R31, 0x5410, R21.reuse ;  /* 0x000054101f1fe816 */ /* 0x100fe40000000015 */
[----:B------:R-:W-:Y:S02]  /*4770*/  @!P6 PRMT R38, R20, 0x7632, R38 ;  /* 0x000076321426e816 */ /* 0x000fe40000000026 */
[----:B------:R-:W-:-:S02]  /*4780*/  @!P6 PRMT R39, R39, 0x7610, R21 ;  /* 0x000076102727e816 */ /* 0x000fc40000000015 */
[----:B------:R-:W-:Y:S02]  /*4790*/  @!P6 PRMT R35, R20, 0x7610, R35 ;  /* 0x000076101423e816 */ /* 0x000fe40000000023 */
[C---:B------:R-:W-:Y:S02]  /*47a0*/  @!P6 PRMT R37, R21.reuse, 0x7610, R37 ;  /* 0x000076101525e816 */ /* 0x040fe40000000025 */
[----:B------:R-:W-:Y:S02]  /*47b0*/  @!P6 PRMT R40, R40, 0x7610, R21 ;  /* 0x000076102828e816 */ /* 0x000fe40000000015 */
[C---:B------:R-:W-:Y:S02]  /*47c0*/  @!P6 PRMT R42, R21.reuse, 0x7610, R42 ;  /* 0x00007610152ae816 */ /* 0x040fe4000000002a */
[----:B------:R-:W-:Y:S02]  /*47d0*/  @!P6 PRMT R44, R20, 0x7632, R44 ;  /* 0x00007632142ce816 */ /* 0x000fe4000000002c */
[----:B------:R-:W-:-:S02]  /*47e0*/  @!P6 PRMT R43, R21, 0x7632, R43 ;  /* 0x00007632152be816 */ /* 0x000fc4000000002b */
[----:B------:R-:W-:Y:S02]  /*47f0*/  @!P6 PRMT R31, R20, 0x7610, R31 ;  /* 0x00007610141fe816 */ /* 0x000fe4000000001f */
[----:B------:R-:W-:Y:S02]  /*4800*/  @!P6 PRMT R38, R38, 0x5410, R21 ;  /* 0x000054102626e816 */ /* 0x000fe40000000015 */
[C---:B------:R-:W-:Y:S02]  /*4810*/  @!P6 PRMT R39, R20.reuse, 0x7632, R39 ;  /* 0x000076321427e816 */ /* 0x040fe40000000027 */
[----:B------:R-:W-:Y:S01]  /*4820*/  @!P6 PRMT R36, R20, 0x7610, R36 ;  /* 0x000076101424e816 */ /* 0x000fe20000000024 */
[----:B01----:R-:W-:Y:S06]  /*4830*/  @!P6 BRA `(.L_x_895) ;  /* 0x0000003c007ce947 */ /* 0x003fec0003800000 */
[----:B------:R-:W1:Y:S01]  /*4840*/  LDCU.64 UR30, c[0x0][0x3c8] ;  /* 0x00007900ff1e77ac */ /* 0x000e620008000a00 */
[----:B------:R-:W-:Y:S01]  /*4850*/  MOV R25, R27 ;  /* 0x0000001b00197202 */ /* 0x000fe20000000f00 */
        /* <DEDUP_REMOVED lines=283> */
.L_x_896:
        /* <DEDUP_REMOVED lines=12> */
[--C-:B------:R-:W-:Y:S02]  /*5ad0*/  PRMT R39, R24, 0x7632, R25.reuse ;  /* 0x0000763218277816 */ /* 0x100fe40000000019 */
        /* <DEDUP_REMOVED lines=220> */
.L_x_897:
        /* <DEDUP_REMOVED lines=233> */
.L_x_898:
        /* <DEDUP_REMOVED lines=11> */
[----:B--2---:R-:W-:Y:S02]  /*77e0*/  PRMT R43, R43, 0x5410, R24 ;  /* 0x000054102b2b7816 */ /* 0x004fe40000000018 */
[----:B------:R-:W-:Y:S02]  /*77f0*/  PRMT R44, R24, 0x7632, R44 ;  /* 0x00007632182c7816 */ /* 0x000fe4000000002c */
[----:B------:R-:W-:Y:S01]  /*7800*/  PRMT R42, R25, 0x7610, R25 ;  /* 0x00007610192a7816 */ /* 0x000fe20000000019 */
[----:B------:R-:W-:Y:S06]  /*7810*/  @!P0 BRA `(.L_x_899) ;  /* 0x0000000c00648947 */ /* 0x000fec0003800000 */
        /* <DEDUP_REMOVED lines=217> */
.L_x_899:
[----:B------:R-:W-:-:S04]  /*85b0*/  LOP3.LUT R25, R34, 0xfffffff8, RZ, 0xc0, !PT ;  /* 0xfffffff822197812 */ /* 0x000fc800078ec0ff */
[----:B------:R-:W-:-:S05]  /*85c0*/  IADD3 R24, P0, PT, R25, R22, RZ ;  /* 0x0000001619187210 */ /* 0x000fca0007f1e0ff */
[----:B------:R-:W-:-:S06]  /*85d0*/  IMAD.X R25, RZ, RZ, R23, P0 ;  /* 0x000000ffff197224 */ /* 0x000fcc00000e0617 */
[----:B------:R-:W2:Y:S02]  /*85e0*/  LDG.E.64 R24, desc[UR36][R24.64] ;  /* 0x0000002418187981 */ /* 0x000ea4000c1e1b00 */
[----:B--2---:R-:W-:Y:S02]  /*85f0*/  PRMT R35, R24, 0x7610, R35 ;  /* 0x0000761018237816 */ /* 0x004fe40000000023 */
[----:B------:R-:W-:Y:S02]  /*8600*/  PRMT R36, R36, 0x7610, R24 ;  /* 0x0000761024247816 */ /* 0x000fe40000000018 */
[----:B------:R-:W-:Y:S02]  /*8610*/  PRMT R37, R25, 0x7610, R37 ;  /* 0x0000761019257816 */ /* 0x000fe40000000025 */
[----:B------:R-:W-:-:S07]  /*8620*/  PRMT R40, R40, 0x7610, R25 ;  /* 0x0000761028287816 */ /* 0x000fce0000000019 */
.L_x_895:
[----:B------:R-:W-:Y:S01]  /*8630*/  LOP3.LUT P5, RZ, R3, 0xff, RZ, 0xc0, !PT ;  /* 0x000000ff03ff7812 */ /* 0x000fe200078ac0ff */
[----:B------:R-:W1:Y:S01]  /*8640*/  LDCU UR5, c[0x0][0x388] ;  /* 0x00007100ff0577ac */ /* 0x000e620008000800 */
[----:B------:R-:W-:Y:S01]  /*8650*/  LOP3.LUT P4, RZ, R0, 0xff, RZ, 0xc0, !PT ;  /* 0x000000ff00ff7812 */ /* 0x000fe2000788c0ff */
[----:B------:R-:W-:Y:S01]  /*8660*/  IMAD.U32 R32, RZ, RZ, UR4 ;  /* 0x00000004ff207e24 */ /* 0x000fe2000f8e00ff */
[----:B------:R-:W-:Y:S02]  /*8670*/  LOP3.LUT P0, RZ, R4, 0xff, RZ, 0xc0, !PT ;  /* 0x000000ff04ff7812 */ /* 0x000fe4000780c0ff */
[----:B------:R-:W-:Y:S02]  /*8680*/  LOP3.LUT P3, RZ, R5, 0xff, RZ, 0xc0, !PT ;  /* 0x000000ff05ff7812 */ /* 0x000fe4000786c0ff */
[----:B------:R-:W-:Y:S02]  /*8690*/  LOP3.LUT P2, RZ, R6, 0xff, RZ, 0xc0, !PT ;  /* 0x000000ff06ff7812 */ /* 0x000fe4000784c0ff */
[----:B------:R-:W-:-:S02]  /*86a0*/  LOP3.LUT P1, RZ, R7, 0xff, RZ, 0xc0, !PT ;  /* 0x000000ff07ff7812 */ /* 0x000fc4000782c0ff */
[----:B------:R-:W-:Y:S01]  /*86b0*/  LEA R27, R32, R27, 0x2 ;  /* 0x0000001b201b7211 */ /* 0x000fe200078e10ff */
[--C-:B------:R-:W-:Y:S02]  /*86c0*/  @!P5 HADD2.F32 R3, -RZ, R39.reuse.H0_H0 ;  /* 0x20000027ff03d230 */ /* 0x100fe40000004100 */
[----:B------:R-:W-:Y:S02]  /*86d0*/  @!P4 HADD2.F32 R0, -RZ, R36.H0_H0 ;  /* 0x20000024ff00c230 */ /* 0x000fe40000004100 */
[--C-:B------:R-:W-:Y:S01]  /*86e0*/  @!P0 HADD2.F32 R4, -RZ, R38.reuse.H1_H1 ;  /* 0x30000026ff048230 */ /* 0x100fe20000004100 */
[----:B------:R-:W-:Y:S01]  /*86f0*/  FSETP.NEU.OR P5, PT, R3, RZ, P5 ;  /* 0x000000ff0300720b */ /* 0x000fe20002fad400 */
[----:B------:R-:W-:Y:S01]  /*8700*/  @!P3 HADD2.F32 R5, -RZ, R39.H1_H1 ;  /* 0x30000027ff05b230 */ /* 0x000fe20000004100 */
[----:B------:R-:W-:Y:S01]  /*8710*/  FSETP.NEU.OR P4, PT, R0, RZ, P4 ;  /* 0x000000ff0000720b */ /* 0x000fe2000278d400 */
[----:B------:R-:W-:Y:S01]  /*8720*/  @!P2 HADD2.F32 R6, -RZ, R31.H0_H0 ;  /* 0x2000001fff06a230 */ /* 0x000fe20000004100 */
[----:B------:R-:W-:Y:S01]  /*8730*/  SEL R3, RZ, 0x1, !P5 ;  /* 0x00000001ff037807 */ /* 0x000fe20006800000 */
[----:B------:R-:W-:Y:S01]  /*8740*/  @!P1 HADD2.F32 R7, -RZ, R38.H0_H0 ;  /* 0x20000026ff079230 */ /* 0x000fe20000004100 */
[----:B------:R-:W-:Y:S01]  /*8750*/  LOP3.LUT P5, RZ, R9, 0xff, RZ, 0xc0, !PT ;  /* 0x000000ff09ff7812 */ /* 0x000fe200078ac0ff */
[----:B-1----:R-:W-:Y:S01]  /*8760*/  IMAD.U32 R34, RZ, RZ, UR5 ;  /* 0x00000005ff227e24 */ /* 0x002fe2000f8e00ff */
[----:B------:R-:W-:-:S02]  /*8770*/  SEL R0, RZ, 0x1, !P4 ;  /* 0x00000001ff007807 */ /* 0x000fc40006000000 */
[----:B------:R-:W-:Y:S02]  /*8780*/  LOP3.LUT P4, RZ, R8, 0xff, RZ, 0xc0, !PT ;  /* 0x000000ff08ff7812 */ /* 0x000fe4000788c0ff */
[----:B------:R-:W-:Y:S02]  /*8790*/  FSETP.NEU.OR P0, PT, R4, RZ, P0 ;  /* 0x000000ff0400720b */ /* 0x000fe4000070d400 */
[----:B------:R-:W-:Y:S02]  /*87a0*/  FSETP.NEU.OR P3, PT, R5, RZ, P3 ;  /* 0x000000ff0500720b */ /* 0x000fe40001f6d400 */
[----:B------:R-:W-:Y:S02]  /*87b0*/  SEL R4, RZ, 0x1, !P0 ;  /* 0x00000001ff047807 */ /* 0x000fe40004000000 */
[----:B------:R-:W-:Y:S01]  /*87c0*/  SEL R5, RZ, 0x1, !P3 ;  /* 0x00000001ff057807 */ /* 0x000fe20005800000 */
[----:B------:R-:W-:Y:S01]  /*87d0*/  @!P5 HADD2.F32 R9, -RZ, R43.H0_H0 ;  /* 0x2000002bff09d230 */ /* 0x000fe20000004100 */
[----:B------:R-:W-:-:S02]  /*87e0*/  FSETP.NEU.OR P2, PT, R6, RZ, P2 ;  /* 0x000000ff0600720b */ /* 0x000fc4000174d400 */
[----:B------:R-:W-:Y:S01]  /*87f0*/  LOP3.LUT P0, RZ, R10, 0xff, RZ, 0xc0, !PT ;  /* 0x000000ff0aff7812 */ /* 0x000fe2000780c0ff */
[----:B------:R-:W-:Y:S01]  /*8800*/  @!P4 HADD2.F32 R8, -RZ, R31.H1_H1 ;  /* 0x3000001fff08c230 */ /* 0x000fe20000004100 */
[----:B------:R-:W-:Y:S02]  /*8810*/  LOP3.LUT P3, RZ, R11, 0xff, RZ, 0xc0, !PT ;  /* 0x000000ff0bff7812 */ /* 0x000fe4000786c0ff */
[----:B------:R-:W-:Y:S02]  /*8820*/  FSETP.NEU.OR P1, PT, R7, RZ, P1 ;  /* 0x000000ff0700720b */ /* 0x000fe40000f2d400 */
[----:B------:R-:W-:Y:S02]  /*8830*/  SEL R6, RZ, 0x1, !P2 ;  /* 0x00000001ff067807 */ /* 0x000fe40005000000 */
[----:B------:R-:W-:Y:S02]  /*8840*/  LOP3.LUT P2, RZ, R12, 0xff, RZ, 0xc0, !PT ;  /* 0x000000ff0cff7812 */ /* 0x000fe4000784c0ff */
[----:B------:R-:W-:-:S02]  /*8850*/  SEL R7, RZ, 0x1, !P1 ;  /* 0x00000001ff077807 */ /* 0x000fc40004800000 */
[----:B------:R-:W-:Y:S01]  /*8860*/  FSETP.NEU.OR P5, PT, R9, RZ, P5 ;  /* 0x000000ff0900720b */ /* 0x000fe20002fad400 */
[----:B------:R-:W-:Y:S01]  /*8870*/  @!P0 HADD2.F32 R10, -RZ, R43.H1_H1 ;  /* 0x3000002bff0a8230 */ /* 0x000fe20000004100 */
[----:B------:R-:W-:Y:S01]  /*8880*/  LOP3.LUT P1, RZ, R13, 0xff, RZ, 0xc0, !PT ;  /* 0x000000ff0dff7812 */ /* 0x000fe2000782c0ff */
[----:B------:R-:W-:Y:S01]  /*8890*/  @!P3 HADD2.F32 R11, -RZ, R44.H0_H0 ;  /* 0x2000002cff0bb230 */ /* 0x000fe20000004100 */
[----:B------:R-:W-:Y:S02]  /*88a0*/  SEL R9, RZ, 0x1, !P5 ;  /* 0x00000001ff097807 */ /* 0x000fe40006800000 */
[----:B------:R-:W-:Y:S02]  /*88b0*/  LOP3.LUT P5, RZ, R15, 0xff, RZ, 0xc0, !PT ;  /* 0x000000ff0fff7812 */ /* 0x000fe400078ac0ff */
[----:B------:R-:W-:Y:S01]  /*88c0*/  FSETP.NEU.OR P4, PT, R8, RZ, P4 ;  /* 0x000000ff0800720b */ /* 0x000fe2000278d400 */
[----:B------:R-:W-:Y:S01]  /*88d0*/  @!P2 HADD2.F32 R12, -RZ, R42.H0_H0 ;  /* 0x2000002aff0ca230 */ /* 0x000fe20000004100 */
[----:B------:R-:W-:-:S02]  /*88e0*/  FSETP.NEU.OR P0, PT, R10, RZ, P0 ;  /* 0x000000ff0a00720b */ /* 0x000fc4000070d400 */
[----:B------:R-:W-:Y:S02]  /*88f0*/  SEL R8, RZ, 0x1, !P4 ;  /* 0x00000001ff087807 */ /* 0x000fe40006000000 */
[----:B------:R-:W-:Y:S01]  /*8900*/  LOP3.LUT P4, RZ, R14, 0xff, RZ, 0xc0, !PT ;  /* 0x000000ff0eff7812 */ /* 0x000fe2000788c0ff */
[----:B------:R-:W-:Y:S01]  /*8910*/  @!P1 HADD2.F32 R13, -RZ, R42.H1_H1 ;  /* 0x3000002aff0d9230 */ /* 0x000fe20000004100 */
[----:B------:R-:W-:Y:S02]  /*8920*/  FSETP.NEU.OR P3, PT, R11, RZ, P3 ;  /* 0x000000ff0b00720b */ /* 0x000fe40001f6d400 */
[----:B------:R-:W-:Y:S02]  /*8930*/  SEL R10, RZ, 0x1, !P0 ;  /* 0x00000001ff0a7807 */ /* 0x000fe40004000000 */
[----:B------:R-:W-:Y:S02]  /*8940*/  SEL R11, RZ, 0x1, !P3 ;  /* 0x00000001ff0b7807 */ /* 0x000fe40005800000 */
[----:B------:R-:W-:Y:S01]  /*8950*/  FSETP.NEU.OR P2, PT, R12, RZ, P2 ;  /* 0x000000ff0c00720b */ /* 0x000fe2000174d400 */
[----:B------:R-:W-:Y:S01]  /*8960*/  @!P5 HADD2.F32 R12, -RZ, R36.H1_H1 ;  /* 0x30000024ff0cd230 */ /* 0x000fe20000004100 */
[----:B------:R-:W-:-:S02]  /*8970*/  LOP3.LUT P0, RZ, R18, 0xff, RZ, 0xc0, !PT ;  /* 0x000000ff12ff7812 */ /* 0x000fc4000780c0ff */
[----:B------:R-:W-:Y:S01]  /*8980*/  LOP3.LUT P3, RZ, R26, 0xff, RZ, 0xc0, !PT ;  /* 0x000000ff1aff7812 */ /* 0x000fe2000786c0ff */
[----:B------:R-:W-:Y:S01]  /*8990*/  @!P4 HADD2.F32 R14, -RZ, R35.H0_H0 ;  /* 0x20000023ff0ec230 */ /* 0x000fe20000004100 */
[----:B------:R-:W-:Y:S01]  /*89a0*/  FSETP.NEU.OR P1, PT, R13, RZ, P1 ;  /* 0x000000ff0d00720b */ /* 0x000fe20000f2d400 */
[----:B------:R-:W-:Y:S01]  /*89b0*/  IMAD R13, R32, 0x3, R27 ;  /* 0x00000003200d7824 */ /* 0x000fe200078e021b */
[----:B------:R-:W-:Y:S02]  /*89c0*/  FSETP.NEU.OR P5, PT, R12, RZ, P5 ;  /* 0x000000ff0c00720b */ /* 0x000fe40002fad400 */
[----:B------:R-:W-:Y:S02]  /*89d0*/  SEL R12, RZ, 0x1, !P2 ;  /* 0x00000001ff0c7807 */ /* 0x000fe40005000000 */
[----:B------:R-:W-:Y:S02]  /*89e0*/  ISETP.GE.U32.AND P2, PT, R13, R34, PT ;  /* 0x000000220d00720c */ /* 0x000fe40003f46070 */
[----:B------:R-:W-:Y:S01]  /*89f0*/  FSETP.NEU.OR P4, PT, R14, RZ, P4 ;  /* 0x000000ff0e00720b */ /* 0x000fe2000278d400 */
[----:B------:R-:W-:Y:S01]  /*8a00*/  @!P0 HADD2.F32 R14, -RZ, R37.H0_H0 ;  /* 0x20000025ff0e8230 */ /* 0x000fe20000004100 */
[----:B------:R-:W-:Y:S01]  /*8a10*/  SEL R13, RZ, 0x1, !P1 ;  /* 0x00000001ff0d7807 */ /* 0x000fe20004800000 */
[----:B------:R-:W-:-:S03]  /*8a20*/  @!P3 HADD2.F32 R15, -RZ, R40.H1_H1 ;  /* 0x30000028ff0fb230 */ /* 0x000fc60000004100 */
[----:B------:R-:W-:Y:S02]  /*8a30*/  FSETP.NEU.OR P0, PT, R14, RZ, P0 ;  /* 0x000000ff0e00720b */ /* 0x000fe4000070d400 */
[----:B------:R-:W-:Y:S02]  /*8a40*/  FSETP.NEU.OR P3, PT, R15, RZ, P3 ;  /* 0x000000ff0f00720b */ /* 0x000fe40001f6d400 */
[----:B------:R-:W-:Y:S02]  /*8a50*/  SEL R14, RZ, 0x1, !P4 ;  /* 0x00000001ff0e7807 */ /* 0x000fe40006000000 */
[----:B------:R-:W-:Y:S02]  /*8a60*/  SEL R15, RZ, 0x1, !P5 ;  /* 0x00000001ff0f7807 */ /* 0x000fe40006800000 */
[----:B------:R-:W-:Y:S02]  /*8a70*/  SEL R18, RZ, 0x1, !P0 ;  /* 0x00000001ff127807 */ /* 0x000fe40004000000 */
[----:B------:R-:W-:Y:S01]  /*8a80*/  SEL R26, RZ, 0x1, !P3 ;  /* 0x00000001ff1a7807 */ /* 0x000fe20005800000 */
[----:B------:R-:W-:Y:S06]  /*8a90*/  @!P2 BRA `(.L_x_900) ;  /* 0xffffffbc0020a947 */ /* 0x000fec000383ffff */
.L_x_894:
[----:B0-----:R-:W-:Y:S05]  /*8aa0*/  BSYNC.RECONVERGENT B0 ;  /* 0x0000000000007941 */ /* 0x001fea0003800200 */
.L_x_893:
[----:B------:R-:W-:Y:S01]  /*8ab0*/  ISETP.GE.U32.AND P0, PT, R27, R34, PT ;  /* 0x000000221b00720c */ /* 0x000fe20003f06070 */
[----:B------:R-:W-:Y:S01]  /*8ac0*/  BSSY.RECONVERGENT B0, `(.L_x_901) ;  /* 0x0000485000007945 */ /* 0x000fe20003800200 */
[C---:B------:R-:W-:Y:S02]  /*8ad0*/  PRMT R41, R43.reuse, 0x5432, R44 ;  /* 0x000054322b297816 */ /* 0x040fe4000000002c */
[----:B------:R-:W-:Y:S02]  /*8ae0*/  PRMT R40, R43, 0x7610, R40 ;  /* 0x000076102b287816 */ /* 0x000fe40000000028 */
[--C-:B------:R-:W-:Y:S02]  /*8af0*/  PRMT R37, R37, 0x7610, R31.reuse ;  /* 0x0000761025257816 */ /* 0x100fe4000000001f */
[----:B------:R-:W-:-:S05]  /*8b00*/  PRMT R35, R35, 0x5410, R31 ;  /* 0x0000541023237816 */ /* 0x000fca000000001f */
[----:B------:R-:W-:Y:S05]  /*8b10*/  @P0 BRA `(.L_x_902) ;  /* 0x0000004400fc0947 */ /* 0x000fea0003800000 */
[----:B------:R-:W0:Y:S01]  /*8b20*/  LDC R20, c[0x0][0x3c4] ;  /* 0x0000f100ff147b82 */ /* 0x000e220000000800 */
[----:B------:R-:W-:Y:S02]  /*8b30*/  CS2R R24, SRZ ;  /* 0x0000000000187805 */ /* 0x000fe4000001ff00 */
[C---:B0-----:R-:W-:Y:S01]  /*8b40*/  ISETP.NE.AND P0, PT, R20.reuse, RZ, PT ;  /* 0x000000ff1400720c */ /* 0x041fe20003f05270 */
[----:B------:R-:W-:-:S05]  /*8b50*/  VIADD R30, R20, 0xffffffff ;  /* 0xffffffff141e7836 */ /* 0x000fca0000000000 */
[----:B------:R-:W-:-:S04]  /*8b60*/  VIMNMX.U32 R29, PT, PT, R30, 0x18, PT ;  /* 0x000000181e1d7848 */ /* 0x000fc80003fe0000 */
[----:B------:R-:W-:-:S03]  /*8b70*/  IADD3 R29, PT, PT, R29, 0x1, RZ ;  /* 0x000000011d1d7810 */ /* 0x000fc60007ffe0ff */
[----:B------:R-:W-:Y:S05]  /*8b80*/  @!P0 BRA `(.L_x_903) ;  /* 0x0000001000508947 */ /* 0x000fea0003800000 */
[----:B------:R-:W0:Y:S01]  /*8b90*/  LDCU.64 UR6, c[0x0][0x3c8] ;  /* 0x00007900ff0677ac */ /* 0x000e220008000a00 */
[----:B------:R-:W-:Y:S01]  /*8ba0*/  IMAD.MOV.U32 R20, RZ, RZ, RZ ;  /* 0x000000ffff147224 */ /* 0x000fe200078e00ff */
[----:B------:R-:W-:Y:S01]  /*8bb0*/  ISETP.NE.AND P1, PT, R30, RZ, PT ;  /* 0x000000ff1e00720c */ /* 0x000fe20003f25270 */
[----:B------:R-:W-:Y:S01]  /*8bc0*/  IMAD.MOV.U32 R21, RZ, RZ, R27 ;  /* 0x000000ffff157224 */ /* 0x000fe200078e001b */
        /* <DEDUP_REMOVED lines=270> */
.L_x_904:
[----:B------:R-:W-:Y:S01]  /*9cb0*/  SHF.R.U32.HI R24, RZ, 0x3, R24 ;  /* 0x00000003ff187819 */ /* 0x000fe20000011618 */
[----:B------:R-:W-:-:S07]  /*9cc0*/  IMAD.MOV.U32 R25, RZ, RZ, RZ ;  /* 0x000000ffff197224 */ /* 0x000fce00078e00ff */
.L_x_903:
[----:B------:R-:W0:Y:S02]  /*9cd0*/  LDCU.64 UR4, c[0x0][0x750] ;  /* 0x0000ea00ff0477ac */ /* 0x000e240008000a00 */
[----:B0-----:R-:W-:-:S05]  /*9ce0*/  IADD3 R31, P1, PT, R28, UR4, RZ ;  /* 0x000000041c1f7c10 */ /* 0x001fca000ff3e0ff */
[----:B------:R-:W-:Y:S01]  /*9cf0*/  IMAD.X R28, RZ, RZ, UR5, P1 ;  /* 0x00000005ff1c7e24 */ /* 0x000fe200088e06ff */
[----:B------:R-:W-:-:S04]  /*9d00*/  LEA R20, P1, R24, R31, 0x3 ;  /* 0x0000001f18147211 */ /* 0x000fc800078218ff */
[----:B------:R-:W-:-:S06]  /*9d10*/  LEA.HI.X R21, R24, R28, R25, 0x3, P1 ;  /* 0x0000001c18157211 */ /* 0x000fcc00008f1c19 */
[----:B------:R-:W2:Y:S01]  /*9d20*/  LDG.E.64 R20, desc[UR36][R20.64] ;  /* 0x0000002414147981 */ /* 0x000ea2000c1e1b00 */
[----:B------:R-:W-:-:S04]  /*9d30*/  IADD3 R23, PT, PT, R27, R32, RZ ;  /* 0x000000201b177210 */ /* 0x000fc80007ffe0ff */
[----:B------:R-:W-:Y:S02]  /*9d40*/  ISETP.GE.U32.AND P1, PT, R23, R34, PT ;  /* 0x000000221700720c */ /* 0x000fe40003f26070 */
[C---:B--2---:R-:W-:Y:S02]  /*9d50*/  PRMT R36, R20.reuse, 0x7610, R36 ;  /* 0x0000761014247816 */ /* 0x044fe40000000024 */
[--C-:B------:R-:W-:Y:S02]  /*9d60*/  PRMT R39, R20, 0x7632, R21.reuse ;  /* 0x0000763214277816 */ /* 0x100fe40000000015 */
[----:B------:R-:W-:-:S07]  /*9d70*/  PRMT R38, R38, 0x5410, R21 ;  /* 0x0000541026267816 */ /* 0x000fce0000000015 */
        /* <DEDUP_REMOVED lines=276> */
.L_x_906:
[----:B------:R-:W-:Y:S02]  /*aec0*/  SHF.R.U32.HI R24, RZ, 0x3, R33 ;  /* 0x00000003ff187819 */ /* 0x000fe40000011621 */
[----:B------:R-:W-:-:S07]  /*aed0*/  MOV R25, RZ ;  /* 0x000000ff00197202 */ /* 0x000fce0000000f00 */
.L_x_905:
[----:B------:R-:W-:-:S04]  /*aee0*/  LEA R20, P1, R24, R31, 0x3 ;  /* 0x0000001f18147211 */ /* 0x000fc800078218ff */
[----:B------:R-:W-:-:S06]  /*aef0*/  LEA.HI.X R21, R24, R28, R25, 0x3, P1 ;  /* 0x0000001c18157211 */ /* 0x000fcc00008f1c19 */
[----:B------:R-:W2:Y:S01]  /*af00*/  LDG.E.64 R20, desc[UR36][R20.64] ;  /* 0x0000002414147981 */ /* 0x000ea2000c1e1b00 */
[----:B------:R-:W-:-:S05]  /*af10*/  IMAD.IADD R23, R23, 0x1, R32 ;  /* 0x0000000117177824 */ /* 0x000fca00078e0220 */
[----:B------:R-:W-:Y:S02]  /*af20*/  ISETP.GE.U32.AND P1, PT, R23, R34, PT ;  /* 0x000000221700720c */ /* 0x000fe40003f26070 */
[----:B--2---:R-:W-:Y:S02]  /*af30*/  PRMT R35, R35, 0x5410, R20 ;  /* 0x0000541023237816 */ /* 0x004fe40000000014 */
[----:B------:R-:W-:Y:S02]  /*af40*/  PRMT R38, R20, 0x7632, R38 ;  /* 0x0000763214267816 */ /* 0x000fe40000000026 */
[----:B------:R-:W-:Y:S02]  /*af50*/  PRMT R37, R37, 0x5410, R21 ;  /* 0x0000541025257816 */ /* 0x000fe40000000015 */
        /* <DEDUP_REMOVED lines=277> */
.L_x_908:
[----:B------:R-:W-:Y:S01]  /*c0b0*/  SHF.R.U32.HI R24, RZ, 0x3, R33 ;  /* 0x00000003ff187819 */ /* 0x000fe20000011621 */
[----:B------:R-:W-:-:S07]  /*c0c0*/  IMAD.MOV.U32 R25, RZ, RZ, RZ ;  /* 0x000000ffff197224 */ /* 0x000fce00078e00ff */
.L_x_907:
[----:B------:R-:W-:-:S04]  /*c0d0*/  LEA R20, P1, R24, R31, 0x3 ;  /* 0x0000001f18147211 */ /* 0x000fc800078218ff */
[----:B------:R-:W-:-:S06]  /*c0e0*/  LEA.HI.X R21, R24, R28, R25, 0x3, P1 ;  /* 0x0000001c18157211 */ /* 0x000fcc00008f1c19 */
[----:B------:R-:W2:Y:S01]  /*c0f0*/  LDG.E.64 R20, desc[UR36][R20.64] ;  /* 0x0000002414147981 */ /* 0x000ea2000c1e1b00 */
[----:B------:R-:W-:-:S05]  /*c100*/  IMAD.IADD R23, R23, 0x1, R32 ;  /* 0x0000000117177824 */ /* 0x000fca00078e0220 */
[----:B------:R-:W-:Y:S02]  /*c110*/  ISETP.GE.U32.AND P1, PT, R23, R34, PT ;  /* 0x000000221700720c */ /* 0x000fe40003f26070 */
[----:B--2---:R-:W-:Y:S02]  /*c120*/  PRMT R41, R20, 0x7610, R20 ;  /* 0x0000761014297816 */ /* 0x004fe40000000014 */
        /* <DEDUP_REMOVED lines=277> */
.L_x_910:
[----:B------:R-:W-:Y:S01]  /*d280*/  SHF.R.U32.HI R24, RZ, 0x3, R24 ;  /* 0x00000003ff187819 */ /* 0x000fe20000011618 */
[----:B------:R-:W-:-:S07]  /*d290*/  IMAD.MOV.U32 R25, RZ, RZ, RZ ;  /* 0x000000ffff197224 */ /* 0x000fce00078e00ff */
.L_x_909:
[----:B------:R-:W-:-:S04]  /*d2a0*/  LEA R20, P0, R24, R31, 0x3 ;  /* 0x0000001f18147211 */ /* 0x000fc800078018ff */
[----:B------:R-:W-:-:S06]  /*d2b0*/  LEA.HI.X R21, R24, R28, R25, 0x3, P0 ;  /* 0x0000001c18157211 */ /* 0x000fcc00000f1c19 */
[----:B------:R-:W2:Y:S02]  /*d2c0*/  LDG.E.64 R20, desc[UR36][R20.64] ;  /* 0x0000002414147981 */ /* 0x000ea4000c1e1b00 */
[----:B--2---:R-:W-:Y:S02]  /*d2d0*/  PRMT R35, R20, 0x7610, R35 ;  /* 0x0000761014237816 */ /* 0x004fe40000000023 */
[----:B------:R-:W-:Y:S02]  /*d2e0*/  PRMT R36, R36, 0x7610, R20 ;  /* 0x0000761024247816 */ /* 0x000fe40000000014 */
[----:B------:R-:W-:Y:S02]  /*d2f0*/  PRMT R37, R21, 0x7610, R37 ;  /* 0x0000761015257816 */ /* 0x000fe40000000025 */
[----:B------:R-:W-:-:S07]  /*d300*/  PRMT R40, R40, 0x7610, R21 ;  /* 0x0000761028287816 */ /* 0x000fce0000000015 */
.L_x_902:
[----:B------:R-:W-:Y:S05]  /*d310*/  BSYNC.RECONVERGENT B0 ;  /* 0x0000000000007941 */ /* 0x000fea0003800200 */
.L_x_901:
        /* <DEDUP_REMOVED lines=9> */
[--C-:B------:R-:W-:Y:S02]  /*d3b0*/  @!P1 HADD2.F32 R3, -RZ, R39.reuse.H0_H0 ;  /* 0x20000027ff039230 */ /* 0x100fe40000004100 */
        /* <DEDUP_REMOVED lines=18> */
[----:B------:R-:W-:Y:S02]  /*d4e0*/  @!P0 HADD2.F32 R6, -RZ, R35.H1_H1 ;  /* 0x30000023ff068230 */ /* 0x000fe40000004100 */
[----:B------:R-:W-:Y:S02]  /*d4f0*/  @!P1 HADD2.F32 R38, -RZ, R38.H0_H0 ;  /* 0x20000026ff269230 */ /* 0x000fe40000004100 */
[----:B------:R-:W-:Y:S01]  /*d500*/  @!P2 HADD2.F32 R7, -RZ, R37.H1_H1 ;  /* 0x30000025ff07a230 */ /* 0x000fe20000004100 */
[----:B------:R-:W-:Y:S01]  /*d510*/  FSETP.NEU.OR P0, PT, R6, RZ, P0 ;  /* 0x000000ff0600720b */ /* 0x000fe2000070d400 */
[----:B------:R-:W-:Y:S01]  /*d520*/  @!P3 HADD2.F32 R8, -RZ, R40.H0_H0 ;  /* 0x20000028ff08b230 */ /* 0x000fe20000004100 */
        /* <DEDUP_REMOVED lines=31> */
[----:B------:R-:W-:Y:S02]  /*d720*/  @!P0 HADD2.F32 R35, -RZ, R35.H0_H0 ;  /* 0x20000023ff238230 */ /* 0x000fe40000004100 */
[----:B------:R-:W-:Y:S02]  /*d730*/  @!P1 HADD2.F32 R36, -RZ, R36.H1_H1 ;  /* 0x30000024ff249230 */ /* 0x000fe40000004100 */
        /* <DEDUP_REMOVED lines=10> */
.L_x_912:
[----:B------:R-:W-:Y:S05]  /*d7e0*/  BSYNC.RECONVERGENT B0 ;  /* 0x0000000000007941 */ /* 0x000fea0003800200 */
.L_x_911:
[----:B------:R-:W0:Y:S01]  /*d7f0*/  I2F.S8 R7, R7 ;  /* 0x0000000700077306 */ /* 0x000e220000001400 */
[----:B------:R-:W-:Y:S02]  /*d800*/  LOP3.LUT P1, RZ, R3, 0xff, RZ, 0xc0, !PT ;  /* 0x000000ff03ff7812 */ /* 0x000fe4000782c0ff */
[----:B------:R-:W-:Y:S02]  /*d810*/  LOP3.LUT P0, RZ, R0, 0xff, RZ, 0xc0, !PT ;  /* 0x000000ff00ff7812 */ /* 0x000fe4000780c0ff */
[----:B------:R-:W-:Y:S02]  /*d820*/  LOP3.LUT P2, RZ, R4, 0xff, RZ, 0xc0, !PT ;  /* 0x000000ff04ff7812 */ /* 0x000fe4000784c0ff */
[----:B------:R-:W-:Y:S01]  /*d830*/  LOP3.LUT P3, RZ, R5, 0xff, RZ, 0xc0, !PT ;  /* 0x000000ff05ff7812 */ /* 0x000fe2000786c0ff */
        /* <DEDUP_REMOVED lines=10> */
[----:B------:R-:W-:Y:S01]  /*d8e0*/  FSETP.EQ.AND P0, PT, R0, RZ, !P0 ;  /* 0x000000ff0000720b */ /* 0x000fe20004702000 */
[----:B------:R-:W-:Y:S01]  /*d8f0*/  @!P2 HADD2.F32 R4, -RZ, R4.H0_H0 ;  /* 0x20000004ff04a230 */ /* 0x000fe20000004100 */
[----:B-1----:R-:W-:-:S05]  /*d900*/  F2FP.F16.F32.PACK_AB R5, RZ, R9 ;  /* 0x00000009ff05723e */ /* 0x002fca00000000ff */
[----:B------:R-:W1:Y:S01]  /*d910*/  I2F.S8 R10, R10 ;  /* 0x0000000a000a7306 */ /* 0x000e620000001400 */
[----:B------:R-:W-:Y:S01]  /*d920*/  FSETP.EQ.AND P2, PT, R4, RZ, !P2 ;  /* 0x000000ff0400720b */ /* 0x000fe20005742000 */
[----:B------:R-:W-:Y:S01]  /*d930*/  @!P3 HADD2.F32 R5, -RZ, R5.H0_H0 ;  /* 0x20000005ff05b230 */ /* 0x000fe20000004100 */
[----:B0-----:R-:W-:-:S05]  /*d940*/  F2FP.F16.F32.PACK_AB R3, RZ, R11 ;  /* 0x0000000bff03723e */ /* 0x001fca00000000ff */
[----:B------:R-:W0:Y:S01]  /*d950*/  I2F.S8 R12, R12 ;  /* 0x0000000c000c7306 */ /* 0x000e220000001400 */
[----:B------:R-:W-:Y:S01]  /*d960*/  FSETP.EQ.AND P3, PT, R5, RZ, !P3 ;  /* 0x000000ff0500720b */ /* 0x000fe20005f62000 */
[----:B------:R-:W-:Y:S01]  /*d970*/  @P1 HADD2.F32 R3, -RZ, R3.H0_H0 ;  /* 0x20000003ff031230 */ /* 0x000fe20000004100 */
[----:B-1----:R-:W-:-:S05]  /*d980*/  F2FP.F16.F32.PACK_AB R0, RZ, R10 ;  /* 0x0000000aff00723e */ /* 0x002fca00000000ff */
[----:B------:R-:W1:Y:S01]  /*d990*/  I2F.S8 R13, R13 ;  /* 0x0000000d000d7306 */ /* 0x000e620000001400 */
[----:B------:R-:W-:Y:S01]  /*d9a0*/  FSETP.EQ.AND P1, PT, R3, RZ, P1 ;  /* 0x000000ff0300720b */ /* 0x000fe20000f22000 */
[----:B------:R-:W-:Y:S01]  /*d9b0*/  @P0 HADD2.F32 R0, -RZ, R0.H0_H0 ;  /* 0x20000000ff000230 */ /* 0x000fe20000004100 */
[----:B0-----:R-:W-:-:S05]  /*d9c0*/  F2FP.F16.F32.PACK_AB R4, RZ, R12 ;  /* 0x0000000cff04723e */ /* 0x001fca00000000ff */
[----:B------:R-:W0:Y:S01]  /*d9d0*/  I2F.S8 R15, R15 ;  /* 0x0000000f000f7306 */ /* 0x000e220000001400 */
[----:B------:R-:W-:Y:S01]  /*d9e0*/  FSETP.EQ.AND P0, PT, R0, RZ, P0 ;  /* 0x000000ff0000720b */ /* 0x000fe20000702000 */
        /* <DEDUP_REMOVED lines=11> */
[----:B------:R-:W-:Y:S01]  /*daa0*/  FSETP.NEU.OR P2, PT, R3, RZ, !P1 ;  /* 0x000000ff0300720b */ /* 0x000fe20004f4d400 */
[----:B------:R-:W-:Y:S01]  /*dab0*/  @P0 HADD2.F32 R0, -RZ, R0.H0_H0 ;  /* 0x20000000ff000230 */ /* 0x000fe20000004100 */
[----:B0-----:R-:W-:-:S04]  /*dac0*/  F2FP.F16.F32.PACK_AB R4, RZ, R18 ;  /* 0x00000012ff04723e */ /* 0x001fc800000000ff */
[----:B------:R-:W-:Y:S01]  /*dad0*/  FSETP.NEU.OR P0, PT, R0, RZ, !P0 ;  /* 0x000000ff0000720b */ /* 0x000fe2000470d400 */
[----:B------:R-:W-:Y:S01]  /*dae0*/  @P4 HADD2.F32 R4, -RZ, R4.H0_H0 ;  /* 0x20000004ff044230 */ /* 0x000fe20000004100 */
[----:B-1----:R-:W-:-:S04]  /*daf0*/  F2FP.F16.F32.PACK_AB R5, RZ, R26 ;  /* 0x0000001aff05723e */ /* 0x002fc800000000ff */
[----:B------:R-:W-:Y:S01]  /*db00*/  FSETP.NEU.OR P4, PT, R4, RZ, !P4 ;  /* 0x000000ff0400720b */ /* 0x000fe2000678d400 */
[----:B------:R-:W-:-:S05]  /*db10*/  @P3 HADD2.F32 R5, -RZ, R5.H0_H0 ;  /* 0x20000005ff053230 */ /* 0x000fca0000004100 */
[----:B------:R-:W-:-:S13]  /*db20*/  FSETP.NEU.OR P1, PT, R5, RZ, !P3 ;  /* 0x000000ff0500720b */ /* 0x000fda0005f2d400 */
.L_x_876:
[----:B------:R-:W-:Y:S05]  /*db30*/  BSYNC.RECONVERGENT B6 ;  /* 0x0000000000067941 */ /* 0x000fea0003800200 */
.L_x_861:
[----:B------:R-:W-:Y:S02]  /*db40*/  SEL R22, RZ, 0x1, !P1 ;  /* 0x00000001ff167807 */ /* 0x000fe40004800000 */
[----:B------:R-:W-:Y:S02]  /*db50*/  SEL R23, RZ, 0x1, !P4 ;  /* 0x00000001ff177807 */ /* 0x000fe40006000000 */
[----:B------:R-:W-:Y:S02]  /*db60*/  SEL R25, RZ, 0x1, !P2 ;  /* 0x00000001ff197807 */ /* 0x000fe40005000000 */
[----:B------:R-:W-:-:S07]  /*db70*/  SEL R29, RZ, 0x1, !P0 ;  /* 0x00000001ff1d7807 */ /* 0x000fce0004000000 */
.L_x_860:
[----:B------:R-:W-:Y:S05]  /*db80*/  BSYNC.RECONVERGENT B7 ;  /* 0x0000000000077941 */ /* 0x000fea0003800200 */
.L_x_859:
[----:B------:R-:W1:Y:S02]  /*db90*/  LDCU UR4, c[0x0][0x3a0] ;  /* 0x00007400ff0477ac */ /* 0x000e640008000800 */
[----:B-1----:R-:W-:-:S09]  /*dba0*/  UISETP.NE.AND UP0, UPT, UR4, URZ, UPT ;  /* 0x000000ff0400728c */ /* 0x002fd2000bf05270 */
[----:B------:R-:W-:Y:S05]  /*dbb0*/  BRA.U !UP0, `(.L_x_913) ;  /* 0x0000000508107547 */ /* 0x000fea000b800000 */
[----:B------:R-:W1:Y:S01]  /*dbc0*/  S2R R9, SR_CgaCtaId ;  /* 0x0000000000097919 */ /* 0x000e620000008800 */
[----:B------:R-:W2:Y:S01]  /*dbd0*/  LDC R3, c[0x0][0x360] ;  /* 0x0000d800ff037b82 */ /* 0x000ea20000000800 */
[----:B------:R-:W-:Y:S02]  /*dbe0*/  MOV R0, 0x400 ;  /* 0x0000040000007802 */ /* 0x000fe40000000f00 */
[----:B------:R-:W-:Y:S02]  /*dbf0*/  LOP3.LUT R5, R22, 0xffff, RZ, 0xc0, !PT ;  /* 0x0000ffff16057812 */ /* 0x000fe400078ec0ff */
[----:B------:R-:W-:Y:S02]  /*dc00*/  IADD3 R4, PT, PT, R0, 0x10, RZ ;  /* 0x0000001000047810 */ /* 0x000fe40007ffe0ff */
[----:B------:R-:W-:Y:S01]  /*dc10*/  LOP3.LUT R6, R23, 0xffff, RZ, 0xc0, !PT ;  /* 0x0000ffff17067812 */ /* 0x000fe200078ec0ff */
        /* <DEDUP_REMOVED lines=12> */
[----:B-1----:R-:W-:-:S07]  /*dce0*/  IMAD.MOV.U32 R6, RZ, RZ, R0 ;  /* 0x000000ffff067224 */ /* 0x002fce00078e0000 */
.L_x_916:
        /* <DEDUP_REMOVED lines=8> */
[----:B------:R-:W-:Y:S05]  /*dd70*/  @P0 BRA `(.L_x_915) ;  /* 0x0000000000940947 */ /* 0x000fea0003800000 */
        /* <DEDUP_REMOVED lines=11> */
[----:B------:R-:W2:Y:S01]  /*de30*/  I2F.S8 R8, R8 ;  /* 0x0000000800087306 */ /* 0x000ea20000001400 */
[----:B-1----:R-:W-:-:S07]  /*de40*/  F2FP.F16.F32.PACK_AB R6, RZ, R6 ;  /* 0x00000006ff06723e */ /* 0x002fce00000000ff */
[----:B------:R-:W1:Y:S01]  /*de50*/  I2F.S8 R9, R9 ;  /* 0x0000000900097306 */ /* 0x000e620000001400 */
[----:B------:R-:W-:Y:S01]  /*de60*/  @!P1 HADD2.F32 R6, -RZ, R6.H0_H0 ;  /* 0x20000006ff069230 */ /* 0x000fe20000004100 */
[----:B--2---:R-:W-:-:S06]  /*de70*/  F2FP.F16.F32.PACK_AB R7, RZ, R8 ;  /* 0x00000008ff07723e */ /* 0x004fcc00000000ff */
[----:B------:R-:W2:Y:S01]  /*de80*/  I2F.S8 R10, R10 ;  /* 0x0000000a000a7306 */ /* 0x000ea20000001400 */
[----:B------:R-:W-:Y:S01]  /*de90*/  FSETP.NEU.OR P1, PT, R6, RZ, P1 ;  /* 0x000000ff0600720b */ /* 0x000fe20000f2d400 */
[----:B------:R-:W-:-:S03]  /*dea0*/  @!P2 HADD2.F32 R7, -RZ, R7.H0_H0 ;  /* 0x20000007ff07a230 */ /* 0x000fc60000004100 */
[----:B------:R-:W-:Y:S02]  /*deb0*/  SEL R29, RZ, 0x1, !P1 ;  /* 0x00000001ff1d7807 */ /* 0x000fe40004800000 */
[----:B-1----:R-:W-:Y:S02]  /*dec0*/  F2FP.F16.F32.PACK_AB R11, RZ, R9 ;  /* 0x00000009ff0b723e */ /* 0x002fe400000000ff */
[----:B------:R-:W-:-:S03]  /*ded0*/  FSETP.NEU.OR P2, PT, R7, RZ, P2 ;  /* 0x000000ff0700720b */ /* 0x000fc6000174d400 */
[----:B------:R-:W-:Y:S01]  /*dee0*/  @!P4 HADD2.F32 R8, -RZ, R11.H0_H0 ;  /* 0x2000000bff08c230 */ /* 0x000fe20000004100 */
[----:B------:R-:W-:Y:S02]  /*def0*/  SEL R25, RZ, 0x1, !P2 ;  /* 0x00000001ff197807 */ /* 0x000fe40005000000 */
[----:B--2---:R-:W-:Y:S02]  /*df00*/  F2FP.F16.F32.PACK_AB R9, RZ, R10 ;  /* 0x0000000aff09723e */ /* 0x004fe400000000ff */
[----:B------:R-:W-:-:S03]  /*df10*/  FSETP.NEU.OR P4, PT, R8, RZ, P4 ;  /* 0x000000ff0800720b */ /* 0x000fc6000278d400 */
[----:B------:R-:W-:Y:S01]  /*df20*/  @!P0 HADD2.F32 R6, -RZ, R9.H0_H0 ;  /* 0x20000009ff068230 */ /* 0x000fe20000004100 */
[----:B------:R-:W-:Y:S02]  /*df30*/  SEL R23, RZ, 0x1, !P4 ;  /* 0x00000001ff177807 */ /* 0x000fe40006000000 */
[----:B------:R-:W-:Y:S02]  /*df40*/  LOP3.LUT R9, R29, 0xffff, RZ, 0xc0, !PT ;  /* 0x0000ffff1d097812 */ /* 0x000fe400078ec0ff */
        /* <DEDUP_REMOVED lines=8> */
.L_x_915:
[----:B------:R-:W-:Y:S05]  /*dfd0*/  BSYNC.RECONVERGENT B0 ;  /* 0x0000000000007941 */ /* 0x000fea0003800200 */
.L_x_914:
[----:B-1----:R-:W-:Y:S01]  /*dfe0*/  IMAD.MOV.U32 R6, RZ, RZ, R12 ;  /* 0x000000ffff067224 */ /* 0x002fe200078e000c */
[----:B------:R-:W-:Y:S06]  /*dff0*/  @P3 BRA `(.L_x_916) ;  /* 0xfffffffc003c3947 */ /* 0x000fec000383ffff */
.L_x_913:
[----:B------:R-:W2:Y:S02]  /*e000*/  LDCU UR4, c[0x0][0x39c] ;  /* 0x00007380ff0477ac */ /* 0x000ea40008000800 */
[----:B--2---:R-:W-:-:S09]  /*e010*/  UISETP.NE.AND UP0, UPT, UR4, URZ, UPT ;  /* 0x000000ff0400728c */ /* 0x004fd2000bf05270 */
[----:B------:R-:W-:Y:S05]  /*e020*/  BRA.U !UP0, `(.L_x_917) ;  /* 0x0000000508dc7547 */ /* 0x000fea000b800000 */
[----:B------:R-:W2:Y:S02]  /*e030*/  LDC R3, c[0x0][0x360] ;  /* 0x0000d800ff037b82 */ /* 0x000ea40000000800 */
[----:B--2---:R-:W-:Y:S02]  /*e040*/  ISETP.GE.U32.AND P0, PT, R3, 0x21, PT ;  /* 0x000000210300780c */ /* 0x004fe40003f06070 */
[----:B------:R-:W-:-:S11]  /*e050*/  MOV R0, R3 ;  /* 0x0000000300007202 */ /* 0x000fd60000000f00 */
[----:B------:R-:W-:Y:S05]  /*e060*/  @!P0 BRA `(.L_x_918) ;  /* 0x0000000400088947 */ /* 0x000fea0003800000 */
[----:B------:R-:W2:Y:S01]  /*e070*/  S2UR UR5, SR_CgaCtaId ;  /* 0x00000000000579c3 */ /* 0x000ea20000008800 */
[----:B------:R-:W-:Y:S01]  /*e080*/  UMOV UR4, 0x400 ;  /* 0x0000040000047882 */ /* 0x000fe20000000000 */
[----:B------:R-:W-:Y:S01]  /*e090*/  LOP3.LUT R0, R22, 0xffff, RZ, 0xc0, !PT ;  /* 0x0000ffff16007812 */ /* 0x000fe200078ec0ff */
[----:B------:R-:W-:Y:S01]  /*e0a0*/  UIADD3 UR4, UPT, UPT, UR4, 0x10, URZ ;  /* 0x0000001004047890 */ /* 0x000fe2000fffe0ff */
[----:B-1----:R-:W-:Y:S02]  /*e0b0*/  LOP3.LUT R5, R23, 0xffff, RZ, 0xc0, !PT ;  /* 0x0000ffff17057812 */ /* 0x002fe400078ec0ff */
[----:B------:R-:W-:Y:S02]  /*e0c0*/  LOP3.LUT R4, R25, 0xffff, RZ, 0xc0, !PT ;  /* 0x0000ffff19047812 */ /* 0x000fe400078ec0ff */
[----:B------:R-:W-:Y:S02]  /*e0d0*/  LOP3.LUT R7, R29, 0xffff, RZ, 0xc0, !PT ;  /* 0x0000ffff1d077812 */ /* 0x000fe400078ec0ff */
[----:B------:R-:W-:Y:S01]  /*e0e0*/  PRMT R5, R5, 0x3340, R0 ;  /* 0x0000334005057816 */ /* 0x000fe20000000000 */
[----:B------:R-:W-:Y:S01]  /*e0f0*/  IMAD R0, R17, R3, R2 ;  /* 0x0000000311007224 */ /* 0x000fe200078e0202 */
[----:B------:R-:W-:-:S02]  /*e100*/  PRMT R4, R7, 0x3340, R4 ;  /* 0x0000334007047816 */ /* 0x000fc40000000004 */
[----:B------:R-:W-:Y:S02]  /*e110*/  ISETP.GE.U32.AND P0, PT, R3, 0x40, PT ;  /* 0x000000400300780c */ /* 0x000fe40003f06070 */
[----:B------:R-:W-:Y:S01]  /*e120*/  PRMT R5, R4, 0x5410, R5 ;  /* 0x0000541004057816 */ /* 0x000fe20000000005 */
[----:B--2---:R-:W-:-:S06]  /*e130*/  ULEA UR4, UR5, UR4, 0x18 ;  /* 0x0000000405047291 */ /* 0x004fcc000f8ec0ff */
[----:B------:R-:W-:Y:S01]  /*e140*/  LEA R4, R0, UR4, 0x2 ;  /* 0x0000000400047c11 */ /* 0x000fe2000f8e10ff */
[----:B------:R-:W-:-:S04]  /*e150*/  IMAD.MOV.U32 R0, RZ, RZ, 0x20 ;  /* 0x00000020ff007424 */ /* 0x000fc800078e00ff */
[----:B------:R2:W-:Y:S01]  /*e160*/  STS [R4], R5 ;  /* 0x0000000504007388 */ /* 0x0005e20000000800 */
[----:B------:R-:W-:Y:S05]  /*e170*/  @!P0 BRA `(.L_x_918) ;  /* 0x0000000000c48947 */ /* 0x000fea0003800000 */
[----:B--2---:R-:W-:-:S07]  /*e180*/  IMAD.MOV.U32 R5, RZ, RZ, R3 ;  /* 0x000000ffff057224 */ /* 0x004fce00078e0003 */
.L_x_921:
        /* <DEDUP_REMOVED lines=16> */
[----:B------:R-:W1:Y:S01]  /*e290*/  I2F.S8 R6, R5 ;  /* 0x0000000500067306 */ /* 0x000e620000001400 */
[----:B------:R-:W-:-:S02]  /*e2a0*/  PRMT R7, R5, 0x7771, RZ ;  /* 0x0000777105077816 */ /* 0x000fc400000000ff */
[----:B------:R-:W-:-:S05]  /*e2b0*/  PRMT R9, R5, 0x7773, RZ ;  /* 0x0000777305097816 */ /* 0x000fca00000000ff */
[----:B------:R-:W2:Y:S01]  /*e2c0*/  I2F.S8 R8, R8 ;  /* 0x0000000800087306 */ /* 0x000ea20000001400 */
[----:B-1----:R-:W-:-:S07]  /*e2d0*/  F2FP.F16.F32.PACK_AB R5, RZ, R6 ;  /* 0x00000006ff05723e */ /* 0x002fce00000000ff */
[----:B------:R-:W1:Y:S01]  /*e2e0*/  I2F.S8 R7, R7 ;  /* 0x0000000700077306 */ /* 0x000e620000001400 */
[----:B------:R-:W-:Y:S01]  /*e2f0*/  @!P1 HADD2.F32 R5, -RZ, R5.H0_H0 ;  /* 0x20000005ff059230 */ /* 0x000fe20000004100 */
[----:B--2---:R-:W-:-:S06]  /*e300*/  F2FP.F16.F32.PACK_AB R10, RZ, R8 ;  /* 0x00000008ff0a723e */ /* 0x004fcc00000000ff */
[----:B------:R-:W2:Y:S01]  /*e310*/  I2F.S8 R9, R9 ;  /* 0x0000000900097306 */ /* 0x000ea20000001400 */
[----:B------:R-:W-:-:S04]  /*e320*/  FSETP.NEU.OR P1, PT, R5, RZ, P1 ;  /* 0x000000ff0500720b */ /* 0x000fc80000f2d400 */
[----:B------:R-:W-:Y:S02]  /*e330*/  SEL R29, RZ, 0x1, !P1 ;  /* 0x00000001ff1d7807 */ /* 0x000fe40004800000 */
[----:B-1----:R-:W-:Y:S01]  /*e340*/  F2FP.F16.F32.PACK_AB R6, RZ, R7 ;  /* 0x00000007ff06723e */ /* 0x002fe200000000ff */
[----:B------:R-:W-:-:S04]  /*e350*/  @!P3 HADD2.F32 R7, -RZ, R10.H0_H0 ;  /* 0x2000000aff07b230 */ /* 0x000fc80000004100 */
[----:B------:R-:W-:Y:S01]  /*e360*/  @!P2 HADD2.F32 R6, -RZ, R6.H0_H0 ;  /* 0x20000006ff06a230 */ /* 0x000fe20000004100 */
[----:B------:R-:W-:Y:S02]  /*e370*/  FSETP.NEU.OR P3, PT, R7, RZ, P3 ;  /* 0x000000ff0700720b */ /* 0x000fe40001f6d400 */
[----:B--2---:R-:W-:Y:S02]  /*e380*/  F2FP.F16.F32.PACK_AB R8, RZ, R9 ;  /* 0x00000009ff08723e */ /* 0x004fe400000000ff */
[----:B------:R-:W-:Y:S02]  /*e390*/  FSETP.NEU.OR P2, PT, R6, RZ, P2 ;  /* 0x000000ff0600720b */ /* 0x000fe4000174d400 */
[----:B------:R-:W-:Y:S01]  /*e3a0*/  SEL R23, RZ, 0x1, !P3 ;  /* 0x00000001ff177807 */ /* 0x000fe20005800000 */
[----:B------:R-:W-:Y:S01]  /*e3b0*/  @!P0 HADD2.F32 R5, -RZ, R8.H0_H0 ;  /* 0x20000008ff058230 */ /* 0x000fe20000004100 */
[----:B------:R-:W-:Y:S02]  /*e3c0*/  SEL R25, RZ, 0x1, !P2 ;  /* 0x00000001ff197807 */ /* 0x000fe40005000000 */
[----:B------:R-:W-:-:S02]  /*e3d0*/  LOP3.LUT R7, R29, 0xffff, RZ, 0xc0, !PT ;  /* 0x0000ffff1d077812 */ /* 0x000fc400078ec0ff */
        /* <DEDUP_REMOVED lines=8> */
.L_x_920:
[----:B------:R-:W-:Y:S05]  /*e460*/  BSYNC.RECONVERGENT B0 ;  /* 0x0000000000007941 */ /* 0x000fea0003800200 */
.L_x_919:
[----:B-1----:R-:W-:Y:S01]  /*e470*/  IMAD.MOV.U32 R5, RZ, RZ, R11 ;  /* 0x000000ffff057224 */ /* 0x002fe200078e000b */
[----:B------:R-:W-:Y:S06]  /*e480*/  @P4 BRA `(.L_x_921) ;  /* 0xfffffffc00404947 */ /* 0x000fec000383ffff */
.L_x_918:
[----:B------:R-:W-:Y:S01]  /*e490*/  ISETP.GE.U32.AND P0, PT, R0, 0x2, PT ;  /* 0x000000020000780c */ /* 0x000fe20003f06070 */
[----:B------:R-:W-:Y:S05]  /*e4a0*/  WARPSYNC.ALL ;  /* 0x0000000000007948 */ /* 0x000fea0003800000 */
[----:B------:R-:W-:Y:S07]  /*e4b0*/  BAR.SYNC.DEFER_BLOCKING 0x0 ;  /* 0x0000000000007b1d */ /* 0x000fee0000010000 */
[----:B------:R-:W-:Y:S05]  /*e4c0*/  @!P0 BRA `(.L_x_917) ;  /* 0x0000000000b48947 */ /* 0x000fea0003800000 */
[----:B------:R-:W-:-:S07]  /*e4d0*/  HFMA2 R3, -RZ, RZ, 0, 5.9604644775390625e-08 ;  /* 0x00000001ff037431 */ /* 0x000fce00000001ff */
.L_x_922:
[----:B--2---:R-:W-:Y:S02]  /*e4e0*/  LOP3.LUT R4, R29, 0xffff, RZ, 0xc0, !PT ;  /* 0x0000ffff1d047812 */ /* 0x004fe400078ec0ff */
[----:B-1----:R-:W-:Y:S02]  /*e4f0*/  LOP3.LUT R5, R25, 0xffff, RZ, 0xc0, !PT ;  /* 0x0000ffff19057812 */ /* 0x002fe400078ec0ff */
[----:B------:R-:W-:Y:S02]  /*e500*/  PRMT R4, R4, 0x8880, RZ ;  /* 0x0000888004047816 */ /* 0x000fe400000000ff */
[----:B------:R-:W-:Y:S02]  /*e510*/  LOP3.LUT R6, R23, 0xffff, RZ, 0xc0, !PT ;  /* 0x0000ffff17067812 */ /* 0x000fe400078ec0ff */
[----:B------:R-:W-:Y:S02]  /*e520*/  PRMT R5, R5, 0x8880, RZ ;  /* 0x0000888005057816 */ /* 0x000fe400000000ff */
[----:B------:R-:W-:Y:S01]  /*e530*/  LOP3.LUT R7, R22, 0xffff, RZ, 0xc0, !PT ;  /* 0x0000ffff16077812 */ /* 0x000fe200078ec0ff */
[----:B------:R-:W1:Y:S01]  /*e540*/  SHFL.DOWN PT, R4, R4, R3, 0x1f ;  /* 0x08001f0304047589 */ /* 0x000e6200000e0000 */
[----:B------:R-:W-:Y:S01]  /*e550*/  PRMT R8, R6, 0x8880, RZ ;  /* 0x0000888006087816 */ /* 0x000fe200000000ff */
[----:B------:R-:W-:Y:S01]  /*e560*/  IMAD.MOV.U32 R6, RZ, RZ, R5 ;  /* 0x000000ffff067224 */ /* 0x000fe200078e0005 */
[----:B------:R-:W-:-:S02]  /*e570*/  PRMT R10, R7, 0x8880, RZ ;  /* 0x00008880070a7816 */ /* 0x000fc400000000ff */
[----:B------:R-:W-:Y:S02]  /*e580*/  LOP3.LUT P3, RZ, R29, 0xff, RZ, 0xc0, !PT ;  /* 0x000000ff1dff7812 */ /* 0x000fe4000786c0ff */
[----:B------:R-:W2:Y:S01]  /*e590*/  SHFL.DOWN PT, R8, R8, R3, 0x1f ;  /* 0x08001f0308087589 */ /* 0x000ea200000e0000 */
[----:B------:R-:W-:Y:S02]  /*e5a0*/  LOP3.LUT P2, RZ, R25, 0xff, RZ, 0xc0, !PT ;  /* 0x000000ff19ff7812 */ /* 0x000fe4000784c0ff */
[----:B------:R-:W-:Y:S01]  /*e5b0*/  LOP3.LUT P1, RZ, R23, 0xff, RZ, 0xc0, !PT ;  /* 0x000000ff17ff7812 */ /* 0x000fe2000782c0ff */
[----:B------:R-:W3:Y:S01]  /*e5c0*/  SHFL.DOWN PT, R6, R6, R3, 0x1f ;  /* 0x08001f0306067589 */ /* 0x000ee200000e0000 */
[----:B------:R-:W-:-:S03]  /*e5d0*/  LOP3.LUT P0, RZ, R22, 0xff, RZ, 0xc0, !PT ;  /* 0x000000ff16ff7812 */ /* 0x000fc6000780c0ff */
[----:B------:R4:W5:Y:S01]  /*e5e0*/  SHFL.DOWN PT, R10, R10, R3, 0x1f ;  /* 0x08001f030a0a7589 */ /* 0x00096200000e0000 */
[----:B-1----:R-:W-:Y:S01]  /*e5f0*/  ISETP.NE.AND P4, PT, R4, RZ, PT ;  /* 0x000000ff0400720c */ /* 0x002fe20003f85270 */
[----:B----4-:R-:W-:-:S03]  /*e600*/  IMAD.SHL.U32 R3, R3, 0x2, RZ ;  /* 0x0000000203037824 */ /* 0x010fc600078e00ff */
[----:B------:R-:W-:Y:S02]  /*e610*/  FSEL R4, RZ, 1, !P4 ;  /* 0x3f800000ff047808 */ /* 0x000fe40006000000 */
[----:B--2---:R-:W-:Y:S02]  /*e620*/  ISETP.NE.AND P5, PT, R8, RZ, PT ;  /* 0x000000ff0800720c */ /* 0x004fe40003fa5270 */
[----:B------:R-:W-:Y:S02]  /*e630*/  F2FP.F16.F32.PACK_AB R7, RZ, R4 ;  /* 0x00000004ff07723e */ /* 0x000fe400000000ff */
[----:B---3--:R-:W-:Y:S02]  /*e640*/  ISETP.NE.AND P4, PT, R6, RZ, PT ;  /* 0x000000ff0600720c */ /* 0x008fe40003f85270 */
[----:B------:R-:W-:Y:S02]  /*e650*/  FSEL R5, RZ, 1, !P5 ;  /* 0x3f800000ff057808 */ /* 0x000fe40006800000 */
[----:B-----5:R-:W-:-:S02]  /*e660*/  ISETP.NE.AND P6, PT, R10, RZ, PT ;  /* 0x000000ff0a00720c */ /* 0x020fc40003fc5270 */
[----:B------:R-:W-:Y:S02]  /*e670*/  FSEL R4, RZ, 1, !P4 ;  /* 0x3f800000ff047808 */ /* 0x000fe40006000000 */
[----:B------:R-:W-:Y:S02]  /*e680*/  FSEL R6, RZ, 1, !P6 ;  /* 0x3f800000ff067808 */ /* 0x000fe40007000000 */
[----:B------:R-:W-:Y:S02]  /*e690*/  ISETP.GE.AND P4, PT, R3, R0, PT ;  /* 0x000000000300720c */ /* 0x000fe40003f86270 */
[----:B------:R-:W-:Y:S01]  /*e6a0*/  F2FP.F16.F32.PACK_AB R8, RZ, R4 ;  /* 0x00000004ff08723e */ /* 0x000fe200000000ff */
[----:B------:R-:W-:Y:S01]  /*e6b0*/  @!P3 HADD2.F32 R4, -RZ, R7.H0_H0 ;  /* 0x20000007ff04b230 */ /* 0x000fe20000004100 */
[----:B------:R-:W-:Y:S02]  /*e6c0*/  F2FP.F16.F32.PACK_AB R9, RZ, R5 ;  /* 0x00000005ff09723e */ /* 0x000fe400000000ff */
[----:B------:R-:W-:Y:S01]  /*e6d0*/  F2FP.F16.F32.PACK_AB R10, RZ, R6 ;  /* 0x00000006ff0a723e */ /* 0x000fe200000000ff */
[----:B------:R-:W-:Y:S01]  /*e6e0*/  @!P2 HADD2.F32 R5, -RZ, R8.H0_H0 ;  /* 0x20000008ff05a230 */ /* 0x000fe20000004100 */
[----:B------:R-:W-:Y:S01]  /*e6f0*/  FSETP.NEU.OR P3, PT, R4, RZ, P3 ;  /* 0x000000ff0400720b */ /* 0x000fe20001f6d400 */
[----:B------:R-:W-:-:S02]  /*e700*/  @!P1 HADD2.F32 R6, -RZ, R9.H0_H0 ;  /* 0x20000009ff069230 */ /* 0x000fc40000004100 */
[----:B------:R-:W-:Y:S01]  /*e710*/  @!P0 HADD2.F32 R7, -RZ, R10.H0_H0 ;  /* 0x2000000aff078230 */ /* 0x000fe20000004100 */
[----:B------:R-:W-:Y:S02]  /*e720*/  FSETP.NEU.OR P2, PT, R5, RZ, P2 ;  /* 0x000000ff0500720b */ /* 0x000fe4000174d400 */
[----:B------:R-:W-:Y:S02]  /*e730*/  FSETP.NEU.OR P1, PT, R6, RZ, P1 ;  /* 0x000000ff0600720b */ /* 0x000fe40000f2d400 */
[----:B------:R-:W-:Y:S02]  /*e740*/  FSETP.NEU.OR P0, PT, R7, RZ, P0 ;  /* 0x000000ff0700720b */ /* 0x000fe4000070d400 */
[----:B------:R-:W-:Y:S02]  /*e750*/  SEL R29, RZ, 0x1, !P3 ;  /* 0x00000001ff1d7807 */ /* 0x000fe40005800000 */
[----:B------:R-:W-:Y:S02]  /*e760*/  SEL R25, RZ, 0x1, !P2 ;  /* 0x00000001ff197807 */ /* 0x000fe40005000000 */
[----:B------:R-:W-:-:S02]  /*e770*/  SEL R23, RZ, 0x1, !P1 ;  /* 0x00000001ff177807 */ /* 0x000fc40004800000 */
[----:B------:R-:W-:Y:S01]  /*e780*/  SEL R22, RZ, 0x1, !P0 ;  /* 0x00000001ff167807 */ /* 0x000fe20004000000 */
[----:B------:R-:W-:Y:S06]  /*e790*/  @!P4 BRA `(.L_x_922) ;  /* 0xfffffffc0050c947 */ /* 0x000fec000383ffff */
.L_x_917:
[----:B------:R-:W3:Y:S01]  /*e7a0*/  LDCU UR9, c[0x0][0x558] ;  /* 0x0000ab00ff0977ac */ /* 0x000ee20008000800 */
[----:B------:R-:W-:Y:S01]  /*e7b0*/  MOV R27, RZ ;  /* 0x000000ff001b7202 */ /* 0x000fe20000000f00 */
[----:B------:R-:W4:Y:S01]  /*e7c0*/  LDCU.64 UR6, c[0x0][0x3a8] ;  /* 0x00007500ff0677ac */ /* 0x000f220008000a00 */
[----:B------:R-:W5:Y:S01]  /*e7d0*/  LDCU UR8, c[0x0][0x394] ;  /* 0x00007280ff0877ac */ /* 0x000f620008000800 */
[----:B---3--:R-:W-:-:S04]  /*e7e0*/  UIADD3 UR5, UPT, UPT, UR9, -0x1, URZ ;  /* 0xffffffff09057890 */ /* 0x008fc8000fffe0ff */
[----:B------:R-:W-:Y:S01]  /*e7f0*/  UISETP.LT.U32.AND UP0, UPT, UR5, 0x18, UPT ;  /* 0x000000180500788c */ /* 0x000fe2000bf01070 */
[----:B----4-:R-:W-:-:S03]  /*e800*/  IMAD R0, R2, UR6, RZ ;  /* 0x0000000602007c24 */ /* 0x010fc6000f8e02ff */
[----:B------:R-:W-:Y:S01]  /*e810*/  USEL UR4, UR5, 0x18, UP0 ;  /* 0x0000001805047887 */ /* 0x000fe20008000000 */
[----:B------:R-:W-:Y:S01]  /*e820*/  IMAD R3, R17, UR7, R0 ;  /* 0x0000000711037c24 */ /* 0x000fe2000f8e0200 */
[----:B------:R-:W-:Y:S02]  /*e830*/  UISETP.NE.AND UP0, UPT, UR9, URZ, UPT ;  /* 0x000000ff0900728c */ /* 0x000fe4000bf05270 */
[----:B------:R-:W-:Y:S01]  /*e840*/  UIADD3 UR4, UPT, UPT, UR4, 0x1, URZ ;  /* 0x0000000104047890 */ /* 0x000fe2000fffe0ff */
[----:B-----5:R-:W-:-:S04]  /*e850*/  IMAD R3, R16, UR8, R3 ;  /* 0x0000000810037c24 */ /* 0x020fc8000f8e0203 */
[----:B------:R-:W-:Y:S02]  /*e860*/  IMAD.SHL.U32 R7, R3, 0x4, RZ ;  /* 0x0000000403077824 */ /* 0x000fe400078e00ff */
[----:B------:R-:W-:Y:S05]  /*e870*/  BRA.U !UP0, `(.L_x_923) ;  /* 0x0000001108447547 */ /* 0x000fea000b800000 */
[----:B------:R-:W2:Y:S01]  /*e880*/  LDCU.64 UR8, c[0x0][0x560] ;  /* 0x0000ac00ff0877ac */ /* 0x000ea20008000a00 */
[----:B-1----:R-:W-:Y:S01]  /*e890*/  IMAD.MOV.U32 R6, RZ, RZ, RZ ;  /* 0x000000ffff067224 */ /* 0x002fe200078e00ff */
[----:B------:R-:W1:Y:S01]  /*e8a0*/  LDCU UR7, c[0x0][0x55c] ;  /* 0x0000ab80ff0777ac */ /* 0x000e620008000800 */
[----:B------:R-:W3:Y:S01]  /*e8b0*/  LDCU UR6, c[0x0][0x688] ;  /* 0x0000d100ff0677ac */ /* 0x000ee20008000800 */
[----:B------:R-:W-:Y:S01]  /*e8c0*/  UISETP.NE.AND UP1, UPT, UR5, URZ, UPT ;  /* 0x000000ff0500728c */ /* 0x000fe2000bf25270 */
[----:B--2---:R-:W-:-:S05]  /*e8d0*/  IMAD.HI.U32 R4, R7, UR8, R6 ;  /* 0x0000000807047c27 */ /* 0x004fca000f8e0006 */
[----:B------:R-:W-:-:S04]  /*e8e0*/  SHF.R.U32.HI R5, RZ, UR9, R4 ;  /* 0x00000009ff057c19 */ /* 0x000fc80008011604 */
[----:B------:R-:W-:-:S05]  /*e8f0*/  IADD3 R3, PT, PT, -R5, RZ, RZ ;  /* 0x000000ff05037210 */ /* 0x000fca0007ffe1ff */
[----:B-1----:R-:W-:-:S04]  /*e900*/  IMAD R3, R3, UR7, R7 ;  /* 0x0000000703037c24 */ /* 0x002fc8000f8e0207 */
        /* <DEDUP_REMOVED lines=264> */
.L_x_923:
[----:B------:R-:W-:Y:S01]  /*f990*/  IMAD.MOV.U32 R26, RZ, RZ, RZ ;  /* 0x000000ffff1a7224 */ /* 0x000fe200078e00ff */
[----:B------:R-:W-:Y:S06]  /*f9a0*/  BRA.U !UP0, `(.L_x_924) ;  /* 0x0000001108487547 */ /* 0x000fec000b800000 */
[----:B------:R-:W3:Y:S01]  /*f9b0*/  LDCU.64 UR6, c[0x0][0x560] ;  /* 0x0000ac00ff0677ac */ /* 0x000ee20008000a00 */
[----:B--2---:R-:W-:Y:S02]  /*f9c0*/  HFMA2 R4, -RZ, RZ, 0, 0 ;  /* 0x00000000ff047431 */ /* 0x004fe400000001ff */
[----:B-1----:R-:W-:Y:S01]  /*f9d0*/  VIADD R5, R7, 0x1 ;  /* 0x0000000107057836 */ /* 0x002fe20000000000 */
[----:B------:R-:W1:Y:S01]  /*f9e0*/  LDCU UR8, c[0x0][0x55c] ;  /* 0x0000ab80ff0877ac */ /* 0x000e620008000800 */
[----:B------:R-:W2:Y:S01]  /*f9f0*/  LDCU UR9, c[0x0][0x688] ;  /* 0x0000d100ff0977ac */ /* 0x000ea20008000800 */
[----:B------:R-:W-:Y:S01]  /*fa00*/  UISETP.NE.AND UP1, UPT, UR5, URZ, UPT ;  /* 0x000000ff0500728c */ /* 0x000fe2000bf25270 */
[----:B---3--:R-:W-:-:S05]  /*fa10*/  IMAD.HI.U32 R8, R5, UR6, R4 ;  /* 0x0000000605087c27 */ /* 0x008fca000f8e0004 */
[----:B------:R-:W-:-:S05]  /*fa20*/  SHF.R.U32.HI R9, RZ, UR7, R8 ;  /* 0x00000007ff097c19 */ /* 0x000fca0008011608 */
[----:B------:R-:W-:-:S04]  /*fa30*/  IMAD.MOV R4, RZ, RZ, -R9 ;  /* 0x000000ffff047224 */ /* 0x000fc800078e0a09 */
[----:B-1----:R-:W-:-:S04]  /*fa40*/  IMAD R4, R4, UR8, R5 ;  /* 0x0000000804047c24 */ /* 0x002fc8000f8e0205 */
[----:B--2---:R-:W-:Y:S01]  /*fa50*/  IMAD R26, R4, UR9, RZ ;  /* 0x00000009041a7c24 */ /* 0x004fe2000f8e02ff */
        /* <DEDUP_REMOVED lines=263> */
.L_x_924:
[----:B------:R-:W-:Y:S01]  /*10ad0*/  IMAD.MOV.U32 R24, RZ, RZ, RZ ;  /* 0x000000ffff187224 */ /* 0x000fe200078e00ff */
[----:B------:R-:W-:Y:S06]  /*10ae0*/  BRA.U !UP0, `(.L_x_925) ;  /* 0x0000001108487547 */ /* 0x000fec000b800000 */
[----:B------:R-:W3:Y:S01]  /*10af0*/  LDCU.64 UR6, c[0x0][0x560] ;  /* 0x0000ac00ff0677ac */ /* 0x000ee20008000a00 */
[----:B-12---:R-:W-:Y:S01]  /*10b00*/  IADD3 R5, PT, PT, R7, 0x2, RZ ;  /* 0x0000000207057810 */ /* 0x006fe20007ffe0ff */
[----:B------:R-:W-:Y:S01]  /*10b10*/  IMAD.MOV.U32 R4, RZ, RZ, RZ ;  /* 0x000000ffff047224 */ /* 0x000fe200078e00ff */
        /* <DEDUP_REMOVED lines=271> */
.L_x_925:
[----:B------:R-:W-:Y:S01]  /*11c10*/  MOV R18, RZ ;  /* 0x000000ff00127202 */ /* 0x000fe20000000f00 */
[----:B------:R-:W-:Y:S06]  /*11c20*/  BRA.U !UP0, `(.L_x_926) ;  /* 0x0000001108487547 */ /* 0x000fec000b800000 */
[----:B------:R-:W3:Y:S01]  /*11c30*/  LDCU.64 UR6, c[0x0][0x560] ;  /* 0x0000ac00ff0677ac */ /* 0x000ee20008000a00 */
[----:B--2---:R-:W-:Y:S01]  /*11c40*/  MOV R4, RZ ;  /* 0x000000ff00047202 */ /* 0x004fe20000000f00 */
        /* <DEDUP_REMOVED lines=272> */
.L_x_926:
[----:B------:R-:W3:Y:S01]  /*12d50*/  LDC.64 R8, c[0x0][0x768] ;  /* 0x0001da00ff087b82 */ /* 0x000ee20000000a00 */
[----:B------:R-:W4:Y:S02]  /*12d60*/  LDCU UR6, c[0x0][0x3a4] ;  /* 0x00007480ff0677ac */ /* 0x000f240008000800 */
[----:B----4-:R-:W-:Y:S01]  /*12d70*/  UISETP.NE.AND UP1, UPT, UR6, URZ, UPT ;  /* 0x000000ff0600728c */ /* 0x010fe2000bf25270 */
[----:B---3--:R-:W-:Y:S02]  /*12d80*/  ISETP.NE.U32.AND P0, PT, R8, RZ, PT ;  /* 0x000000ff0800720c */ /* 0x008fe40003f05070 */
[----:B--2---:R-:W-:Y:S02]  /*12d90*/  IADD3 R4, P1, PT, R27, R8, RZ ;  /* 0x000000081b047210 */ /* 0x004fe40007f3e0ff */
[----:B------:R-:W-:Y:S02]  /*12da0*/  ISETP.NE.AND.EX P0, PT, R9, RZ, PT, P0 ;  /* 0x000000ff0900720c */ /* 0x000fe40003f05300 */
[----:B------:R-:W-:-:S02]  /*12db0*/  IADD3.X R0, PT, PT, RZ, R9, RZ, P1, !PT ;  /* 0x00000009ff007210 */ /* 0x000fc40000ffe4ff */
[----:B------:R-:W-:Y:S02]  /*12dc0*/  SEL R4, R4, RZ, P0 ;  /* 0x000000ff04047207 */ /* 0x000fe40000000000 */
[----:B-1----:R-:W-:Y:S01]  /*12dd0*/  SEL R5, R0, RZ, P0 ;  /* 0x000000ff00057207 */ /* 0x002fe20000000000 */
        /* <DEDUP_REMOVED lines=277> */
.L_x_928:
        /* <DEDUP_REMOVED lines=276> */
.L_x_929:
        /* <DEDUP_REMOVED lines=276> */
.L_x_930:
        /* <DEDUP_REMOVED lines=276> */
.L_x_931:
        /* <DEDUP_REMOVED lines=26> */
.L_x_933:
[----:B------:R-:W-:Y:S05]  /*17490*/  BSYNC.RECONVERGENT B0 ;  /* 0x0000000000007941 */ /* 0x000fea0003800200 */
.L_x_932:
        /* <DEDUP_REMOVED lines=31> */
[----:B-1----:R-:W-:-:S05]  /*17690*/  IMAD.IADD R0, R0, 0x1, R9 ;  /* 0x0000000100007824 */ /* 0x002fca00078e0209 */
[----:B------:R-:W-:-:S04]  /*176a0*/  ISETP.NE.AND P1, PT, R0, UR4, PT ;  /* 0x0000000400007c0c */ /* 0x000fc8000bf25270 */
[----:B------:R-:W-:-:S05]  /*176b0*/  SEL R0, RZ, 0x1, P1 ;  /* 0x00000001ff007807 */ /* 0x000fca0000800000 */
[----:B------:R2:W-:Y:S04]  /*176c0*/  STS.U8 [UR5], R0 ;  /* 0x00000000ff007988 */ /* 0x0005e80008000005 */
.L_x_935:
[----:B------:R-:W-:Y:S05]  /*176d0*/  BSYNC.RECONVERGENT B0 ;  /* 0x0000000000007941 */ /* 0x000fea0003800200 */
.L_x_934:
        /* <DEDUP_REMOVED lines=40> */
.L_x_940:
[----:B------:R-:W-:-:S04]  /*17960*/  IMAD.IADD R9, R3, 0x1, R0 ;  /* 0x0000000103097824 */ /* 0x000fc800078e0200 */
[----:B---3--:R-:W-:-:S05]  /*17970*/  IMAD.WIDE.U32 R8, R9, 0x4, R6 ;  /* 0x0000000409087825 */ /* 0x008fca00078e0006 */
[----:B------:R-:W2:Y:S04]  /*17980*/  LDG.E.S8 R10, desc[UR36][R8.64] ;  /* 0x00000024080a7981 */ /* 0x000ea8000c1e1300 */
[----:B------:R-:W3:Y:S04]  /*17990*/  LDG.E.U8 R12, desc[UR36][R8.64+0x1] ;  /* 0x00000124080c7981 */ /* 0x000ee8000c1e1100 */
[----:B------:R-:W4:Y:S04]  /*179a0*/  LDG.E.U8 R13, desc[UR36][R8.64+0x2] ;  /* 0x00000224080d7981 */ /* 0x000f28000c1e1100 */
[----:B------:R1:W5:Y:S01]  /*179b0*/  LDG.E.U8 R14, desc[UR36][R8.64+0x3] ;  /* 0x00000324080e7981 */ /* 0x000362000c1e1100 */
[----:B------:R-:W-:-:S02]  /*179c0*/  LOP3.LUT P2, RZ, R25, 0xff, RZ, 0xc0, !PT ;  /* 0x000000ff19ff7812 */ /* 0x000fc4000784c0ff */
[----:B------:R-:W-:Y:S02]  /*179d0*/  LOP3.LUT P3, RZ, R23, 0xff, RZ, 0xc0, !PT ;  /* 0x000000ff17ff7812 */ /* 0x000fe4000786c0ff */
[----:B------:R-:W-:Y:S02]  /*179e0*/  LOP3.LUT P4, RZ, R22, 0xff, RZ, 0xc0, !PT ;  /* 0x000000ff16ff7812 */ /* 0x000fe4000788c0ff */
[----:B------:R-:W-:Y:S02]  /*179f0*/  LOP3.LUT P1, RZ, R19, 0xff, RZ, 0xc0, !PT ;  /* 0x000000ff13ff7812 */ /* 0x000fe4000782c0ff */
[----:B------:R-:W-:-:S04]  /*17a00*/  IADD3 R0, PT, PT, R11, R0, RZ ;  /* 0x000000000b007210 */ /* 0x000fc80007ffe0ff */
[----:B------:R-:W-:Y:S01]  /*17a10*/  ISETP.GE.U32.AND P5, PT, R0, UR6, PT ;  /* 0x0000000600007c0c */ /* 0x000fe2000bfa6070 */
[----:B--2---:R-:W1:Y:S08]  /*17a20*/  I2F.S16 R10, R10 ;  /* 0x0000000a000a7306 */ /* 0x004e700000101400 */
[----:B---3--:R-:W2:Y:S01]  /*17a30*/  I2F.S8 R12, R12 ;  /* 0x0000000c000c7306 */ /* 0x008ea20000001400 */
[----:B-1----:R-:W-:-:S07]  /*17a40*/  F2FP.F16.F32.PACK_AB R9, RZ, R10 ;  /* 0x0000000aff09723e */ /* 0x002fce00000000ff */
[----:B----4-:R-:W1:Y:S01]  /*17a50*/  I2F.S8 R13, R13 ;  /* 0x0000000d000d7306 */ /* 0x010e620000001400 */
[----:B------:R-:W-:Y:S01]  /*17a60*/  @!P2 HADD2.F32 R8, -RZ, R9.H0_H0 ;  /* 0x20000009ff08a230 */ /* 0x000fe20000004100 */
[----:B--2---:R-:W-:-:S06]  /*17a70*/  F2FP.F16.F32.PACK_AB R15, RZ, R12 ;  /* 0x0000000cff0f723e */ /* 0x004fcc00000000ff */
[----:B-----5:R-:W2:Y:S01]  /*17a80*/  I2F.S8 R14, R14 ;  /* 0x0000000e000e7306 */ /* 0x020ea20000001400 */
        /* <DEDUP_REMOVED lines=10> */
[----:B------:R-:W-:-:S04]  /*17b30*/  SEL R22, RZ, 0x1, !P4 ;  /* 0x00000001ff167807 */ /* 0x000fc80006000000 */
[----:B------:R-:W-:-:S04]  /*17b40*/  FSETP.NEU.OR P1, PT, R12, RZ, P1 ;  /* 0x000000ff0c00720b */ /* 0x000fc80000f2d400 */
[----:B------:R-:W-:Y:S01]  /*17b50*/  SEL R19, RZ, 0x1, !P1 ;  /* 0x00000001ff137807 */ /* 0x000fe20004800000 */
[----:B------:R-:W-:Y:S08]  /*17b60*/  @!P5 BRA `(.L_x_940) ;  /* 0xfffffffc007cd947 */ /* 0x000ff0000383ffff */
[----:B------:R-:W-:Y:S05]  /*17b70*/  BSYNC.RECONVERGENT B1 ;  /* 0x0000000000017941 */ /* 0x000fea0003800200 */
.L_x_939:
[----:B------:R-:W-:Y:S05]  /*17b80*/  BRA `(.L_x_938) ;  /* 0x0000000000c87947 */ /* 0x000fea0003800000 */
.L_x_937:
        /* <DEDUP_REMOVED lines=9> */
[C---:B------:R-:W-:Y:S01]  /*17c20*/  PRMT R23, R25.reuse, 0x7610, R23 ;  /* 0x0000761019177816 */ /* 0x040fe20000000017 */
[----:B------:R-:W-:Y:S01]  /*17c30*/  IMAD.MOV.U32 R3, RZ, RZ, R17 ;  /* 0x000000ffff037224 */ /* 0x000fe200078e0011 */
[C---:B------:R-:W-:Y:S02]  /*17c40*/  PRMT R22, R25.reuse, 0x7610, R22 ;  /* 0x0000761019167816 */ /* 0x040fe40000000016 */
[----:B------:R-:W-:-:S03]  /*17c50*/  PRMT R19, R25, 0x7610, R19 ;  /* 0x0000761019137816 */ /* 0x000fc60000000013 */
[----:B------:R-:W3:Y:S08]  /*17c60*/  LDC.64 R6, c[0x0][0x770] ;  /* 0x0001dc00ff067b82 */ /* 0x000ef00000000a00 */
[----:B------:R-:W4:Y:S01]  /*17c70*/  LDC R14, c[0x0][0x364] ;  /* 0x0000d900ff0e7b82 */ /* 0x000f220000000800 */
[----:B-1----:R-:W-:-:S07]  /*17c80*/  IMAD R16, R16, UR4, RZ ;  /* 0x0000000410107c24 */ /* 0x002fce000f8e02ff */
.L_x_941:
[----:B------:R-:W-:-:S05]  /*17c90*/  IADD3 R9, PT, PT, R16, R3, RZ ;  /* 0x0000000310097210 */ /* 0x000fca0007ffe0ff */
[----:B--2---:R-:W-:-:S04]  /*17ca0*/  IMAD R9, R9, R13, R2 ;  /* 0x0000000d09097224 */ /* 0x004fc800078e0202 */
[----:B---3--:R-:W-:-:S05]  /*17cb0*/  IMAD.WIDE.U32 R8, R9, 0x4, R6 ;  /* 0x0000000409087825 */ /* 0x008fca00078e0006 */
[----:B------:R-:W2:Y:S04]  /*17cc0*/  LDG.E.S8 R0, desc[UR36][R8.64] ;  /* 0x0000002408007981 */ /* 0x000ea8000c1e1300 */
[----:B------:R-:W3:Y:S04]  /*17cd0*/  LDG.E.U8 R10, desc[UR36][R8.64+0x1] ;  /* 0x00000124080a7981 */ /* 0x000ee8000c1e1100 */
[----:B------:R-:W5:Y:S04]  /*17ce0*/  LDG.E.U8 R11, desc[UR36][R8.64+0x2] ;  /* 0x00000224080b7981 */ /* 0x000f68000c1e1100 */
[----:B------:R1:W5:Y:S01]  /*17cf0*/  LDG.E.U8 R12, desc[UR36][R8.64+0x3] ;  /* 0x00000324080c7981 */ /* 0x000362000c1e1100 */
[----:B------:R-:W-:Y:S01]  /*17d00*/  LOP3.LUT P1, RZ, R25, 0xff, RZ, 0xc0, !PT ;  /* 0x000000ff19ff7812 */ /* 0x000fe2000782c0ff */
[----:B----4-:R-:W-:Y:S01]  /*17d10*/  IMAD.IADD R3, R14, 0x1, R3 ;  /* 0x000000010e037824 */ /* 0x010fe200078e0203 */
[----:B------:R-:W-:-:S02]  /*17d20*/  LOP3.LUT P3, RZ, R23, 0xff, RZ, 0xc0, !PT ;  /* 0x000000ff17ff7812 */ /* 0x000fc4000786c0ff */
[----:B------:R-:W-:Y:S02]  /*17d30*/  LOP3.LUT P4, RZ, R22, 0xff, RZ, 0xc0, !PT ;  /* 0x000000ff16ff7812 */ /* 0x000fe4000788c0ff */
[----:B------:R-:W-:Y:S02]  /*17d40*/  LOP3.LUT P2, RZ, R19, 0xff, RZ, 0xc0, !PT ;  /* 0x000000ff13ff7812 */ /* 0x000fe4000784c0ff */
[----:B------:R-:W-:Y:S01]  /*17d50*/  ISETP.GE.U32.AND P5, PT, R3, UR5, PT ;  /* 0x0000000503007c0c */ /* 0x000fe2000bfa6070 */
[----:B--2---:R-:W1:Y:S08]  /*17d60*/  I2F.S16 R0, R0 ;  /* 0x0000000000007306 */ /* 0x004e700000101400 */
[----:B---3--:R-:W2:Y:S01]  /*17d70*/  I2F.S8 R10, R10 ;  /* 0x0000000a000a7306 */ /* 0x008ea20000001400 */
[----:B-1----:R-:W-:-:S07]  /*17d80*/  F2FP.F16.F32.PACK_AB R9, RZ, R0 ;  /* 0x00000000ff09723e */ /* 0x002fce00000000ff */
[----:B-----5:R-:W1:Y:S01]  /*17d90*/  I2F.S8 R11, R11 ;  /* 0x0000000b000b7306 */ /* 0x020e620000001400 */
        /* <DEDUP_REMOVED lines=17> */
.L_x_938:
[----:B------:R-:W-:Y:S05]  /*17eb0*/  BSYNC.RECONVERGENT B0 ;  /* 0x0000000000007941 */ /* 0x000fea0003800200 */
.L_x_936:
        /* <DEDUP_REMOVED lines=19> */
.L_x_945:
[----:B------:R-:W-:Y:S01]  /*17ff0*/  USHF.R.U32.HI UR7, URZ, 0x1, UR4 ;  /* 0x00000001ff077899 */ /* 0x000fe20008011604 */
[----:B------:R-:W-:Y:S05]  /*18000*/  BAR.SYNC.DEFER_BLOCKING 0x0 ;  /* 0x0000000000007b1d */ /* 0x000fea0000010000 */
[----:B-1----:R-:W-:Y:S01]  /*18010*/  IADD3 R3, PT, PT, R17, UR7, RZ ;  /* 0x0000000711037c10 */ /* 0x002fe2000fffe0ff */
[----:B------:R-:W-:Y:S03]  /*18020*/  BSSY.RECONVERGENT B0, `(.L_x_943) ;  /* 0x0000029000007945 */ /* 0x000fe60003800200 */
        /* <DEDUP_REMOVED lines=40> */
.L_x_944:
[----:B------:R-:W-:Y:S05]  /*182b0*/  BSYNC.RECONVERGENT B0 ;  /* 0x0000000000007941 */ /* 0x000fea0003800200 */
.L_x_943:
[----:B------:R-:W-:-:S03]  /*182c0*/  UISETP.GT.U32.AND UP0, UPT, UR4, 0x3, UPT ;  /* 0x000000030400788c */ /* 0x000fc6000bf04070 */
[----:B------:R-:W-:-:S06]  /*182d0*/  UMOV UR4, UR7 ;  /* 0x0000000700047c82 */ /* 0x000fcc0008000000 */
[----:B------:R-:W-:Y:S05]  /*182e0*/  BRA.U UP0, `(.L_x_945) ;  /* 0xfffffffd00407547 */ /* 0x000fea000b83ffff */
.L_x_942:
        /* <DEDUP_REMOVED lines=17> */
[----:B--2---:R-:W-:-:S07]  /*18400*/  IMAD.U32 R3, RZ, RZ, UR5 ;  /* 0x00000005ff037e24 */ /* 0x004fce000f8e00ff */
.L_x_950:
[----:B------:R-:W-:Y:S01]  /*18410*/  SHF.R.U32.HI R11, RZ, 0x1, R3 ;  /* 0x00000001ff0b7819 */ /* 0x000fe20000011603 */
[----:B------:R-:W-:Y:S01]  /*18420*/  BAR.SYNC.DEFER_BLOCKING 0x0 ;  /* 0x0000000000007b1d */ /* 0x000fe20000010000 */
[----:B------:R-:W-:Y:S02]  /*18430*/  ISETP.GT.U32.AND P4, PT, R3, 0x7f, PT ;  /* 0x0000007f0300780c */ /* 0x000fe40003f84070 */
[----:B------:R-:W-:-:S03]  /*18440*/  IADD3 R6, PT, PT, R11, R2, RZ ;  /* 0x000000020b067210 */ /* 0x000fc60007ffe0ff */
[----:B------:R-:W-:Y:S01]  /*18450*/  BSSY.RECONVERGENT B0, `(.L_x_948) ;  /* 0x0000028000007945 */ /* 0x000fe20003800200 */
[----:B------:R-:W-:-:S04]  /*18460*/  ISETP.GE.U32.AND P1, PT, R6, UR5, PT ;  /* 0x0000000506007c0c */ /* 0x000fc8000bf26070 */
        /* <DEDUP_REMOVED lines=38> */
.L_x_949:
[----:B------:R-:W-:Y:S05]  /*186d0*/  BSYNC.RECONVERGENT B0 ;  /* 0x0000000000007941 */ /* 0x000fea0003800200 */
.L_x_948:
[----:B-1----:R-:W-:Y:S01]  /*186e0*/  MOV R3, R11 ;  /* 0x0000000b00037202 */ /* 0x002fe20000000f00 */
[----:B------:R-:W-:Y:S06]  /*186f0*/  @P4 BRA `(.L_x_950) ;  /* 0xfffffffc00444947 */ /* 0x000fec000383ffff */
.L_x_947:
[----:B------:R-:W-:Y:S01]  /*18700*/  BAR.SYNC.DEFER_BLOCKING 0x0 ;  /* 0x0000000000007b1d */ /* 0x000fe20000010000 */
[----:B------:R-:W-:-:S09]  /*18710*/  UISETP.GE.U32.AND UP0, UPT, UR4, 0x2, UPT ;  /* 0x000000020400788c */ /* 0x000fd2000bf06070 */
[----:B------:R-:W-:Y:S05]  /*18720*/  BRA.U !UP0, `(.L_x_946) ;  /* 0x0000000108b87547 */ /* 0x000fea000b800000 */
[----:B-12---:R-:W-:-:S07]  /*18730*/  IMAD.MOV.U32 R0, RZ, RZ, 0x1 ;  /* 0x00000001ff007424 */ /* 0x006fce00078e00ff */
.L_x_951:
[----:B------:R-:W-:Y:S02]  /*18740*/  LOP3.LUT R2, R25, 0xffff, RZ, 0xc0, !PT ;  /* 0x0000ffff19027812 */ /* 0x000fe400078ec0ff */
[----:B------:R-:W-:Y:S02]  /*18750*/  LOP3.LUT R3, R23, 0xffff, RZ, 0xc0, !PT ;  /* 0x0000ffff17037812 */ /* 0x000fe400078ec0ff */
[----:B------:R-:W-:Y:S02]  /*18760*/  PRMT R7, R2, 0x8880, RZ ;  /* 0x0000888002077816 */ /* 0x000fe400000000ff */
[----:B------:R-:W-:Y:S02]  /*18770*/  PRMT R8, R3, 0x8880, RZ ;  /* 0x0000888003087816 */ /* 0x000fe400000000ff */
[----:B------:R-:W-:Y:S02]  /*18780*/  MOV R3, R7 ;  /* 0x0000000700037202 */ /* 0x000fe40000000f00 */
[----:B------:R-:W-:Y:S01]  /*18790*/  LOP3.LUT R6, R22, 0xffff, RZ, 0xc0, !PT ;  /* 0x0000ffff16067812 */ /* 0x000fe200078ec0ff */
[----:B------:R-:W-:Y:S01]  /*187a0*/  IMAD.MOV.U32 R7, RZ, RZ, R8 ;  /* 0x000000ffff077224 */ /* 0x000fe200078e0008 */
[----:B------:R-:W-:-:S02]  /*187b0*/  LOP3.LUT R2, R19, 0xffff, RZ, 0xc0, !PT ;  /* 0x0000ffff13027812 */ /* 0x000fc400078ec0ff */
[----:B------:R-:W-:Y:S01]  /*187c0*/  PRMT R9, R6, 0x8880, RZ ;  /* 0x0000888006097816 */ /* 0x000fe200000000ff */
[----:B------:R-:W1:Y:S01]  /*187d0*/  SHFL.DOWN PT, R3, R3, R0, 0x1f ;  /* 0x08001f0003037589 */ /* 0x000e6200000e0000 */
[----:B------:R-:W-:Y:S02]  /*187e0*/  PRMT R11, R2, 0x8880, RZ ;  /* 0x00008880020b7816 */ /* 0x000fe400000000ff */
[----:B------:R-:W-:Y:S01]  /*187f0*/  LOP3.LUT P2, RZ, R25, 0xff, RZ, 0xc0, !PT ;  /* 0x000000ff19ff7812 */ /* 0x000fe2000784c0ff */
[----:B------:R-:W2:Y:S01]  /*18800*/  SHFL.DOWN PT, R7, R7, R0, 0x1f ;  /* 0x08001f0007077589 */ /* 0x000ea200000e0000 */
[----:B------:R-:W-:Y:S02]  /*18810*/  LOP3.LUT P4, RZ, R23, 0xff, RZ, 0xc0, !PT ;  /* 0x000000ff17ff7812 */ /* 0x000fe4000788c0ff */
[----:B------:R-:W-:Y:S01]  /*18820*/  LOP3.LUT P3, RZ, R22, 0xff, RZ, 0xc0, !PT ;  /* 0x000000ff16ff7812 */ /* 0x000fe2000786c0ff */
[----:B------:R-:W3:Y:S01]  /*18830*/  SHFL.DOWN PT, R9, R9, R0, 0x1f ;  /* 0x08001f0009097589 */ /* 0x000ee200000e0000 */
[----:B------:R-:W-:-:S03]  /*18840*/  LOP3.LUT P1, RZ, R19, 0xff, RZ, 0xc0, !PT ;  /* 0x000000ff13ff7812 */ /* 0x000fc6000782c0ff */
[----:B------:R4:W5:Y:S02]  /*18850*/  SHFL.DOWN PT, R11, R11, R0, 0x1f ;  /* 0x08001f000b0b7589 */ /* 0x00096400000e0000 */
[----:B----4-:R-:W-:Y:S02]  /*18860*/  SHF.L.U32 R0, R0, 0x1, RZ ;  /* 0x0000000100007819 */ /* 0x010fe400000006ff */
[----:B-1----:R-:W-:Y:S02]  /*18870*/  ISETP.NE.AND P6, PT, R3, RZ, PT ;  /* 0x000000ff0300720c */ /* 0x002fe40003fc5270 */
[----:B--2---:R-:W-:Y:S02]  /*18880*/  ISETP.NE.AND P5, PT, R7, RZ, PT ;  /* 0x000000ff0700720c */ /* 0x004fe40003fa5270 */
[----:B------:R-:W-:Y:S02]  /*18890*/  FSEL R2, RZ, 1, !P6 ;  /* 0x3f800000ff027808 */ /* 0x000fe40007000000 */
[----:B------:R-:W-:-:S02]  /*188a0*/  FSEL R3, RZ, 1, !P5 ;  /* 0x3f800000ff037808 */ /* 0x000fc40006800000 */
[----:B---3--:R-:W-:Y:S02]  /*188b0*/  ISETP.NE.AND P6, PT, R9, RZ, PT ;  /* 0x000000ff0900720c */ /* 0x008fe40003fc5270 */
[----:B-----5:R-:W-:Y:S02]  /*188c0*/  ISETP.NE.AND P5, PT, R11, RZ, PT ;  /* 0x000000ff0b00720c */ /* 0x020fe40003fa5270 */
[----:B------:R-:W-:Y:S02]  /*188d0*/  F2FP.F16.F32.PACK_AB R7, RZ, R2 ;  /* 0x00000002ff07723e */ /* 0x000fe400000000ff */
[----:B------:R-:W-:Y:S02]  /*188e0*/  FSEL R2, RZ, 1, !P6 ;  /* 0x3f800000ff027808 */ /* 0x000fe40007000000 */
[----:B------:R-:W-:Y:S02]  /*188f0*/  FSEL R6, RZ, 1, !P5 ;  /* 0x3f800000ff067808 */ /* 0x000fe40006800000 */
[----:B------:R-:W-:-:S02]  /*18900*/  ISETP.GE.AND P5, PT, R0, UR4, PT ;  /* 0x0000000400007c0c */ /* 0x000fc4000bfa6270 */
[----:B------:R-:W-:Y:S02]  /*18910*/  F2FP.F16.F32.PACK_AB R3, RZ, R3 ;  /* 0x00000003ff03723e */ /* 0x000fe400000000ff */
[----:B------:R-:W-:Y:S01]  /*18920*/  F2FP.F16.F32.PACK_AB R8, RZ, R2 ;  /* 0x00000002ff08723e */ /* 0x000fe200000000ff */
[----:B------:R-:W-:Y:S01]  /*18930*/  @!P2 HADD2.F32 R2, -RZ, R7.H0_H0 ;  /* 0x20000007ff02a230 */ /* 0x000fe20000004100 */
[----:B------:R-:W-:Y:S01]  /*18940*/  F2FP.F16.F32.PACK_AB R9, RZ, R6 ;  /* 0x00000006ff09723e */ /* 0x000fe200000000ff */
[----:B------:R-:W-:Y:S02]  /*18950*/  @!P4 HADD2.F32 R3, -RZ, R3.H0_H0 ;  /* 0x20000003ff03c230 */ /* 0x000fe40000004100 */
[----:B------:R-:W-:Y:S01]  /*18960*/  @!P3 HADD2.F32 R6, -RZ, R8.H0_H0 ;  /* 0x20000008ff06b230 */ /* 0x000fe20000004100 */
[----:B------:R-:W-:Y:S01]  /*18970*/  FSETP.NEU.OR P2, PT, R2, RZ, P2 ;  /* 0x000000ff0200720b */ /* 0x000fe2000174d400 */
[----:B------:R-:W-:Y:S01]  /*18980*/  @!P1 HADD2.F32 R7, -RZ, R9.H0_H0 ;  /* 0x20000009ff079230 */ /* 0x000fe20000004100 */
        /* <DEDUP_REMOVED lines=8> */
.L_x_946:
        /* <DEDUP_REMOVED lines=21> */
[----:B------:R-:W-:Y:S08]  /*18b60*/  I2F.S8 R25, R25 ;  /* 0x0000001900197306 */ /* 0x000ff00000001400 */
[----:B------:R-:W-:Y:S08]  /*18b70*/  I2F.S8 R23, R23 ;  /* 0x0000001700177306 */ /* 0x000ff00000001400 */
[----:B------:R-:W-:Y:S08]  /*18b80*/  I2F.S8 R22, R22 ;  /* 0x0000001600167306 */ /* 0x000ff00000001400 */
[----:B------:R-:W1:Y:S01]  /*18b90*/  I2F.S8 R19, R19 ;  /* 0x0000001300137306 */ /* 0x000e620000001400 */
[----:B--2---:R-:W-:-:S02]  /*18ba0*/  ISETP.NE.AND P0, PT, R12, RZ, PT ;  /* 0x000000ff0c00720c */ /* 0x004fc40003f05270 */
[----:B-1----:R-:W-:Y:S02]  /*18bb0*/  F2FP.F16.F32.PACK_AB R12, RZ, R19 ;  /* 0x00000013ff0c723e */ /* 0x002fe400000000ff */
[----:B---3--:R-:W-:Y:S02]  /*18bc0*/  ISETP.NE.AND P1, PT, R0, RZ, PT ;  /* 0x000000ff0000720c */ /* 0x008fe40003f25270 */
[----:B------:R-:W-:Y:S02]  /*18bd0*/  F2FP.F16.F32.PACK_AB R0, RZ, R25 ;  /* 0x00000019ff00723e */ /* 0x000fe400000000ff */
[----:B----4-:R-:W-:Y:S02]  /*18be0*/  ISETP.NE.AND P2, PT, R10, RZ, PT ;  /* 0x000000ff0a00720c */ /* 0x010fe40003f45270 */
[----:B------:R-:W-:Y:S02]  /*18bf0*/  F2FP.F16.F32.PACK_AB R10, RZ, R23 ;  /* 0x00000017ff0a723e */ /* 0x000fe400000000ff */
[----:B-----5:R-:W-:Y:S01]  /*18c00*/  ISETP.NE.AND P3, PT, R11, RZ, PT ;  /* 0x000000ff0b00720c */ /* 0x020fe20003f65270 */
[----:B------:R-:W-:Y:S01]  /*18c10*/  @!P0 HADD2.F32 R0, -RZ, R0.H0_H0 ;  /* 0x20000000ff008230 */ /* 0x000fe20000004100 */
[----:B------:R-:W-:-:S03]  /*18c20*/  F2FP.F16.F32.PACK_AB R11, RZ, R22 ;  /* 0x00000016ff0b723e */ /* 0x000fc600000000ff */
[----:B------:R-:W-:Y:S01]  /*18c30*/  @!P1 HADD2.F32 R10, -RZ, R10.H0_H0 ;  /* 0x2000000aff0a9230 */ /* 0x000fe20000004100 */
[----:B------:R-:W-:-:S03]  /*18c40*/  FSETP.NEU.OR P0, PT, R0, RZ, P0 ;  /* 0x000000ff0000720b */ /* 0x000fc6000070d400 */
[----:B------:R-:W-:Y:S01]  /*18c50*/  @!P2 HADD2.F32 R11, -RZ, R11.H0_H0 ;  /* 0x2000000bff0ba230 */ /* 0x000fe20000004100 */
[----:B------:R-:W-:Y:S02]  /*18c60*/  FSETP.NEU.OR P1, PT, R10, RZ, P1 ;  /* 0x000000ff0a00720b */ /* 0x000fe40000f2d400 */
[----:B------:R-:W-:Y:S01]  /*18c70*/  SEL R25, RZ, 0x1, !P0 ;  /* 0x00000001ff197807 */ /* 0x000fe20004000000 */
[----:B------:R-:W-:Y:S01]  /*18c80*/  @!P3 HADD2.F32 R12, -RZ, R12.H0_H0 ;  /* 0x2000000cff0cb230 */ /* 0x000fe20000004100 */
[----:B------:R-:W-:Y:S02]  /*18c90*/  FSETP.NEU.OR P2, PT, R11, RZ, P2 ;  /* 0x000000ff0b00720b */ /* 0x000fe4000174d400 */
[----:B------:R-:W-:Y:S02]  /*18ca0*/  SEL R23, RZ, 0x1, !P1 ;  /* 0x00000001ff177807 */ /* 0x000fe40004800000 */
[----:B------:R-:W-:Y:S02]  /*18cb0*/  FSETP.NEU.OR P3, PT, R12, RZ, P3 ;  /* 0x000000ff0c00720b */ /* 0x000fe40001f6d400 */
[----:B------:R-:W-:-:S02]  /*18cc0*/  SEL R22, RZ, 0x1, !P2 ;  /* 0x00000001ff167807 */ /* 0x000fc40005000000 */
[----:B------:R-:W-:-:S09]  /*18cd0*/  SEL R19, RZ, 0x1, !P3 ;  /* 0x00000001ff137807 */ /* 0x000fd20005800000 */
.L_x_953:
        /* <DEDUP_REMOVED lines=16> */
.L_x_954:
        /* <DEDUP_REMOVED lines=19> */
.L_x_955:
        /* <DEDUP_REMOVED lines=25> */
.L_x_956:
        /* <DEDUP_REMOVED lines=25> */
.L_x_957:
        /* <DEDUP_REMOVED lines=25> */
.L_x_958:
[----:B------:R-:W1:Y:S01]  /*193c0*/  LDCU.64 UR4, c[0x0][0x758] ;  /* 0x0000eb00ff0477ac */ /* 0x000e620008000a00 */
[----:B------:R-:W-:-:S04]  /*193d0*/  LOP3.LUT P1, RZ, R19, 0xff, RZ, 0xc0, !PT ;  /* 0x000000ff13ff7812 */ /* 0x000fc8000782c0ff */
[----:B------:R-:W-:Y:S02]  /*193e0*/  SEL R3, RZ, 0x1, !P1 ;  /* 0x00000001ff037807 */ /* 0x000fe40004800000 */
[----:B-1----:R-:W-:-:S04]  /*193f0*/  IADD3 R18, P0, PT, R18, UR4, RZ ;  /* 0x0000000412127c10 */ /* 0x002fc8000ff1e0ff */
[----:B------:R-:W-:-:S05]  /*19400*/  IADD3.X R19, PT, PT, RZ, UR5, RZ, P0, !PT ;  /* 0x00000005ff137c10 */ /* 0x000fca00087fe4ff */
[----:B------:R-:W-:Y:S01]  /*19410*/  STG.E.U8 desc[UR36][R18.64], R3 ;  /* 0x0000000312007986 */ /* 0x000fe2000c101124 */
[----:B------:R-:W-:Y:S05]  /*19420*/  EXIT ;  /* 0x000000000000794d */ /* 0x000fea0003800000 */
.L_x_952:
[----:B------:R-:W3:Y:S01]  /*19430*/  LDCU.U8 UR4, c[0x0][0x788] ;  /* 0x0000f100ff0477ac */ /* 0x000ee20008000000 */
[----:B------:R-:W4:Y:S01]  /*19440*/  LDCU.U8 UR5, c[0x0][0x789] ;  /* 0x0000f120ff0577ac */ /* 0x000f220008000000 */
[----:B---3--:R-:W-:Y:S02]  /*19450*/  UISETP.NE.AND UP1, UPT, UR4, URZ, UPT ;  /* 0x000000ff0400728c */ /* 0x008fe4000bf25270 */
[----:B----4-:R-:W-:-:S07]  /*19460*/  UISETP.NE.AND UP0, UPT, UR5, URZ, UPT ;  /* 0x000000ff0500728c */ /* 0x010fce000bf05270 */
[----:B------:R-:W-:Y:S05]  /*19470*/  BRA.U !UP1, `(.L_x_959) ;  /* 0x0000000109707547 */ /* 0x000fea000b800000 */
[----:B------:R-:W3:Y:S04]  /*19480*/  LDG.E.U8 R6, desc[UR36][R4.64] ;  /* 0x0000002404067981 */ /* 0x000ee8000c1e1100 */
[----:B-12---:R-:W2:Y:S04]  /*19490*/  LDG.E.U8 R0, desc[UR36][R4.64+0x1] ;  /* 0x0000012404007981 */ /* 0x006ea8000c1e1100 */
[----:B------:R-:W4:Y:S04]  /*194a0*/  LDG.E.U8 R2, desc[UR36][R4.64+0x2] ;  /* 0x0000022404027981 */ /* 0x000f28000c1e1100 */
[----:B------:R-:W5:Y:S01]  /*194b0*/  LDG.E.U8 R3, desc[UR36][R4.64+0x3] ;  /* 0x0000032404037981 */ /* 0x000f62000c1e1100 */
[----:B------:R-:W-:Y:S08]  /*194c0*/  I2F.S8 R25, R25 ;  /* 0x0000001900197306 */ /* 0x000ff00000001400 */
[----:B------:R-:W-:Y:S08]  /*194d0*/  I2F.S8 R23, R23 ;  /* 0x0000001700177306 */ /* 0x000ff00000001400 */
[----:B------:R-:W-:Y:S08]  /*194e0*/  I2F.S8 R22, R22 ;  /* 0x0000001600167306 */ /* 0x000ff00000001400 */
[----:B------:R-:W1:Y:S01]  /*194f0*/  I2F.S8 R19, R19 ;  /* 0x0000001300137306 */ /* 0x000e620000001400 */
[----:B---3--:R-:W-:-:S02]  /*19500*/  ISETP.NE.AND P0, PT, R6, RZ, PT ;  /* 0x000000ff0600720c */ /* 0x008fc40003f05270 */
[----:B-1----:R-:W-:Y:S02]  /*19510*/  F2FP.F16.F32.PACK_AB R6, RZ, R19 ;  /* 0x00000013ff06723e */ /* 0x002fe400000000ff */
[----:B--2---:R-:W-:Y:S02]  /*19520*/  ISETP.NE.AND P1, PT, R0, RZ, PT ;  /* 0x000000ff0000720c */ /* 0x004fe40003f25270 */
        /* <DEDUP_REMOVED lines=17> */
.L_x_959:
        /* <DEDUP_REMOVED lines=20> */
.L_x_961:
[----:B------:R-:W3:Y:S01]  /*19780*/  LDCU.64 UR4, c[0x0][0x758] ;  /* 0x0000eb00ff0477ac */ /* 0x000ee20008000a00 */
[----:B------:R-:W-:-:S04]  /*19790*/  LOP3.LUT P0, RZ, R25, 0xff, RZ, 0xc0, !PT ;  /* 0x000000ff19ff7812 */ /* 0x000fc8000780c0ff */
[----:B------:R-:W-:Y:S02]  /*197a0*/  SEL R5, RZ, 0x1, !P0 ;  /* 0x00000001ff057807 */ /* 0x000fe40004000000 */
[----:B---3--:R-:W-:Y:S01]  /*197b0*/  IADD3 R2, P1, PT, R27, UR4, RZ ;  /* 0x000000041b027c10 */ /* 0x008fe2000ff3e0ff */
[----:B------:R-:W3:Y:S03]  /*197c0*/  LDCU UR4, c[0x0][0x78c] ;  /* 0x0000f180ff0477ac */ /* 0x000ee60008000800 */
[----:B-12---:R-:W-:-:S05]  /*197d0*/  IADD3.X R3, PT, PT, RZ, UR5, RZ, P1, !PT ;  /* 0x00000005ff037c10 */ /* 0x006fca0008ffe4ff */
[----:B------:R1:W-:Y:S01]  /*197e0*/  STG.E.U8 desc[UR36][R2.64], R5 ;  /* 0x0000000502007986 */ /* 0x0003e2000c101124 */
[----:B---3--:R-:W-:-:S09]  /*197f0*/  UISETP.NE.AND UP0, UPT, UR4, 0x1, UPT ;  /* 0x000000010400788c */ /* 0x008fd2000bf05270 */
[----:B-1----:R-:W-:Y:S05]  /*19800*/  BRA.U !UP0, `(.L_x_962) ;  /* 0x0000000108407547 */ /* 0x002fea000b800000 */
        /* <DEDUP_REMOVED lines=16> */
.L_x_962:
        /* <DEDUP_REMOVED lines=25> */
.L_x_963:
        /* <DEDUP_REMOVED lines=25> */
.L_x_964:
[----:B------:R-:W1:Y:S01]  /*19c30*/  LDCU.64 UR4, c[0x0][0x758] ;  /* 0x0000eb00ff0477ac */ /* 0x000e620008000a00 */
[----:B------:R-:W-:-:S04]  /*19c40*/  LOP3.LUT P0, RZ, R19, 0xff, RZ, 0xc0, !PT ;  /* 0x000000ff13ff7812 */ /* 0x000fc8000780c0ff */
[----:B------:R-:W-:Y:S02]  /*19c50*/  SEL R3, RZ, 0x1, !P0 ;  /* 0x00000001ff037807 */ /* 0x000fe40004000000 */
[----:B-1----:R-:W-:-:S04]  /*19c60*/  IADD3 R18, P1, PT, R18, UR4, RZ ;  /* 0x0000000412127c10 */ /* 0x002fc8000ff3e0ff */
[----:B------:R-:W-:-:S05]  /*19c70*/  IADD3.X R19, PT, PT, RZ, UR5, RZ, P1, !PT ;  /* 0x00000005ff137c10 */ /* 0x000fca0008ffe4ff */
[----:B------:R-:W-:Y:S01]  /*19c80*/  STG.E.U8 desc[UR36][R18.64], R3 ;  /* 0x0000000312007986 */ /* 0x000fe2000c101124 */
[----:B------:R-:W-:Y:S05]  /*19c90*/  EXIT ;  /* 0x000000000000794d */ /* 0x000fea0003800000 */
.L_x_960:
[----:B------:R-:W-:Y:S04]  /*19ca0*/  STG.E.U8 desc[UR36][R4.64], R25 ;  /* 0x0000001904007986 */ /* 0x000fe8000c101124 */
[----:B------:R-:W-:Y:S04]  /*19cb0*/  STG.E.U8 desc[UR36][R4.64+0x1], R23 ;  /* 0x0000011704007986 */ /* 0x000fe8000c101124 */
[----:B------:R-:W-:Y:S04]  /*19cc0*/  STG.E.U8 desc[UR36][R4.64+0x2], R22 ;  /* 0x0000021604007986 */ /* 0x000fe8000c101124 */
[----:B------:R-:W-:Y:S01]  /*19cd0*/  STG.E.U8 desc[UR36][R4.64+0x3], R19 ;  /* 0x0000031304007986 */ /* 0x000fe2000c101124 */
[----:B------:R-:W-:Y:S05]  /*19ce0*/  EXIT ;  /* 0x000000000000794d */ /* 0x000fea0003800000 */
.L_x_927:
        /* <DEDUP_REMOVED lines=54> */
.L_x_966:
        /* <DEDUP_REMOVED lines=16> */
.L_x_967:
        /* <DEDUP_REMOVED lines=19> */
.L_x_968:
        /* <DEDUP_REMOVED lines=25> */
.L_x_969:
        /* <DEDUP_REMOVED lines=25> */
.L_x_970:
        /* <DEDUP_REMOVED lines=25> */
.L_x_971:
[----:B------:R-:W1:Y:S01]  /*1a730*/  LDCU.64 UR4, c[0x0][0x758] ;  /* 0x0000eb00ff0477ac */ /* 0x000e620008000a00 */
[----:B------:R-:W-:-:S04]  /*1a740*/  LOP3.LUT P1, RZ, R22, 0xff, RZ, 0xc0, !PT ;  /* 0x000000ff16ff7812 */ /* 0x000fc8000782c0ff */
[----:B------:R-:W-:Y:S02]  /*1a750*/  SEL R3, RZ, 0x1, !P1 ;  /* 0x00000001ff037807 */ /* 0x000fe40004800000 */
[----:B-1----:R-:W-:-:S04]  /*1a760*/  IADD3 R18, P0, PT, R18, UR4, RZ ;  /* 0x0000000412127c10 */ /* 0x002fc8000ff1e0ff */
[----:B------:R-:W-:-:S05]  /*1a770*/  IADD3.X R19, PT, PT, RZ, UR5, RZ, P0, !PT ;  /* 0x00000005ff137c10 */ /* 0x000fca00087fe4ff */
[----:B------:R-:W-:Y:S01]  /*1a780*/  STG.E.U8 desc[UR36][R18.64], R3 ;  /* 0x0000000312007986 */ /* 0x000fe2000c101124 */
[----:B------:R-:W-:Y:S05]  /*1a790*/  EXIT ;  /* 0x000000000000794d */ /* 0x000fea0003800000 */
.L_x_965:
        /* <DEDUP_REMOVED lines=33> */
.L_x_972:
        /* <DEDUP_REMOVED lines=20> */
.L_x_974:
        /* <DEDUP_REMOVED lines=25> */
.L_x_975:
        /* <DEDUP_REMOVED lines=25> */
.L_x_976:
        /* <DEDUP_REMOVED lines=25> */
.L_x_977:
[----:B------:R-:W1:Y:S01]  /*1afa0*/  LDCU.64 UR4, c[0x0][0x758] ;  /* 0x0000eb00ff0477ac */ /* 0x000e620008000a00 */
[----:B------:R-:W-:-:S04]  /*1afb0*/  LOP3.LUT P0, RZ, R22, 0xff, RZ, 0xc0, !PT ;  /* 0x000000ff16ff7812 */ /* 0x000fc8000780c0ff */
[----:B------:R-:W-:Y:S02]  /*1afc0*/  SEL R3, RZ, 0x1, !P0 ;  /* 0x00000001ff037807 */ /* 0x000fe40004000000 */
[----:B-1----:R-:W-:-:S04]  /*1afd0*/  IADD3 R18, P1, PT, R18, UR4, RZ ;  /* 0x0000000412127c10 */ /* 0x002fc8000ff3e0ff */
[----:B------:R-:W-:-:S05]  /*1afe0*/  IADD3.X R19, PT, PT, RZ, UR5, RZ, P1, !PT ;  /* 0x00000005ff137c10 */ /* 0x000fca0008ffe4ff */
[----:B------:R-:W-:Y:S01]  /*1aff0*/  STG.E.U8 desc[UR36][R18.64], R3 ;  /* 0x0000000312007986 */ /* 0x000fe2000c101124 */
[----:B------:R-:W-:Y:S05]  /*1b000*/  EXIT ;  /* 0x000000000000794d */ /* 0x000fea0003800000 */
.L_x_973:
[----:B------:R-:W-:Y:S04]  /*1b010*/  STG.E.U8 desc[UR36][R4.64], R29 ;  /* 0x0000001d04007986 */ /* 0x000fe8000c101124 */
[----:B------:R-:W-:Y:S04]  /*1b020*/  STG.E.U8 desc[UR36][R4.64+0x1], R25 ;  /* 0x0000011904007986 */ /* 0x000fe8000c101124 */
[----:B------:R-:W-:Y:S04]  /*1b030*/  STG.E.U8 desc[UR36][R4.64+0x2], R23 ;  /* 0x0000021704007986 */ /* 0x000fe8000c101124 */
[----:B------:R-:W-:Y:S01]  /*1b040*/  STG.E.U8 desc[UR36][R4.64+0x3], R22 ;  /* 0x0000031604007986 */ /* 0x000fe2000c101124 */
[----:B------:R-:W-:Y:S05]  /*1b050*/  EXIT ;  /* 0x000000000000794d */ /* 0x000fea0003800000 */
.L_x_978:
        /* <DEDUP_REMOVED lines=10> */
.L_x_7754:


//--------------------- .text._ZN2at6native13reduce_kernelILi512ELi1ENS0_8ReduceOpIN3c107complexIfEENS0_14func_wrapper_tIbZZZNS0_14or_kernel_cudaERNS_14TensorIteratorEENKUlvE_clEvENKUlvE7_clEvEUlbS5_E_EEjbLi4ELi4EEEEEvT1_ --------------------------
	.section	.text._ZN2at6native13reduce_kernelILi512ELi1ENS0_8ReduceOpIN3c107complexIfEENS0_14func_wrapper_tIbZZZNS0_14or_kernel_cudaERNS_14TensorIteratorEENKUlvE_clEvENKUlvE7_clEvEUlbS5_E_EEjbLi4ELi4EEEEEvT1_,"ax",@progbits
	.align	128
        .global         _ZN2at6native13reduce_kernelILi512ELi1ENS0_8ReduceOpIN3c107complexIfEENS0_14func_wrapper_tIbZZZNS0_14or_kernel_cudaERNS_14TensorIteratorEENKUlvE_clEvENKUlvE7_clEvEUlbS5_E_EEjbLi4ELi4EEEEEvT1_
        .type           _ZN2at6native13reduce_kernelILi512ELi1ENS0_8ReduceOpIN3c107complexIfEENS0_14func_wrapper_tIbZZZNS0_14or_kernel_cudaERNS_14TensorIteratorEENKUlvE_clEvENKUlvE7_clEvEUlbS5_E_EEjbLi4ELi4EEEEEvT1_,@function
        .size           _ZN2at6native13reduce_kernelILi512ELi1ENS0_8ReduceOpIN3c107complexIfEENS0_14func_wrapper_tIbZZZNS0_14or_kernel_cudaERNS_14TensorIteratorEENKUlvE_clEvENKUlvE7_clEvEUlbS5_E_EEjbLi4ELi4EEEEEvT1_,(.L_x_7755 - _ZN2at6native13reduce_kernelILi512ELi1ENS0_8ReduceOpIN3c107complexIfEENS0_14func_wrapper_tIbZZZNS0_14or_kernel_cudaERNS_14TensorIteratorEENKUlvE_clEvENKUlvE7_clEvEUlbS5_E_EEjbLi4ELi4EEEEEvT1_)
        .other          _ZN2at6native13reduce_kernelILi512ELi1ENS0_8ReduceOpIN3c107complexIfEENS0_14func_wrapper_tIbZZZNS0_14or_kernel_cudaERNS_14TensorIteratorEENKUlvE_clEvENKUlvE7_clEvEUlbS5_E_EEjbLi4ELi4EEEEEvT1_,@"STO_CUDA_ENTRY STV_DEFAULT"
_ZN2at6native13reduce_kernelILi512ELi1ENS0_8ReduceOpIN3c107complexIfEENS0_14func_wrapper_tIbZZZNS0_14or_kernel_cudaERNS_14TensorIteratorEENKUlvE_clEvENKUlvE7_clEvEUlbS5_E_EEjbLi4ELi4EEEEEvT1_:
.text._ZN2at6native13reduce_kernelILi512ELi1ENS0_8ReduceOpIN3c107complexIfEENS0_14func_wrapper_tIbZZZNS0_14or_kernel_cudaERNS_14TensorIteratorEENKUlvE_clEvENKUlvE7_clEvEUlbS5_E_EEjbLi4ELi4EEEEEvT1_:
[----:B------:R-:W0:Y:S01]  /*0000*/  LDC R1, c[0x0][0x37c] ;  /* 0x0000df00ff017b82 */ /* 0x000e220000000800 */
[----:B------:R-:W1:Y:S01]  /*0010*/  S2R R0, SR_TID.X ;  /* 0x0000000000007919 */ /* 0x000e620000002100 */
[----:B------:R-:W2:Y:S06]  /*0020*/  LDCU UR4, c[0x0][0x558] ;  /* 0x0000ab00ff0477ac */ /* 0x000eac0008000800 */
[----:B------:R-:W3:Y:S01]  /*0030*/  S2UR UR5, SR_CTAID.X ;  /* 0x00000000000579c3 */ /* 0x000ee20000002500 */
[----:B------:R-:W4:Y:S01]  /*0040*/  S2R R3, SR_TID.Y ;  /* 0x0000000000037919 */ /* 0x000f220000002200 */
[----:B------:R-:W1:Y:S01]  /*0050*/  LDCU.128 UR20, c[0x0][0x3a0] ;  /* 0x00007400ff1477ac */ /* 0x000e620008000c00 */
[----:B------:R-:W5:Y:S01]  /*0060*/  S2R R6, SR_CTAID.Y ;  /* 0x0000000000067919 */ /* 0x000f620000002600 */
[----:B------:R-:W1:Y:S04]  /*0070*/  LDCU UR6, c[0x0][0x39c] ;  /* 0x00007380ff0677ac */ /* 0x000e680008000800 */
[----:B------:R-:W3:Y:S01]  /*0080*/  LDC R5, c[0x0][0x394] ;  /* 0x0000e500ff057b82 */ /* 0x000ee20000000800 */
[----:B--2---:R-:W-:Y:S01]  /*0090*/  UISETP.NE.AND UP0, UPT, UR4, URZ, UPT ;  /* 0x000000ff0400728c */ /* 0x004fe2000bf05270 */
[----:B-1----:R-:W-:-:S02]  /*00a0*/  IMAD R2, R0, UR22, RZ ;  /* 0x0000001600027c24 */ /* 0x002fc4000f8e02ff */
[----:B------:R-:W-:Y:S02]  /*00b0*/  IMAD R4, R0, UR6, RZ ;  /* 0x0000000600047c24 */ /* 0x000fe4000f8e02ff */
[C---:B----4-:R-:W-:Y:S02]  /*00c0*/  IMAD R2, R3.reuse, UR23, R2 ;  /* 0x0000001703027c24 */ /* 0x050fe4000f8e0202 */
[----:B------:R-:W-:Y:S02]  /*00d0*/  IMAD R9, R3, UR20, R4 ;  /* 0x0000001403097c24 */ /* 0x000fe4000f8e0204 */
[----:B---3--:R-:W-:Y:S02]  /*00e0*/  IMAD R5, R5, UR5, R2 ;  /* 0x0000000505057c24 */ /* 0x008fe4000f8e0202 */
[----:B------:R-:W-:Y:S02]  /*00f0*/  IMAD.MOV.U32 R2, RZ, RZ, RZ ;  /* 0x000000ffff027224 */ /* 0x000fe400078e00ff */
        /* <DEDUP_REMOVED lines=279> */
.L_x_979:
        /* <DEDUP_REMOVED lines=44> */
[----:B------:R-:W2:Y:S02]  /*1530*/  LDG.E.64 R10, desc[UR36][R10.64] ;  /* 0x000000240a0a7981 */ /* 0x000ea4000c1e1b00 */
[----:B--2---:R-:W-:Y:S02]  /*1540*/  FSETP.NEU.FTZ.AND P0, PT, R10, RZ, PT ;  /* 0x000000ff0a00720b */ /* 0x004fe40003f1d000 */
[----:B------:R-:W-:-:S04]  /*1550*/  FSETP.NEU.FTZ.AND P1, PT, R11, RZ, PT ;  /* 0x000000ff0b00720b */ /* 0x000fc80003f3d000 */
[----:B------:R-:W-:-:S13]  /*1560*/  PLOP3.LUT P0, PT, P0, P1, PT, 0xf8, 0x8f ;  /* 0x00000000008f781c */ /* 0x000fda0000703f70 */
.L_x_987:
[----:B------:R-:W-:-:S07]  /*1570*/  SEL R16, RZ, 0x1, !P0 ;  /* 0x00000001ff107807 */ /* 0x000fce0004000000 */
.L_x_986:
[----:B------:R-:W-:Y:S05]  /*1580*/  BSYNC.RECONVERGENT B2 ;  /* 0x0000000000027941 */ /* 0x000fea0003800200 */
.L_x_985:
[----:B------:R-:W-:Y:S02]  /*1590*/  IADD3 R4, P0, PT, R4, 0x20, RZ ;  /* 0x0000002004047810 */ /* 0x000fe40007f1e0ff */
[----:B------:R-:W-:-:S03]  /*15a0*/  IADD3 R7, PT, PT, R13, -0x4, R24 ;  /* 0xfffffffc0d077810 */ /* 0x000fc60007ffe018 */
[----:B------:R-:W-:-:S08]  /*15b0*/  IMAD.X R5, RZ, RZ, R5, P0 ;  /* 0x000000ffff057224 */ /* 0x000fd000000e0605 */
.L_x_984:
[----:B------:R-:W-:Y:S05]  /*15c0*/  BSYNC.RECONVERGENT B1 ;  /* 0x0000000000017941 */ /* 0x000fea0003800200 */
.L_x_983:
[----:B------:R-:W-:Y:S01]  /*15d0*/  LEA R8, R9, 0x3, 0x2 ;  /* 0x0000000309087811 */ /* 0x000fe200078e10ff */
[----:B------:R-:W-:Y:S01]  /*15e0*/  BSSY.RECONVERGENT B1, `(.L_x_988) ;  /* 0x0000028000017945 */ /* 0x000fe20003800200 */
[----:B------:R-:W-:Y:S02]  /*15f0*/  PRMT R18, R2, 0x7610, R18 ;  /* 0x0000761002127816 */ /* 0x000fe40000000012 */
[----:B------:R-:W-:Y:S02]  /*1600*/  ISETP.GE.U32.AND P0, PT, R8, R7, PT ;  /* 0x000000070800720c */ /* 0x000fe40003f06070 */
[----:B------:R-:W-:-:S11]  /*1610*/  PRMT R17, R2, 0x7610, R17 ;  /* 0x0000761002117816 */ /* 0x000fd60000000011 */
[----:B------:R-:W-:Y:S05]  /*1620*/  @P0 BRA `(.L_x_989) ;  /* 0x00000000008c0947 */ /* 0x000fea0003800000 */
[----:B------:R-:W-:Y:S02]  /*1630*/  MOV R19, R9 ;  /* 0x0000000900137202 */ /* 0x000fe40000000f00 */
[C---:B------:R-:W-:Y:S02]  /*1640*/  PRMT R18, R2.reuse, 0x7610, R18 ;  /* 0x0000761002127816 */ /* 0x040fe40000000012 */
[----:B------:R-:W-:-:S07]  /*1650*/  PRMT R17, R2, 0x7610, R17 ;  /* 0x0000761002117816 */ /* 0x000fce0000000011 */
.L_x_990:
[----:B------:R-:W-:Y:S01]  /*1660*/  IMAD.WIDE.U32 R20, R19, 0x20, R4 ;  /* 0x0000002013147825 */ /* 0x000fe200078e0004 */
[----:B------:R-:W-:Y:S01]  /*1670*/  LOP3.LUT P1, RZ, R16, 0xff, RZ, 0xc0, !PT ;  /* 0x000000ff10ff7812 */ /* 0x000fe2000782c0ff */
[----:B------:R-:W0:Y:S03]  /*1680*/  LDCU UR4, c[0x0][0x390] ;  /* 0x00007200ff0477ac */ /* 0x000e260008000800 */
[----:B------:R-:W2:Y:S04]  /*1690*/  LDG.E.128 R12, desc[UR36][R20.64] ;  /* 0x00000024140c7981 */ /* 0x000ea8000c1e1d00 */
[----:B------:R-:W3:Y:S01]  /*16a0*/  LDG.E.128 R8, desc[UR36][R20.64+0x10] ;  /* 0x0000102414087981 */ /* 0x000ee2000c1e1d00 */
[----:B------:R-:W-:-:S02]  /*16b0*/  LOP3.LUT P2, RZ, R17, 0xff, RZ, 0xc0, !PT ;  /* 0x000000ff11ff7812 */ /* 0x000fc4000784c0ff */
[----:B------:R-:W-:Y:S02]  /*16c0*/  LOP3.LUT P3, RZ, R18, 0xff, RZ, 0xc0, !PT ;  /* 0x000000ff12ff7812 */ /* 0x000fe4000786c0ff */
[----:B------:R-:W-:Y:S02]  /*16d0*/  LOP3.LUT P4, RZ, R2, 0xff, RZ, 0xc0, !PT ;  /* 0x000000ff02ff7812 */ /* 0x000fe4000788c0ff */
[----:B------:R-:W-:Y:S01]  /*16e0*/  PLOP3.LUT P0, PT, PT, PT, PT, 0x80, 0x8 ;  /* 0x000000000008781c */ /* 0x000fe20003f0f070 */
[----:B0-----:R-:W-:-:S05]  /*16f0*/  VIADD R19, R19, UR4 ;  /* 0x0000000413137c36 */ /* 0x001fca0008000000 */
[----:B------:R-:W-:Y:S02]  /*1700*/  LEA R2, R19, 0x3, 0x2 ;  /* 0x0000000313027811 */ /* 0x000fe400078e10ff */
[----:B--2---:R-:W-:Y:S02]  /*1710*/  @!P1 FSETP.NEU.FTZ.AND P5, PT, R12, RZ, PT ;  /* 0x000000ff0c00920b */ /* 0x004fe40003fbd000 */
[----:B------:R-:W-:-:S04]  /*1720*/  @!P1 FSETP.NEU.FTZ.AND P6, PT, R13, RZ, PT ;  /* 0x000000ff0d00920b */ /* 0x000fc80003fdd000 */
[----:B------:R-:W-:Y:S02]  /*1730*/  @!P1 PLOP3.LUT P0, PT, P5, P6, PT, 0xf8, 0x8f ;  /* 0x00000000008f981c */ /* 0x000fe40002f0df70 */
[----:B------:R-:W-:Y:S02]  /*1740*/  @!P2 FSETP.NEU.FTZ.AND P5, PT, R14, RZ, PT ;  /* 0x000000ff0e00a20b */ /* 0x000fe40003fbd000 */
[----:B------:R-:W-:Y:S02]  /*1750*/  @!P2 FSETP.NEU.FTZ.AND P6, PT, R15, RZ, PT ;  /* 0x000000ff0f00a20b */ /* 0x000fe40003fdd000 */
[----:B------:R-:W-:Y:S02]  /*1760*/  PLOP3.LUT P1, PT, PT, PT, PT, 0x80, 0x8 ;  /* 0x000000000008781c */ /* 0x000fe40003f2f070 */
[----:B------:R-:W-:Y:S02]  /*1770*/  @!P2 PLOP3.LUT P1, PT, P5, P6, PT, 0xf8, 0x8f ;  /* 0x00000000008fa81c */ /* 0x000fe40002f2df70 */
[----:B---3--:R-:W-:-:S02]  /*1780*/  @!P3 FSETP.NEU.FTZ.AND P5, PT, R8, RZ, PT ;  /* 0x000000ff0800b20b */ /* 0x008fc40003fbd000 */
[----:B------:R-:W-:Y:S02]  /*1790*/  @!P3 FSETP.NEU.FTZ.AND P6, PT, R9, RZ, PT ;  /* 0x000000ff0900b20b */ /* 0x000fe40003fdd000 */
[----:B------:R-:W-:Y:S02]  /*17a0*/  PLOP3.LUT P2, PT, PT, PT, PT, 0x80, 0x8 ;  /* 0x000000000008781c */ /* 0x000fe40003f4f070 */
[----:B------:R-:W-:Y:S02]  /*17b0*/  @!P3 PLOP3.LUT P2, PT, P5, P6, PT, 0xf8, 0x8f ;  /* 0x00000000008fb81c */ /* 0x000fe40002f4df70 */
[----:B------:R-:W-:Y:S02]  /*17c0*/  @!P4 FSETP.NEU.FTZ.AND P5, PT, R10, RZ, PT ;  /* 0x000000ff0a00c20b */ /* 0x000fe40003fbd000 */
[----:B------:R-:W-:Y:S02]  /*17d0*/  @!P4 FSETP.NEU.FTZ.AND P6, PT, R11, RZ, PT ;  /* 0x000000ff0b00c20b */ /* 0x000fe40003fdd000 */
[----:B------:R-:W-:-:S02]  /*17e0*/  PLOP3.LUT P3, PT, PT, PT, PT, 0x80, 0x8 ;  /* 0x000000000008781c */ /* 0x000fc40003f6f070 */
[----:B------:R-:W-:Y:S02]  /*17f0*/  @!P4 PLOP3.LUT P3, PT, P5, P6, PT, 0xf8, 0x8f ;  /* 0x00000000008fc81c */ /* 0x000fe40002f6df70 */
[----:B------:R-:W-:Y:S02]  /*1800*/  ISETP.GE.U32.AND P4, PT, R2, R7, PT ;  /* 0x000000070200720c */ /* 0x000fe40003f86070 */
[----:B------:R-:W-:Y:S02]  /*1810*/  SEL R16, RZ, 0x1, !P0 ;  /* 0x00000001ff107807 */ /* 0x000fe40004000000 */
[----:B------:R-:W-:Y:S02]  /*1820*/  SEL R17, RZ, 0x1, !P1 ;  /* 0x00000001ff117807 */ /* 0x000fe40004800000 */
[----:B------:R-:W-:Y:S02]  /*1830*/  SEL R18, RZ, 0x1, !P2 ;  /* 0x00000001ff127807 */ /* 0x000fe40005000000 */
[----:B------:R-:W-:-:S05]  /*1840*/  SEL R2, RZ, 0x1, !P3 ;  /* 0x00000001ff027807 */ /* 0x000fca0005800000 */
[----:B------:R-:W-:Y:S05]  /*1850*/  @!P4 BRA `(.L_x_990) ;  /* 0xfffffffc0080c947 */ /* 0x000fea000383ffff */
.L_x_989:
[----:B------:R-:W-:Y:S05]  /*1860*/  BSYNC.RECONVERGENT B1 ;  /* 0x0000000000017941 */ /* 0x000fea0003800200 */
.L_x_988:
        /* <DEDUP_REMOVED lines=17> */
[----:B------:R-:W2:Y:S02]  /*1980*/  LDG.E.64 R4, desc[UR36][R4.64] ;  /* 0x0000002404047981 */ /* 0x000ea4000c1e1b00 */
[----:B--2---:R-:W-:Y:S02]  /*1990*/  FSETP.NEU.FTZ.AND P0, PT, R4, RZ, PT ;  /* 0x000000ff0400720b */ /* 0x004fe40003f1d000 */
[----:B------:R-:W-:-:S04]  /*19a0*/  FSETP.NEU.FTZ.AND P1, PT, R5, RZ, PT ;  /* 0x000000ff0500720b */ /* 0x000fc80003f3d000 */
[----:B------:R-:W-:-:S13]  /*19b0*/  PLOP3.LUT P0, PT, P0, P1, PT, 0xf8, 0x8f ;  /* 0x00000000008f781c */ /* 0x000fda0000703f70 */
.L_x_994:
[----:B------:R-:W-:Y:S05]  /*19c0*/  BSYNC.RECONVERGENT B2 ;  /* 0x0000000000027941 */ /* 0x000fea0003800200 */
.L_x_993:
[----:B------:R-:W-:-:S07]  /*19d0*/  SEL R16, RZ, 0x1, !P0 ;  /* 0x00000001ff107807 */ /* 0x000fce0004000000 */
.L_x_992:
[----:B------:R-:W-:Y:S05]  /*19e0*/  BSYNC.RECONVERGENT B1 ;  /* 0x0000000000017941 */ /* 0x000fea0003800200 */
.L_x_991:
[----:B------:R-:W-:-:S04]  /*19f0*/  LOP3.LUT R17, R18, R16, R17, 0xfe, !PT ;  /* 0x0000001012117212 */ /* 0x000fc800078efe11 */
[----:B------:R-:W-:-:S04]  /*1a00*/  LOP3.LUT P0, RZ, R17, 0xff, R2, 0xc8, !PT ;  /* 0x000000ff11ff7812 */ /* 0x000fc8000780c802 */
[----:B------:R-:W-:Y:S01]  /*1a10*/  SEL R17, RZ, 0x1, !P0 ;  /* 0x00000001ff117807 */ /* 0x000fe20004000000 */
[----:B------:R-:W-:Y:S08]  /*1a20*/  BRA `(.L_x_981) ;  /* 0x0000009c00987947 */ /* 0x000ff00003800000 */
.L_x_982:
        /* <DEDUP_REMOVED lines=8> */
[----:B------:R-:W-:Y:S02]  /*1ab0*/  MOV R17, R9 ;  /* 0x0000000900117202 */ /* 0x000fe40000000f00 */
[----:B------:R-:W-:Y:S02]  /*1ac0*/  CS2R R10, SRZ ;  /* 0x00000000000a7805 */ /* 0x000fe4000001ff00 */
[----:B------:R-:W-:Y:S01]  /*1ad0*/  CS2R R6, SRZ ;  /* 0x0000000000067805 */ /* 0x000fe2000001ff00 */
[----:B0-----:R-:W-:Y:S01]  /*1ae0*/  IMAD.U32 R0, RZ, RZ, UR4 ;  /* 0x00000004ff007e24 */ /* 0x001fe2000f8e00ff */
[----:B------:R-:W0:Y:S03]  /*1af0*/  LDCU.U8 UR4, c[0x0][0x381] ;  /* 0x00007020ff0477ac */ /* 0x000e260008000000 */
[----:B------:R-:W-:Y:S01]  /*1b00*/  IMAD R3, R0, 0x3, R9 ;  /* 0x0000000300037824 */ /* 0x000fe200078e0209 */
[----:B------:R-:W-:-:S04]  /*1b10*/  CS2R R8, SRZ ;  /* 0x0000000000087805 */ /* 0x000fc8000001ff00 */
[----:B------:R-:W-:Y:S02]  /*1b20*/  ISETP.GE.U32.AND P0, PT, R3, R24, PT ;  /* 0x000000180300720c */ /* 0x000fe40003f06070 */
[----:B------:R-:W-:Y:S01]  /*1b30*/  CS2R R2, SRZ ;  /* 0x0000000000027805 */ /* 0x000fe2000001ff00 */
[----:B0-----:R-:W-:Y:S01]  /*1b40*/  IMAD.U32 R13, RZ, RZ, UR4 ;  /* 0x00000004ff0d7e24 */ /* 0x001fe2000f8e00ff */
[----:B------:R-:W-:Y:S01]  /*1b50*/  MOV R15, UR4 ;  /* 0x00000004000f7c02 */ /* 0x000fe20008000f00 */
[----:B------:R-:W-:Y:S01]  /*1b60*/  IMAD.U32 R14, RZ, RZ, UR4 ;  /* 0x00000004ff0e7e24 */ /* 0x000fe2000f8e00ff */
[----:B------:R-:W-:-:S07]  /*1b70*/  MOV R12, UR4 ;  /* 0x00000004000c7c02 */ /* 0x000fce0008000f00 */
[----:B------:R-:W-:Y:S05]  /*1b80*/  @P0 BRA `(.L_x_997) ;  /* 0x0000000000b00947 */ /* 0x000fea0003800000 */
[----:B------:R-:W0:Y:S01]  /*1b90*/  LDC R0, c[0x0][0x390] ;  /* 0x0000e400ff007b82 */ /* 0x000e220000000800 */
[C---:B------:R-:W-:Y:S02]  /*1ba0*/  PRMT R15, R13.reuse, 0x7610, R15 ;  /* 0x000076100d0f7816 */ /* 0x040fe4000000000f */
[C---:B------:R-:W-:Y:S02]  /*1bb0*/  PRMT R14, R13.reuse, 0x7610, R14 ;  /* 0x000076100d0e7816 */ /* 0x040fe4000000000e */
[----:B------:R-:W-:-:S03]  /*1bc0*/  PRMT R12, R13, 0x7610, R12 ;  /* 0x000076100d0c7816 */ /* 0x000fc6000000000c */
[----:B------:R-:W1:Y:S04]  /*1bd0*/  LDC R24, c[0x0][0x388] ;  /* 0x0000e200ff187b82 */ /* 0x000e680000000800 */
.L_x_998:
[----:B------:R-:W-:-:S04]  /*1be0*/  IMAD.WIDE.U32 R2, R17, 0x8, R4 ;  /* 0x0000000811027825 */ /* 0x000fc800078e0004 */
[----:B0-----:R-:W-:Y:S02]  /*1bf0*/  IMAD.IADD R17, R17, 0x1, R0 ;  /* 0x0000000111117824 */ /* 0x001fe400078e0200 */
[----:B------:R-:W2:Y:S02]  /*1c00*/  LDG.E.64 R2, desc[UR36][R2.64] ;  /* 0x0000002402027981 */ /* 0x000ea4000c1e1b00 */
[C---:B------:R-:W-:Y:S01]  /*1c10*/  IMAD.WIDE.U32 R6, R17.reuse, 0x8, R4 ;  /* 0x0000000811067825 */ /* 0x040fe200078e0004 */
[----:B------:R-:W-:-:S05]  /*1c20*/  IADD3 R17, PT, PT, R17, R0, RZ ;  /* 0x0000000011117210 */ /* 0x000fca0007ffe0ff */
[C---:B------:R-:W-:Y:S01]  /*1c30*/  IMAD.WIDE.U32 R8, R17.reuse, 0x8, R4 ;  /* 0x0000000811087825 */ /* 0x040fe200078e0004 */
[----:B------:R-:W3:Y:S03]  /*1c40*/  LDG.E.64 R6, desc[UR36][R6.64] ;  /* 0x0000002406067981 */ /* 0x000ee6000c1e1b00 */
[----:B------:R-:W-:Y:S02]  /*1c50*/  IMAD.IADD R17, R17, 0x1, R0 ;  /* 0x0000000111117824 */ /* 0x000fe400078e0200 */
[----:B------:R-:W4:Y:S02]  /*1c60*/  LDG.E.64 R8, desc[UR36][R8.64] ;  /* 0x0000002408087981 */ /* 0x000f24000c1e1b00 */
[----:B------:R-:W-:-:S06]  /*1c70*/  IMAD.WIDE.U32 R10, R17, 0x8, R4 ;  /* 0x00000008110a7825 */ /* 0x000fcc00078e0004 */
[----:B------:R-:W5:Y:S01]  /*1c80*/  LDG.E.64 R10, desc[UR36][R10.64] ;  /* 0x000000240a0a7981 */ /* 0x000f62000c1e1b00 */
[----:B------:R-:W-:Y:S02]  /*1c90*/  LOP3.LUT P6, RZ, R12, 0xff, RZ, 0xc0, !PT ;  /* 0x000000ff0cff7812 */ /* 0x000fe400078cc0ff */
[----:B------:R-:W-:Y:S02]  /*1ca0*/  LOP3.LUT P2, RZ, R14, 0xff, RZ, 0xc0, !PT ;  /* 0x000000ff0eff7812 */ /* 0x000fe4000784c0ff */
[----:B------:R-:W-:Y:S02]  /*1cb0*/  LOP3.LUT P3, RZ, R15, 0xff, RZ, 0xc0, !PT ;  /* 0x000000ff0fff7812 */ /* 0x000fe4000786c0ff */
[----:B------:R-:W-:Y:S02]  /*1cc0*/  LOP3.LUT P4, RZ, R13, 0xff, RZ, 0xc0, !PT ;  /* 0x000000ff0dff7812 */ /* 0x000fe4000788c0ff */
[----:B------:R-:W-:Y:S02]  /*1cd0*/  PLOP3.LUT P0, PT, PT, PT, PT, 0x80, 0x8 ;  /* 0x000000000008781c */ /* 0x000fe40003f0f070 */
[----:B------:R-:W-:-:S05]  /*1ce0*/  IADD3 R17, PT, PT, R17, R0, RZ ;  /* 0x0000000011117210 */ /* 0x000fca0007ffe0ff */
[----:B------:R-:W-:Y:S01]  /*1cf0*/  IMAD R13, R0, 0x3, R17 ;  /* 0x00000003000d7824 */ /* 0x000fe200078e0211 */
[----:B--2---:R-:W-:Y:S02]  /*1d00*/  @!P6 FSETP.NEU.FTZ.AND P1, PT, R2, RZ, PT ;  /* 0x000000ff0200e20b */ /* 0x004fe40003f3d000 */
[----:B------:R-:W-:-:S04]  /*1d10*/  @!P6 FSETP.NEU.FTZ.AND P5, PT, R3, RZ, PT ;  /* 0x000000ff0300e20b */ /* 0x000fc80003fbd000 */
[----:B------:R-:W-:Y:S02]  /*1d20*/  @!P6 PLOP3.LUT P0, PT, P1, P5, PT, 0xf8, 0x8f ;  /* 0x00000000008fe81c */ /* 0x000fe40000f0bf70 */
[----:B------:R-:W-:Y:S02]  /*1d30*/  PLOP3.LUT P1, PT, PT, PT, PT, 0x80, 0x8 ;  /* 0x000000000008781c */ /* 0x000fe40003f2f070 */
[----:B---3--:R-:W-:Y:S02]  /*1d40*/  @!P2 FSETP.NEU.FTZ.AND P5, PT, R6, RZ, PT ;  /* 0x000000ff0600a20b */ /* 0x008fe40003fbd000 */
[----:B------:R-:W-:Y:S02]  /*1d50*/  @!P2 FSETP.NEU.FTZ.AND P6, PT, R7, RZ, PT ;  /* 0x000000ff0700a20b */ /* 0x000fe40003fdd000 */
[----:B------:R-:W-:Y:S02]  /*1d60*/  SEL R12, RZ, 0x1, !P0 ;  /* 0x00000001ff0c7807 */ /* 0x000fe40004000000 */
[----:B------:R-:W-:-:S02]  /*1d70*/  @!P2 PLOP3.LUT P1, PT, P5, P6, PT, 0xf8, 0x8f ;  /* 0x00000000008fa81c */ /* 0x000fc40002f2df70 */
[----:B----4-:R-:W-:Y:S02]  /*1d80*/  @!P3 FSETP.NEU.FTZ.AND P5, PT, R8, RZ, PT ;  /* 0x000000ff0800b20b */ /* 0x010fe40003fbd000 */
[----:B------:R-:W-:Y:S02]  /*1d90*/  @!P3 FSETP.NEU.FTZ.AND P6, PT, R9, RZ, PT ;  /* 0x000000ff0900b20b */ /* 0x000fe40003fdd000 */
[----:B------:R-:W-:Y:S02]  /*1da0*/  PLOP3.LUT P2, PT, PT, PT, PT, 0x80, 0x8 ;  /* 0x000000000008781c */ /* 0x000fe40003f4f070 */
[----:B------:R-:W-:Y:S02]  /*1db0*/  @!P3 PLOP3.LUT P2, PT, P5, P6, PT, 0xf8, 0x8f ;  /* 0x00000000008fb81c */ /* 0x000fe40002f4df70 */
[----:B-----5:R-:W-:Y:S02]  /*1dc0*/  @!P4 FSETP.NEU.FTZ.AND P5, PT, R10, RZ, PT ;  /* 0x000000ff0a00c20b */ /* 0x020fe40003fbd000 */
[----:B------:R-:W-:-:S02]  /*1dd0*/  @!P4 FSETP.NEU.FTZ.AND P6, PT, R11, RZ, PT ;  /* 0x000000ff0b00c20b */ /* 0x000fc40003fdd000 */
[----:B------:R-:W-:Y:S02]  /*1de0*/  PLOP3.LUT P3, PT, PT, PT, PT, 0x80, 0x8 ;  /* 0x000000000008781c */ /* 0x000fe40003f6f070 */
[----:B------:R-:W-:Y:S02]  /*1df0*/  @!P4 PLOP3.LUT P3, PT, P5, P6, PT, 0xf8, 0x8f ;  /* 0x00000000008fc81c */ /* 0x000fe40002f6df70 */
[----:B-1----:R-:W-:Y:S02]  /*1e00*/  ISETP.GE.U32.AND P4, PT, R13, R24, PT ;  /* 0x000000180d00720c */ /* 0x002fe40003f86070 */
[----:B------:R-:W-:Y:S02]  /*1e10*/  SEL R14, RZ, 0x1, !P1 ;  /* 0x00000001ff0e7807 */ /* 0x000fe40004800000 */
[----:B------:R-:W-:Y:S02]  /*1e20*/  SEL R15, RZ, 0x1, !P2 ;  /* 0x00000001ff0f7807 */ /* 0x000fe40005000000 */
[----:B------:R-:W-:-:S07]  /*1e30*/  SEL R13, RZ, 0x1, !P3 ;  /* 0x00000001ff0d7807 */ /* 0x000fce0005800000 */
[----:B------:R-:W-:Y:S05]  /*1e40*/  @!P4 BRA `(.L_x_998) ;  /* 0xfffffffc0064c947 */ /* 0x000fea000383ffff */
.L_x_997:
[----:B------:R-:W-:Y:S05]  /*1e50*/  BSYNC.RECONVERGENT B1 ;  /* 0x0000000000017941 */ /* 0x000fea0003800200 */
.L_x_996:
[----:B------:R-:W-:Y:S01]  /*1e60*/  ISETP.GE.U32.AND P0, PT, R17, R24, PT ;  /* 0x000000181100720c */ /* 0x000fe20003f06070 */
[----:B------:R-:W-:-:S12]  /*1e70*/  BSSY.RECONVERGENT B1, `(.L_x_999) ;  /* 0x0000012000017945 */ /* 0x000fd80003800200 */
[----:B------:R-:W-:Y:S05]  /*1e80*/  @P0 BRA `(.L_x_1000) ;  /* 0x0000000000400947 */ /* 0x000fea0003800000 */
[----:B------:R-:W-:-:S06]  /*1e90*/  IMAD.WIDE.U32 R2, R17, 0x8, R4 ;  /* 0x0000000811027825 */ /* 0x000fcc00078e0004 */
[----:B------:R-:W5:Y:S01]  /*1ea0*/  LDG.E.64 R2, desc[UR36][R2.64] ;  /* 0x0000002402027981 */ /* 0x000f62000c1e1b00 */
[----:B------:R-:W-:-:S05]  /*1eb0*/  IMAD.IADD R19, R17, 0x1, R0 ;  /* 0x0000000111137824 */ /* 0x000fca00078e0200 */
[----:B------:R-:W-:-:S13]  /*1ec0*/  ISETP.GE.U32.AND P1, PT, R19, R24, PT ;  /* 0x000000181300720c */ /* 0x000fda0003f26070 */
[----:B------:R-:W-:Y:S05]  /*1ed0*/  @P1 BRA `(.L_x_1000) ;  /* 0x00000000002c1947 */ /* 0x000fea0003800000 */
[----:B------:R-:W-:-:S06]  /*1ee0*/  IMAD.WIDE.U32 R6, R19, 0x8, R4 ;  /* 0x0000000813067825 */ /* 0x000fcc00078e0004 */
[----:B------:R-:W5:Y:S01]  /*1ef0*/  LDG.E.64 R6, desc[UR36][R6.64] ;  /* 0x0000002406067981 */ /* 0x000f62000c1e1b00 */
[----:B------:R-:W-:-:S04]  /*1f00*/  IADD3 R19, PT, PT, R19, R0, RZ ;  /* 0x0000000013137210 */ /* 0x000fc80007ffe0ff */
[----:B------:R-:W-:-:S13]  /*1f10*/  ISETP.GE.U32.AND P1, PT, R19, R24, PT ;  /* 0x000000181300720c */ /* 0x000fda0003f26070 */
[----:B------:R-:W-:Y:S05]  /*1f20*/  @P1 BRA `(.L_x_1000) ;  /* 0x0000000000181947 */ /* 0x000fea0003800000 */
[C---:B------:R-:W-:Y:S02]  /*1f30*/  IMAD.IADD R21, R19.reuse, 0x1, R0 ;  /* 0x0000000113157824 */ /* 0x040fe400078e0200 */
[----:B------:R-:W-:-:S03]  /*1f40*/  IMAD.WIDE.U32 R8, R19, 0x8, R4 ;  /* 0x0000000813087825 */ /* 0x000fc600078e0004 */
[----:B------:R-:W-:-:S03]  /*1f50*/  ISETP.GE.U32.AND P1, PT, R21, R24, PT ;  /* 0x000000181500720c */ /* 0x000fc60003f26070 */
[----:B------:R-:W5:Y:S10]  /*1f60*/  LDG.E.64 R8, desc[UR36][R8.64] ;  /* 0x0000002408087981 */ /* 0x000f74000c1e1b00 */
[----:B------:R-:W-:-:S05]  /*1f70*/  @!P1 IMAD.WIDE.U32 R4, R21, 0x8, R4 ;  /* 0x0000000815049825 */ /* 0x000fca00078e0004 */
[----:B------:R0:W5:Y:S02]  /*1f80*/  @!P1 LDG.E.64 R10, desc[UR36][R4.64] ;  /* 0x00000024040a9981 */ /* 0x000164000c1e1b00 */
.L_x_1000:
[----:B------:R-:W-:Y:S05]  /*1f90*/  BSYNC.RECONVERGENT B1 ;  /* 0x0000000000017941 */ /* 0x000fea0003800200 */
.L_x_999:
[----:B------:R-:W-:Y:S04]  /*1fa0*/  BSSY.RECONVERGENT B1, `(.L_x_1001) ;  /* 0x0000023000017945 */ /* 0x000fe80003800200 */
[----:B------:R-:W-:Y:S05]  /*1fb0*/  @P0 BRA `(.L_x_1002) ;  /* 0x0000000000840947 */ /* 0x000fea0003800000 */
[----:B------:R-:W-:Y:S02]  /*1fc0*/  LOP3.LUT P1, RZ, R12, 0xff, RZ, 0xc0, !PT ;  /* 0x000000ff0cff7812 */ /* 0x000fe4000782c0ff */
[----:B------:R-:W-:-:S11]  /*1fd0*/  PLOP3.LUT P0, PT, PT, PT, PT, 0x80, 0x8 ;  /* 0x000000000008781c */ /* 0x000fd60003f0f070 */
[----:B-----5:R-:W-:Y:S02]  /*1fe0*/  @!P1 FSETP.NEU.FTZ.AND P2, PT, R2, RZ, PT ;  /* 0x000000ff0200920b */ /* 0x020fe40003f5d000 */
[----:B------:R-:W-:Y:S02]  /*1ff0*/  @!P1 FSETP.NEU.FTZ.AND P3, PT, R3, RZ, PT ;  /* 0x000000ff0300920b */ /* 0x000fe40003f7d000 */
[----:B------:R-:W-:Y:S02]  /*2000*/  IADD3 R3, PT, PT, R17, R0, RZ ;  /* 0x0000000011037210 */ /* 0x000fe40007ffe0ff */
[----:B------:R-:W-:Y:S02]  /*2010*/  @!P1 PLOP3.LUT P0, PT, P2, P3, PT, 0xf8, 0x8f ;  /* 0x00000000008f981c */ /* 0x000fe40001707f70 */
[----:B------:R-:W-:Y:S02]  /*2020*/  ISETP.GE.U32.AND P1, PT, R3, R24, PT ;  /* 0x000000180300720c */ /* 0x000fe40003f26070 */
[----:B------:R-:W-:-:S11]  /*2030*/  SEL R12, RZ, 0x1, !P0 ;  /* 0x00000001ff0c7807 */ /* 0x000fd60004000000 */
[----:B------:R-:W-:Y:S05]  /*2040*/  @P1 BRA `(.L_x_1002) ;  /* 0x0000000000601947 */ /* 0x000fea0003800000 */
[----:B------:R-:W-:Y:S01]  /*2050*/  LOP3.LUT P1, RZ, R14, 0xff, RZ, 0xc0, !PT ;  /* 0x000000ff0eff7812 */ /* 0x000fe2000782c0ff */
[----:B------:R-:W-:Y:S01]  /*2060*/  IMAD.IADD R3, R3, 0x1, R0 ;  /* 0x0000000103037824 */ /* 0x000fe200078e0200 */
[----:B------:R-:W-:-:S11]  /*2070*/  PLOP3.LUT P0, PT, PT, PT, PT, 0x80, 0x8 ;  /* 0x000000000008781c */ /* 0x000fd60003f0f070 */
[----:B------:R-:W-:Y:S02]  /*2080*/  @!P1 FSETP.NEU.FTZ.AND P2, PT, R6, RZ, PT ;  /* 0x000000ff0600920b */ /* 0x000fe40003f5d000 */
[----:B------:R-:W-:-:S04]  /*2090*/  @!P1 FSETP.NEU.FTZ.AND P3, PT, R7, RZ, PT ;  /* 0x000000ff0700920b */ /* 0x000fc80003f7d000 */
[----:B------:R-:W-:Y:S02]  /*20a0*/  @!P1 PLOP3.LUT P0, PT, P2, P3, PT, 0xf8, 0x8f ;  /* 0x00000000008f981c */ /* 0x000fe40001707f70 */
[----:B------:R-:W-:Y:S02]  /*20b0*/  ISETP.GE.U32.AND P1, PT, R3, R24, PT ;  /* 0x000000180300720c */ /* 0x000fe40003f26070 */
[----:B------:R-:W-:-:S11]  /*20c0*/  SEL R14, RZ, 0x1, !P0 ;  /* 0x00000001ff0e7807 */ /* 0x000fd60004000000 */
[----:B------:R-:W-:Y:S05]  /*20d0*/  @P1 BRA `(.L_x_1002) ;  /* 0x00000000003c1947 */ /* 0x000fea0003800000 */
[----:B------:R-:W-:Y:S02]  /*20e0*/  LOP3.LUT P1, RZ, R15, 0xff, RZ, 0xc0, !PT ;  /* 0x000000ff0fff7812 */ /* 0x000fe4000782c0ff */
[----:B------:R-:W-:Y:S02]  /*20f0*/  IADD3 R3, PT, PT, R3, R0, RZ ;  /* 0x0000000003037210 */ /* 0x000fe40007ffe0ff */
[----:B------:R-:W-:-:S09]  /*2100*/  PLOP3.LUT P0, PT, PT, PT, PT, 0x80, 0x8 ;  /* 0x000000000008781c */ /* 0x000fd20003f0f070 */
[----:B------:R-:W-:Y:S02]  /*2110*/  @!P1 FSETP.NEU.FTZ.AND P2, PT, R8, RZ, PT ;  /* 0x000000ff0800920b */ /* 0x000fe40003f5d000 */
[----:B------:R-:W-:-:S04]  /*2120*/  @!P1 FSETP.NEU.FTZ.AND P3, PT, R9, RZ, PT ;  /* 0x000000ff0900920b */ /* 0x000fc80003f7d000 */
[----:B------:R-:W-:Y:S02]  /*2130*/  @!P1 PLOP3.LUT P0, PT, P2, P3, PT, 0xf8, 0x8f ;  /* 0x00000000008f981c */ /* 0x000fe40001707f70 */
[----:B------:R-:W-:Y:S02]  /*2140*/  ISETP.GE.U32.AND P1, PT, R3, R24, PT ;  /* 0x000000180300720c */ /* 0x000fe40003f26070 */
[----:B------:R-:W-:-:S11]  /*2150*/  SEL R15, RZ, 0x1, !P0 ;  /* 0x00000001ff0f7807 */ /* 0x000fd60004000000 */
[----:B------:R-:W-:Y:S05]  /*2160*/  @P1 BRA `(.L_x_1002) ;  /* 0x0000000000181947 */ /* 0x000fea0003800000 */
[----:B------:R-:W-:Y:S02]  /*2170*/  LOP3.LUT P1, RZ, R13, 0xff, RZ, 0xc0, !PT ;  /* 0x000000ff0dff7812 */ /* 0x000fe4000782c0ff */
[----:B------:R-:W-:-:S11]  /*2180*/  PLOP3.LUT P0, PT, PT, PT, PT, 0x80, 0x8 ;  /* 0x000000000008781c */ /* 0x000fd60003f0f070 */
[----:B------:R-:W-:Y:S02]  /*2190*/  @!P1 FSETP.NEU.FTZ.AND P2, PT, R10, RZ, PT ;  /* 0x000000ff0a00920b */ /* 0x000fe40003f5d000 */
[----:B------:R-:W-:-:S04]  /*21a0*/  @!P1 FSETP.NEU.FTZ.AND P3, PT, R11, RZ, PT ;  /* 0x000000ff0b00920b */ /* 0x000fc80003f7d000 */
[----:B------:R-:W-:-:S04]  /*21b0*/  @!P1 PLOP3.LUT P0, PT, P2, P3, PT, 0xf8, 0x8f ;  /* 0x00000000008f981c */ /* 0x000fc80001707f70 */
[----:B------:R-:W-:-:S09]  /*21c0*/  SEL R13, RZ, 0x1, !P0 ;  /* 0x00000001ff0d7807 */ /* 0x000fd20004000000 */
.L_x_1002:
[----:B------:R-:W-:Y:S05]  /*21d0*/  BSYNC.RECONVERGENT B1 ;  /* 0x0000000000017941 */ /* 0x000fea0003800200 */
.L_x_1001:
[----:B------:R-:W-:-:S04]  /*21e0*/  LOP3.LUT R12, R15, R12, R14, 0xfe, !PT ;  /* 0x0000000c0f0c7212 */ /* 0x000fc800078efe0e */
[----:B------:R-:W-:-:S04]  /*21f0*/  LOP3.LUT P0, RZ, R12, 0xff, R13, 0xc8, !PT ;  /* 0x000000ff0cff7812 */ /* 0x000fc8000780c80d */
[----:B------:R-:W-:Y:S01]  /*2200*/  SEL R17, RZ, 0x1, !P0 ;  /* 0x00000001ff117807 */ /* 0x000fe20004000000 */
[----:B------:R-:W-:Y:S08]  /*2210*/  BRA `(.L_x_981) ;  /* 0x00000094009c7947 */ /* 0x000ff00003800000 */
.L_x_995:
[----:B------:R-:W-:-:S13]  /*2220*/  ISETP.NE.AND P0, PT, R3, 0x1, PT ;  /* 0x000000010300780c */ /* 0x000fda0003f05270 */
        /* <DEDUP_REMOVED lines=22> */
.L_x_1006:
[----:B------:R-:W-:Y:S02]  /*2390*/  IMAD R11, R0, R17, RZ ;  /* 0x00000011000b7224 */ /* 0x000fe400078e02ff */
[----:B0-----:R-:W-:Y:S02]  /*23a0*/  IMAD.IADD R17, R17, 0x1, R12 ;  /* 0x0000000111117824 */ /* 0x001fe400078e020c */
[----:B------:R-:W-:-:S04]  /*23b0*/  IMAD.WIDE.U32 R10, R11, 0x8, R4 ;  /* 0x000000080b0a7825 */ /* 0x000fc800078e0004 */
[----:B------:R-:W-:Y:S01]  /*23c0*/  IMAD R9, R0, R17, RZ ;  /* 0x0000001100097224 */ /* 0x000fe200078e02ff */
[----:B------:R-:W-:Y:S01]  /*23d0*/  IADD3 R17, PT, PT, R17, R12, RZ ;  /* 0x0000000c11117210 */ /* 0x000fe20007ffe0ff */
[----:B------:R-:W2:Y:S02]  /*23e0*/  LDG.E.64 R10, desc[UR36][R10.64] ;  /* 0x000000240a0a7981 */ /* 0x000ea4000c1e1b00 */
[----:B------:R-:W-:-:S04]  /*23f0*/  IMAD.WIDE.U32 R8, R9, 0x8, R4 ;  /* 0x0000000809087825 */ /* 0x000fc800078e0004 */
[----:B------:R-:W-:Y:S02]  /*2400*/  IMAD R7, R0, R17, RZ ;  /* 0x0000001100077224 */ /* 0x000fe400078e02ff */
[----:B------:R-:W-:Y:S01]  /*2410*/  IMAD.IADD R17, R17, 0x1, R12 ;  /* 0x0000000111117824 */ /* 0x000fe200078e020c */
[----:B------:R-:W3:Y:S01]  /*2420*/  LDG.E.64 R8, desc[UR36][R8.64] ;  /* 0x0000002408087981 */ /* 0x000ee2000c1e1b00 */
[----:B------:R-:W-:-:S04]  /*2430*/  IMAD.WIDE.U32 R6, R7, 0x8, R4 ;  /* 0x0000000807067825 */ /* 0x000fc800078e0004 */
[----:B------:R-:W-:Y:S02]  /*2440*/  IMAD R3, R0, R17, RZ ;  /* 0x0000001100037224 */ /* 0x000fe400078e02ff */
        /* <DEDUP_REMOVED lines=31> */
.L_x_1005:
[----:B------:R-:W-:Y:S05]  /*2640*/  BSYNC.RECONVERGENT B1 ;  /* 0x0000000000017941 */ /* 0x000fea0003800200 */
.L_x_1004:
[----:B------:R-:W-:Y:S01]  /*2650*/  ISETP.GE.U32.AND P0, PT, R17, R24, PT ;  /* 0x000000181100720c */ /* 0x000fe20003f06070 */
[----:B------:R-:W-:-:S12]  /*2660*/  BSSY.RECONVERGENT B1, `(.L_x_1007) ;  /* 0x0000016000017945 */ /* 0x000fd80003800200 */
[----:B------:R-:W-:Y:S05]  /*2670*/  @P0 BRA `(.L_x_1008) ;  /* 0x0000000000500947 */ /* 0x000fea0003800000 */
[----:B------:R-:W-:-:S04]  /*2680*/  IMAD R11, R0, R17, RZ ;  /* 0x00000011000b7224 */ /* 0x000fc800078e02ff */
[----:B------:R-:W-:-:S06]  /*2690*/  IMAD.WIDE.U32 R10, R11, 0x8, R4 ;  /* 0x000000080b0a7825 */ /* 0x000fcc00078e0004 */
[----:B------:R-:W5:Y:S01]  /*26a0*/  LDG.E.64 R10, desc[UR36][R10.64] ;  /* 0x000000240a0a7981 */ /* 0x000f62000c1e1b00 */
[----:B------:R-:W-:-:S05]  /*26b0*/  IMAD.IADD R19, R17, 0x1, R12 ;  /* 0x0000000111137824 */ /* 0x000fca00078e020c */
[----:B------:R-:W-:-:S13]  /*26c0*/  ISETP.GE.U32.AND P1, PT, R19, R24, PT ;  /* 0x000000181300720c */ /* 0x000fda0003f26070 */
[----:B------:R-:W-:Y:S05]  /*26d0*/  @P1 BRA `(.L_x_1008) ;  /* 0x0000000000381947 */ /* 0x000fea0003800000 */
[----:B------:R-:W-:-:S04]  /*26e0*/  IMAD R9, R0, R19, RZ ;  /* 0x0000001300097224 */ /* 0x000fc800078e02ff */
[----:B------:R-:W-:-:S06]  /*26f0*/  IMAD.WIDE.U32 R8, R9, 0x8, R4 ;  /* 0x0000000809087825 */ /* 0x000fcc00078e0004 */
[----:B------:R-:W5:Y:S01]  /*2700*/  LDG.E.64 R8, desc[UR36][R8.64] ;  /* 0x0000002408087981 */ /* 0x000f62000c1e1b00 */
[----:B------:R-:W-:-:S04]  /*2710*/  IADD3 R19, PT, PT, R19, R12, RZ ;  /* 0x0000000c13137210 */ /* 0x000fc80007ffe0ff */
[----:B------:R-:W-:-:S13]  /*2720*/  ISETP.GE.U32.AND P1, PT, R19, R24, PT ;  /* 0x000000181300720c */ /* 0x000fda0003f26070 */
[----:B------:R-:W-:Y:S05]  /*2730*/  @P1 BRA `(.L_x_1008) ;  /* 0x0000000000201947 */ /* 0x000fea0003800000 */
[----:B------:R-:W-:Y:S02]  /*2740*/  IMAD.IADD R21, R19, 0x1, R12 ;  /* 0x0000000113157824 */ /* 0x000fe400078e020c */
[----:B------:R-:W-:-:S03]  /*2750*/  IMAD R7, R0, R19, RZ ;  /* 0x0000001300077224 */ /* 0x000fc600078e02ff */
[----:B------:R-:W-:Y:S01]  /*2760*/  ISETP.GE.U32.AND P1, PT, R21, R24, PT ;  /* 0x000000181500720c */ /* 0x000fe20003f26070 */
[----:B------:R-:W-:-:S06]  /*2770*/  IMAD.WIDE.U32 R6, R7, 0x8, R4 ;  /* 0x0000000807067825 */ /* 0x000fcc00078e0004 */
[----:B------:R-:W5:Y:S06]  /*2780*/  LDG.E.64 R6, desc[UR36][R6.64] ;  /* 0x0000002406067981 */ /* 0x000f6c000c1e1b00 */
[----:B------:R-:W-:-:S04]  /*2790*/  @!P1 IMAD R19, R0, R21, RZ ;  /* 0x0000001500139224 */ /* 0x000fc800078e02ff */
[----:B------:R-:W-:-:S05]  /*27a0*/  @!P1 IMAD.WIDE.U32 R4, R19, 0x8, R4 ;  /* 0x0000000813049825 */ /* 0x000fca00078e0004 */
[----:B------:R0:W5:Y:S02]  /*27b0*/  @!P1 LDG.E.64 R2, desc[UR36][R4.64] ;  /* 0x0000002404029981 */ /* 0x000164000c1e1b00 */
.L_x_1008:
[----:B------:R-:W-:Y:S05]  /*27c0*/  BSYNC.RECONVERGENT B1 ;  /* 0x0000000000017941 */ /* 0x000fea0003800200 */
.L_x_1007:
[----:B------:R-:W-:Y:S04]  /*27d0*/  BSSY.RECONVERGENT B1, `(.L_x_1009) ;  /* 0x0000023000017945 */ /* 0x000fe80003800200 */
[----:B------:R-:W-:Y:S05]  /*27e0*/  @P0 BRA `(.L_x_1010) ;  /* 0x0000000000840947 */ /* 0x000fea0003800000 */
[----:B------:R-:W-:Y:S02]  /*27f0*/  LOP3.LUT P1, RZ, R14, 0xff, RZ, 0xc0, !PT ;  /* 0x000000ff0eff7812 */ /* 0x000fe4000782c0ff */
[----:B0-----:R-:W-:Y:S02]  /*2800*/  IADD3 R5, PT, PT, R17, R12, RZ ;  /* 0x0000000c11057210 */ /* 0x001fe40007ffe0ff */
[----:B------:R-:W-:-:S09]  /*2810*/  PLOP3.LUT P0, PT, PT, PT, PT, 0x80, 0x8 ;  /* 0x000000000008781c */ /* 0x000fd20003f0f070 */
[----:B-----5:R-:W-:Y:S02]  /*2820*/  @!P1 FSETP.NEU.FTZ.AND P2, PT, R10, RZ, PT ;  /* 0x000000ff0a00920b */ /* 0x020fe40003f5d000 */
[----:B------:R-:W-:-:S04]  /*2830*/  @!P1 FSETP.NEU.FTZ.AND P3, PT, R11, RZ, PT ;  /* 0x000000ff0b00920b */ /* 0x000fc80003f7d000 */
        /* <DEDUP_REMOVED lines=28> */
.L_x_1010:
[----:B------:R-:W-:Y:S05]  /*2a00*/  BSYNC.RECONVERGENT B1 ;  /* 0x0000000000017941 */ /* 0x000fea0003800200 */
.L_x_1009:
[----:B------:R-:W-:-:S04]  /*2a10*/  LOP3.LUT R14, R16, R14, R13, 0xfe, !PT ;  /* 0x0000000e100e7212 */ /* 0x000fc800078efe0d */
[----:B------:R-:W-:-:S04]  /*2a20*/  LOP3.LUT P0, RZ, R14, 0xff, R15, 0xc8, !PT ;  /* 0x000000ff0eff7812 */ /* 0x000fc8000780c80f */
[----:B------:R-:W-:Y:S01]  /*2a30*/  SEL R17, RZ, 0x1, !P0 ;  /* 0x00000001ff117807 */ /* 0x000fe20004000000 */
[----:B------:R-:W-:Y:S08]  /*2a40*/  BRA `(.L_x_981) ;  /* 0x0000008c00907947 */ /* 0x000ff00003800000 */
.L_x_1003:
[----:B------:R-:W0:Y:S01]  /*2a50*/  LDCU UR4, c[0x0][0x390] ;  /* 0x00007200ff0477ac */ /* 0x000e220008000800 */
[----:B------:R-:W1:Y:S01]  /*2a60*/  LDC.U8 R4, c[0x0][0x381] ;  /* 0x0000e040ff047b82 */ /* 0x000e620000000000 */
[----:B------:R-:W-:Y:S01]  /*2a70*/  BSSY.RECONVERGENT B1, `(.L_x_1011) ;  /* 0x0000443000017945 */ /* 0x000fe20003800200 */
[----:B------:R-:W-:Y:S02]  /*2a80*/  CS2R R16, SRZ ;  /* 0x0000000000107805 */ /* 0x000fe4000001ff00 */
[----:B------:R-:W-:Y:S02]  /*2a90*/  CS2R R18, SRZ ;  /* 0x0000000000127805 */ /* 0x000fe4000001ff00 */
[----:B------:R-:W-:Y:S02]  /*2aa0*/  CS2R R14, SRZ ;  /* 0x00000000000e7805 */ /* 0x000fe4000001ff00 */
[----:B------:R-:W-:Y:S01]  /*2ab0*/  CS2R R12, SRZ ;  /* 0x00000000000c7805 */ /* 0x000fe2000001ff00 */
        /* <DEDUP_REMOVED lines=16> */
[----:B0-----:R-:W-:-:S07]  /*2bc0*/  PRMT R5, R4, 0x7610, R5 ;  /* 0x0000761004057816 */ /* 0x001fce0000000005 */
.L_x_1018:
[----:B------:R-:W0:Y:S01]  /*2bd0*/  LDCU UR4, c[0x0][0x390] ;  /* 0x00007200ff0477ac */ /* 0x000e220008000800 */
[----:B-----5:R-:W-:Y:S01]  /*2be0*/  @!P4 MOV R16, R10 ;  /* 0x0000000a0010c202 */ /* 0x020fe20000000f00 */
[----:B------:R-:W-:Y:S01]  /*2bf0*/  @!P4 IMAD.MOV.U32 R17, RZ, RZ, R11 ;  /* 0x000000ffff11c224 */ /* 0x000fe200078e000b */
[-C--:B------:R-:W-:Y:S01]  /*2c00*/  @!P4 MOV R19, R11.reuse ;  /* 0x0000000b0013c202 */ /* 0x080fe20000000f00 */
[--C-:B------:R-:W-:Y:S01]  /*2c10*/  @!P4 IMAD.MOV.U32 R18, RZ, RZ, R10.reuse ;  /* 0x000000ffff12c224 */ /* 0x100fe200078e000a */
[-C--:B------:R-:W-:Y:S01]  /*2c20*/  @!P4 MOV R15, R11.reuse ;  /* 0x0000000b000fc202 */ /* 0x080fe20000000f00 */
[--C-:B------:R-:W-:Y:S01]  /*2c30*/  @!P4 IMAD.MOV.U32 R14, RZ, RZ, R10.reuse ;  /* 0x000000ffff0ec224 */ /* 0x100fe200078e000a */
[----:B------:R-:W-:Y:S01]  /*2c40*/  @!P4 MOV R13, R11 ;  /* 0x0000000b000dc202 */ /* 0x000fe20000000f00 */
[----:B------:R-:W-:Y:S01]  /*2c50*/  @!P4 IMAD.MOV.U32 R12, RZ, RZ, R10 ;  /* 0x000000ffff0cc224 */ /* 0x000fe200078e000a */
[----:B------:R-:W-:Y:S06]  /*2c60*/  @!P4 BRA `(.L_x_1013) ;  /* 0x000000400008c947 */ /* 0x000fec0003800000 */
[----:B------:R-:W1:Y:S01]  /*2c70*/  LDCU.64 UR30, c[0x0][0x3c8] ;  /* 0x00007900ff1e77ac */ /* 0x000e620008000a00 */
[----:B------:R-:W-:Y:S02]  /*2c80*/  HFMA2 R12, -RZ, RZ, 0, 0 ;  /* 0x00000000ff0c7431 */ /* 0x000fe400000001ff */
[----:B------:R-:W-:Y:S01]  /*2c90*/  IMAD.MOV.U32 R13, RZ, RZ, R9 ;  /* 0x000000ffff0d7224 */ /* 0x000fe200078e0009 */
        /* <DEDUP_REMOVED lines=285> */
[----:B------:R-:W2:Y:S01]  /*3e70*/  @P1 LDC R19, c[0x0][0x554] ;  /* 0x00015500ff131b82 */ /* 0x000ea20000000800 */
[----:B-1----:R-:W-:-:S05]  /*3e80*/  @P1 IMAD.HI.U32 R15, R13, R15, R12 ;  /* 0x0000000f0d0f1227 */ /* 0x002fca00078e000c */
[----:B0-----:R-:W-:Y:S01]  /*3e90*/  @P1 SHF.R.U32.HI R12, RZ, R18, R15 ;  /* 0x00000012ff0c1219 */ /* 0x001fe2000001160f */
[----:B------:R-:W-:-:S04]  /*3ea0*/  IMAD R15, R16, UR28, R17 ;  /* 0x0000001c100f7c24 */ /* 0x000fc8000f8e0211 */
[----:B------:R-:W-:Y:S02]  /*3eb0*/  @P1 IMAD.MOV R17, RZ, RZ, -R12 ;  /* 0x000000ffff111224 */ /* 0x000fe400078e0a0c */
[----:B------:R-:W-:Y:S02]  /*3ec0*/  IMAD R4, R15, UR29, R4 ;  /* 0x0000001d0f047c24 */ /* 0x000fe4000f8e0204 */
[----:B------:R-:W-:-:S04]  /*3ed0*/  @P1 IMAD R13, R17, R14, R13 ;  /* 0x0000000e110d1224 */ /* 0x000fc800078e020d */
[----:B--2---:R-:W-:-:S07]  /*3ee0*/  @P1 IMAD R4, R13, R19, R4 ;  /* 0x000000130d041224 */ /* 0x004fce00078e0204 */
.L_x_1014:
[----:B------:R-:W-:Y:S01]  /*3ef0*/  LOP3.LUT R13, R4, 0xfffffff8, RZ, 0xc0, !PT ;  /* 0xfffffff8040d7812 */ /* 0x000fe200078ec0ff */
[----:B------:R-:W1:Y:S03]  /*3f00*/  LDCU UR52, c[0x0][0x3d0] ;  /* 0x00007a00ff3477ac */ /* 0x000e660008000800 */
[----:B------:R-:W-:-:S04]  /*3f10*/  IADD3 R12, P1, PT, R13, R20, RZ ;  /* 0x000000140d0c7210 */ /* 0x000fc80007f3e0ff */
[----:B------:R-:W-:-:S06]  /*3f20*/  IADD3.X R13, PT, PT, RZ, R21, RZ, P1, !PT ;  /* 0x00000015ff0d7210 */ /* 0x000fcc0000ffe4ff */
[----:B------:R-:W5:Y:S01]  /*3f30*/  LDG.E.64 R12, desc[UR36][R12.64] ;  /* 0x000000240c0c7981 */ /* 0x000f62000c1e1b00 */
[----:B------:R-:W-:Y:S01]  /*3f40*/  MOV R16, RZ ;  /* 0x000000ff00107202 */ /* 0x000fe20000000f00 */
[----:B0-----:R-:W-:-:S04]  /*3f50*/  VIADD R17, R9, UR4 ;  /* 0x0000000409117c36 */ /* 0x001fc80008000000 */
[----:B------:R-:W-:-:S05]  /*3f60*/  IMAD.HI.U32 R4, R17, UR31, R16 ;  /* 0x0000001f11047c27 */ /* 0x000fca000f8e0010 */
[----:B-1----:R-:W-:-:S05]  /*3f70*/  SHF.R.U32.HI R18, RZ, UR52, R4 ;  /* 0x00000034ff127c19 */ /* 0x002fca0008011604 */
[----:B------:R-:W-:-:S04]  /*3f80*/  IMAD.MOV R15, RZ, RZ, -R18 ;  /* 0x000000ffff0f7224 */ /* 0x000fc800078e0a12 */
[----:B------:R-:W-:-:S04]  /*3f90*/  IMAD R4, R15, UR30, R17 ;  /* 0x0000001e0f047c24 */ /* 0x000fc8000f8e0211 */
[----:B------:R-:W-:Y:S01]  /*3fa0*/  IMAD R4, R4, UR5, RZ ;  /* 0x0000000504047c24 */ /* 0x000fe2000f8e02ff */
        /* <DEDUP_REMOVED lines=230> */
.L_x_1015:
[----:B------:R-:W-:Y:S01]  /*4e10*/  LOP3.LUT R15, R4, 0xfffffff8, RZ, 0xc0, !PT ;  /* 0xfffffff8040f7812 */ /* 0x000fe200078ec0ff */
[----:B------:R-:W0:Y:S03]  /*4e20*/  LDCU UR52, c[0x0][0x3d0] ;  /* 0x00007a00ff3477ac */ /* 0x000e260008000800 */
[----:B------:R-:W-:-:S05]  /*4e30*/  IADD3 R14, P1, PT, R15, R20, RZ ;  /* 0x000000140f0e7210 */ /* 0x000fca0007f3e0ff */
[----:B------:R-:W-:-:S06]  /*4e40*/  IMAD.X R15, RZ, RZ, R21, P1 ;  /* 0x000000ffff0f7224 */ /* 0x000fcc00008e0615 */
[----:B------:R-:W5:Y:S01]  /*4e50*/  LDG.E.64 R14, desc[UR36][R14.64] ;  /* 0x000000240e0e7981 */ /* 0x000f62000c1e1b00 */
[----:B------:R-:W-:Y:S01]  /*4e60*/  IADD3 R17, PT, PT, R17, UR4, RZ ;  /* 0x0000000411117c10 */ /* 0x000fe2000fffe0ff */
[----:B------:R-:W-:-:S04]  /*4e70*/  IMAD.MOV.U32 R16, RZ, RZ, RZ ;  /* 0x000000ffff107224 */ /* 0x000fc800078e00ff */
[----:B------:R-:W-:-:S05]  /*4e80*/  IMAD.HI.U32 R4, R17, UR31, R16 ;  /* 0x0000001f11047c27 */ /* 0x000fca000f8e0010 */
[----:B0-----:R-:W-:-:S04]  /*4e90*/  SHF.R.U32.HI R22, RZ, UR52, R4 ;  /* 0x00000034ff167c19 */ /* 0x001fc80008011604 */
[----:B------:R-:W-:-:S05]  /*4ea0*/  IADD3 R19, PT, PT, -R22, RZ, RZ ;  /* 0x000000ff16137210 */ /* 0x000fca0007ffe1ff */
[----:B------:R-:W-:-:S04]  /*4eb0*/  IMAD R4, R19, UR30, R17 ;  /* 0x0000001e13047c24 */ /* 0x000fc8000f8e0211 */
[----:B------:R-:W-:Y:S01]  /*4ec0*/  IMAD R4, R4, UR5, RZ ;  /* 0x0000000504047c24 */ /* 0x000fe2000f8e02ff */
        /* <DEDUP_REMOVED lines=220> */
[----:B------:R-:W-:-:S06]  /*5c90*/  @P1 IMAD.MOV.U32 R22, RZ, RZ, RZ ;  /* 0x000000ffff161224 */ /* 0x000fcc00078e00ff */
[----:B------:R-:W2:Y:S01]  /*5ca0*/  @P1 LDC R27, c[0x0][0x554] ;  /* 0x00015500ff1b1b82 */ /* 0x000ea20000000800 */
[C---:B0-----:R-:W-:Y:S01]  /*5cb0*/  @P1 IMAD.HI.U32 R19, R23.reuse, R19, R22 ;  /* 0x0000001317131227 */ /* 0x041fe200078e0016 */
[----:B------:R-:W-:-:S04]  /*5cc0*/  IADD3 R22, PT, PT, -R23, RZ, RZ ;  /* 0x000000ff17167210 */ /* 0x000fc80007ffe1ff */
[----:B-1----:R-:W-:Y:S01]  /*5cd0*/  @P1 SHF.R.U32.HI R19, RZ, R24, R19 ;  /* 0x00000018ff131219 */ /* 0x002fe20000011613 */
[----:B------:R-:W-:-:S04]  /*5ce0*/  IMAD R25, R22, UR28, R25 ;  /* 0x0000001c16197c24 */ /* 0x000fc8000f8e0219 */
[----:B------:R-:W-:Y:S02]  /*5cf0*/  @P1 IMAD.MOV R19, RZ, RZ, -R19 ;  /* 0x000000ffff131224 */ /* 0x000fe400078e0a13 */
[----:B------:R-:W-:Y:S02]  /*5d00*/  IMAD R4, R25, UR29, R4 ;  /* 0x0000001d19047c24 */ /* 0x000fe4000f8e0204 */
[----:B------:R-:W-:-:S04]  /*5d10*/  @P1 IMAD R18, R18, R19, R23 ;  /* 0x0000001312121224 */ /* 0x000fc800078e0217 */
[----:B--2---:R-:W-:-:S07]  /*5d20*/  @P1 IMAD R4, R18, R27, R4 ;  /* 0x0000001b12041224 */ /* 0x004fce00078e0204 */
.L_x_1016:
[----:B------:R-:W-:Y:S01]  /*5d30*/  LOP3.LUT R19, R4, 0xfffffff8, RZ, 0xc0, !PT ;  /* 0xfffffff804137812 */ /* 0x000fe200078ec0ff */
[----:B------:R-:W0:Y:S03]  /*5d40*/  LDCU UR52, c[0x0][0x3d0] ;  /* 0x00007a00ff3477ac */ /* 0x000e260008000800 */
[----:B------:R-:W-:-:S04]  /*5d50*/  IADD3 R18, P1, PT, R19, R20, RZ ;  /* 0x0000001413127210 */ /* 0x000fc80007f3e0ff */
[----:B------:R-:W-:-:S06]  /*5d60*/  IADD3.X R19, PT, PT, RZ, R21, RZ, P1, !PT ;  /* 0x00000015ff137210 */ /* 0x000fcc0000ffe4ff */
[----:B------:R-:W5:Y:S01]  /*5d70*/  LDG.E.64 R18, desc[UR36][R18.64] ;  /* 0x0000002412127981 */ /* 0x000f62000c1e1b00 */
[----:B------:R-:W-:Y:S01]  /*5d80*/  MOV R16, RZ ;  /* 0x000000ff00107202 */ /* 0x000fe20000000f00 */
[----:B------:R-:W-:-:S04]  /*5d90*/  VIADD R17, R17, UR4 ;  /* 0x0000000411117c36 */ /* 0x000fc80008000000 */
[----:B------:R-:W-:-:S05]  /*5da0*/  IMAD.HI.U32 R4, R17, UR31, R16 ;  /* 0x0000001f11047c27 */ /* 0x000fca000f8e0010 */
[----:B0-----:R-:W-:-:S05]  /*5db0*/  SHF.R.U32.HI R22, RZ, UR52, R4 ;  /* 0x00000034ff167c19 */ /* 0x001fca0008011604 */
[----:B------:R-:W-:-:S04]  /*5dc0*/  IMAD.MOV R16, RZ, RZ, -R22 ;  /* 0x000000ffff107224 */ /* 0x000fc800078e0a16 */
[----:B------:R-:W-:-:S04]  /*5dd0*/  IMAD R4, R16, UR30, R17 ;  /* 0x0000001e10047c24 */ /* 0x000fc8000f8e0211 */
[----:B------:R-:W-:Y:S01]  /*5de0*/  IMAD R4, R4, UR5, RZ ;  /* 0x0000000504047c24 */ /* 0x000fe2000f8e02ff */
        /* <DEDUP_REMOVED lines=221> */
[----:B-1----:R-:W-:Y:S02]  /*6bc0*/  @P0 IMAD.HI.U32 R27, R23, R17, R22 ;  /* 0x00000011171b0227 */ /* 0x002fe400078e0016 */
[----:B------:R-:W1:Y:S02]  /*6bd0*/  @P0 LDC R17, c[0x0][0x554] ;  /* 0x00015500ff110b82 */ /* 0x000e640000000800 */
[----:B------:R-:W-:Y:S01]  /*6be0*/  IMAD.MOV R22, RZ, RZ, -R23 ;  /* 0x000000ffff167224 */ /* 0x000fe200078e0a17 */
[----:B0-----:R-:W-:-:S03]  /*6bf0*/  @P0 SHF.R.U32.HI R24, RZ, R24, R27 ;  /* 0x00000018ff180219 */ /* 0x001fc6000001161b */
[----:B------:R-:W-:Y:S01]  /*6c00*/  IMAD R25, R22, UR28, R25 ;  /* 0x0000001c16197c24 */ /* 0x000fe2000f8e0219 */
[----:B------:R-:W-:-:S03]  /*6c10*/  @P0 IADD3 R27, PT, PT, -R24, RZ, RZ ;  /* 0x000000ff181b0210 */ /* 0x000fc60007ffe1ff */
[----:B------:R-:W-:Y:S02]  /*6c20*/  IMAD R4, R25, UR29, R4 ;  /* 0x0000001d19047c24 */ /* 0x000fe4000f8e0204 */
[----:B------:R-:W-:-:S04]  /*6c30*/  @P0 IMAD R16, R16, R27, R23 ;  /* 0x0000001b10100224 */ /* 0x000fc800078e0217 */
[----:B-1----:R-:W-:-:S07]  /*6c40*/  @P0 IMAD R4, R16, R17, R4 ;  /* 0x0000001110040224 */ /* 0x002fce00078e0204 */
.L_x_1017:
[----:B------:R-:W-:-:S04]  /*6c50*/  LOP3.LUT R17, R4, 0xfffffff8, RZ, 0xc0, !PT ;  /* 0xfffffff804117812 */ /* 0x000fc800078ec0ff */
[----:B------:R-:W-:-:S05]  /*6c60*/  IADD3 R16, P0, PT, R17, R20, RZ ;  /* 0x0000001411107210 */ /* 0x000fca0007f1e0ff */
[----:B------:R-:W-:-:S06]  /*6c70*/  IMAD.X R17, RZ, RZ, R21, P0 ;  /* 0x000000ffff117224 */ /* 0x000fcc00000e0615 */
[----:B------:R-:W5:Y:S02]  /*6c80*/  LDG.E.64 R16, desc[UR36][R16.64] ;  /* 0x0000002410107981 */ /* 0x000f64000c1e1b00 */
.L_x_1013:
[----:B------:R-:W-:Y:S01]  /*6c90*/  LOP3.LUT P2, RZ, R7, 0xff, RZ, 0xc0, !PT ;  /* 0x000000ff07ff7812 */ /* 0x000fe2000784c0ff */
[----:B------:R-:W1:Y:S01]  /*6ca0*/  LDCU UR5, c[0x0][0x388] ;  /* 0x00007100ff0577ac */ /* 0x000e620008000800 */
[----:B------:R-:W-:Y:S02]  /*6cb0*/  LOP3.LUT P1, RZ, R6, 0xff, RZ, 0xc0, !PT ;  /* 0x000000ff06ff7812 */ /* 0x000fe4000782c0ff */
[----:B------:R-:W-:Y:S02]  /*6cc0*/  LOP3.LUT P3, RZ, R5, 0xff, RZ, 0xc0, !PT ;  /* 0x000000ff05ff7812 */ /* 0x000fe4000786c0ff */
[----:B------:R-:W-:Y:S02]  /*6cd0*/  PLOP3.LUT P0, PT, PT, PT, PT, 0x80, 0x8 ;  /* 0x000000000008781c */ /* 0x000fe40003f0f070 */
[----:B0-----:R-:W-:Y:S02]  /*6ce0*/  MOV R22, UR4 ;  /* 0x0000000400167c02 */ /* 0x001fe40008000f00 */
[----:B------:R-:W-:-:S03]  /*6cf0*/  P2R R4, PR, RZ, 0x10 ;  /* 0x00000010ff047803 */ /* 0x000fc60000000000 */
[----:B-----5:R-:W-:Y:S01]  /*6d00*/  @!P2 FSETP.NEU.FTZ.AND P5, PT, R14, RZ, PT ;  /* 0x000000ff0e00a20b */ /* 0x020fe20003fbd000 */
[----:B------:R-:W-:Y:S01]  /*6d10*/  IMAD R9, R22, 0x4, R9 ;  /* 0x0000000416097824 */ /* 0x000fe200078e0209 */
[----:B------:R-:W-:-:S03]  /*6d20*/  @!P2 FSETP.NEU.FTZ.AND P6, PT, R15, RZ, PT ;  /* 0x000000ff0f00a20b */ /* 0x000fc60003fdd000 */
[----:B------:R-:W-:Y:S01]  /*6d30*/  IMAD R5, R22, 0x3, R9 ;  /* 0x0000000316057824 */ /* 0x000fe200078e0209 */
[----:B------:R-:W-:Y:S02]  /*6d40*/  @!P2 PLOP3.LUT P0, PT, P5, P6, PT, 0xf8, 0x8f ;  /* 0x00000000008fa81c */ /* 0x000fe40002f0df70 */
[----:B------:R-:W-:Y:S02]  /*6d50*/  @!P1 FSETP.NEU.FTZ.AND P5, PT, R18, RZ, PT ;  /* 0x000000ff1200920b */ /* 0x000fe40003fbd000 */
[----:B------:R-:W-:Y:S02]  /*6d60*/  @!P1 FSETP.NEU.FTZ.AND P6, PT, R19, RZ, PT ;  /* 0x000000ff1300920b */ /* 0x000fe40003fdd000 */
[----:B------:R-:W-:Y:S02]  /*6d70*/  PLOP3.LUT P2, PT, PT, PT, PT, 0x80, 0x8 ;  /* 0x000000000008781c */ /* 0x000fe40003f4f070 */
[----:B------:R-:W-:Y:S02]  /*6d80*/  @!P1 PLOP3.LUT P2, PT, P5, P6, PT, 0xf8, 0x8f ;  /* 0x00000000008f981c */ /* 0x000fe40002f4df70 */
[----:B------:R-:W-:-:S02]  /*6d90*/  @!P3 FSETP.NEU.FTZ.AND P5, PT, R16, RZ, PT ;  /* 0x000000ff1000b20b */ /* 0x000fc40003fbd000 */
[----:B------:R-:W-:Y:S02]  /*6da0*/  @!P3 FSETP.NEU.FTZ.AND P6, PT, R17, RZ, PT ;  /* 0x000000ff1100b20b */ /* 0x000fe40003fdd000 */
[----:B------:R-:W-:Y:S02]  /*6db0*/  PLOP3.LUT P1, PT, PT, PT, PT, 0x80, 0x8 ;  /* 0x000000000008781c */ /* 0x000fe40003f2f070 */
[----:B------:R-:W-:Y:S02]  /*6dc0*/  @!P3 PLOP3.LUT P1, PT, P5, P6, PT, 0xf8, 0x8f ;  /* 0x00000000008fb81c */ /* 0x000fe40002f2df70 */
[----:B------:R-:W-:Y:S02]  /*6dd0*/  LOP3.LUT P5, RZ, R8, 0xff, RZ, 0xc0, !PT ;  /* 0x000000ff08ff7812 */ /* 0x000fe400078ac0ff */
[----:B-1----:R-:W-:Y:S02]  /*6de0*/  MOV R24, UR5 ;  /* 0x0000000500187c02 */ /* 0x002fe40008000f00 */
[----:B------:R-:W-:-:S02]  /*6df0*/  PLOP3.LUT P3, PT, PT, PT, PT, 0x80, 0x8 ;  /* 0x000000000008781c */ /* 0x000fc40003f6f070 */
[----:B------:R-:W-:Y:S02]  /*6e00*/  SEL R7, RZ, 0x1, !P0 ;  /* 0x00000001ff077807 */ /* 0x000fe40004000000 */
[----:B------:R-:W-:-:S05]  /*6e10*/  SEL R6, RZ, 0x1, !P2 ;  /* 0x00000001ff067807 */ /* 0x000fca0005000000 */
[----:B------:R-:W-:Y:S02]  /*6e20*/  @!P5 FSETP.NEU.FTZ.AND P4, PT, R12, RZ, PT ;  /* 0x000000ff0c00d20b */ /* 0x000fe40003f9d000 */
[----:B------:R-:W-:-:S04]  /*6e30*/  @!P5 FSETP.NEU.FTZ.AND P6, PT, R13, RZ, PT ;  /* 0x000000ff0d00d20b */ /* 0x000fc80003fdd000 */
[----:B------:R-:W-:Y:S02]  /*6e40*/  @!P5 PLOP3.LUT P3, PT, P4, P6, PT, 0xf8, 0x8f ;  /* 0x00000000008fd81c */ /* 0x000fe4000276df70 */
[----:B------:R-:W-:Y:S02]  /*6e50*/  ISETP.GE.U32.AND P5, PT, R5, R24, PT ;  /* 0x000000180500720c */ /* 0x000fe40003fa6070 */
[----:B------:R-:W-:Y:S02]  /*6e60*/  ISETP.NE.AND P4, PT, R4, RZ, PT ;  /* 0x000000ff0400720c */ /* 0x000fe40003f85270 */
[----:B------:R-:W-:Y:S02]  /*6e70*/  SEL R5, RZ, 0x1, !P1 ;  /* 0x00000001ff057807 */ /* 0x000fe40004800000 */
[----:B------:R-:W-:-:S07]  /*6e80*/  SEL R8, RZ, 0x1, !P3 ;  /* 0x00000001ff087807 */ /* 0x000fce0005800000 */
[----:B------:R-:W-:Y:S05]  /*6e90*/  @!P5 BRA `(.L_x_1018) ;  /* 0xffffffbc004cd947 */ /* 0x000fea000383ffff */
.L_x_1012:
[----:B------:R-:W-:Y:S05]  /*6ea0*/  BSYNC.RECONVERGENT B1 ;  /* 0x0000000000017941 */ /* 0x000fea0003800200 */
.L_x_1011:
[----:B------:R-:W-:Y:S01]  /*6eb0*/  ISETP.GE.U32.AND P0, PT, R9, R24, PT ;  /* 0x000000180900720c */ /* 0x000fe20003f06070 */
[----:B------:R-:W-:-:S12]  /*6ec0*/  BSSY.RECONVERGENT B1, `(.L_x_1019) ;  /* 0x0000474000017945 */ /* 0x000fd80003800200 */
        /* <DEDUP_REMOVED lines=282> */
.L_x_1022:
[----:B------:R-:W-:Y:S02]  /*8070*/  SHF.R.U32.HI R10, RZ, 0x3, R0 ;  /* 0x00000003ff0a7819 */ /* 0x000fe40000011600 */
[----:B------:R-:W-:-:S07]  /*8080*/  MOV R11, RZ ;  /* 0x000000ff000b7202 */ /* 0x000fce0000000f00 */
.L_x_1021:
[----:B------:R-:W0:Y:S02]  /*8090*/  LDCU.64 UR4, c[0x0][0x750] ;  /* 0x0000ea00ff0477ac */ /* 0x000e240008000a00 */
[----:B0-----:R-:W-:-:S05]  /*80a0*/  IADD3 R2, P1, PT, R2, UR4, RZ ;  /* 0x0000000402027c10 */ /* 0x001fca000ff3e0ff */
[----:B------:R-:W-:Y:S01]  /*80b0*/  IMAD.X R0, RZ, RZ, UR5, P1 ;  /* 0x00000005ff007e24 */ /* 0x000fe200088e06ff */
[----:B------:R-:W-:-:S04]  /*80c0*/  LEA R12, P1, R10, R2, 0x3 ;  /* 0x000000020a0c7211 */ /* 0x000fc800078218ff */
[----:B------:R-:W-:-:S06]  /*80d0*/  LEA.HI.X R13, R10, R0, R11, 0x3, P1 ;  /* 0x000000000a0d7211 */ /* 0x000fcc00008f1c0b */
[----:B------:R-:W5:Y:S01]  /*80e0*/  LDG.E.64 R12, desc[UR36][R12.64] ;  /* 0x000000240c0c7981 */ /* 0x000f62000c1e1b00 */
[----:B------:R-:W-:-:S04]  /*80f0*/  IADD3 R11, PT, PT, R9, R22, RZ ;  /* 0x00000016090b7210 */ /* 0x000fc80007ffe0ff */
[----:B------:R-:W-:-:S13]  /*8100*/  ISETP.GE.U32.AND P1, PT, R11, R24, PT ;  /* 0x000000180b00720c */ /* 0x000fda0003f26070 */
        /* <DEDUP_REMOVED lines=276> */
.L_x_1024:
[----:B------:R-:W-:Y:S01]  /*9250*/  SHF.R.U32.HI R20, RZ, 0x3, R23 ;  /* 0x00000003ff147819 */ /* 0x000fe20000011617 */
[----:B------:R-:W-:-:S07]  /*9260*/  IMAD.MOV.U32 R21, RZ, RZ, RZ ;  /* 0x000000ffff157224 */ /* 0x000fce00078e00ff */
.L_x_1023:
        /* <DEDUP_REMOVED lines=281> */
.L_x_1026:
[----:B------:R-:W-:Y:S01]  /*a400*/  SHF.R.U32.HI R20, RZ, 0x3, R23 ;  /* 0x00000003ff147819 */ /* 0x000fe20000011617 */
[----:B------:R-:W-:-:S07]  /*a410*/  IMAD.MOV.U32 R21, RZ, RZ, RZ ;  /* 0x000000ffff157224 */ /* 0x000fce00078e00ff */
.L_x_1025:
        /* <DEDUP_REMOVED lines=281> */
.L_x_1028:
[----:B------:R-:W-:Y:S01]  /*b5b0*/  SHF.R.U32.HI R16, RZ, 0x3, R4 ;  /* 0x00000003ff107819 */ /* 0x000fe20000011604 */
[----:B------:R-:W-:-:S07]  /*b5c0*/  IMAD.MOV.U32 R17, RZ, RZ, RZ ;  /* 0x000000ffff117224 */ /* 0x000fce00078e00ff */
.L_x_1027:
[----:B------:R-:W-:-:S04]  /*b5d0*/  LEA R2, P0, R16, R2, 0x3 ;  /* 0x0000000210027211 */ /* 0x000fc800078018ff */
[----:B------:R-:W-:-:S05]  /*b5e0*/  LEA.HI.X R3, R16, R0, R17, 0x3, P0 ;  /* 0x0000000010037211 */ /* 0x000fca00000f1c11 */
[----:B------:R0:W5:Y:S04]  /*b5f0*/  LDG.E.64 R16, desc[UR36][R2.64] ;  /* 0x0000002402107981 */ /* 0x000168000c1e1b00 */
.L_x_1020:
[----:B------:R-:W-:Y:S05]  /*b600*/  BSYNC.RECONVERGENT B1 ;  /* 0x0000000000017941 */ /* 0x000fea0003800200 */
.L_x_1019:
[----:B------:R-:W-:Y:S01]  /*b610*/  ISETP.GE.U32.AND P0, PT, R9, R24, PT ;  /* 0x000000180900720c */ /* 0x000fe20003f06070 */
[----:B------:R-:W-:-:S12]  /*b620*/  BSSY.RECONVERGENT B1, `(.L_x_1029) ;  /* 0x0000023000017945 */ /* 0x000fd80003800200 */
        /* <DEDUP_REMOVED lines=34> */
.L_x_1030:
[----:B------:R-:W-:Y:S05]  /*b850*/  BSYNC.RECONVERGENT B1 ;  /* 0x0000000000017941 */ /* 0x000fea0003800200 */
.L_x_1029:
[----:B------:R-:W-:-:S04]  /*b860*/  LOP3.LUT R6, R6, R8, R7, 0xfe, !PT ;  /* 0x0000000806067212 */ /* 0x000fc800078efe07 */
[----:B------:R-:W-:-:S04]  /*b870*/  LOP3.LUT P0, RZ, R6, 0xff, R5, 0xc8, !PT ;  /* 0x000000ff06ff7812 */ /* 0x000fc8000780c805 */
[----:B-----5:R-:W-:-:S09]  /*b880*/  SEL R17, RZ, 0x1, !P0 ;  /* 0x00000001ff117807 */ /* 0x020fd20004000000 */
.L_x_981:
[----:B------:R-:W-:Y:S05]  /*b890*/  BSYNC.RECONVERGENT B0 ;  /* 0x0000000000007941 */ /* 0x000fea0003800200 */
.L_x_980:
[----:B------:R-:W1:Y:S01]  /*b8a0*/  LDCU UR4, c[0x0][0x3a0] ;  /* 0x00007400ff0477ac */ /* 0x000e620008000800 */
[----:B0----5:R-:W0:Y:S01]  /*b8b0*/  S2R R3, SR_TID.X ;  /* 0x0000000000037919 */ /* 0x021e220000002100 */
[----:B------:R-:W2:Y:S01]  /*b8c0*/  S2R R0, SR_TID.Y ;  /* 0x0000000000007919 */ /* 0x000ea20000002200 */
[----:B-1----:R-:W-:-:S09]  /*b8d0*/  UISETP.NE.AND UP0, UPT, UR4, URZ, UPT ;  /* 0x000000ff0400728c */ /* 0x002fd2000bf05270 */
[----:B------:R-:W-:Y:S05]  /*b8e0*/  BRA.U !UP0, `(.L_x_1031) ;  /* 0x0000000108647547 */ /* 0x000fea000b800000 */
[----:B------:R-:W1:Y:S01]  /*b8f0*/  S2UR UR5, SR_CgaCtaId ;  /* 0x00000000000579c3 */ /* 0x000e620000008800 */
[----:B------:R-:W0:Y:S01]  /*b900*/  LDCU UR8, c[0x0][0x360] ;  /* 0x00006c00ff0877ac */ /* 0x000e220008000800 */
[----:B------:R-:W-:Y:S01]  /*b910*/  UMOV UR4, 0x400 ;  /* 0x0000040000047882 */ /* 0x000fe20000000000 */
[----:B------:R-:W3:Y:S01]  /*b920*/  LDCU UR6, c[0x0][0x364] ;  /* 0x00006c80ff0677ac */ /* 0x000ee20008000800 */
[----:B------:R-:W-:Y:S01]  /*b930*/  UIADD3 UR4, UPT, UPT, UR4, 0x10, URZ ;  /* 0x0000001004047890 */ /* 0x000fe2000fffe0ff */
[----:B0-2---:R-:W-:-:S03]  /*b940*/  IMAD R2, R0, UR8, R3 ;  /* 0x0000000800027c24 */ /* 0x005fc6000f8e0203 */
[----:B-1----:R-:W-:Y:S02]  /*b950*/  ULEA UR4, UR5, UR4, 0x18 ;  /* 0x0000000405047291 */ /* 0x002fe4000f8ec0ff */
[----:B---3--:R-:W-:-:S07]  /*b960*/  UISETP.GE.U32.AND UP0, UPT, UR6, 0x2, UPT ;  /* 0x000000020600788c */ /* 0x008fce000bf06070 */
[----:B------:R1:W-:Y:S02]  /*b970*/  STS.U8 [R2+UR4], R17 ;  /* 0x0000001102007988 */ /* 0x0003e40008000004 */
[----:B------:R-:W-:Y:S05]  /*b980*/  BRA.U !UP0, `(.L_x_1031) ;  /* 0x00000001083c7547 */ /* 0x000fea000b800000 */
[----:B------:R-:W-:-:S05]  /*b990*/  UMOV UR5, UR6 ;  /* 0x0000000600057c82 */ /* 0x000fca0008000000 */
.L_x_1032:
[----:B------:R-:W-:Y:S01]  /*b9a0*/  USHF.R.U32.HI UR7, URZ, 0x1, UR5 ;  /* 0x00000001ff077899 */ /* 0x000fe20008011605 */
[----:B------:R-:W-:Y:S01]  /*b9b0*/  BAR.SYNC.DEFER_BLOCKING 0x0 ;  /* 0x0000000000007b1d */ /* 0x000fe20000010000 */
[----:B------:R-:W-:-:S04]  /*b9c0*/  UISETP.GT.U32.AND UP0, UPT, UR5, 0x3, UPT ;  /* 0x000000030500788c */ /* 0x000fc8000bf04070 */
[----:B------:R-:W-:Y:S01]  /*b9d0*/  VIADD R4, R0, UR7 ;  /* 0x0000000700047c36 */ /* 0x000fe20008000000 */
[----:B------:R-:W-:-:S04]  /*b9e0*/  UMOV UR5, UR7 ;  /* 0x0000000700057c82 */ /* 0x000fc80008000000 */
[----:B------:R-:W-:-:S04]  /*b9f0*/  ISETP.GE.U32.AND P0, PT, R4, UR6, PT ;  /* 0x0000000604007c0c */ /* 0x000fc8000bf06070 */
[----:B------:R-:W-:-:S13]  /*ba00*/  ISETP.GE.U32.OR P0, PT, R0, UR7, P0 ;  /* 0x0000000700007c0c */ /* 0x000fda0008706470 */
[----:B------:R-:W-:-:S06]  /*ba10*/  @!P0 IMAD R4, R4, UR8, R3 ;  /* 0x0000000804048c24 */ /* 0x000fcc000f8e0203 */
[----:B------:R-:W0:Y:S02]  /*ba20*/  @!P0 LDS.U8 R4, [R4+UR4] ;  /* 0x0000000404048984 */ /* 0x000e240008000000 */
[----:B0-----:R-:W-:-:S04]  /*ba30*/  @!P0 LOP3.LUT P1, RZ, R17, 0xff, R4, 0xc8, !PT ;  /* 0x000000ff11ff8812 */ /* 0x001fc8000782c804 */
[----:B---3--:R-:W-:-:S04]  /*ba40*/  @!P0 SEL R5, RZ, 0x1, !P1 ;  /* 0x00000001ff058807 */ /* 0x008fc80004800000 */
[----:B-1----:R-:W-:Y:S01]  /*ba50*/  @!P0 PRMT R17, R5, 0x7610, R17 ;  /* 0x0000761005118816 */ /* 0x002fe20000000011 */
[----:B------:R3:W-:Y:S01]  /*ba60*/  @!P0 STS.U8 [R2+UR4], R5 ;  /* 0x0000000502008988 */ /* 0x0007e20008000004 */
[----:B------:R-:W-:Y:S05]  /*ba70*/  BRA.U UP0, `(.L_x_1032) ;  /* 0xfffffffd00c87547 */ /* 0x000fea000b83ffff */
.L_x_1031:
        /* <DEDUP_REMOVED lines=14> */
[----:B------:R-:W-:-:S03]  /*bb60*/  IADD3 R4, PT, PT, R2, UR8, RZ ;  /* 0x0000000802047c10 */ /* 0x000fc6000fffe0ff */
[----:B------:R4:W-:Y:S01]  /*bb70*/  STS.U8 [R2+UR8], R17 ;  /* 0x0000001102007988 */ /* 0x0009e20008000008 */
[----:B------:R-:W-:Y:S05]  /*bb80*/  BRA.U !UP0, `(.L_x_1034) ;  /* 0x0000000108387547 */ /* 0x000fea000b800000 */
[----:B------:R-:W-:-:S05]  /*bb90*/  UMOV UR5, UR6 ;  /* 0x0000000600057c82 */ /* 0x000fca0008000000 */
.L_x_1035:
[----:B------:R-:W-:Y:S01]  /*bba0*/  USHF.R.U32.HI UR7, URZ, 0x1, UR5 ;  /* 0x00000001ff077899 */ /* 0x000fe20008011605 */
[----:B------:R-:W-:Y:S01]  /*bbb0*/  BAR.SYNC.DEFER_BLOCKING 0x0 ;  /* 0x0000000000007b1d */ /* 0x000fe20000010000 */
[----:B------:R-:W-:-:S04]  /*bbc0*/  UISETP.GT.U32.AND UP0, UPT, UR5, 0x7f, UPT ;  /* 0x0000007f0500788c */ /* 0x000fc8000bf04070 */
[----:B0-----:R-:W-:Y:S01]  /*bbd0*/  VIADD R5, R3, UR7 ;  /* 0x0000000703057c36 */ /* 0x001fe20008000000 */
[----:B------:R-:W-:-:S04]  /*bbe0*/  UMOV UR5, UR7 ;  /* 0x0000000700057c82 */ /* 0x000fc80008000000 */
        /* <DEDUP_REMOVED lines=8> */
.L_x_1034:
[----:B------:R-:W-:Y:S01]  /*bc70*/  BAR.SYNC.DEFER_BLOCKING 0x0 ;  /* 0x0000000000007b1d */ /* 0x000fe20000010000 */
[----:B------:R-:W-:-:S09]  /*bc80*/  UISETP.GE.U32.AND UP0, UPT, UR4, 0x2, UPT ;  /* 0x000000020400788c */ /* 0x000fd2000bf06070 */
[----:B------:R-:W-:Y:S05]  /*bc90*/  BRA.U !UP0, `(.L_x_1033) ;  /* 0x0000000108287547 */ /* 0x000fea000b800000 */
[----:B01-34-:R-:W-:-:S07]  /*bca0*/  HFMA2 R2, -RZ, RZ, 0, 5.9604644775390625e-08 ;  /* 0x00000001ff027431 */ /* 0x01bfce00000001ff */
.L_x_1036:
[C---:B------:R-:W-:Y:S02]  /*bcb0*/  LOP3.LUT R4, R17.reuse, 0xffff, RZ, 0xc0, !PT ;  /* 0x0000ffff11047812 */ /* 0x040fe400078ec0ff */
[----:B------:R-:W-:Y:S02]  /*bcc0*/  LOP3.LUT P0, RZ, R17, 0xff, RZ, 0xc0, !PT ;  /* 0x000000ff11ff7812 */ /* 0x000fe4000780c0ff */
[----:B------:R-:W-:-:S06]  /*bcd0*/  PRMT R5, R4, 0x8880, RZ ;  /* 0x0000888004057816 */ /* 0x000fcc00000000ff */
[----:B------:R0:W1:Y:S02]  /*bce0*/  SHFL.DOWN PT, R5, R5, R2, 0x1f ;  /* 0x08001f0205057589 */ /* 0x00006400000e0000 */
[----:B0-----:R-:W-:-:S05]  /*bcf0*/  IMAD.SHL.U32 R2, R2, 0x2, RZ ;  /* 0x0000000202027824 */ /* 0x001fca00078e00ff */
[----:B------:R-:W-:Y:S02]  /*bd00*/  ISETP.GE.AND P1, PT, R2, UR4, PT ;  /* 0x0000000402007c0c */ /* 0x000fe4000bf26270 */
[----:B-1----:R-:W-:-:S04]  /*bd10*/  ISETP.NE.OR P0, PT, R5, RZ, P0 ;  /* 0x000000ff0500720c */ /* 0x002fc80000705670 */
[----:B------:R-:W-:-:S07]  /*bd20*/  SEL R17, RZ, 0x1, !P0 ;  /* 0x00000001ff117807 */ /* 0x000fce0004000000 */
[----:B------:R-:W-:Y:S05]  /*bd30*/  @!P1 BRA `(.L_x_1036) ;  /* 0xfffffffc00dc9947 */ /* 0x000fea000383ffff */
.L_x_1033:
[----:B01-34-:R-:W0:Y:S01]  /*bd40*/  S2R R2, SR_CTAID.X ;  /* 0x0000000000027919 */ /* 0x01be220000002500 */
[----:B------:R-:W1:Y:S01]  /*bd50*/  LDCU UR4, c[0x0][0x558] ;  /* 0x0000ab00ff0477ac */ /* 0x000e620008000800 */
[----:B------:R-:W-:Y:S01]  /*bd60*/  MOV R16, RZ ;  /* 0x000000ff00107202 */ /* 0x000fe20000000f00 */
[----:B------:R-:W3:Y:S01]  /*bd70*/  LDCU.64 UR6, c[0x0][0x3a8] ;  /* 0x00007500ff0677ac */ /* 0x000ee20008000a00 */
[----:B------:R-:W0:Y:S01]  /*bd80*/  LDCU UR5, c[0x0][0x394] ;  /* 0x00007280ff0577ac */ /* 0x000e220008000800 */
[----:B-1----:R-:W-:Y:S01]  /*bd90*/  UISETP.NE.AND UP0, UPT, UR4, URZ, UPT ;  /* 0x000000ff0400728c */ /* 0x002fe2000bf05270 */
[----:B---3--:R-:W-:-:S04]  /*bda0*/  IMAD R5, R3, UR6, RZ ;  /* 0x0000000603057c24 */ /* 0x008fc8000f8e02ff */
[----:B--2---:R-:W-:-:S04]  /*bdb0*/  IMAD R5, R0, UR7, R5 ;  /* 0x0000000700057c24 */ /* 0x004fc8000f8e0205 */
[----:B0-----:R-:W-:Y:S01]  /*bdc0*/  IMAD R5, R2, UR5, R5 ;  /* 0x0000000502057c24 */ /* 0x001fe2000f8e0205 */
[----:B------:R-:W-:Y:S06]  /*bdd0*/  BRA.U !UP0, `(.L_x_1037) ;  /* 0x0000001108547547 */ /* 0x000fec000b800000 */
        /* <DEDUP_REMOVED lines=15> */
[----:B------:R-:W-:Y:S01]  /*bed0*/  UISETP.LT.U32.AND UP1, UPT, UR5, 0x18, UPT ;  /* 0x000000180500788c */ /* 0x000fe2000bf21070 */
[----:B------:R-:W2:Y:S03]  /*bee0*/  LDCU UR6, c[0x0][0x690] ;  /* 0x0000d200ff0677ac */ /* 0x000ea60008000800 */
[----:B------:R-:W-:Y:S01]  /*bef0*/  USEL UR5, UR5, 0x18, UP1 ;  /* 0x0000001805057887 */ /* 0x000fe20008800000 */
[----:B0-----:R-:W-:-:S03]  /*bf00*/  IMAD.HI.U32 R8, R7, UR9, R6 ;  /* 0x0000000907087c27 */ /* 0x001fc6000f8e0006 */
[----:B------:R-:W-:Y:S02]  /*bf10*/  UIADD3 UR5, UPT, UPT, UR5, 0x1, URZ ;  /* 0x0000000105057890 */ /* 0x000fe4000fffe0ff */
[----:B-1----:R-:W-:Y:S02]  /*bf20*/  SHF.R.U32.HI R9, RZ, UR7, R8 ;  /* 0x00000007ff097c19 */ /* 0x002fe40008011608 */
[----:B------:R-:W-:Y:S02]  /*bf30*/  UISETP.NE.AND UP1, UPT, UR5, 0x2, UPT ;  /* 0x000000020500788c */ /* 0x000fe4000bf25270 */
        /* <DEDUP_REMOVED lines=255> */
.L_x_1037:
[----:B------:R-:W0:Y:S01]  /*cf30*/  LDCU UR5, c[0x0][0x3a4] ;  /* 0x00007480ff0577ac */ /* 0x000e220008000800 */
[----:B------:R-:W1:Y:S01]  /*cf40*/  LDCU.64 UR6, c[0x0][0x768] ;  /* 0x0000ed00ff0677ac */ /* 0x000e620008000a00 */
[----:B0-----:R-:W-:Y:S01]  /*cf50*/  UISETP.NE.AND UP1, UPT, UR5, URZ, UPT ;  /* 0x000000ff0500728c */ /* 0x001fe2000bf25270 */
[----:B-1----:R-:W-:Y:S02]  /*cf60*/  IADD3 R6, P1, PT, R16, UR6, RZ ;  /* 0x0000000610067c10 */ /* 0x002fe4000ff3e0ff */
[----:B------:R-:W-:-:S03]  /*cf70*/  ISETP.NE.U32.AND P0, PT, RZ, UR6, PT ;  /* 0x00000006ff007c0c */ /* 0x000fc6000bf05070 */
[----:B------:R-:W-:Y:S01]  /*cf80*/  IMAD.X R7, RZ, RZ, UR7, P1 ;  /* 0x00000007ff077e24 */ /* 0x000fe200088e06ff */
[----:B------:R-:W-:-:S04]  /*cf90*/  ISETP.NE.AND.EX P0, PT, RZ, UR7, PT, P0 ;  /* 0x00000007ff007c0c */ /* 0x000fc8000bf05300 */
        /* <DEDUP_REMOVED lines=283> */
.L_x_1039:
        /* <DEDUP_REMOVED lines=26> */
.L_x_1041:
[----:B------:R-:W-:Y:S05]  /*e2f0*/  BSYNC.RECONVERGENT B0 ;  /* 0x0000000000007941 */ /* 0x000fea0003800200 */
.L_x_1040:
        /* <DEDUP_REMOVED lines=35> */
.L_x_1043:
[----:B------:R-:W-:Y:S05]  /*e530*/  BSYNC.RECONVERGENT B0 ;  /* 0x0000000000007941 */ /* 0x000fea0003800200 */
.L_x_1042:
        /* <DEDUP_REMOVED lines=30> */
[----:B------:R-:W-:Y:S02]  /*e720*/  IMAD.MOV.U32 R8, RZ, RZ, R4 ;  /* 0x000000ffff087224 */ /* 0x000fe400078e0004 */
[----:B------:R-:W-:Y:S01]  /*e730*/  ISETP.NE.AND P1, PT, R5, RZ, PT ;  /* 0x000000ff0500720c */ /* 0x000fe20003f25270 */
[----:B0-----:R-:W-:Y:S02]  /*e740*/  IMAD R9, R2, UR5, RZ ;  /* 0x0000000502097c24 */ /* 0x001fe4000f8e02ff */
[----:B-1----:R-:W-:-:S10]  /*e750*/  IMAD R11, R11, UR4, RZ ;  /* 0x000000040b0b7c24 */ /* 0x002fd4000f8e02ff */
.L_x_1048:
[----:B------:R-:W-:-:S04]  /*e760*/  IADD3 R4, PT, PT, R9, R8, RZ ;  /* 0x0000000809047210 */ /* 0x000fc80007ffe0ff */
[----:B------:R-:W-:-:S05]  /*e770*/  IADD3 R4, P2, PT, R4, UR10, RZ ;  /* 0x0000000a04047c10 */ /* 0x000fca000ff5e0ff */
[----:B------:R-:W-:-:S05]  /*e780*/  IMAD.X R5, RZ, RZ, UR11, P2 ;  /* 0x0000000bff057e24 */ /* 0x000fca00090e06ff */
[----:B------:R-:W2:Y:S01]  /*e790*/  LDG.E.U8 R4, desc[UR36][R4.64] ;  /* 0x0000002404047981 */ /* 0x000ea2000c1e1100 */
[----:B------:R-:W-:-:S04]  /*e7a0*/  IADD3 R8, PT, PT, R11, R8, RZ ;  /* 0x000000080b087210 */ /* 0x000fc80007ffe0ff */
[----:B------:R-:W-:Y:S02]  /*e7b0*/  ISETP.GE.U32.AND P2, PT, R8, UR6, PT ;  /* 0x0000000608007c0c */ /* 0x000fe4000bf46070 */
[----:B--2---:R-:W-:-:S11]  /*e7c0*/  ISETP.NE.OR P1, PT, R4, RZ, P1 ;  /* 0x000000ff0400720c */ /* 0x004fd60000f25670 */
[----:B------:R-:W-:Y:S05]  /*e7d0*/  @!P2 BRA `(.L_x_1048) ;  /* 0xfffffffc00e0a947 */ /* 0x000fea000383ffff */
[----:B------:R-:W-:Y:S05]  /*e7e0*/  BSYNC.RECONVERGENT B1 ;  /* 0x0000000000017941 */ /* 0x000fea0003800200 */
.L_x_1047:
[----:B------:R-:W-:Y:S01]  /*e7f0*/  SEL R17, RZ, 0x1, !P1 ;  /* 0x00000001ff117807 */ /* 0x000fe20004800000 */
[----:B------:R-:W-:Y:S06]  /*e800*/  BRA `(.L_x_1046) ;  /* 0x00000000005c7947 */ /* 0x000fec0003800000 */
.L_x_1045:
        /* <DEDUP_REMOVED lines=12> */
.L_x_1050:
[----:B------:R-:W-:-:S05]  /*e8d0*/  IADD3 R4, PT, PT, R2, R9, RZ ;  /* 0x0000000902047210 */ /* 0x000fca0007ffe0ff */
[----:B-1----:R-:W-:-:S05]  /*e8e0*/  IMAD R4, R4, R8, R3 ;  /* 0x0000000804047224 */ /* 0x002fca00078e0203 */
[----:B------:R-:W-:-:S05]  /*e8f0*/  IADD3 R4, P2, PT, R4, UR10, RZ ;  /* 0x0000000a04047c10 */ /* 0x000fca000ff5e0ff */
[----:B------:R-:W-:-:S05]  /*e900*/  IMAD.X R5, RZ, RZ, UR11, P2 ;  /* 0x0000000bff057e24 */ /* 0x000fca00090e06ff */
[----:B------:R-:W3:Y:S01]  /*e910*/  LDG.E.U8 R4, desc[UR36][R4.64] ;  /* 0x0000002404047981 */ /* 0x000ee2000c1e1100 */
[----:B--2---:R-:W-:-:S04]  /*e920*/  IADD3 R9, PT, PT, R10, R9, RZ ;  /* 0x000000090a097210 */ /* 0x004fc80007ffe0ff */
[----:B------:R-:W-:Y:S02]  /*e930*/  ISETP.GE.U32.AND P2, PT, R9, UR5, PT ;  /* 0x0000000509007c0c */ /* 0x000fe4000bf46070 */
[----:B---3--:R-:W-:-:S11]  /*e940*/  ISETP.NE.OR P1, PT, R4, RZ, P1 ;  /* 0x000000ff0400720c */ /* 0x008fd60000f25670 */
[----:B------:R-:W-:Y:S05]  /*e950*/  @!P2 BRA `(.L_x_1050) ;  /* 0xfffffffc00dca947 */ /* 0x000fea000383ffff */
[----:B------:R-:W-:Y:S05]  /*e960*/  BSYNC.RECONVERGENT B1 ;  /* 0x0000000000017941 */ /* 0x000fea0003800200 */
.L_x_1049:
[----:B------:R-:W-:-:S07]  /*e970*/  SEL R17, RZ, 0x1, !P1 ;  /* 0x00000001ff117807 */ /* 0x000fce0004800000 */
.L_x_1046:
[----:B------:R-:W-:Y:S05]  /*e980*/  BSYNC.RECONVERGENT B0 ;  /* 0x0000000000007941 */ /* 0x000fea0003800200 */
.L_x_1044:
        /* <DEDUP_REMOVED lines=11> */
.L_x_1052:
        /* <DEDUP_REMOVED lines=14> */
.L_x_1051:
        /* <DEDUP_REMOVED lines=10> */
.L_x_1055:
        /* <DEDUP_REMOVED lines=13> */
.L_x_1054:
[----:B------:R-:W-:Y:S01]  /*ec90*/  BAR.SYNC.DEFER_BLOCKING 0x0 ;  /* 0x0000000000007b1d */ /* 0x000fe20000010000 */
[----:B------:R-:W-:-:S09]  /*eca0*/  UISETP.GE.U32.AND UP0, UPT, UR4, 0x2, UPT ;  /* 0x000000020400788c */ /* 0x000fd2000bf06070 */
[----:B------:R-:W-:Y:S05]  /*ecb0*/  BRA.U !UP0, `(.L_x_1053) ;  /* 0x0000000108287547 */ /* 0x000fea000b800000 */
[----:B------:R-:W-:-:S07]  /*ecc0*/  HFMA2 R0, -RZ, RZ, 0, 5.9604644775390625e-08 ;  /* 0x00000001ff007431 */ /* 0x000fce00000001ff */
.L_x_1056:
[C---:B01----:R-:W-:Y:S02]  /*ecd0*/  LOP3.LUT R2, R17.reuse, 0xffff, RZ, 0xc0, !PT ;  /* 0x0000ffff11027812 */ /* 0x043fe400078ec0ff */
        /* <DEDUP_REMOVED lines=8> */
.L_x_1053:
        /* <DEDUP_REMOVED lines=9> */
[----:B01----:R-:W-:-:S04]  /*edf0*/  IADD3 R2, P0, PT, R16, UR4, RZ ;  /* 0x0000000410027c10 */ /* 0x003fc8000ff1e0ff */
[----:B------:R-:W-:Y:S01]  /*ee00*/  IADD3.X R3, PT, PT, RZ, UR5, RZ, P0, !PT ;  /* 0x00000005ff037c10 */ /* 0x000fe200087fe4ff */
[----:B---3--:R-:W-:-:S03]  /*ee10*/  UISETP.NE.AND UP1, UPT, UR7, URZ, UPT ;  /* 0x000000ff0700728c */ /* 0x008fc6000bf25270 */
[----:B------:R-:W-:Y:S08]  /*ee20*/  BRA.U !UP0, `(.L_x_1058) ;  /* 0x00000001080c7547 */ /* 0x000ff0000b800000 */
[----:B------:R-:W2:Y:S02]  /*ee30*/  LDG.E.U8 R0, desc[UR36][R2.64] ;  /* 0x0000002402007981 */ /* 0x000ea4000c1e1100 */
[----:B--2---:R-:W-:-:S04]  /*ee40*/  LOP3.LUT P0, RZ, R0, 0xff, R17, 0xc8, !PT ;  /* 0x000000ff00ff7812 */ /* 0x004fc8000780c811 */
[----:B------:R-:W-:-:S09]  /*ee50*/  SEL R17, RZ, 0x1, !P0 ;  /* 0x00000001ff117807 */ /* 0x000fd20004000000 */
.L_x_1058:
        /* <DEDUP_REMOVED lines=20> */
.L_x_1060:
[----:B------:R-:W0:Y:S01]  /*efa0*/  LDCU.64 UR4, c[0x0][0x758] ;  /* 0x0000eb00ff0477ac */ /* 0x000e220008000a00 */
[----:B------:R-:W-:-:S04]  /*efb0*/  LOP3.LUT P0, RZ, R17, 0xff, RZ, 0xc0, !PT ;  /* 0x000000ff11ff7812 */ /* 0x000fc8000780c0ff */
[----:B------:R-:W-:Y:S02]  /*efc0*/  SEL R3, RZ, 0x1, !P0 ;  /* 0x00000001ff037807 */ /* 0x000fe40004000000 */
[----:B0-----:R-:W-:-:S04]  /*efd0*/  IADD3 R16, P1, PT, R16, UR4, RZ ;  /* 0x0000000410107c10 */ /* 0x001fc8000ff3e0ff */
[----:B------:R-:W-:-:S05]  /*efe0*/  IADD3.X R17, PT, PT, RZ, UR5, RZ, P1, !PT ;  /* 0x00000005ff117c10 */ /* 0x000fca0008ffe4ff */
[----:B------:R-:W-:Y:S01]  /*eff0*/  STG.E.U8 desc[UR36][R16.64], R3 ;  /* 0x0000000310007986 */ /* 0x000fe2000c101124 */
[----:B------:R-:W-:Y:S05]  /*f000*/  EXIT ;  /* 0x000000000000794d */ /* 0x000fea0003800000 */
.L_x_1059:
[----:B------:R-:W-:-:S04]  /*f010*/  LOP3.LUT P0, RZ, R17, 0xff, RZ, 0xc0, !PT ;  /* 0x000000ff11ff7812 */ /* 0x000fc8000780c0ff */
[----:B------:R-:W-:-:S05]  /*f020*/  SEL R5, RZ, 0x1, !P0 ;  /* 0x00000001ff057807 */ /* 0x000fca0004000000 */
[----:B------:R-:W-:Y:S01]  /*f030*/  STG.E.U8 desc[UR36][R2.64], R5 ;  /* 0x0000000502007986 */ /* 0x000fe2000c101124 */
[----:B------:R-:W-:Y:S05]  /*f040*/  EXIT ;  /* 0x000000000000794d */ /* 0x000fea0003800000 */
.L_x_1057:
        /* <DEDUP_REMOVED lines=8> */
.L_x_1061:
[----:B------:R-:W-:Y:S05]  /*f0d0*/  BRA.U !UP1, `(.L_x_1062) ;  /* 0x0000000109687547 */ /* 0x000fea000b800000 */
[----:B------:R-:W2:Y:S02]  /*f0e0*/  LDCU UR4, c[0x0][0x78c] ;  /* 0x0000f180ff0477ac */ /* 0x000ea40008000800 */
[----:B--2---:R-:W-:-:S09]  /*f0f0*/  UISETP.NE.AND UP0, UPT, UR4, 0x1, UPT ;  /* 0x000000010400788c */ /* 0x004fd2000bf05270 */
[----:B------:R-:W-:Y:S05]  /*f100*/  BRA.U !UP0, `(.L_x_1063) ;  /* 0x0000000108407547 */ /* 0x000fea000b800000 */
[----:B01----:R-:W-:Y:S01]  /*f110*/  MOV R2, 0x0 ;  /* 0x0000000000027802 */ /* 0x003fe20000000f00 */
        /* <DEDUP_REMOVED lines=15> */
.L_x_1063:
[----:B------:R-:W2:Y:S01]  /*f210*/  LDCU.64 UR4, c[0x0][0x758] ;  /* 0x0000eb00ff0477ac */ /* 0x000ea20008000a00 */
[----:B------:R-:W-:-:S04]  /*f220*/  LOP3.LUT P0, RZ, R17, 0xff, RZ, 0xc0, !PT ;  /* 0x000000ff11ff7812 */ /* 0x000fc8000780c0ff */
[----:B------:R-:W-:Y:S02]  /*f230*/  SEL R3, RZ, 0x1, !P0 ;  /* 0x00000001ff037807 */ /* 0x000fe40004000000 */
[----:B--2---:R-:W-:-:S04]  /*f240*/  IADD3 R16, P1, PT, R16, UR4, RZ ;  /* 0x0000000410107c10 */ /* 0x004fc8000ff3e0ff */
[----:B------:R-:W-:-:S05]  /*f250*/  IADD3.X R17, PT, PT, RZ, UR5, RZ, P1, !PT ;  /* 0x00000005ff117c10 */ /* 0x000fca0008ffe4ff */
[----:B------:R-:W-:Y:S01]  /*f260*/  STG.E.U8 desc[UR36][R16.64], R3 ;  /* 0x0000000310007986 */ /* 0x000fe2000c101124 */
[----:B------:R-:W-:Y:S05]  /*f270*/  EXIT ;  /* 0x000000000000794d */ /* 0x000fea0003800000 */
.L_x_1062:
[----:B------:R-:W-:Y:S01]  /*f280*/  STG.E.U8 desc[UR36][R6.64], R17 ;  /* 0x0000001106007986 */ /* 0x000fe2000c101124 */
[----:B------:R-:W-:Y:S05]  /*f290*/  EXIT ;  /* 0x000000000000794d */ /* 0x000fea0003800000 */
.L_x_1038:
        /* <DEDUP_REMOVED lines=25> */
.L_x_1065:
        /* <DEDUP_REMOVED lines=14> */
[----:B-1----:R-:W-:Y:S01]  /*f510*/  MOV R6, UR6 ;  /* 0x0000000600067c02 */ /* 0x002fe20008000f00 */
[----:B------:R-:W-:Y:S01]  /*f520*/  IMAD.U32 R7, RZ, RZ, UR7 ;  /* 0x00000007ff077e24 */ /* 0x000fe2000f8e00ff */
[----:B---3--:R-:W-:Y:S01]  /*f530*/  MOV R10, UR8 ;  /* 0x00000008000a7c02 */ /* 0x008fe20008000f00 */
[----:B------:R-:W-:-:S07]  /*f540*/  IMAD.U32 R11, RZ, RZ, UR9 ;  /* 0x00000009ff0b7e24 */ /* 0x000fce000f8e00ff */
[----:B------:R-:W-:-:S07]  /*f550*/  LEPC R20, `(.L_x_1067) ;  /* 0x000000001014794e */ /* 0x000fce0000000000 */
[----:B--2---:R-:W-:Y:S05]  /*f560*/  CALL.ABS.NOINC R2 ;  /* 0x0000000002007343 */ /* 0x004fea0003c00000 */
.L_x_1067:
[----:B------:R-:W0:Y:S01]  /*f570*/  LDCU.64 UR4, c[0x0][0x758] ;  /* 0x0000eb00ff0477ac */ /* 0x000e220008000a00 */
[----:B------:R-:W-:-:S04]  /*f580*/  LOP3.LUT P0, RZ, R17, 0xff, RZ, 0xc0, !PT ;  /* 0x000000ff11ff7812 */ /* 0x000fc8000780c0ff */
[----:B------:R-:W-:Y:S02]  /*f590*/  SEL R3, RZ, 0x1, !P0 ;  /* 0x00000001ff037807 */ /* 0x000fe40004000000 */
[----:B0-----:R-:W-:-:S05]  /*f5a0*/  IADD3 R16, P1, PT, R16, UR4, RZ ;  /* 0x0000000410107c10 */ /* 0x001fca000ff3e0ff */
[----:B------:R-:W-:-:S05]  /*f5b0*/  IMAD.X R17, RZ, RZ, UR5, P1 ;  /* 0x00000005ff117e24 */ /* 0x000fca00088e06ff */
[----:B------:R-:W-:Y:S01]  /*f5c0*/  STG.E.U8 desc[UR36][R16.64], R3 ;  /* 0x0000000310007986 */ /* 0x000fe2000c101124 */
[----:B------:R-:W-:Y:S05]  /*f5d0*/  EXIT ;  /* 0x000000000000794d */ /* 0x000fea0003800000 */
.L_x_1066:
[----:B------:R-:W-:-:S04]  /*f5e0*/  LOP3.LUT P0, RZ, R17, 0xff, RZ, 0xc0, !PT ;  /* 0x000000ff11ff7812 */ /* 0x000fc8000780c0ff */
[----:B------:R-:W-:-:S05]  /*f5f0*/  SEL R5, RZ, 0x1, !P0 ;  /* 0x00000001ff057807 */ /* 0x000fca0004000000 */
[----:B------:R-:W-:Y:S01]  /*f600*/  STG.E.U8 desc[UR36][R2.64], R5 ;  /* 0x0000000502007986 */ /* 0x000fe2000c101124 */
[----:B------:R-:W-:Y:S05]  /*f610*/  EXIT ;  /* 0x000000000000794d */ /* 0x000fea0003800000 */
.L_x_1064:
        /* <DEDUP_REMOVED lines=8> */
.L_x_1068:
        /* <DEDUP_REMOVED lines=20> */
.L_x_1070:
[----:B------:R-:W0:Y:S01]  /*f7e0*/  LDCU.64 UR4, c[0x0][0x758] ;  /* 0x0000eb00ff0477ac */ /* 0x000e220008000a00 */
[----:B------:R-:W-:-:S04]  /*f7f0*/  LOP3.LUT P0, RZ, R17, 0xff, RZ, 0xc0, !PT ;  /* 0x000000ff11ff7812 */ /* 0x000fc8000780c0ff */
[----:B------:R-:W-:Y:S02]  /*f800*/  SEL R3, RZ, 0x1, !P0 ;  /* 0x00000001ff037807 */ /* 0x000fe40004000000 */
[----:B0-----:R-:W-:-:S05]  /*f810*/  IADD3 R16, P1, PT, R16, UR4, RZ ;  /* 0x0000000410107c10 */ /* 0x001fca000ff3e0ff */
[----:B------:R-:W-:-:S05]  /*f820*/  IMAD.X R17, RZ, RZ, UR5, P1 ;  /* 0x00000005ff117e24 */ /* 0x000fca00088e06ff */
[----:B------:R-:W-:Y:S01]  /*f830*/  STG.E.U8 desc[UR36][R16.64], R3 ;  /* 0x0000000310007986 */ /* 0x000fe2000c101124 */
[----:B------:R-:W-:Y:S05]  /*f840*/  EXIT ;  /* 0x000000000000794d */ /* 0x000fea0003800000 */
.L_x_1069:
[----:B------:R-:W-:Y:S01]  /*f850*/  STG.E.U8 desc[UR36][R6.64], R17 ;  /* 0x0000001106007986 */ /* 0x000fe2000c101124 */
[----:B------:R-:W-:Y:S05]  /*f860*/  EXIT ;  /* 0x000000000000794d */ /* 0x000fea0003800000 */
.L_x_1071:
        /* <DEDUP_REMOVED lines=9> */
.L_x_7755:


//--------------------- .text._ZN2at6native13reduce_kernelILi256ELi2ENS0_8ReduceOpIN3c107complexIfEENS0_14func_wrapper_tIbZZZNS0_14or_kernel_cudaERNS_14TensorIteratorEENKUlvE_clEvENKUlvE7_clEvEUlbS5_E_EEjbLi4ELi4EEEEEvT1_ --------------------------
	.section	.text._ZN2at6native13reduce_kernelILi256ELi2ENS0_8ReduceOpIN3c107complexIfEENS0_14func_wrapper_tIbZZZNS0_14or_kernel_cudaERNS_14TensorIteratorEENKUlvE_clEvENKUlvE7_clEvEUlbS5_E_EEjbLi4ELi4EEEEEvT1_,"ax",@progbits
	.align	128
        .global         _ZN2at6native13reduce_kernelILi256ELi2ENS0_8ReduceOpIN3c107complexIfEENS0_14func_wrapper_tIbZZZNS0_14or_kernel_cudaERNS_14TensorIteratorEENKUlvE_clEvENKUlvE7_clEvEUlbS5_E_EEjbLi4ELi4EEEEEvT1_
        .type           _ZN2at6native13reduce_kernelILi256ELi2ENS0_8ReduceOpIN3c107complexIfEENS0_14func_wrapper_tIbZZZNS0_14or_kernel_cudaERNS_14TensorIteratorEENKUlvE_clEvENKUlvE7_clEvEUlbS5_E_EEjbLi4ELi4EEEEEvT1_,@function
        .size           _ZN2at6native13reduce_kernelILi256ELi2ENS0_8ReduceOpIN3c107complexIfEENS0_14func_wrapper_tIbZZZNS0_14or_kernel_cudaERNS_14TensorIteratorEENKUlvE_clEvENKUlvE7_clEvEUlbS5_E_EEjbLi4ELi4EEEEEvT1_,(.L_x_7756 - _ZN2at6native13reduce_kernelILi256ELi2ENS0_8ReduceOpIN3c107complexIfEENS0_14func_wrapper_tIbZZZNS0_14or_kernel_cudaERNS_14TensorIteratorEENKUlvE_clEvENKUlvE7_clEvEUlbS5_E_EEjbLi4ELi4EEEEEvT1_)
        .other          _ZN2at6native13reduce_kernelILi256ELi2ENS0_8ReduceOpIN3c107complexIfEENS0_14func_wrapper_tIbZZZNS0_14or_kernel_cudaERNS_14TensorIteratorEENKUlvE_clEvENKUlvE7_clEvEUlbS5_E_EEjbLi4ELi4EEEEEvT1_,@"STO_CUDA_ENTRY STV_DEFAULT"
_ZN2at6native13reduce_kernelILi256ELi2ENS0_8ReduceOpIN3c107complexIfEENS0_14func_wrapper_tIbZZZNS0_14or_kernel_cudaERNS_14TensorIteratorEENKUlvE_clEvENKUlvE7_clEvEUlbS5_E_EEjbLi4ELi4EEEEEvT1_:
.text._ZN2at6native13reduce_kernelILi256ELi2ENS0_8ReduceOpIN3c107complexIfEENS0_14func_wrapper_tIbZZZNS0_14or_kernel_cudaERNS_14TensorIteratorEENKUlvE_clEvENKUlvE7_clEvEUlbS5_E_EEjbLi4ELi4EEEEEvT1_:
        /* <DEDUP_REMOVED lines=296> */
.L_x_1072:
        /* <DEDUP_REMOVED lines=8> */
[----:B------:R-:W2:Y:S01]  /*1300*/  LDCU.64 UR4, c[0x0][0x750] ;  /* 0x0000ea00ff0477ac */ /* 0x000ea20008000a00 */
[----:B-1----:R-:W-:Y:S01]  /*1310*/  UISETP.NE.AND UP0, UPT, UR6, URZ, UPT ;  /* 0x000000ff0600728c */ /* 0x002fe2000bf05270 */
[----:B--2---:R-:W-:-:S04]  /*1320*/  IADD3 R40, P0, PT, R34, UR4, RZ ;  /* 0x0000000422287c10 */ /* 0x004fc8000ff1e0ff */
[----:B------:R-:W-:Y:S01]  /*1330*/  IADD3.X R41, PT, PT, RZ, UR5, RZ, P0, !PT ;  /* 0x00000005ff297c10 */ /* 0x000fe200087fe4ff */
[----:B------:R-:W-:-:S04]  /*1340*/  IMAD.MOV.U32 R24, RZ, RZ, R40 ;  /* 0x000000ffff187224 */ /* 0x000fc800078e0028 */
[----:B------:R-:W-:Y:S01]  /*1350*/  IMAD.MOV.U32 R25, RZ, RZ, R41 ;  /* 0x000000ffff197224 */ /* 0x000fe200078e0029 */
[----:B------:R-:W-:Y:S06]  /*1360*/  BRA.U !UP0, `(.L_x_1075) ;  /* 0x0000000908107547 */ /* 0x000fec000b800000 */
[----:B------:R-:W-:Y:S01]  /*1370*/  MOV R0, 0x0 ;  /* 0x0000000000007802 */ /* 0x000fe20000000f00 */
[----:B------:R-:W1:Y:S01]  /*1380*/  LDCU.64 UR4, c[0x4][0x628] ;  /* 0x0100c500ff0477ac */ /* 0x000e620008000a00 */
[----:B------:R-:W-:Y:S02]  /*1390*/  HFMA2 R8, -RZ, RZ, 0, 2.8789043426513671875e-05 ;  /* 0x000001e3ff087431 */ /* 0x000fe400000001ff */
[----:B------:R-:W-:Y:S01]  /*13a0*/  IMAD.MOV.U32 R12, RZ, RZ, 0x1 ;  /* 0x00000001ff0c7424 */ /* 0x000fe200078e00ff */
[----:B------:R2:W3:Y:S01]  /*13b0*/  LDC.64 R14, c[0x4][R0] ;  /* 0x01000000000e7b82 */ /* 0x0004e20000000a00 */
[----:B------:R-:W4:Y:S01]  /*13c0*/  LDCU.64 UR6, c[0x4][0x630] ;  /* 0x0100c600ff0677ac */ /* 0x000f220008000a00 */
[----:B------:R-:W-:Y:S01]  /*13d0*/  IMAD.MOV.U32 R13, RZ, RZ, RZ ;  /* 0x000000ffff0d7224 */ /* 0x000fe200078e00ff */
[----:B------:R-:W5:Y:S01]  /*13e0*/  LDCU.64 UR8, c[0x4][0x488] ;  /* 0x01009100ff0877ac */ /* 0x000f620008000a00 */
[----:B-1----:R-:W-:Y:S01]  /*13f0*/  MOV R4, UR4 ;  /* 0x0000000400047c02 */ /* 0x002fe20008000f00 */
[----:B------:R-:W-:-:S02]  /*1400*/  IMAD.U32 R5, RZ, RZ, UR5 ;  /* 0x00000005ff057e24 */ /* 0x000fc4000f8e00ff */
[----:B----4-:R-:W-:Y:S01]  /*1410*/  IMAD.U32 R6, RZ, RZ, UR6 ;  /* 0x00000006ff067e24 */ /* 0x010fe2000f8e00ff */
[----:B------:R-:W-:Y:S01]  /*1420*/  MOV R7, UR7 ;  /* 0x0000000700077c02 */ /* 0x000fe20008000f00 */
[----:B-----5:R-:W-:Y:S02]  /*1430*/  IMAD.U32 R10, RZ, RZ, UR8 ;  /* 0x00000008ff0a7e24 */ /* 0x020fe4000f8e00ff */
[----:B--2---:R-:W-:-:S07]  /*1440*/  IMAD.U32 R11, RZ, RZ, UR9 ;  /* 0x00000009ff0b7e24 */ /* 0x004fce000f8e00ff */
[----:B------:R-:W-:-:S07]  /*1450*/  LEPC R20, `(.L_x_1076) ;  /* 0x000000001014794e */ /* 0x000fce0000000000 */
[----:B0--3--:R-:W-:Y:S05]  /*1460*/  CALL.ABS.NOINC R14 ;  /* 0x000000000e007343 */ /* 0x009fea0003c00000 */
.L_x_1076:
[----:B------:R-:W0:Y:S01]  /*1470*/  LDCU.U8 UR4, c[0x0][0x381] ;  /* 0x00007020ff0477ac */ /* 0x000e220008000000 */
[----:B------:R-:W-:Y:S01]  /*1480*/  SHF.R.U32.HI R40, RZ, 0x3, R40 ;  /* 0x00000003ff287819 */ /* 0x000fe20000011628 */
[----:B------:R-:W-:Y:S01]  /*1490*/  BSSY.RECONVERGENT B0, `(.L_x_1077) ;  /* 0x0000027000007945 */ /* 0x000fe20003800200 */
[----:B------:R-:W1:Y:S02]  /*14a0*/  LDCU UR5, c[0x0][0x388] ;  /* 0x00007100ff0577ac */ /* 0x000e640008000800 */
[----:B------:R-:W-:Y:S02]  /*14b0*/  LOP3.LUT P0, R40, R40, 0x3, RZ, 0xc0, !PT ;  /* 0x0000000328287812 */ /* 0x000fe4000780c0ff */
[----:B0-----:R-:W-:Y:S01]  /*14c0*/  MOV R0, UR4 ;  /* 0x0000000400007c02 */ /* 0x001fe20008000f00 */
[----:B------:R-:W-:Y:S02]  /*14d0*/  IMAD.U32 R10, RZ, RZ, UR4 ;  /* 0x00000004ff0a7e24 */ /* 0x000fe4000f8e00ff */
[----:B-1----:R-:W-:-:S08]  /*14e0*/  IMAD.U32 R3, RZ, RZ, UR5 ;  /* 0x00000005ff037e24 */ /* 0x002fd0000f8e00ff */
        /* <DEDUP_REMOVED lines=27> */
.L_x_1081:
[----:B------:R-:W-:-:S07]  /*16a0*/  SEL R10, RZ, 0x1, !P0 ;  /* 0x00000001ff0a7807 */ /* 0x000fce0004000000 */
.L_x_1080:
[----:B------:R-:W-:Y:S05]  /*16b0*/  BSYNC.RECONVERGENT B1 ;  /* 0x0000000000017941 */ /* 0x000fea0003800200 */
.L_x_1079:
[----:B------:R-:W0:Y:S01]  /*16c0*/  LDC R3, c[0x0][0x388] ;  /* 0x0000e200ff037b82 */ /* 0x000e220000000800 */
[----:B------:R-:W-:-:S05]  /*16d0*/  IADD3 R24, P0, PT, R24, 0x20, RZ ;  /* 0x0000002018187810 */ /* 0x000fca0007f1e0ff */
[----:B------:R-:W-:Y:S01]  /*16e0*/  IMAD.X R25, RZ, RZ, R25, P0 ;  /* 0x000000ffff197224 */ /* 0x000fe200000e0619 */
[----:B0-----:R-:W-:-:S07]  /*16f0*/  IADD3 R3, PT, PT, R40, -0x4, R3 ;  /* 0xfffffffc28037810 */ /* 0x001fce0007ffe003 */
.L_x_1078:
[----:B------:R-:W-:Y:S05]  /*1700*/  BSYNC.RECONVERGENT B0 ;  /* 0x0000000000007941 */ /* 0x000fea0003800200 */
.L_x_1077:
[----:B------:R-:W0:Y:S01]  /*1710*/  LDCU UR4, c[0x0][0x39c] ;  /* 0x00007380ff0477ac */ /* 0x000e220008000800 */
[----:B------:R-:W-:Y:S01]  /*1720*/  BSSY.RECONVERGENT B0, `(.L_x_1082) ;  /* 0x000002c000007945 */ /* 0x000fe20003800200 */
[C---:B------:R-:W-:Y:S01]  /*1730*/  PRMT R21, R0.reuse, 0x7610, R21 ;  /* 0x0000761000157816 */ /* 0x040fe20000000015 */
[----:B------:R-:W1:Y:S01]  /*1740*/  LDCU.64 UR6, c[0x0][0x3a0] ;  /* 0x00007400ff0677ac */ /* 0x000e620008000a00 */
[----:B------:R-:W-:Y:S01]  /*1750*/  PRMT R18, R0, 0x7610, R18 ;  /* 0x0000761000127816 */ /* 0x000fe20000000012 */
[----:B0-----:R-:W-:-:S04]  /*1760*/  IMAD R5, R19, UR4, RZ ;  /* 0x0000000413057c24 */ /* 0x001fc8000f8e02ff */
[----:B-1----:R-:W-:-:S04]  /*1770*/  IMAD R5, R16, UR6, R5 ;  /* 0x0000000610057c24 */ /* 0x002fc8000f8e0205 */
[----:B------:R-:W-:-:S05]  /*1780*/  IMAD R11, R2, UR7, R5 ;  /* 0x00000007020b7c24 */ /* 0x000fca000f8e0205 */
[----:B------:R-:W-:-:S04]  /*1790*/  LEA R4, R11, 0x3, 0x2 ;  /* 0x000000030b047811 */ /* 0x000fc800078e10ff */
[----:B------:R-:W-:-:S13]  /*17a0*/  ISETP.GE.U32.AND P0, PT, R4, R3, PT ;  /* 0x000000030400720c */ /* 0x000fda0003f06070 */
[----:B------:R-:W-:Y:S05]  /*17b0*/  @P0 BRA `(.L_x_1083) ;  /* 0x0000000000880947 */ /* 0x000fea0003800000 */
[C---:B------:R-:W-:Y:S02]  /*17c0*/  PRMT R21, R0.reuse, 0x7610, R21 ;  /* 0x0000761000157816 */ /* 0x040fe40000000015 */
[----:B------:R-:W-:-:S07]  /*17d0*/  PRMT R18, R0, 0x7610, R18 ;  /* 0x0000761000127816 */ /* 0x000fce0000000012 */
.L_x_1084:
        /* <DEDUP_REMOVED lines=32> */
.L_x_1083:
[----:B------:R-:W-:Y:S05]  /*19e0*/  BSYNC.RECONVERGENT B0 ;  /* 0x0000000000007941 */ /* 0x000fea0003800200 */
.L_x_1082:
        /* <DEDUP_REMOVED lines=21> */
.L_x_1088:
[----:B------:R-:W-:Y:S05]  /*1b40*/  BSYNC.RECONVERGENT B1 ;  /* 0x0000000000017941 */ /* 0x000fea0003800200 */
.L_x_1087:
[----:B------:R-:W-:-:S07]  /*1b50*/  SEL R10, RZ, 0x1, !P0 ;  /* 0x00000001ff0a7807 */ /* 0x000fce0004000000 */
.L_x_1086:
[----:B------:R-:W-:Y:S05]  /*1b60*/  BSYNC.RECONVERGENT B0 ;  /* 0x0000000000007941 */ /* 0x000fea0003800200 */
.L_x_1085:
[----:B------:R-:W-:Y:S02]  /*1b70*/  LOP3.LUT R21, R21, R10, R18, 0xfe, !PT ;  /* 0x0000000a15157212 */ /* 0x000fe400078efe12 */
[----:B------:R-:W-:Y:S02]  /*1b80*/  PLOP3.LUT P1, PT, PT, PT, PT, 0x8, 0x80 ;  /* 0x000000000080781c */ /* 0x000fe40003f2e170 */
[----:B------:R-:W-:Y:S01]  /*1b90*/  LOP3.LUT P0, RZ, R21, 0xff, R0, 0xc8, !PT ;  /* 0x000000ff15ff7812 */ /* 0x000fe2000780c800 */
[----:B------:R-:W-:-:S12]  /*1ba0*/  BRA `(.L_x_1089) ;  /* 0x000000ac006c7947 */ /* 0x000fd80003800000 */
.L_x_1075:
        /* <DEDUP_REMOVED lines=8> */
[----:B------:R-:W-:Y:S02]  /*1c30*/  CS2R R6, SRZ ;  /* 0x0000000000067805 */ /* 0x000fe4000001ff00 */
[----:B------:R-:W-:Y:S02]  /*1c40*/  CS2R R4, SRZ ;  /* 0x0000000000047805 */ /* 0x000fe4000001ff00 */
[----:B------:R-:W-:Y:S02]  /*1c50*/  CS2R R10, SRZ ;  /* 0x00000000000a7805 */ /* 0x000fe4000001ff00 */
[----:B------:R-:W-:Y:S02]  /*1c60*/  CS2R R8, SRZ ;  /* 0x0000000000087805 */ /* 0x000fe4000001ff00 */
[----:B------:R-:W-:-:S02]  /*1c70*/  CS2R R14, SRZ ;  /* 0x00000000000e7805 */ /* 0x000fc4000001ff00 */
[----:B------:R-:W-:Y:S02]  /*1c80*/  CS2R R12, SRZ ;  /* 0x00000000000c7805 */ /* 0x000fe4000001ff00 */
[----:B------:R-:W-:Y:S02]  /*1c90*/  CS2R R22, SRZ ;  /* 0x0000000000167805 */ /* 0x000fe4000001ff00 */
[----:B------:R-:W-:Y:S01]  /*1ca0*/  CS2R R20, SRZ ;  /* 0x0000000000147805 */ /* 0x000fe2000001ff00 */
[----:B-1----:R-:W-:Y:S01]  /*1cb0*/  IMAD.U32 R0, RZ, RZ, UR4 ;  /* 0x00000004ff007e24 */ /* 0x002fe2000f8e00ff */
[----:B------:R-:W1:Y:S03]  /*1cc0*/  LDCU.U8 UR4, c[0x0][0x381] ;  /* 0x00007020ff0477ac */ /* 0x000e660008000000 */
[----:B------:R-:W-:-:S05]  /*1cd0*/  IMAD R3, R0, 0x3, R33 ;  /* 0x0000000300037824 */ /* 0x000fca00078e0221 */
[----:B------:R-:W-:Y:S01]  /*1ce0*/  ISETP.GE.U32.AND P0, PT, R3, R38, PT ;  /* 0x000000260300720c */ /* 0x000fe20003f06070 */
[----:B-1----:R-:W-:Y:S01]  /*1cf0*/  IMAD.U32 R31, RZ, RZ, UR4 ;  /* 0x00000004ff1f7e24 */ /* 0x002fe2000f8e00ff */
[----:B------:R-:W-:Y:S01]  /*1d00*/  MOV R26, UR4 ;  /* 0x00000004001a7c02 */ /* 0x000fe20008000f00 */
[----:B------:R-:W-:Y:S01]  /*1d10*/  IMAD.U32 R3, RZ, RZ, UR4 ;  /* 0x00000004ff037e24 */ /* 0x000fe2000f8e00ff */
[----:B------:R-:W-:Y:S01]  /*1d20*/  MOV R28, UR4 ;  /* 0x00000004001c7c02 */ /* 0x000fe20008000f00 */
[----:B------:R-:W-:Y:S01]  /*1d30*/  IMAD.U32 R18, RZ, RZ, UR4 ;  /* 0x00000004ff127e24 */ /* 0x000fe2000f8e00ff */
[----:B------:R-:W-:Y:S01]  /*1d40*/  MOV R30, UR4 ;  /* 0x00000004001e7c02 */ /* 0x000fe20008000f00 */
[----:B------:R-:W-:Y:S02]  /*1d50*/  IMAD.U32 R27, RZ, RZ, UR4 ;  /* 0x00000004ff1b7e24 */ /* 0x000fe4000f8e00ff */
[----:B------:R-:W-:-:S04]  /*1d60*/  IMAD.U32 R29, RZ, RZ, UR4 ;  /* 0x00000004ff1d7e24 */ /* 0x000fc8000f8e00ff */
        /* <DEDUP_REMOVED lines=10> */
.L_x_1093:
[----:B------:R-:W-:Y:S01]  /*1e10*/  SHF.R.U32.HI R9, RZ, 0x1, R33 ;  /* 0x00000001ff097819 */ /* 0x000fe20000011621 */
[----:B-1----:R-:W-:-:S04]  /*1e20*/  IMAD.IADD R33, R33, 0x1, R0 ;  /* 0x0000000121217824 */ /* 0x002fc800078e0200 */
[----:B------:R-:W-:-:S06]  /*1e30*/  IMAD.WIDE.U32 R20, R9, 0x10, R24 ;  /* 0x0000001009147825 */ /* 0x000fcc00078e0018 */
[----:B------:R-:W3:Y:S01]  /*1e40*/  LDG.E.128 R20, desc[UR36][R20.64] ;  /* 0x0000002414147981 */ /* 0x000ee2000c1e1d00 */
[----:B------:R-:W-:-:S05]  /*1e50*/  SHF.R.U32.HI R13, RZ, 0x1, R33 ;  /* 0x00000001ff0d7819 */ /* 0x000fca0000011621 */
[----:B------:R-:W-:-:S06]  /*1e60*/  IMAD.WIDE.U32 R12, R13, 0x10, R24 ;  /* 0x000000100d0c7825 */ /* 0x000fcc00078e0018 */
[----:B------:R-:W4:Y:S01]  /*1e70*/  LDG.E.128 R12, desc[UR36][R12.64] ;  /* 0x000000240c0c7981 */ /* 0x000f22000c1e1d00 */
[----:B------:R-:W-:-:S05]  /*1e80*/  IMAD R33, R0, 0x2, R33 ;  /* 0x0000000200217824 */ /* 0x000fca00078e0221 */
[----:B------:R-:W-:-:S05]  /*1e90*/  SHF.R.U32.HI R5, RZ, 0x1, R33 ;  /* 0x00000001ff057819 */ /* 0x000fca0000011621 */
[----:B------:R-:W-:-:S06]  /*1ea0*/  IMAD.WIDE.U32 R4, R5, 0x10, R24 ;  /* 0x0000001005047825 */ /* 0x000fcc00078e0018 */
[----:B------:R-:W5:Y:S01]  /*1eb0*/  LDG.E.128 R4, desc[UR36][R4.64] ;  /* 0x0000002404047981 */ /* 0x000f62000c1e1d00 */
[----:B------:R-:W-:Y:S02]  /*1ec0*/  LOP3.LUT P5, RZ, R30, 0xff, RZ, 0xc0, !PT ;  /* 0x000000ff1eff7812 */ /* 0x000fe400078ac0ff */
[----:B------:R-:W-:Y:S02]  /*1ed0*/  LOP3.LUT P2, RZ, R29, 0xff, RZ, 0xc0, !PT ;  /* 0x000000ff1dff7812 */ /* 0x000fe4000784c0ff */
[----:B------:R-:W-:Y:S02]  /*1ee0*/  PLOP3.LUT P6, PT, PT, PT, PT, 0x80, 0x8 ;  /* 0x000000000008781c */ /* 0x000fe40003fcf070 */
[----:B------:R-:W-:Y:S02]  /*1ef0*/  LOP3.LUT P1, RZ, R27, 0xff, RZ, 0xc0, !PT ;  /* 0x000000ff1bff7812 */ /* 0x000fe4000782c0ff */
[----:B------:R-:W-:Y:S02]  /*1f00*/  LOP3.LUT P0, RZ, R28, 0xff, RZ, 0xc0, !PT ;  /* 0x000000ff1cff7812 */ /* 0x000fe4000780c0ff */
[----:B------:R-:W-:-:S02]  /*1f10*/  LOP3.LUT R35, R35, 0xfffffff7, RZ, 0xc0, !PT ;  /* 0xfffffff723237812 */ /* 0x000fc400078ec0ff */
[----:B------:R-:W-:-:S05]  /*1f20*/  IADD3 R9, PT, PT, R9, R0, RZ ;  /* 0x0000000009097210 */ /* 0x000fca0007ffe0ff */
[----:B------:R-:W-:Y:S01]  /*1f30*/  IMAD.SHL.U32 R8, R9, 0x10, RZ ;  /* 0x0000001009087824 */ /* 0x000fe200078e00ff */
[----:B------:R-:W-:-:S04]  /*1f40*/  SHF.R.U32.HI R9, RZ, 0x1c, R9 ;  /* 0x0000001cff097819 */ /* 0x000fc80000011609 */
[----:B------:R-:W-:Y:S02]  /*1f50*/  LOP3.LUT R11, R8, 0xfffffff0, RZ, 0xc0, !PT ;  /* 0xfffffff0080b7812 */ /* 0x000fe400078ec0ff */
[----:B------:R-:W-:Y:S02]  /*1f60*/  LOP3.LUT R9, R9, 0x7, RZ, 0xc0, !PT ;  /* 0x0000000709097812 */ /* 0x000fe400078ec0ff */
[----:B---3--:R-:W-:Y:S02]  /*1f70*/  @!P5 FSETP.NEU.FTZ.AND P3, PT, R20, RZ, PT ;  /* 0x000000ff1400d20b */ /* 0x008fe40003f7d000 */
[----:B------:R-:W-:-:S04]  /*1f80*/  @!P5 FSETP.NEU.FTZ.AND P4, PT, R21, RZ, PT ;  /* 0x000000ff1500d20b */ /* 0x000fc80003f9d000 */
[----:B------:R-:W-:Y:S02]  /*1f90*/  @!P5 PLOP3.LUT P6, PT, P3, P4, PT, 0xf8, 0x8f ;  /* 0x00000000008fd81c */ /* 0x000fe40001fc9f70 */
[----:B------:R-:W-:Y:S02]  /*1fa0*/  @!P2 FSETP.NEU.FTZ.AND P3, PT, R22, RZ, PT ;  /* 0x000000ff1600a20b */ /* 0x000fe40003f7d000 */
[----:B------:R-:W-:Y:S02]  /*1fb0*/  @!P2 FSETP.NEU.FTZ.AND P4, PT, R23, RZ, PT ;  /* 0x000000ff1700a20b */ /* 0x000fe40003f9d000 */
[----:B------:R-:W-:-:S07]  /*1fc0*/  PLOP3.LUT P5, PT, PT, PT, PT, 0x80, 0x8 ;  /* 0x000000000008781c */ /* 0x000fce0003faf070 */
[----:B------:R-:W-:Y:S02]  /*1fd0*/  @P6 LOP3.LUT R35, R35, 0x8, RZ, 0xfc, !PT ;  /* 0x0000000823236812 */ /* 0x000fe400078efcff */
[----:B------:R-:W-:Y:S02]  /*1fe0*/  PLOP3.LUT P6, PT, PT, PT, PT, 0x80, 0x8 ;  /* 0x000000000008781c */ /* 0x000fe40003fcf070 */
[----:B------:R-:W-:Y:S02]  /*1ff0*/  @!P2 PLOP3.LUT P6, PT, P3, P4, PT, 0xf8, 0x8f ;  /* 0x00000000008fa81c */ /* 0x000fe40001fc9f70 */
[----:B----4-:R-:W-:Y:S02]  /*2000*/  @!P1 FSETP.NEU.FTZ.AND P2, PT, R12, RZ, PT ;  /* 0x000000ff0c00920b */ /* 0x010fe40003f5d000 */
[----:B------:R-:W-:Y:S02]  /*2010*/  @!P1 FSETP.NEU.FTZ.AND P3, PT, R13, RZ, PT ;  /* 0x000000ff0d00920b */ /* 0x000fe40003f7d000 */
[----:B------:R-:W-:-:S02]  /*2020*/  LOP3.LUT R35, R35, 0xfffffffb, RZ, 0xc0, !PT ;  /* 0xfffffffb23237812 */ /* 0x000fc400078ec0ff */
[----:B------:R-:W-:Y:S02]  /*2030*/  @!P1 PLOP3.LUT P5, PT, P2, P3, PT, 0xf8, 0x8f ;  /* 0x00000000008f981c */ /* 0x000fe400017a7f70 */
[----:B------:R-:W-:Y:S02]  /*2040*/  @!P0 FSETP.NEU.FTZ.AND P1, PT, R14, RZ, PT ;  /* 0x000000ff0e00820b */ /* 0x000fe40003f3d000 */
[----:B------:R-:W-:Y:S02]  /*2050*/  @!P0 FSETP.NEU.FTZ.AND P3, PT, R15, RZ, PT ;  /* 0x000000ff0f00820b */ /* 0x000fe40003f7d000 */
[----:B------:R-:W-:Y:S02]  /*2060*/  PLOP3.LUT P2, PT, PT, PT, PT, 0x80, 0x8 ;  /* 0x000000000008781c */ /* 0x000fe40003f4f070 */
[----:B------:R-:W-:Y:S02]  /*2070*/  @!P0 PLOP3.LUT P2, PT, P1, P3, PT, 0xf8, 0x8f ;  /* 0x00000000008f881c */ /* 0x000fe40000f47f70 */
[----:B------:R-:W-:-:S02]  /*2080*/  LOP3.LUT P0, RZ, R26, 0xff, RZ, 0xc0, !PT ;  /* 0x000000ff1aff7812 */ /* 0x000fc4000780c0ff */
[----:B------:R-:W-:Y:S02]  /*2090*/  PLOP3.LUT P1, PT, PT, PT, PT, 0x80, 0x8 ;  /* 0x000000000008781c */ /* 0x000fe40003f2f070 */
[----:B------:R-:W-:Y:S02]  /*20a0*/  @P6 LOP3.LUT R35, R35, 0x4, RZ, 0xfc, !PT ;  /* 0x0000000423236812 */ /* 0x000fe400078efcff */
[----:B------:R-:W-:Y:S02]  /*20b0*/  P2R R28, PR, RZ, 0x4 ;  /* 0x00000004ff1c7803 */ /* 0x000fe40000000000 */
[----:B------:R-:W-:-:S04]  /*20c0*/  LOP3.LUT R35, R35, 0xfffffffe, RZ, 0xc0, !PT ;  /* 0xfffffffe23237812 */ /* 0x000fc800078ec0ff */
[----:B------:R-:W-:Y:S02]  /*20d0*/  @P5 LOP3.LUT R35, R35, 0x1, RZ, 0xfc, !PT ;  /* 0x0000000123235812 */ /* 0x000fe400078efcff */
[----:B-----5:R-:W-:Y:S02]  /*20e0*/  @!P0 FSETP.NEU.FTZ.AND P3, PT, R4, RZ, PT ;  /* 0x000000ff0400820b */ /* 0x020fe40003f7d000 */
[----:B------:R-:W-:Y:S02]  /*20f0*/  @!P0 FSETP.NEU.FTZ.AND P4, PT, R5, RZ, PT ;  /* 0x000000ff0500820b */ /* 0x000fe40003f9d000 */
[----:B------:R-:W-:Y:S02]  /*2100*/  LOP3.LUT P2, RZ, R35, 0x8, RZ, 0xc0, !PT ;  /* 0x0000000823ff7812 */ /* 0x000fe4000784c0ff */
[----:B------:R-:W-:Y:S02]  /*2110*/  @!P0 PLOP3.LUT P1, PT, P3, P4, PT, 0xf8, 0x8f ;  /* 0x00000000008f881c */ /* 0x000fe40001f29f70 */
[----:B------:R-:W-:-:S02]  /*2120*/  LOP3.LUT P3, RZ, R31, 0xff, RZ, 0xc0, !PT ;  /* 0x000000ff1fff7812 */ /* 0x000fc4000786c0ff */
[----:B------:R-:W-:Y:S02]  /*2130*/  PLOP3.LUT P0, PT, PT, PT, PT, 0x80, 0x8 ;  /* 0x000000000008781c */ /* 0x000fe40003f0f070 */
[----:B------:R-:W-:-:S09]  /*2140*/  P2R R27, PR, RZ, 0x4 ;  /* 0x00000004ff1b7803 */ /* 0x000fd20000000000 */
[----:B------:R-:W-:Y:S02]  /*2150*/  @!P3 FSETP.NEU.FTZ.AND P4, PT, R6, RZ, PT ;  /* 0x000000ff0600b20b */ /* 0x000fe40003f9d000 */
[----:B------:R-:W-:-:S04]  /*2160*/  @!P3 FSETP.NEU.FTZ.AND P5, PT, R7, RZ, PT ;  /* 0x000000ff0700b20b */ /* 0x000fc80003fbd000 */
[----:B------:R-:W-:Y:S02]  /*2170*/  @!P3 PLOP3.LUT P0, PT, P4, P5, PT, 0xf8, 0x8f ;  /* 0x00000000008fb81c */ /* 0x000fe4000270bf70 */
[----:B------:R-:W-:-:S05]  /*2180*/  IADD3 R8, P3, PT, R24, R11, RZ ;  /* 0x0000000b18087210 */ /* 0x000fca0007f7e0ff */
[----:B------:R-:W-:-:S06]  /*2190*/  IMAD.X R9, R25, 0x1, R9, P3 ;  /* 0x0000000119097824 */ /* 0x000fcc00018e0609 */
[----:B------:R-:W3:Y:S01]  /*21a0*/  LDG.E.128 R8, desc[UR36][R8.64] ;  /* 0x0000002408087981 */ /* 0x000ee2000c1e1d00 */
[----:B------:R-:W-:Y:S02]  /*21b0*/  LOP3.LUT P4, RZ, R18, 0xff, RZ, 0xc0, !PT ;  /* 0x000000ff12ff7812 */ /* 0x000fe4000788c0ff */
[----:B------:R-:W-:Y:S02]  /*21c0*/  PLOP3.LUT P3, PT, PT, PT, PT, 0x80, 0x8 ;  /* 0x000000000008781c */ /* 0x000fe40003f6f070 */
[----:B------:R-:W-:Y:S02]  /*21d0*/  IADD3 R33, PT, PT, R33, R0, RZ ;  /* 0x0000000021217210 */ /* 0x000fe40007ffe0ff */
[----:B------:R-:W-:Y:S02]  /*21e0*/  SEL R26, RZ, 0x1, !P1 ;  /* 0x00000001ff1a7807 */ /* 0x000fe40004800000 */
[----:B------:R-:W-:-:S05]  /*21f0*/  SEL R31, RZ, 0x1, !P0 ;  /* 0x00000001ff1f7807 */ /* 0x000fca0004000000 */
[----:B---3--:R-:W-:Y:S02]  /*2200*/  @!P4 FSETP.NEU.FTZ.AND P5, PT, R8, RZ, PT ;  /* 0x000000ff0800c20b */ /* 0x008fe40003fbd000 */
[----:B------:R-:W-:-:S04]  /*2210*/  @!P4 FSETP.NEU.FTZ.AND P6, PT, R9, RZ, PT ;  /* 0x000000ff0900c20b */ /* 0x000fc80003fdd000 */
[----:B------:R-:W-:Y:S02]  /*2220*/  @!P4 PLOP3.LUT P3, PT, P5, P6, PT, 0xf8, 0x8f ;  /* 0x00000000008fc81c */ /* 0x000fe40002f6df70 */
[----:B------:R-:W-:Y:S01]  /*2230*/  LOP3.LUT P5, RZ, R3, 0xff, RZ, 0xc0, !PT ;  /* 0x000000ff03ff7812 */ /* 0x000fe200078ac0ff */
[----:B------:R-:W-:Y:S01]  /*2240*/  IMAD R3, R0, 0x3, R33 ;  /* 0x0000000300037824 */ /* 0x000fe200078e0221 */
[----:B------:R-:W-:Y:S02]  /*2250*/  PLOP3.LUT P4, PT, PT, PT, PT, 0x80, 0x8 ;  /* 0x000000000008781c */ /* 0x000fe40003f8f070 */
[----:B------:R-:W-:-:S09]  /*2260*/  SEL R18, RZ, 0x1, !P3 ;  /* 0x00000001ff127807 */ /* 0x000fd20005800000 */
[----:B------:R-:W-:Y:S02]  /*2270*/  @!P5 FSETP.NEU.FTZ.AND P2, PT, R10, RZ, PT ;  /* 0x000000ff0a00d20b */ /* 0x000fe40003f5d000 */
[----:B------:R-:W-:-:S04]  /*2280*/  @!P5 FSETP.NEU.FTZ.AND P6, PT, R11, RZ, PT ;  /* 0x000000ff0b00d20b */ /* 0x000fc80003fdd000 */
[----:B------:R-:W-:Y:S02]  /*2290*/  @!P5 PLOP3.LUT P4, PT, P2, P6, PT, 0xf8, 0x8f ;  /* 0x00000000008fd81c */ /* 0x000fe4000178df70 */
[----:B------:R-:W-:Y:S02]  /*22a0*/  LOP3.LUT P5, RZ, R35, 0x4, RZ, 0xc0, !PT ;  /* 0x0000000423ff7812 */ /* 0x000fe400078ac0ff */
[----:B------:R-:W-:Y:S02]  /*22b0*/  ISETP.NE.AND P2, PT, R27, RZ, PT ;  /* 0x000000ff1b00720c */ /* 0x000fe40003f45270 */
[----:B------:R-:W-:Y:S02]  /*22c0*/  SEL R29, RZ, 0x1, !P5 ;  /* 0x00000001ff1d7807 */ /* 0x000fe40006800000 */
[----:B--2---:R-:W-:Y:S02]  /*22d0*/  ISETP.GE.U32.AND P5, PT, R3, R38, PT ;  /* 0x000000260300720c */ /* 0x004fe40003fa6070 */
[----:B------:R-:W-:-:S02]  /*22e0*/  SEL R30, RZ, 0x1, !P2 ;  /* 0x00000001ff1e7807 */ /* 0x000fc40005000000 */
[----:B------:R-:W-:Y:S02]  /*22f0*/  LOP3.LUT P6, RZ, R35, 0x1, RZ, 0xc0, !PT ;  /* 0x0000000123ff7812 */ /* 0x000fe400078cc0ff */
[----:B------:R-:W-:Y:S02]  /*2300*/  ISETP.NE.AND P2, PT, R28, RZ, PT ;  /* 0x000000ff1c00720c */ /* 0x000fe40003f45270 */
[----:B------:R-:W-:Y:S02]  /*2310*/  SEL R27, RZ, 0x1, !P6 ;  /* 0x00000001ff1b7807 */ /* 0x000fe40007000000 */
[----:B------:R-:W-:Y:S02]  /*2320*/  SEL R28, RZ, 0x1, !P2 ;  /* 0x00000001ff1c7807 */ /* 0x000fe40005000000 */
[----:B------:R-:W-:Y:S01]  /*2330*/  SEL R3, RZ, 0x1, !P4 ;  /* 0x00000001ff037807 */ /* 0x000fe20006000000 */
[----:B------:R-:W-:Y:S06]  /*2340*/  @!P5 BRA `(.L_x_1093) ;  /* 0xfffffff800b0d947 */ /* 0x000fec000383ffff */
.L_x_1092:
[----:B------:R-:W-:Y:S05]  /*2350*/  BSYNC.RECONVERGENT B0 ;  /* 0x0000000000007941 */ /* 0x000fea0003800200 */
.L_x_1091:
[----:B------:R-:W-:Y:S01]  /*2360*/  ISETP.GE.U32.AND P0, PT, R33, R38, PT ;  /* 0x000000262100720c */ /* 0x000fe20003f06070 */
[----:B------:R-:W-:-:S12]  /*2370*/  BSSY.RECONVERGENT B0, `(.L_x_1094) ;  /* 0x0000016000007945 */ /* 0x000fd80003800200 */
[----:B------:R-:W-:Y:S05]  /*2380*/  @P0 BRA `(.L_x_1095) ;  /* 0x0000000000500947 */ /* 0x000fea0003800000 */
[----:B------:R-:W-:-:S05]  /*2390*/  SHF.R.U32.HI R21, RZ, 0x1, R33 ;  /* 0x00000001ff157819 */ /* 0x000fca0000011621 */
[----:B------:R-:W-:-:S06]  /*23a0*/  IMAD.WIDE.U32 R20, R21, 0x10, R24 ;  /* 0x0000001015147825 */ /* 0x000fcc00078e0018 */
[----:B------:R-:W5:Y:S01]  /*23b0*/  LDG.E.128 R20, desc[UR36][R20.64] ;  /* 0x0000002414147981 */ /* 0x000f62000c1e1d00 */
[----:B------:R-:W-:-:S05]  /*23c0*/  IMAD.IADD R35, R33, 0x1, R0 ;  /* 0x0000000121237824 */ /* 0x000fca00078e0200 */
[----:B------:R-:W-:-:S13]  /*23d0*/  ISETP.GE.U32.AND P1, PT, R35, R38, PT ;  /* 0x000000262300720c */ /* 0x000fda0003f26070 */
[----:B------:R-:W-:Y:S05]  /*23e0*/  @P1 BRA `(.L_x_1095) ;  /* 0x0000000000381947 */ /* 0x000fea0003800000 */
[----:B------:R-:W-:-:S05]  /*23f0*/  SHF.R.U32.HI R13, RZ, 0x1, R35 ;  /* 0x00000001ff0d7819 */ /* 0x000fca0000011623 */
[----:B------:R-:W-:-:S06]  /*2400*/  IMAD.WIDE.U32 R12, R13, 0x10, R24 ;  /* 0x000000100d0c7825 */ /* 0x000fcc00078e0018 */
[----:B------:R-:W5:Y:S01]  /*2410*/  LDG.E.128 R12, desc[UR36][R12.64] ;  /* 0x000000240c0c7981 */ /* 0x000f62000c1e1d00 */
[----:B------:R-:W-:-:S05]  /*2420*/  IMAD.IADD R35, R35, 0x1, R0 ;  /* 0x0000000123237824 */ /* 0x000fca00078e0200 */
[----:B------:R-:W-:-:S13]  /*2430*/  ISETP.GE.U32.AND P1, PT, R35, R38, PT ;  /* 0x000000262300720c */ /* 0x000fda0003f26070 */
[----:B------:R-:W-:Y:S05]  /*2440*/  @P1 BRA `(.L_x_1095) ;  /* 0x0000000000201947 */ /* 0x000fea0003800000 */
[----:B------:R-:W-:Y:S02]  /*2450*/  IADD3 R11, PT, PT, R35, R0, RZ ;  /* 0x00000000230b7210 */ /* 0x000fe40007ffe0ff */
[----:B------:R-:W-:Y:S02]  /*2460*/  SHF.R.U32.HI R9, RZ, 0x1, R35 ;  /* 0x00000001ff097819 */ /* 0x000fe40000011623 */
[----:B------:R-:W-:-:S03]  /*2470*/  ISETP.GE.U32.AND P1, PT, R11, R38, PT ;  /* 0x000000260b00720c */ /* 0x000fc60003f26070 */
[----:B------:R-:W-:-:S10]  /*2480*/  IMAD.WIDE.U32 R8, R9, 0x10, R24 ;  /* 0x0000001009087825 */ /* 0x000fd400078e0018 */
[----:B------:R-:W-:-:S05]  /*2490*/  @!P1 SHF.R.U32.HI R11, RZ, 0x1, R11 ;  /* 0x00000001ff0b9819 */ /* 0x000fca000001160b */
[----:B------:R-:W-:Y:S02]  /*24a0*/  @!P1 IMAD.WIDE.U32 R24, R11, 0x10, R24 ;  /* 0x000000100b189825 */ /* 0x000fe400078e0018 */
[----:B------:R-:W5:Y:S04]  /*24b0*/  LDG.E.128 R8, desc[UR36][R8.64] ;  /* 0x0000002408087981 */ /* 0x000f68000c1e1d00 */
[----:B------:R1:W5:Y:S02]  /*24c0*/  @!P1 LDG.E.128 R4, desc[UR36][R24.64] ;  /* 0x0000002418049981 */ /* 0x000364000c1e1d00 */
.L_x_1095:
[----:B------:R-:W-:Y:S05]  /*24d0*/  BSYNC.RECONVERGENT B0 ;  /* 0x0000000000007941 */ /* 0x000fea0003800200 */
.L_x_1094:
[----:B------:R-:W-:Y:S04]  /*24e0*/  BSSY.RECONVERGENT B0, `(.L_x_1096) ;  /* 0x000003b000007945 */ /* 0x000fe80003800200 */
[----:B------:R-:W-:Y:S05]  /*24f0*/  @P0 BRA `(.L_x_1097) ;  /* 0x0000000000e40947 */ /* 0x000fea0003800000 */
[----:B------:R-:W-:Y:S01]  /*2500*/  LOP3.LUT P1, RZ, R30, 0xff, RZ, 0xc0, !PT ;  /* 0x000000ff1eff7812 */ /* 0x000fe2000782c0ff */
[----:B------:R-:W-:Y:S01]  /*2510*/  IMAD.IADD R33, R33, 0x1, R0 ;  /* 0x0000000121217824 */ /* 0x000fe200078e0200 */
[----:B------:R-:W-:Y:S02]  /*2520*/  LOP3.LUT P2, RZ, R29, 0xff, RZ, 0xc0, !PT ;  /* 0x000000ff1dff7812 */ /* 0x000fe4000784c0ff */
[----:B------:R-:W-:-:S09]  /*2530*/  PLOP3.LUT P0, PT, PT, PT, PT, 0x80, 0x8 ;  /* 0x000000000008781c */ /* 0x000fd20003f0f070 */
[----:B-----5:R-:W-:Y:S02]  /*2540*/  @!P1 FSETP.NEU.FTZ.AND P5, PT, R20, RZ, PT ;  /* 0x000000ff1400920b */ /* 0x020fe40003fbd000 */
[----:B------:R-:W-:Y:S02]  /*2550*/  @!P1 FSETP.NEU.FTZ.AND P6, PT, R21, RZ, PT ;  /* 0x000000ff1500920b */ /* 0x000fe40003fdd000 */
[----:B------:R-:W-:Y:S02]  /*2560*/  @!P2 FSETP.NEU.FTZ.AND P3, PT, R22, RZ, PT ;  /* 0x000000ff1600a20b */ /* 0x000fe40003f7d000 */
[----:B------:R-:W-:Y:S02]  /*2570*/  @!P2 FSETP.NEU.FTZ.AND P4, PT, R23, RZ, PT ;  /* 0x000000ff1700a20b */ /* 0x000fe40003f9d000 */
[----:B------:R-:W-:Y:S02]  /*2580*/  @!P1 PLOP3.LUT P0, PT, P5, P6, PT, 0xf8, 0x8f ;  /* 0x00000000008f981c */ /* 0x000fe40002f0df70 */
[----:B------:R-:W-:-:S02]  /*2590*/  PLOP3.LUT P1, PT, PT, PT, PT, 0x80, 0x8 ;  /* 0x000000000008781c */ /* 0x000fc40003f2f070 */
[----:B------:R-:W-:Y:S02]  /*25a0*/  @!P2 PLOP3.LUT P1, PT, P3, P4, PT, 0xf8, 0x8f ;  /* 0x00000000008fa81c */ /* 0x000fe40001f29f70 */
[----:B------:R-:W-:Y:S02]  /*25b0*/  ISETP.GE.U32.AND P2, PT, R33, R38, PT ;  /* 0x000000262100720c */ /* 0x000fe40003f46070 */
[----:B------:R-:W-:Y:S02]  /*25c0*/  SEL R30, RZ, 0x1, !P0 ;  /* 0x00000001ff1e7807 */ /* 0x000fe40004000000 */
[----:B------:R-:W-:-:S09]  /*25d0*/  SEL R29, RZ, 0x1, !P1 ;  /* 0x00000001ff1d7807 */ /* 0x000fd20004800000 */
[----:B------:R-:W-:Y:S05]  /*25e0*/  @P2 BRA `(.L_x_1097) ;  /* 0x0000000000a82947 */ /* 0x000fea0003800000 */
[----:B------:R-:W-:Y:S02]  /*25f0*/  LOP3.LUT P1, RZ, R27, 0xff, RZ, 0xc0, !PT ;  /* 0x000000ff1bff7812 */ /* 0x000fe4000782c0ff */
[----:B------:R-:W-:Y:S02]  /*2600*/  LOP3.LUT P2, RZ, R28, 0xff, RZ, 0xc0, !PT ;  /* 0x000000ff1cff7812 */ /* 0x000fe4000784c0ff */
[----:B------:R-:W-:-:S09]  /*2610*/  PLOP3.LUT P0, PT, PT, PT, PT, 0x80, 0x8 ;  /* 0x000000000008781c */ /* 0x000fd20003f0f070 */
[----:B------:R-:W-:Y:S02]  /*2620*/  @!P1 FSETP.NEU.FTZ.AND P5, PT, R12, RZ, PT ;  /* 0x000000ff0c00920b */ /* 0x000fe40003fbd000 */
[----:B------:R-:W-:Y:S01]  /*2630*/  @!P1 FSETP.NEU.FTZ.AND P6, PT, R13, RZ, PT ;  /* 0x000000ff0d00920b */ /* 0x000fe20003fdd000 */
[----:B------:R-:W-:Y:S01]  /*2640*/  IMAD.IADD R13, R33, 0x1, R0 ;  /* 0x00000001210d7824 */ /* 0x000fe200078e0200 */
        /* <DEDUP_REMOVED lines=11> */
[----:B------:R-:W-:Y:S02]  /*2700*/  IADD3 R3, PT, PT, R13, R0, RZ ;  /* 0x000000000d037210 */ /* 0x000fe40007ffe0ff */
[----:B------:R-:W-:-:S07]  /*2710*/  PLOP3.LUT P0, PT, PT, PT, PT, 0x80, 0x8 ;  /* 0x000000000008781c */ /* 0x000fce0003f0f070 */
[----:B------:R-:W-:Y:S02]  /*2720*/  @!P1 FSETP.NEU.FTZ.AND P5, PT, R8, RZ, PT ;  /* 0x000000ff0800920b */ /* 0x000fe40003fbd000 */
        /* <DEDUP_REMOVED lines=14> */
[----:B------:R-:W-:Y:S02]  /*2810*/  @!P1 FSETP.NEU.FTZ.AND P6, PT, R5, RZ, PT ;  /* 0x000000ff0500920b */ /* 0x000fe40003fdd000 */
[----:B------:R-:W-:Y:S02]  /*2820*/  @!P2 FSETP.NEU.FTZ.AND P3, PT, R6, RZ, PT ;  /* 0x000000ff0600a20b */ /* 0x000fe40003f7d000 */
[----:B------:R-:W-:Y:S02]  /*2830*/  @!P2 FSETP.NEU.FTZ.AND P4, PT, R7, RZ, PT ;  /* 0x000000ff0700a20b */ /* 0x000fe40003f9d000 */
[----:B------:R-:W-:Y:S02]  /*2840*/  @!P1 PLOP3.LUT P0, PT, P5, P6, PT, 0xf8, 0x8f ;  /* 0x00000000008f981c */ /* 0x000fe40002f0df70 */
[----:B------:R-:W-:-:S02]  /*2850*/  PLOP3.LUT P1, PT, PT, PT, PT, 0x80, 0x8 ;  /* 0x000000000008781c */ /* 0x000fc40003f2f070 */
[----:B------:R-:W-:Y:S02]  /*2860*/  @!P2 PLOP3.LUT P1, PT, P3, P4, PT, 0xf8, 0x8f ;  /* 0x00000000008fa81c */ /* 0x000fe40001f29f70 */
[----:B------:R-:W-:Y:S02]  /*2870*/  SEL R26, RZ, 0x1, !P0 ;  /* 0x00000001ff1a7807 */ /* 0x000fe40004000000 */
[----:B------:R-:W-:-:S09]  /*2880*/  SEL R31, RZ, 0x1, !P1 ;  /* 0x00000001ff1f7807 */ /* 0x000fd20004800000 */
.L_x_1097:
[----:B------:R-:W-:Y:S05]  /*2890*/  BSYNC.RECONVERGENT B0 ;  /* 0x0000000000007941 */ /* 0x000fea0003800200 */
.L_x_1096:
[----:B------:R-:W-:Y:S02]  /*28a0*/  LOP3.LUT R27, R18, R30, R27, 0xfe, !PT ;  /* 0x0000001e121b7212 */ /* 0x000fe400078efe1b */
[----:B------:R-:W-:Y:S02]  /*28b0*/  LOP3.LUT R28, R3, R29, R28, 0xfe, !PT ;  /* 0x0000001d031c7212 */ /* 0x000fe400078efe1c */
[----:B------:R-:W-:Y:S02]  /*28c0*/  LOP3.LUT P0, RZ, R27, 0xff, R26, 0xc8, !PT ;  /* 0x000000ff1bff7812 */ /* 0x000fe4000780c81a */
[----:B------:R-:W-:Y:S01]  /*28d0*/  LOP3.LUT P1, RZ, R28, 0xff, R31, 0xc8, !PT ;  /* 0x000000ff1cff7812 */ /* 0x000fe2000782c81f */
[----:B------:R-:W-:-:S12]  /*28e0*/  BRA `(.L_x_1089) ;  /* 0x000000a0001c7947 */ /* 0x000fd80003800000 */
.L_x_1090:
[----:B------:R-:W-:-:S13]  /*28f0*/  ISETP.NE.AND P0, PT, R35, 0x1, PT ;  /* 0x000000012300780c */ /* 0x000fda0003f05270 */
        /* <DEDUP_REMOVED lines=33> */
.L_x_1101:
[----:B------:R-:W-:Y:S02]  /*2b10*/  IMAD R4, R32, R33, RZ ;  /* 0x0000002120047224 */ /* 0x000fe400078e02ff */
[----:B-1----:R-:W-:-:S03]  /*2b20*/  IMAD.IADD R33, R33, 0x1, R0 ;  /* 0x0000000121217824 */ /* 0x002fc600078e0200 */
[----:B------:R-:W-:Y:S01]  /*2b30*/  SHF.R.U32.HI R21, RZ, 0x1, R4 ;  /* 0x00000001ff157819 */ /* 0x000fe20000011604 */
[----:B------:R-:W-:-:S04]  /*2b40*/  IMAD R4, R32, R33, RZ ;  /* 0x0000002120047224 */ /* 0x000fc800078e02ff */
[----:B------:R-:W-:-:S06]  /*2b50*/  IMAD.WIDE.U32 R20, R21, 0x10, R24 ;  /* 0x0000001015147825 */ /* 0x000fcc00078e0018 */
[----:B------:R-:W3:Y:S01]  /*2b60*/  LDG.E.128 R20, desc[UR36][R20.64] ;  /* 0x0000002414147981 */ /* 0x000ee2000c1e1d00 */
[----:B------:R-:W-:-:S05]  /*2b70*/  SHF.R.U32.HI R13, RZ, 0x1, R4 ;  /* 0x00000001ff0d7819 */ /* 0x000fca0000011604 */
[----:B------:R-:W-:-:S06]  /*2b80*/  IMAD.WIDE.U32 R12, R13, 0x10, R24 ;  /* 0x000000100d0c7825 */ /* 0x000fcc00078e0018 */
[----:B------:R-:W4:Y:S01]  /*2b90*/  LDG.E.128 R12, desc[UR36][R12.64] ;  /* 0x000000240c0c7981 */ /* 0x000f22000c1e1d00 */
[----:B------:R-:W-:-:S04]  /*2ba0*/  IMAD.IADD R33, R33, 0x1, R0 ;  /* 0x0000000121217824 */ /* 0x000fc800078e0200 */
[----:B------:R-:W-:-:S05]  /*2bb0*/  IMAD R4, R32, R33, RZ ;  /* 0x0000002120047224 */ /* 0x000fca00078e02ff */
[----:B------:R-:W-:-:S05]  /*2bc0*/  SHF.R.U32.HI R9, RZ, 0x1, R4 ;  /* 0x00000001ff097819 */ /* 0x000fca0000011604 */
[----:B------:R-:W-:-:S06]  /*2bd0*/  IMAD.WIDE.U32 R8, R9, 0x10, R24 ;  /* 0x0000001009087825 */ /* 0x000fcc00078e0018 */
[----:B------:R-:W5:Y:S01]  /*2be0*/  LDG.E.128 R8, desc[UR36][R8.64] ;  /* 0x0000002408087981 */ /* 0x000f62000c1e1d00 */
[----:B------:R-:W-:Y:S02]  /*2bf0*/  IADD3 R33, PT, PT, R33, R0, RZ ;  /* 0x0000000021217210 */ /* 0x000fe40007ffe0ff */
[----:B------:R-:W-:Y:S02]  /*2c00*/  LOP3.LUT P5, RZ, R30, 0xff, RZ, 0xc0, !PT ;  /* 0x000000ff1eff7812 */ /* 0x000fe400078ac0ff */
[----:B------:R-:W-:Y:S01]  /*2c10*/  LOP3.LUT P2, RZ, R28, 0xff, RZ, 0xc0, !PT ;  /* 0x000000ff1cff7812 */ /* 0x000fe2000784c0ff */
[----:B------:R-:W-:Y:S01]  /*2c20*/  IMAD R4, R32, R33, RZ ;  /* 0x0000002120047224 */ /* 0x000fe200078e02ff */
[----:B------:R-:W-:Y:S02]  /*2c30*/  PLOP3.LUT P6, PT, PT, PT, PT, 0x80, 0x8 ;  /* 0x000000000008781c */ /* 0x000fe40003fcf070 */
[----:B------:R-:W-:Y:S02]  /*2c40*/  LOP3.LUT P1, RZ, R29, 0xff, RZ, 0xc0, !PT ;  /* 0x000000ff1dff7812 */ /* 0x000fe4000782c0ff */
[----:B------:R-:W-:-:S02]  /*2c50*/  SHF.R.U32.HI R5, RZ, 0x1, R4 ;  /* 0x00000001ff057819 */ /* 0x000fc40000011604 */
[----:B------:R-:W-:Y:S02]  /*2c60*/  LOP3.LUT P0, RZ, R27, 0xff, RZ, 0xc0, !PT ;  /* 0x000000ff1bff7812 */ /* 0x000fe4000780c0ff */
[----:B------:R-:W-:Y:S01]  /*2c70*/  LOP3.LUT R35, R35, 0xfffffff7, RZ, 0xc0, !PT ;  /* 0xfffffff723237812 */ /* 0x000fe200078ec0ff */
[----:B------:R-:W-:-:S06]  /*2c80*/  IMAD.WIDE.U32 R4, R5, 0x10, R24 ;  /* 0x0000001005047825 */ /* 0x000fcc00078e0018 */
[----:B------:R-:W2:Y:S01]  /*2c90*/  LDG.E.128 R4, desc[UR36][R4.64] ;  /* 0x0000002404047981 */ /* 0x000ea2000c1e1d00 */
[----:B------:R-:W-:Y:S01]  /*2ca0*/  IMAD.IADD R33, R33, 0x1, R0 ;  /* 0x0000000121217824 */ /* 0x000fe200078e0200 */
        /* <DEDUP_REMOVED lines=33> */
[----:B------:R-:W-:Y:S02]  /*2ec0*/  LOP3.LUT P4, RZ, R3, 0xff, RZ, 0xc0, !PT ;  /* 0x000000ff03ff7812 */ /* 0x000fe4000788c0ff */
[----:B------:R-:W-:-:S11]  /*2ed0*/  PLOP3.LUT P3, PT, PT, PT, PT, 0x80, 0x8 ;  /* 0x000000000008781c */ /* 0x000fd60003f6f070 */
[----:B--2---:R-:W-:Y:S02]  /*2ee0*/  @!P4 FSETP.NEU.FTZ.AND P5, PT, R4, RZ, PT ;  /* 0x000000ff0400c20b */ /* 0x004fe40003fbd000 */
[----:B------:R-:W-:-:S04]  /*2ef0*/  @!P4 FSETP.NEU.FTZ.AND P6, PT, R5, RZ, PT ;  /* 0x000000ff0500c20b */ /* 0x000fc80003fdd000 */
[----:B------:R-:W-:Y:S02]  /*2f00*/  @!P4 PLOP3.LUT P3, PT, P5, P6, PT, 0xf8, 0x8f ;  /* 0x00000000008fc81c */ /* 0x000fe40002f6df70 */
[----:B------:R-:W-:Y:S02]  /*2f10*/  LOP3.LUT P5, RZ, R31, 0xff, RZ, 0xc0, !PT ;  /* 0x000000ff1fff7812 */ /* 0x000fe400078ac0ff */
[----:B------:R-:W-:Y:S01]  /*2f20*/  PLOP3.LUT P4, PT, PT, PT, PT, 0x80, 0x8 ;  /* 0x000000000008781c */ /* 0x000fe20003f8f070 */
[----:B------:R-:W-:-:S10]  /*2f30*/  IMAD R3, R0, 0x3, R33 ;  /* 0x0000000300037824 */ /* 0x000fd400078e0221 */
[----:B------:R-:W-:Y:S02]  /*2f40*/  @!P5 FSETP.NEU.FTZ.AND P2, PT, R6, RZ, PT ;  /* 0x000000ff0600d20b */ /* 0x000fe40003f5d000 */
[----:B------:R-:W-:-:S04]  /*2f50*/  @!P5 FSETP.NEU.FTZ.AND P6, PT, R7, RZ, PT ;  /* 0x000000ff0700d20b */ /* 0x000fc80003fdd000 */
[----:B------:R-:W-:Y:S02]  /*2f60*/  @!P5 PLOP3.LUT P4, PT, P2, P6, PT, 0xf8, 0x8f ;  /* 0x00000000008fd81c */ /* 0x000fe4000178df70 */
[----:B------:R-:W-:Y:S02]  /*2f70*/  ISETP.NE.AND P2, PT, R27, RZ, PT ;  /* 0x000000ff1b00720c */ /* 0x000fe40003f45270 */
[----:B------:R-:W-:Y:S02]  /*2f80*/  LOP3.LUT P5, RZ, R35, 0x4, RZ, 0xc0, !PT ;  /* 0x0000000423ff7812 */ /* 0x000fe400078ac0ff */
[----:B------:R-:W-:Y:S02]  /*2f90*/  SEL R30, RZ, 0x1, !P2 ;  /* 0x00000001ff1e7807 */ /* 0x000fe40005000000 */
[----:B------:R-:W-:Y:S02]  /*2fa0*/  ISETP.NE.AND P2, PT, R28, RZ, PT ;  /* 0x000000ff1c00720c */ /* 0x000fe40003f45270 */
[----:B------:R-:W-:-:S02]  /*2fb0*/  SEL R28, RZ, 0x1, !P5 ;  /* 0x00000001ff1c7807 */ /* 0x000fc40006800000 */
[----:B------:R-:W-:Y:S02]  /*2fc0*/  ISETP.GE.U32.AND P5, PT, R3, R38, PT ;  /* 0x000000260300720c */ /* 0x000fe40003fa6070 */
[----:B------:R-:W-:Y:S02]  /*2fd0*/  LOP3.LUT P6, RZ, R35, 0x1, RZ, 0xc0, !PT ;  /* 0x0000000123ff7812 */ /* 0x000fe400078cc0ff */
[----:B------:R-:W-:Y:S02]  /*2fe0*/  SEL R27, RZ, 0x1, !P2 ;  /* 0x00000001ff1b7807 */ /* 0x000fe40005000000 */
[----:B------:R-:W-:Y:S02]  /*2ff0*/  SEL R29, RZ, 0x1, !P6 ;  /* 0x00000001ff1d7807 */ /* 0x000fe40007000000 */
[----:B------:R-:W-:Y:S02]  /*3000*/  SEL R26, RZ, 0x1, !P1 ;  /* 0x00000001ff1a7807 */ /* 0x000fe40004800000 */
[----:B------:R-:W-:-:S02]  /*3010*/  SEL R18, RZ, 0x1, !P0 ;  /* 0x00000001ff127807 */ /* 0x000fc40004000000 */
[----:B------:R-:W-:Y:S02]  /*3020*/  SEL R3, RZ, 0x1, !P3 ;  /* 0x00000001ff037807 */ /* 0x000fe40005800000 */
[----:B------:R-:W-:Y:S01]  /*3030*/  SEL R31, RZ, 0x1, !P4 ;  /* 0x00000001ff1f7807 */ /* 0x000fe20006000000 */
[----:B------:R-:W-:Y:S06]  /*3040*/  @!P5 BRA `(.L_x_1101) ;  /* 0xfffffff800b0d947 */ /* 0x000fec000383ffff */
.L_x_1100:
[----:B------:R-:W-:Y:S05]  /*3050*/  BSYNC.RECONVERGENT B0 ;  /* 0x0000000000007941 */ /* 0x000fea0003800200 */
.L_x_1099:
[----:B------:R-:W-:Y:S01]  /*3060*/  ISETP.GE.U32.AND P0, PT, R33, R38, PT ;  /* 0x000000262100720c */ /* 0x000fe20003f06070 */
[----:B------:R-:W-:-:S12]  /*3070*/  BSSY.RECONVERGENT B0, `(.L_x_1102) ;  /* 0x000001a000007945 */ /* 0x000fd80003800200 */
[----:B------:R-:W-:Y:S05]  /*3080*/  @P0 BRA `(.L_x_1103) ;  /* 0x0000000000600947 */ /* 0x000fea0003800000 */
[----:B------:R-:W-:-:S05]  /*3090*/  IMAD R20, R32, R33, RZ ;  /* 0x0000002120147224 */ /* 0x000fca00078e02ff */
[----:B------:R-:W-:-:S05]  /*30a0*/  SHF.R.U32.HI R21, RZ, 0x1, R20 ;  /* 0x00000001ff157819 */ /* 0x000fca0000011614 */
[----:B------:R-:W-:-:S06]  /*30b0*/  IMAD.WIDE.U32 R20, R21, 0x10, R24 ;  /* 0x0000001015147825 */ /* 0x000fcc00078e0018 */
[----:B------:R-:W5:Y:S01]  /*30c0*/  LDG.E.128 R20, desc[UR36][R20.64] ;  /* 0x0000002414147981 */ /* 0x000f62000c1e1d00 */
[----:B------:R-:W-:-:S05]  /*30d0*/  IMAD.IADD R35, R33, 0x1, R0 ;  /* 0x0000000121237824 */ /* 0x000fca00078e0200 */
[----:B------:R-:W-:-:S13]  /*30e0*/  ISETP.GE.U32.AND P1, PT, R35, R38, PT ;  /* 0x000000262300720c */ /* 0x000fda0003f26070 */
[----:B------:R-:W-:Y:S05]  /*30f0*/  @P1 BRA `(.L_x_1103) ;  /* 0x0000000000441947 */ /* 0x000fea0003800000 */
[----:B------:R-:W-:-:S05]  /*3100*/  IMAD R12, R32, R35, RZ ;  /* 0x00000023200c7224 */ /* 0x000fca00078e02ff */
[----:B------:R-:W-:-:S05]  /*3110*/  SHF.R.U32.HI R13, RZ, 0x1, R12 ;  /* 0x00000001ff0d7819 */ /* 0x000fca000001160c */
[----:B------:R-:W-:-:S06]  /*3120*/  IMAD.WIDE.U32 R12, R13, 0x10, R24 ;  /* 0x000000100d0c7825 */ /* 0x000fcc00078e0018 */
[----:B------:R-:W5:Y:S01]  /*3130*/  LDG.E.128 R12, desc[UR36][R12.64] ;  /* 0x000000240c0c7981 */ /* 0x000f62000c1e1d00 */
[----:B------:R-:W-:-:S04]  /*3140*/  IADD3 R35, PT, PT, R35, R0, RZ ;  /* 0x0000000023237210 */ /* 0x000fc80007ffe0ff */
[----:B------:R-:W-:-:S13]  /*3150*/  ISETP.GE.U32.AND P1, PT, R35, R38, PT ;  /* 0x000000262300720c */ /* 0x000fda0003f26070 */
        /* <DEDUP_REMOVED lines=9> */
[----:B------:R-:W5:Y:S04]  /*31f0*/  LDG.E.128 R8, desc[UR36][R8.64] ;  /* 0x0000002408087981 */ /* 0x000f68000c1e1d00 */
[----:B------:R1:W5:Y:S02]  /*3200*/  @!P1 LDG.E.128 R4, desc[UR36][R24.64] ;  /* 0x0000002418049981 */ /* 0x000364000c1e1d00 */
.L_x_1103:
[----:B------:R-:W-:Y:S05]  /*3210*/  BSYNC.RECONVERGENT B0 ;  /* 0x0000000000007941 */ /* 0x000fea0003800200 */
.L_x_1102:
        /* <DEDUP_REMOVED lines=24> */
[----:B------:R-:W-:Y:S02]  /*33a0*/  IADD3 R13, PT, PT, R33, R0, RZ ;  /* 0x00000000210d7210 */ /* 0x000fe40007ffe0ff */
[----:B------:R-:W-:-:S02]  /*33b0*/  @!P1 PLOP3.LUT P0, PT, P5, P6, PT, 0xf8, 0x8f ;  /* 0x00000000008f981c */ /* 0x000fc40002f0df70 */
[----:B------:R-:W-:Y:S02]  /*33c0*/  PLOP3.LUT P1, PT, PT, PT, PT, 0x80, 0x8 ;  /* 0x000000000008781c */ /* 0x000fe40003f2f070 */
[----:B------:R-:W-:Y:S02]  /*33d0*/  @!P2 PLOP3.LUT P1, PT, P3, P4, PT, 0xf8, 0x8f ;  /* 0x00000000008fa81c */ /* 0x000fe40001f29f70 */
[----:B------:R-:W-:Y:S02]  /*33e0*/  ISETP.GE.U32.AND P2, PT, R13, R38, PT ;  /* 0x000000260d00720c */ /* 0x000fe40003f46070 */
[----:B------:R-:W-:Y:S02]  /*33f0*/  SEL R29, RZ, 0x1, !P0 ;  /* 0x00000001ff1d7807 */ /* 0x000fe40004000000 */
[----:B------:R-:W-:-:S09]  /*3400*/  SEL R27, RZ, 0x1, !P1 ;  /* 0x00000001ff1b7807 */ /* 0x000fd20004800000 */
[----:B------:R-:W-:Y:S05]  /*3410*/  @P2 BRA `(.L_x_1105) ;  /* 0x00000000006c2947 */ /* 0x000fea0003800000 */
[----:B------:R-:W-:Y:S01]  /*3420*/  LOP3.LUT P1, RZ, R26, 0xff, RZ, 0xc0, !PT ;  /* 0x000000ff1aff7812 */ /* 0x000fe2000782c0ff */
[----:B------:R-:W-:Y:S01]  /*3430*/  IMAD.IADD R13, R13, 0x1, R0 ;  /* 0x000000010d0d7824 */ /* 0x000fe200078e0200 */
        /* <DEDUP_REMOVED lines=25> */
.L_x_1105:
[----:B------:R-:W-:Y:S05]  /*35d0*/  BSYNC.RECONVERGENT B0 ;  /* 0x0000000000007941 */ /* 0x000fea0003800200 */
.L_x_1104:
[----:B------:R-:W-:Y:S02]  /*35e0*/  LOP3.LUT R26, R26, R30, R29, 0xfe, !PT ;  /* 0x0000001e1a1a7212 */ /* 0x000fe400078efe1d */
[----:B------:R-:W-:Y:S02]  /*35f0*/  LOP3.LUT R18, R18, R28, R27, 0xfe, !PT ;  /* 0x0000001c12127212 */ /* 0x000fe400078efe1b */
[----:B------:R-:W-:Y:S02]  /*3600*/  LOP3.LUT P0, RZ, R26, 0xff, R3, 0xc8, !PT ;  /* 0x000000ff1aff7812 */ /* 0x000fe4000780c803 */
[----:B------:R-:W-:Y:S01]  /*3610*/  LOP3.LUT P1, RZ, R18, 0xff, R31, 0xc8, !PT ;  /* 0x000000ff12ff7812 */ /* 0x000fe2000782c81f */
[----:B------:R-:W-:-:S12]  /*3620*/  BRA `(.L_x_1089) ;  /* 0x0000009000cc7947 */ /* 0x000fd80003800000 */
.L_x_1098:
[----:B------:R-:W1:Y:S01]  /*3630*/  LDCU UR4, c[0x0][0x390] ;  /* 0x00007200ff0477ac */ /* 0x000e620008000800 */
[----:B------:R-:W2:Y:S01]  /*3640*/  LDC.U8 R37, c[0x0][0x381] ;  /* 0x0000e040ff257b82 */ /* 0x000ea20000000000 */
        /* <DEDUP_REMOVED lines=21> */
[----:B------:R-:W-:-:S13]  /*37a0*/  ISETP.NE.AND P4, PT, R35, RZ, PT ;  /* 0x000000ff2300720c */ /* 0x000fda0003f85270 */
[----:B------:R1:W5:Y:S01]  /*37b0*/  @!P4 LDG.E.128 R24, desc[UR36][R40.64] ;  /* 0x000000242818c981 */ /* 0x000362000c1e1d00 */
[----:B------:R-:W-:Y:S02]  /*37c0*/  IADD3 R35, PT, PT, R35, -0x1, RZ ;  /* 0xffffffff23237810 */ /* 0x000fe40007ffe0ff */
[----:B------:R-:W-:Y:S02]  /*37d0*/  PRMT R32, R37, 0x7610, R32 ;  /* 0x0000761025207816 */ /* 0x000fe40000000020 */
[----:B------:R-:W-:Y:S02]  /*37e0*/  VIMNMX.U32 R35, PT, PT, R35, 0x18, PT ;  /* 0x0000001823237848 */ /* 0x000fe40003fe0000 */
[C---:B------:R-:W-:Y:S02]  /*37f0*/  PRMT R31, R37.reuse, 0x7610, R31 ;  /* 0x00007610251f7816 */ /* 0x040fe4000000001f */
[C---:B------:R-:W-:Y:S02]  /*3800*/  PRMT R30, R37.reuse, 0x7610, R30 ;  /* 0x00007610251e7816 */ /* 0x040fe4000000001e */
[----:B------:R-:W-:-:S02]  /*3810*/  PRMT R0, R37, 0x7610, R0 ;  /* 0x0000761025007816 */ /* 0x000fc40000000000 */
[C---:B------:R-:W-:Y:S02]  /*3820*/  PRMT R3, R37.reuse, 0x7610, R3 ;  /* 0x0000761025037816 */ /* 0x040fe40000000003 */
[C---:B------:R-:W-:Y:S02]  /*3830*/  PRMT R29, R37.reuse, 0x7610, R29 ;  /* 0x00007610251d7816 */ /* 0x040fe4000000001d */
[C---:B------:R-:W-:Y:S02]  /*3840*/  PRMT R18, R37.reuse, 0x7610, R18 ;  /* 0x0000761025127816 */ /* 0x040fe40000000012 */
[----:B------:R-:W-:Y:S01]  /*3850*/  PRMT R28, R37, 0x7610, R28 ;  /* 0x00007610251c7816 */ /* 0x000fe2000000001c */
[----:B-1----:R-:W-:-:S07]  /*3860*/  VIADD R37, R35, 0x1 ;  /* 0x0000000123257836 */ /* 0x002fce0000000000 */
.L_x_1113:
[----:B------:R-:W1:Y:S01]  /*3870*/  LDCU UR4, c[0x0][0x390] ;  /* 0x00007200ff0477ac */ /* 0x000e620008000800 */
[----:B-----5:R-:W-:Y:S01]  /*3880*/  @!P4 IMAD.MOV.U32 R20, RZ, RZ, R24 ;  /* 0x000000ffff14c224 */ /* 0x020fe200078e0018 */
[----:B------:R-:W-:Y:S01]  /*3890*/  @!P4 MOV R21, R25 ;  /* 0x000000190015c202 */ /* 0x000fe20000000f00 */
[--C-:B------:R-:W-:Y:S01]  /*38a0*/  @!P4 IMAD.MOV.U32 R22, RZ, RZ, R26.reuse ;  /* 0x000000ffff16c224 */ /* 0x100fe200078e001a */
[----:B------:R-:W-:Y:S01]  /*38b0*/  @!P4 MOV R15, R27 ;  /* 0x0000001b000fc202 */ /* 0x000fe20000000f00 */
[----:B------:R-:W-:Y:S01]  /*38c0*/  @!P4 IMAD.MOV.U32 R23, RZ, RZ, R27 ;  /* 0x000000ffff17c224 */ /* 0x000fe200078e001b */
[----:B------:R-:W-:Y:S01]  /*38d0*/  @!P4 MOV R12, R24 ;  /* 0x00000018000cc202 */ /* 0x000fe20000000f00 */
[----:B------:R-:W-:Y:S01]  /*38e0*/  @!P4 IMAD.MOV.U32 R14, RZ, RZ, R26 ;  /* 0x000000ffff0ec224 */ /* 0x000fe200078e001a */
[----:B------:R-:W-:Y:S01]  /*38f0*/  @!P4 MOV R9, R25 ;  /* 0x000000190009c202 */ /* 0x000fe20000000f00 */
[----:B------:R-:W-:Y:S01]  /*3900*/  @!P4 IMAD.MOV.U32 R13, RZ, RZ, R25 ;  /* 0x000000ffff0dc224 */ /* 0x000fe200078e0019 */
[----:B------:R-:W-:Y:S01]  /*3910*/  @!P4 MOV R6, R26 ;  /* 0x0000001a0006c202 */ /* 0x000fe20000000f00 */
[----:B------:R-:W-:-:S02]  /*3920*/  @!P4 IMAD.MOV.U32 R11, RZ, RZ, R27 ;  /* 0x000000ffff0bc224 */ /* 0x000fc400078e001b */
[----:B------:R-:W-:Y:S02]  /*3930*/  @!P4 IMAD.MOV.U32 R10, RZ, RZ, R26 ;  /* 0x000000ffff0ac224 */ /* 0x000fe400078e001a */
[--C-:B------:R-:W-:Y:S02]  /*3940*/  @!P4 IMAD.MOV.U32 R8, RZ, RZ, R24.reuse ;  /* 0x000000ffff08c224 */ /* 0x100fe400078e0018 */
[----:B------:R-:W-:Y:S02]  /*3950*/  @!P4 IMAD.MOV.U32 R7, RZ, RZ, R27 ;  /* 0x000000ffff07c224 */ /* 0x000fe400078e001b */
[----:B------:R-:W-:Y:S02]  /*3960*/  @!P4 IMAD.MOV.U32 R5, RZ, RZ, R25 ;  /* 0x000000ffff05c224 */ /* 0x000fe400078e0019 */
[----:B------:R-:W-:Y:S01]  /*3970*/  @!P4 IMAD.MOV.U32 R4, RZ, RZ, R24 ;  /* 0x000000ffff04c224 */ /* 0x000fe200078e0018 */
[----:B01----:R-:W-:Y:S06]  /*3980*/  @!P4 BRA `(.L_x_1108) ;  /* 0x000000400000c947 */ /* 0x003fec0003800000 */
[----:B------:R-:W1:Y:S01]  /*3990*/  LDCU.64 UR30, c[0x0][0x3c8] ;  /* 0x00007900ff1e77ac */ /* 0x000e620008000a00 */
[----:B------:R-:W-:Y:S02]  /*39a0*/  HFMA2 R4, -RZ, RZ, 0, 0 ;  /* 0x00000000ff047431 */ /* 0x000fe400000001ff */
[----:B------:R-:W-:Y:S01]  /*39b0*/  IMAD.MOV.U32 R5, RZ, RZ, R33 ;  /* 0x000000ffff057224 */ /* 0x000fe200078e0021 */
[----:B------:R-:W2:Y:S01]  /*39c0*/  LDCU UR76, c[0x0][0x3d0] ;  /* 0x00007a00ff4c77ac */ /* 0x000ea20008000800 */
[----:B------:R-:W3:Y:S01]  /*39d0*/  LDCU UR52, c[0x0][0x3c4] ;  /* 0x00007880ff3477ac */ /* 0x000ee20008000800 */
[----:B------:R-:W4:Y:S01]  /*39e0*/  LDCU UR5, c[0x0][0x4f4] ;  /* 0x00009e80ff0577ac */ /* 0x000f220008000800 */
[----:B------:R-:W0:Y:S01]  /*39f0*/  LDCU UR75, c[0x0][0x3d4] ;  /* 0x00007a80ff4b77ac */ /* 0x000e220008000800 */
[----:B-1----:R-:W-:Y:S01]  /*3a00*/  IMAD.HI.U32 R4, R33, UR31, R4 ;  /* 0x0000001f21047c27 */ /* 0x002fe2000f8e0004 */
[----:B------:R-:W1:Y:S04]  /*3a10*/  LDCU UR74, c[0x0][0x4f8] ;  /* 0x00009f00ff4a77ac */ /* 0x000e680008000800 */
[----:B--2---:R-:W-:Y:S01]  /*3a20*/  SHF.R.U32.HI R7, RZ, UR76, R4 ;  /* 0x0000004cff077c19 */ /* 0x004fe20008011604 */
[----:B------:R-:W2:Y:S01]  /*3a30*/  LDCU UR73, c[0x0][0x3e8] ;  /* 0x00007d00ff4977ac */ /* 0x000ea20008000800 */
[----:B---3--:R-:W-:-:S03]  /*3a40*/  UISETP.NE.AND UP0, UPT, UR52, 0x1, UPT ;  /* 0x000000013400788c */ /* 0x008fc6000bf05270 */
[----:B------:R-:W-:Y:S01]  /*3a50*/  IMAD.MOV R6, RZ, RZ, -R7 ;  /* 0x000000ffff067224 */ /* 0x000fe200078e0a07 */
        /* <DEDUP_REMOVED lines=284> */
.L_x_1109:
[----:B------:R-:W-:-:S04]  /*4c20*/  LOP3.LUT R5, R6, 0xfffffff0, RZ, 0xc0, !PT ;  /* 0xfffffff006057812 */ /* 0x000fc800078ec0ff */
[----:B------:R-:W-:-:S05]  /*4c30*/  IADD3 R4, P0, PT, R5, R40, RZ ;  /* 0x0000002805047210 */ /* 0x000fca0007f1e0ff */
[----:B------:R-:W-:-:S06]  /*4c40*/  IMAD.X R5, RZ, RZ, R41, P0 ;  /* 0x000000ffff057224 */ /* 0x000fcc00000e0629 */
[----:B------:R-:W5:Y:S01]  /*4c50*/  LDG.E.128 R4, desc[UR36][R4.64] ;  /* 0x0000002404047981 */ /* 0x000f62000c1e1d00 */
[----:B------:R-:W-:Y:S01]  /*4c60*/  IADD3 R21, PT, PT, R33, UR4, RZ ;  /* 0x0000000421157c10 */ /* 0x000fe2000fffe0ff */
[----:B------:R-:W-:-:S04]  /*4c70*/  IMAD.MOV.U32 R20, RZ, RZ, RZ ;  /* 0x000000ffff147224 */ /* 0x000fc800078e00ff */
[----:B------:R-:W-:-:S05]  /*4c80*/  IMAD.HI.U32 R8, R21, UR31, R20 ;  /* 0x0000001f15087c27 */ /* 0x000fca000f8e0014 */
[----:B------:R-:W-:-:S05]  /*4c90*/  SHF.R.U32.HI R10, RZ, UR76, R8 ;  /* 0x0000004cff0a7c19 */ /* 0x000fca0008011608 */
[----:B------:R-:W-:-:S04]  /*4ca0*/  IMAD.MOV R9, RZ, RZ, -R10 ;  /* 0x000000ffff097224 */ /* 0x000fc800078e0a0a */
[----:B------:R-:W-:-:S04]  /*4cb0*/  IMAD R12, R9, UR30, R21 ;  /* 0x0000001e090c7c24 */ /* 0x000fc8000f8e0215 */
[----:B------:R-:W-:Y:S01]  /*4cc0*/  IMAD R12, R12, UR5, RZ ;  /* 0x000000050c0c7c24 */ /* 0x000fe2000f8e02ff */
[----:B------:R-:W-:Y:S06]  /*4cd0*/  BRA.U !UP0, `(.L_x_1110) ;  /* 0x0000000d08947547 */ /* 0x000fec000b800000 */
        /* <DEDUP_REMOVED lines=229> */
.L_x_1110:
        /* <DEDUP_REMOVED lines=241> */
.L_x_1111:
        /* <DEDUP_REMOVED lines=241> */
.L_x_1112:
[----:B------:R-:W-:-:S04]  /*7950*/  LOP3.LUT R21, R36, 0xfffffff0, RZ, 0xc0, !PT ;  /* 0xfffffff024157812 */ /* 0x000fc800078ec0ff */
[----:B------:R-:W-:-:S05]  /*7960*/  IADD3 R20, P0, PT, R21, R40, RZ ;  /* 0x0000002815147210 */ /* 0x000fca0007f1e0ff */
[----:B------:R-:W-:-:S06]  /*7970*/  IMAD.X R21, RZ, RZ, R41, P0 ;  /* 0x000000ffff157224 */ /* 0x000fcc00000e0629 */
[----:B------:R-:W5:Y:S02]  /*7980*/  LDG.E.128 R20, desc[UR36][R20.64] ;  /* 0x0000002414147981 */ /* 0x000f64000c1e1d00 */
.L_x_1108:
[----:B------:R-:W-:Y:S01]  /*7990*/  LOP3.LUT P2, RZ, R18, 0xff, RZ, 0xc0, !PT ;  /* 0x000000ff12ff7812 */ /* 0x000fe2000784c0ff */
[----:B------:R-:W1:Y:S01]  /*79a0*/  LDCU UR5, c[0x0][0x388] ;  /* 0x00007100ff0577ac */ /* 0x000e620008000800 */
[----:B------:R-:W-:Y:S02]  /*79b0*/  LOP3.LUT P1, RZ, R29, 0xff, RZ, 0xc0, !PT ;  /* 0x000000ff1dff7812 */ /* 0x000fe4000782c0ff */
[----:B------:R-:W-:Y:S02]  /*79c0*/  PLOP3.LUT P6, PT, PT, PT, PT, 0x80, 0x8 ;  /* 0x000000000008781c */ /* 0x000fe40003fcf070 */
[----:B------:R-:W-:Y:S02]  /*79d0*/  P2R R39, PR, RZ, 0x10 ;  /* 0x00000010ff277803 */ /* 0x000fe40000000000 */
[----:B------:R-:W-:Y:S02]  /*79e0*/  LOP3.LUT P0, RZ, R3, 0xff, RZ, 0xc0, !PT ;  /* 0x000000ff03ff7812 */ /* 0x000fe4000780c0ff */
[----:B------:R-:W-:-:S02]  /*79f0*/  PLOP3.LUT P4, PT, PT, PT, PT, 0x80, 0x8 ;  /* 0x000000000008781c */ /* 0x000fc40003f8f070 */
[----:B------:R-:W-:Y:S02]  /*7a00*/  LOP3.LUT R35, R35, 0xffffffef, RZ, 0xc0, !PT ;  /* 0xffffffef23237812 */ /* 0x000fe400078ec0ff */
[----:B-----5:R-:W-:Y:S02]  /*7a10*/  @!P2 FSETP.NEU.FTZ.AND P3, PT, R6, RZ, PT ;  /* 0x000000ff0600a20b */ /* 0x020fe40003f7d000 */
[----:B------:R-:W-:Y:S02]  /*7a20*/  @!P2 FSETP.NEU.FTZ.AND P5, PT, R7, RZ, PT ;  /* 0x000000ff0700a20b */ /* 0x000fe40003fbd000 */
[----:B------:R-:W-:Y:S01]  /*7a30*/  MOV R36, UR4 ;  /* 0x0000000400247c02 */ /* 0x000fe20008000f00 */
[----:B-1----:R-:W-:Y:S01]  /*7a40*/  IMAD.U32 R38, RZ, RZ, UR5 ;  /* 0x00000005ff267e24 */ /* 0x002fe2000f8e00ff */
[----:B------:R-:W-:Y:S02]  /*7a50*/  @!P2 PLOP3.LUT P6, PT, P3, P5, PT, 0xf8, 0x8f ;  /* 0x00000000008fa81c */ /* 0x000fe40001fcbf70 */
[----:B------:R-:W-:Y:S01]  /*7a60*/  @!P1 FSETP.NEU.FTZ.AND P2, PT, R8, RZ, PT ;  /* 0x000000ff0800920b */ /* 0x000fe20003f5d000 */
[----:B------:R-:W-:Y:S01]  /*7a70*/  IMAD R33, R36, 0x4, R33 ;  /* 0x0000000424217824 */ /* 0x000fe200078e0221 */
[----:B------:R-:W-:-:S04]  /*7a80*/  @!P1 FSETP.NEU.FTZ.AND P3, PT, R9, RZ, PT ;  /* 0x000000ff0900920b */ /* 0x000fc80003f7d000 */
[----:B------:R-:W-:Y:S02]  /*7a90*/  @!P1 PLOP3.LUT P4, PT, P2, P3, PT, 0xf8, 0x8f ;  /* 0x00000000008f981c */ /* 0x000fe40001787f70 */
[----:B------:R-:W-:Y:S02]  /*7aa0*/  @!P0 FSETP.NEU.FTZ.AND P1, PT, R10, RZ, PT ;  /* 0x000000ff0a00820b */ /* 0x000fe40003f3d000 */
[----:B------:R-:W-:Y:S02]  /*7ab0*/  @!P0 FSETP.NEU.FTZ.AND P2, PT, R11, RZ, PT ;  /* 0x000000ff0b00820b */ /* 0x000fe40003f5d000 */
[----:B------:R-:W-:-:S04]  /*7ac0*/  @P6 LOP3.LUT R35, R35, 0x10, RZ, 0xfc, !PT ;  /* 0x0000001023236812 */ /* 0x000fc800078efcff */
[----:B------:R-:W-:-:S04]  /*7ad0*/  LOP3.LUT R35, R35, 0xfffffff7, RZ, 0xc0, !PT ;  /* 0xfffffff723237812 */ /* 0x000fc800078ec0ff */
[----:B------:R-:W-:Y:S02]  /*7ae0*/  @P4 LOP3.LUT R35, R35, 0x8, RZ, 0xfc, !PT ;  /* 0x0000000823234812 */ /* 0x000fe400078efcff */
[----:B------:R-:W-:Y:S02]  /*7af0*/  PLOP3.LUT P4, PT, PT, PT, PT, 0x80, 0x8 ;  /* 0x000000000008781c */ /* 0x000fe40003f8f070 */
[----:B------:R-:W-:Y:S02]  /*7b00*/  @!P0 PLOP3.LUT P4, PT, P1, P2, PT, 0xf8, 0x8f ;  /* 0x00000000008f881c */ /* 0x000fe40000f85f70 */
[----:B------:R-:W-:Y:S02]  /*7b10*/  LOP3.LUT P1, RZ, R0, 0xff, RZ, 0xc0, !PT ;  /* 0x000000ff00ff7812 */ /* 0x000fe4000782c0ff */
[----:B------:R-:W-:Y:S02]  /*7b20*/  PLOP3.LUT P0, PT, PT, PT, PT, 0x80, 0x8 ;  /* 0x000000000008781c */ /* 0x000fe40003f0f070 */
[----:B------:R-:W-:-:S02]  /*7b30*/  P2R R29, PR, RZ, 0x10 ;  /* 0x00000010ff1d7803 */ /* 0x000fc40000000000 */
[----:B------:R-:W-:-:S04]  /*7b40*/  LOP3.LUT P4, RZ, R35, 0x10, RZ, 0xc0, !PT ;  /* 0x0000001023ff7812 */ /* 0x000fc8000788c0ff */
[----:B------:R-:W-:-:S03]  /*7b50*/  P2R R3, PR, RZ, 0x10 ;  /* 0x00000010ff037803 */ /* 0x000fc60000000000 */
[----:B------:R-:W-:Y:S02]  /*7b60*/  @!P1 FSETP.NEU.FTZ.AND P2, PT, R12, RZ, PT ;  /* 0x000000ff0c00920b */ /* 0x000fe40003f5d000 */
[----:B------:R-:W-:-:S04]  /*7b70*/  @!P1 FSETP.NEU.FTZ.AND P3, PT, R13, RZ, PT ;  /* 0x000000ff0d00920b */ /* 0x000fc80003f7d000 */
[----:B------:R-:W-:Y:S02]  /*7b80*/  @!P1 PLOP3.LUT P0, PT, P2, P3, PT, 0xf8, 0x8f ;  /* 0x00000000008f981c */ /* 0x000fe40001707f70 */
[----:B------:R-:W-:Y:S02]  /*7b90*/  LOP3.LUT P1, RZ, R30, 0xff, RZ, 0xc0, !PT ;  /* 0x000000ff1eff7812 */ /* 0x000fe4000782c0ff */
[----:B------:R-:W-:Y:S02]  /*7ba0*/  PLOP3.LUT P2, PT, PT, PT, PT, 0x80, 0x8 ;  /* 0x000000000008781c */ /* 0x000fe40003f4f070 */
[----:B------:R-:W-:-:S09]  /*7bb0*/  P2R R0, PR, RZ, 0x1 ;  /* 0x00000001ff007803 */ /* 0x000fd20000000000 */
[----:B------:R-:W-:Y:S02]  /*7bc0*/  @!P1 FSETP.NEU.FTZ.AND P3, PT, R14, RZ, PT ;  /* 0x000000ff0e00920b */ /* 0x000fe40003f7d000 */
        /* <DEDUP_REMOVED lines=10> */
[----:B------:R-:W-:-:S11]  /*7c70*/  PLOP3.LUT P3, PT, PT, PT, PT, 0x80, 0x8 ;  /* 0x000000000008781c */ /* 0x000fd60003f6f070 */
[----:B------:R-:W-:Y:S02]  /*7c80*/  @!P5 FSETP.NEU.FTZ.AND P4, PT, R22, RZ, PT ;  /* 0x000000ff1600d20b */ /* 0x000fe40003f9d000 */
[----:B------:R-:W-:-:S04]  /*7c90*/  @!P5 FSETP.NEU.FTZ.AND P6, PT, R23, RZ, PT ;  /* 0x000000ff1700d20b */ /* 0x000fc80003fdd000 */
[----:B------:R-:W-:Y:S02]  /*7ca0*/  @!P5 PLOP3.LUT P3, PT, P4, P6, PT, 0xf8, 0x8f ;  /* 0x00000000008fd81c */ /* 0x000fe4000276df70 */
[----:B------:R-:W-:Y:S02]  /*7cb0*/  LOP3.LUT P6, RZ, R28, 0xff, RZ, 0xc0, !PT ;  /* 0x000000ff1cff7812 */ /* 0x000fe400078cc0ff */
[----:B------:R-:W-:Y:S02]  /*7cc0*/  PLOP3.LUT P5, PT, PT, PT, PT, 0x80, 0x8 ;  /* 0x000000000008781c */ /* 0x000fe40003faf070 */
[----:B------:R-:W-:-:S09]  /*7cd0*/  SEL R32, RZ, 0x1, !P3 ;  /* 0x00000001ff207807 */ /* 0x000fd20005800000 */
        /* <DEDUP_REMOVED lines=9> */
[----:B------:R-:W-:Y:S02]  /*7d70*/  ISETP.NE.AND P0, PT, R0, RZ, PT ;  /* 0x000000ff0000720c */ /* 0x000fe40003f05270 */
[----:B------:R-:W-:Y:S02]  /*7d80*/  SEL R3, RZ, 0x1, !P4 ;  /* 0x00000001ff037807 */ /* 0x000fe40006000000 */
[----:B------:R-:W-:Y:S02]  /*7d90*/  ISETP.NE.AND P4, PT, R39, RZ, PT ;  /* 0x000000ff2700720c */ /* 0x000fe40003f85270 */
[----:B------:R-:W-:Y:S02]  /*7da0*/  SEL R0, RZ, 0x1, !P0 ;  /* 0x00000001ff007807 */ /* 0x000fe40004000000 */
[----:B------:R-:W-:-:S02]  /*7db0*/  SEL R31, RZ, 0x1, !P1 ;  /* 0x00000001ff1f7807 */ /* 0x000fc40004800000 */
[----:B------:R-:W-:Y:S01]  /*7dc0*/  SEL R28, RZ, 0x1, !P5 ;  /* 0x00000001ff1c7807 */ /* 0x000fe20006800000 */
[----:B------:R-:W-:Y:S06]  /*7dd0*/  @!P6 BRA `(.L_x_1113) ;  /* 0xffffffb800a4e947 */ /* 0x000fec000383ffff */
.L_x_1107:
[----:B0-----:R-:W-:Y:S05]  /*7de0*/  BSYNC.RECONVERGENT B0 ;  /* 0x0000000000007941 */ /* 0x001fea0003800200 */
.L_x_1106:
        /* <DEDUP_REMOVED lines=284> */
.L_x_1117:
[----:B------:R-:W-:Y:S01]  /*8fb0*/  SHF.R.U32.HI R24, RZ, 0x4, R24 ;  /* 0x00000004ff187819 */ /* 0x000fe20000011618 */
[----:B------:R-:W-:-:S07]  /*8fc0*/  IMAD.MOV.U32 R25, RZ, RZ, RZ ;  /* 0x000000ffff197224 */ /* 0x000fce00078e00ff */
.L_x_1116:
[----:B------:R-:W0:Y:S02]  /*8fd0*/  LDCU.64 UR4, c[0x0][0x750] ;  /* 0x0000ea00ff0477ac */ /* 0x000e240008000a00 */
[----:B0-----:R-:W-:-:S04]  /*8fe0*/  IADD3 R35, P1, PT, R34, UR4, RZ ;  /* 0x0000000422237c10 */ /* 0x001fc8000ff3e0ff */
[----:B------:R-:W-:Y:S02]  /*8ff0*/  IADD3.X R34, PT, PT, RZ, UR5, RZ, P1, !PT ;  /* 0x00000005ff227c10 */ /* 0x000fe40008ffe4ff */
[----:B------:R-:W-:-:S04]  /*9000*/  LEA R4, P1, R24, R35, 0x4 ;  /* 0x0000002318047211 */ /* 0x000fc800078220ff */
[----:B------:R-:W-:-:S06]  /*9010*/  LEA.HI.X R5, R24, R34, R25, 0x4, P1 ;  /* 0x0000002218057211 */ /* 0x000fcc00008f2419 */
[----:B------:R-:W5:Y:S01]  /*9020*/  LDG.E.128 R4, desc[UR36][R4.64] ;  /* 0x0000002404047981 */ /* 0x000f62000c1e1d00 */
[----:B------:R-:W-:-:S05]  /*9030*/  IMAD.IADD R25, R33, 0x1, R36 ;  /* 0x0000000121197824 */ /* 0x000fca00078e0224 */
        /* <DEDUP_REMOVED lines=277> */
.L_x_1119:
[----:B------:R-:W-:Y:S01]  /*a190*/  SHF.R.U32.HI R10, RZ, 0x4, R37 ;  /* 0x00000004ff0a7819 */ /* 0x000fe20000011625 */
[----:B------:R-:W-:-:S07]  /*a1a0*/  IMAD.MOV.U32 R11, RZ, RZ, RZ ;  /* 0x000000ffff0b7224 */ /* 0x000fce00078e00ff */
.L_x_1118:
        /* <DEDUP_REMOVED lines=281> */
.L_x_1121:
[----:B------:R-:W-:Y:S01]  /*b340*/  SHF.R.U32.HI R14, RZ, 0x4, R37 ;  /* 0x00000004ff0e7819 */ /* 0x000fe20000011625 */
[----:B------:R-:W-:-:S07]  /*b350*/  IMAD.MOV.U32 R15, RZ, RZ, RZ ;  /* 0x000000ffff0f7224 */ /* 0x000fce00078e00ff */
.L_x_1120:
[----:B------:R-:W-:-:S04]  /*b360*/  LEA R12, P1, R14, R35, 0x4 ;  /* 0x000000230e0c7211 */ /* 0x000fc800078220ff */
[----:B------:R-:W-:-:S06]  /*b370*/  LEA.HI.X R13, R14, R34, R15, 0x4, P1 ;  /* 0x000000220e0d7211 */ /* 0x000fcc00008f240f */
[----:B------:R-:W5:Y:S01]  /*b380*/  LDG.E.128 R12, desc[UR36][R12.64] ;  /* 0x000000240c0c7981 */ /* 0x000f62000c1e1d00 */
        /* <DEDUP_REMOVED lines=278> */
.L_x_1123:
[----:B------:R-:W-:Y:S02]  /*c4f0*/  SHF.R.U32.HI R20, RZ, 0x4, R24 ;  /* 0x00000004ff147819 */ /* 0x000fe40000011618 */
[----:B------:R-:W-:-:S07]  /*c500*/  MOV R21, RZ ;  /* 0x000000ff00157202 */ /* 0x000fce0000000f00 */
.L_x_1122:
[----:B------:R-:W-:-:S04]  /*c510*/  LEA R22, P0, R20, R35, 0x4 ;  /* 0x0000002314167211 */ /* 0x000fc800078020ff */
[----:B------:R-:W-:-:S06]  /*c520*/  LEA.HI.X R23, R20, R34, R21, 0x4, P0 ;  /* 0x0000002214177211 */ /* 0x000fcc00000f2415 */
[----:B------:R-:W5:Y:S03]  /*c530*/  LDG.E.128 R20, desc[UR36][R22.64] ;  /* 0x0000002416147981 */ /* 0x000f66000c1e1d00 */
.L_x_1115:
[----:B------:R-:W-:Y:S05]  /*c540*/  BSYNC.RECONVERGENT B0 ;  /* 0x0000000000007941 */ /* 0x000fea0003800200 */
.L_x_1114:
[----:B------:R-:W-:Y:S01]  /*c550*/  ISETP.GE.U32.AND P0, PT, R33, R38, PT ;  /* 0x000000262100720c */ /* 0x000fe20003f06070 */
[----:B------:R-:W-:-:S12]  /*c560*/  BSSY.RECONVERGENT B0, `(.L_x_1124) ;  /* 0x000003b000007945 */ /* 0x000fd80003800200 */
[----:B------:R-:W-:Y:S05]  /*c570*/  @P0 BRA `(.L_x_1125) ;  /* 0x0000000000e40947 */ /* 0x000fea0003800000 */
[----:B------:R-:W-:Y:S02]  /*c580*/  LOP3.LUT P1, RZ, R28, 0xff, RZ, 0xc0, !PT ;  /* 0x000000ff1cff7812 */ /* 0x000fe4000782c0ff */
[----:B------:R-:W-:Y:S02]  /*c590*/  LOP3.LUT P2, RZ, R18, 0xff, RZ, 0xc0, !PT ;  /* 0x000000ff12ff7812 */ /* 0x000fe4000784c0ff */
[----:B------:R-:W-:-:S09]  /*c5a0*/  PLOP3.LUT P0, PT, PT, PT, PT, 0x80, 0x8 ;  /* 0x000000000008781c */ /* 0x000fd20003f0f070 */
[----:B-----5:R-:W-:Y:S02]  /*c5b0*/  @!P1 FSETP.NEU.FTZ.AND P5, PT, R4, RZ, PT ;  /* 0x000000ff0400920b */ /* 0x020fe40003fbd000 */
        /* <DEDUP_REMOVED lines=53> */
.L_x_1125:
[----:B------:R-:W-:Y:S05]  /*c910*/  BSYNC.RECONVERGENT B0 ;  /* 0x0000000000007941 */ /* 0x000fea0003800200 */
.L_x_1124:
[----:B------:R-:W-:Y:S02]  /*c920*/  LOP3.LUT R0, R0, R28, R29, 0xfe, !PT ;  /* 0x0000001c00007212 */ /* 0x000fe400078efe1d */
[----:B------:R-:W-:Y:S02]  /*c930*/  LOP3.LUT R3, R30, R18, R3, 0xfe, !PT ;  /* 0x000000121e037212 */ /* 0x000fe400078efe03 */
[----:B------:R-:W-:Y:S02]  /*c940*/  LOP3.LUT P0, RZ, R0, 0xff, R31, 0xc8, !PT ;  /* 0x000000ff00ff7812 */ /* 0x000fe4000780c81f */
[----:B------:R-:W-:-:S13]  /*c950*/  LOP3.LUT P1, RZ, R3, 0xff, R32, 0xc8, !PT ;  /* 0x000000ff03ff7812 */ /* 0x000fda000782c820 */
.L_x_1089:
[----:B-----5:R-:W-:Y:S02]  /*c960*/  SEL R22, RZ, 0x1, !P1 ;  /* 0x00000001ff167807 */ /* 0x020fe40004800000 */
[----:B-1----:R-:W-:-:S07]  /*c970*/  SEL R25, RZ, 0x1, !P0 ;  /* 0x00000001ff197807 */ /* 0x002fce0004000000 */
.L_x_1074:
[----:B------:R-:W-:Y:S05]  /*c980*/  BSYNC.RECONVERGENT B6 ;  /* 0x0000000000067941 */ /* 0x000fea0003800200 */
.L_x_1073:
[----:B------:R-:W1:Y:S02]  /*c990*/  LDCU UR4, c[0x0][0x3a0] ;  /* 0x00007400ff0477ac */ /* 0x000e640008000800 */
[----:B-1----:R-:W-:-:S09]  /*c9a0*/  UISETP.NE.AND UP0, UPT, UR4, URZ, UPT ;  /* 0x000000ff0400728c */ /* 0x002fd2000bf05270 */
[----:B------:R-:W-:Y:S05]  /*c9b0*/  BRA.U !UP0, `(.L_x_1126) ;  /* 0x0000000108907547 */ /* 0x000fea000b800000 */
[----:B------:R-:W1:Y:S01]  /*c9c0*/  S2R R4, SR_CgaCtaId ;  /* 0x0000000000047919 */ /* 0x000e620000008800 */
[----:B------:R-:W2:Y:S01]  /*c9d0*/  LDC R8, c[0x0][0x360] ;  /* 0x0000d800ff087b82 */ /* 0x000ea20000000800 */
[----:B------:R-:W-:Y:S02]  /*c9e0*/  MOV R0, 0x400 ;  /* 0x0000040000007802 */ /* 0x000fe40000000f00 */
[----:B------:R-:W-:-:S03]  /*c9f0*/  PRMT R5, R22, 0x7604, R25 ;  /* 0x0000760416057816 */ /* 0x000fc60000000019 */
[----:B------:R-:W-:Y:S02]  /*ca00*/  VIADD R3, R0, 0x10 ;  /* 0x0000001000037836 */ /* 0x000fe40000000000 */
[----:B------:R-:W3:Y:S01]  /*ca10*/  LDC R7, c[0x0][0x364] ;  /* 0x0000d900ff077b82 */ /* 0x000ee20000000800 */
[----:B--2---:R-:W-:Y:S02]  /*ca20*/  IMAD R0, R16, R8, R19 ;  /* 0x0000000810007224 */ /* 0x004fe400078e0213 */
[----:B-1----:R-:W-:Y:S02]  /*ca30*/  LEA R3, R4, R3, 0x18 ;  /* 0x0000000304037211 */ /* 0x002fe400078ec0ff */
[----:B---3--:R-:W-:-:S03]  /*ca40*/  ISETP.GE.U32.AND P0, PT, R7, 0x2, PT ;  /* 0x000000020700780c */ /* 0x008fc60003f06070 */
[----:B------:R-:W-:-:S05]  /*ca50*/  IMAD R0, R0, 0x2, R3 ;  /* 0x0000000200007824 */ /* 0x000fca00078e0203 */
[----:B------:R1:W-:Y:S05]  /*ca60*/  STS.U16 [R0], R5 ;  /* 0x0000000500007388 */ /* 0x0003ea0000000400 */
[----:B------:R-:W-:Y:S05]  /*ca70*/  @!P0 BRA `(.L_x_1126) ;  /* 0x0000000000608947 */ /* 0x000fea0003800000 */
[----:B------:R-:W-:-:S07]  /*ca80*/  MOV R4, R7 ;  /* 0x0000000700047202 */ /* 0x000fce0000000f00 */
.L_x_1129:
        /* <DEDUP_REMOVED lines=9> */
[----:B------:R-:W-:-:S04]  /*cb20*/  IMAD R4, R6, R8, R19 ;  /* 0x0000000806047224 */ /* 0x000fc800078e0213 */
[----:B------:R-:W-:-:S06]  /*cb30*/  IMAD R4, R4, 0x2, R3 ;  /* 0x0000000204047824 */ /* 0x000fcc00078e0203 */
[----:B------:R-:W2:Y:S02]  /*cb40*/  LDS.U16 R4, [R4] ;  /* 0x0000000004047984 */ /* 0x000ea40000000400 */
[C---:B--2---:R-:W-:Y:S02]  /*cb50*/  PRMT R6, R4.reuse, 0x7770, RZ ;  /* 0x0000777004067816 */ /* 0x044fe400000000ff */
[----:B-1----:R-:W-:Y:S02]  /*cb60*/  PRMT R5, R4, 0x7771, RZ ;  /* 0x0000777104057816 */ /* 0x002fe400000000ff */
[----:B------:R-:W-:Y:S02]  /*cb70*/  LOP3.LUT P0, RZ, R25, 0xff, R6, 0xc8, !PT ;  /* 0x000000ff19ff7812 */ /* 0x000fe4000780c806 */
[----:B------:R-:W-:Y:S02]  /*cb80*/  LOP3.LUT P1, RZ, R22, 0xff, R5, 0xc8, !PT ;  /* 0x000000ff16ff7812 */ /* 0x000fe4000782c805 */
[----:B------:R-:W-:-:S02]  /*cb90*/  SEL R25, RZ, 0x1, !P0 ;  /* 0x00000001ff197807 */ /* 0x000fc40004000000 */
[----:B------:R-:W-:-:S04]  /*cba0*/  SEL R22, RZ, 0x1, !P1 ;  /* 0x00000001ff167807 */ /* 0x000fc80004800000 */
[----:B------:R-:W-:-:S05]  /*cbb0*/  PRMT R5, R22, 0x7604, R25 ;  /* 0x0000760416057816 */ /* 0x000fca0000000019 */
[----:B------:R2:W-:Y:S02]  /*cbc0*/  STS.U16 [R0], R5 ;  /* 0x0000000500007388 */ /* 0x0005e40000000400 */
.L_x_1128:
[----:B------:R-:W-:Y:S05]  /*cbd0*/  BSYNC.RECONVERGENT B0 ;  /* 0x0000000000007941 */ /* 0x000fea0003800200 */
.L_x_1127:
[----:B------:R-:W-:Y:S01]  /*cbe0*/  MOV R4, R9 ;  /* 0x0000000900047202 */ /* 0x000fe20000000f00 */
[----:B------:R-:W-:Y:S06]  /*cbf0*/  @P2 BRA `(.L_x_1129) ;  /* 0xfffffffc00a42947 */ /* 0x000fec000383ffff */
.L_x_1126:
        /* <DEDUP_REMOVED lines=19> */
.L_x_1134:
        /* <DEDUP_REMOVED lines=9> */
[----:B------:R-:W-:-:S05]  /*cdc0*/  LOP3.LUT R4, R4, 0x7fe, RZ, 0xc0, !PT ;  /* 0x000007fe04047812 */ /* 0x000fca00078ec0ff */
[----:B------:R-:W-:-:S06]  /*cdd0*/  IMAD.IADD R4, R3, 0x1, R4 ;  /* 0x0000000103047824 */ /* 0x000fcc00078e0204 */
[----:B------:R-:W1:Y:S02]  /*cde0*/  LDS.U16 R4, [R4] ;  /* 0x0000000004047984 */ /* 0x000e640000000400 */
        /* <DEDUP_REMOVED lines=8> */
.L_x_1133:
[----:B------:R-:W-:Y:S05]  /*ce70*/  BSYNC.RECONVERGENT B0 ;  /* 0x0000000000007941 */ /* 0x000fea0003800200 */
.L_x_1132:
[----:B------:R-:W-:Y:S01]  /*ce80*/  MOV R4, R10 ;  /* 0x0000000a00047202 */ /* 0x000fe20000000f00 */
[----:B------:R-:W-:Y:S06]  /*ce90*/  @P2 BRA `(.L_x_1134) ;  /* 0xfffffffc00a42947 */ /* 0x000fec000383ffff */
.L_x_1131:
[----:B------:R-:W-:Y:S01]  /*cea0*/  ISETP.GE.U32.AND P0, PT, R0, 0x2, PT ;  /* 0x000000020000780c */ /* 0x000fe20003f06070 */
[----:B------:R-:W-:Y:S05]  /*ceb0*/  WARPSYNC.ALL ;  /* 0x0000000000007948 */ /* 0x000fea0003800000 */
[----:B------:R-:W-:Y:S07]  /*cec0*/  BAR.SYNC.DEFER_BLOCKING 0x0 ;  /* 0x0000000000007b1d */ /* 0x000fee0000010000 */
[----:B------:R-:W-:Y:S05]  /*ced0*/  @!P0 BRA `(.L_x_1130) ;  /* 0x0000000000408947 */ /* 0x000fea0003800000 */
[----:B-1----:R-:W-:-:S07]  /*cee0*/  IMAD.MOV.U32 R3, RZ, RZ, 0x1 ;  /* 0x00000001ff037424 */ /* 0x002fce00078e00ff */
.L_x_1135:
        /* <DEDUP_REMOVED lines=8> */
[----:B--2---:R-:W-:-:S05]  /*cf70*/  IMAD.SHL.U32 R3, R3, 0x2, RZ ;  /* 0x0000000203037824 */ /* 0x004fca00078e00ff */
[----:B------:R-:W-:Y:S02]  /*cf80*/  ISETP.GE.AND P2, PT, R3, R0, PT ;  /* 0x000000000300720c */ /* 0x000fe40003f46270 */
[----:B-1----:R-:W-:Y:S02]  /*cf90*/  ISETP.NE.OR P0, PT, R4, RZ, P0 ;  /* 0x000000ff0400720c */ /* 0x002fe40000705670 */
[----:B---3--:R-:W-:Y:S02]  /*cfa0*/  ISETP.NE.OR P1, PT, R6, RZ, P1 ;  /* 0x000000ff0600720c */ /* 0x008fe40000f25670 */
[----:B------:R-:W-:Y:S02]  /*cfb0*/  SEL R25, RZ, 0x1, !P0 ;  /* 0x00000001ff197807 */ /* 0x000fe40004000000 */
[----:B------:R-:W-:-:S05]  /*cfc0*/  SEL R22, RZ, 0x1, !P1 ;  /* 0x00000001ff167807 */ /* 0x000fca0004800000 */
[----:B------:R-:W-:Y:S05]  /*cfd0*/  @!P2 BRA `(.L_x_1135) ;  /* 0xfffffffc00c4a947 */ /* 0x000fea000383ffff */
.L_x_1130:
[----:B------:R-:W3:Y:S01]  /*cfe0*/  LDCU UR9, c[0x0][0x558] ;  /* 0x0000ab00ff0977ac */ /* 0x000ee20008000800 */
[----:B------:R-:W-:Y:S01]  /*cff0*/  HFMA2 R23, -RZ, RZ, 0, 0 ;  /* 0x00000000ff177431 */ /* 0x000fe200000001ff */
        /* <DEDUP_REMOVED lines=13> */
[----:B------:R-:W-:Y:S01]  /*d0d0*/  MOV R4, RZ ;  /* 0x000000ff00047202 */ /* 0x000fe20000000f00 */
        /* <DEDUP_REMOVED lines=271> */
.L_x_1136:
        /* <DEDUP_REMOVED lines=276> */
.L_x_1137:
        /* <DEDUP_REMOVED lines=286> */
.L_x_1139:
        /* <DEDUP_REMOVED lines=276> */
.L_x_1140:
        /* <DEDUP_REMOVED lines=24> */
.L_x_1142:
[----:B------:R-:W-:Y:S05]  /*117b0*/  BSYNC.RECONVERGENT B0 ;  /* 0x0000000000007941 */ /* 0x000fea0003800200 */
.L_x_1141:
        /* <DEDUP_REMOVED lines=35> */
.L_x_1144:
[----:B------:R-:W-:Y:S05]  /*119f0*/  BSYNC.RECONVERGENT B0 ;  /* 0x0000000000007941 */ /* 0x000fea0003800200 */
.L_x_1143:
        /* <DEDUP_REMOVED lines=25> */
[----:B-1----:R-:W-:-:S05]  /*11b90*/  IMAD R0, R16, UR6, R19 ;  /* 0x0000000610007c24 */ /* 0x002fca000f8e0213 */
[----:B--2---:R-:W-:-:S13]  /*11ba0*/  ISETP.GE.U32.AND P1, PT, R0, UR8, PT ;  /* 0x0000000800007c0c */ /* 0x004fda000bf26070 */
[----:B------:R-:W-:Y:S05]  /*11bb0*/  @P1 BRA `(.L_x_1147) ;  /* 0x0000000000c41947 */ /* 0x000fea0003800000 */
[----:B------:R-:W1:Y:S01]  /*11bc0*/  LDCU UR7, c[0x0][0x374] ;  /* 0x00006e80ff0777ac */ /* 0x000e620008000800 */
[----:B------:R-:W2:Y:S01]  /*11bd0*/  LDC R9, c[0x0][0x364] ;  /* 0x0000d900ff097b82 */ /* 0x000ea20000000800 */
[----:B------:R-:W-:Y:S01]  /*11be0*/  PRMT R2, R25, 0x9910, RZ ;  /* 0x0000991019027816 */ /* 0x000fe200000000ff */
[----:B------:R-:W-:Y:S03]  /*11bf0*/  BSSY.RECONVERGENT B1, `(.L_x_1148) ;  /* 0x000000f000017945 */ /* 0x000fe60003800200 */
[----:B------:R-:W-:-:S03]  /*11c00*/  ISETP.NE.AND P1, PT, R2, RZ, PT ;  /* 0x000000ff0200720c */ /* 0x000fc60003f25270 */
[----:B------:R-:W3:Y:S01]  /*11c10*/  LDC.64 R4, c[0x0][0x770] ;  /* 0x0001dc00ff047b82 */ /* 0x000ee20000000a00 */
[----:B------:R-:W-:Y:S01]  /*11c20*/  PLOP3.LUT P2, PT, P1, PT, PT, 0x80, 0x8 ;  /* 0x000000000008781c */ /* 0x000fe20000f4f070 */
[----:B-1----:R-:W-:Y:S02]  /*11c30*/  IMAD R17, R17, UR7, RZ ;  /* 0x0000000711117c24 */ /* 0x002fe4000f8e02ff */
[----:B--2---:R-:W-:-:S10]  /*11c40*/  IMAD R9, R9, UR6, RZ ;  /* 0x0000000609097c24 */ /* 0x004fd4000f8e02ff */
.L_x_1149:
[----:B------:R-:W-:-:S04]  /*11c50*/  IMAD.IADD R3, R17, 0x1, R0 ;  /* 0x0000000111037824 */ /* 0x000fc800078e0200 */
[----:B---3--:R-:W-:-:S05]  /*11c60*/  IMAD.WIDE.U32 R2, R3, 0x2, R4 ;  /* 0x0000000203027825 */ /* 0x008fca00078e0004 */
        /* <DEDUP_REMOVED lines=8> */
.L_x_1148:
[----:B------:R-:W-:Y:S02]  /*11cf0*/  SEL R25, RZ, 0x1, !P1 ;  /* 0x00000001ff197807 */ /* 0x000fe40004800000 */
[----:B------:R-:W-:Y:S01]  /*11d00*/  SEL R22, RZ, 0x1, !P2 ;  /* 0x00000001ff167807 */ /* 0x000fe20005000000 */
[----:B------:R-:W-:Y:S06]  /*11d10*/  BRA `(.L_x_1147) ;  /* 0x00000000006c7947 */ /* 0x000fec0003800000 */
.L_x_1146:
[----:B------:R-:W1:Y:S01]  /*11d20*/  LDCU UR7, c[0x0][0x398] ;  /* 0x00007300ff0777ac */ /* 0x000e620008000800 */
[----:B------:R-:W-:Y:S02]  /*11d30*/  PRMT R22, R25, 0x7610, R22 ;  /* 0x0000761019167816 */ /* 0x000fe40000000016 */
[----:B-1----:R-:W-:-:S13]  /*11d40*/  ISETP.GE.U32.AND P1, PT, R16, UR7, PT ;  /* 0x0000000710007c0c */ /* 0x002fda000bf26070 */
[----:B------:R-:W-:Y:S05]  /*11d50*/  @P1 BRA `(.L_x_1147) ;  /* 0x00000000005c1947 */ /* 0x000fea0003800000 */
[----:B------:R-:W1:Y:S01]  /*11d60*/  LDCU UR6, c[0x0][0x374] ;  /* 0x00006e80ff0677ac */ /* 0x000e620008000800 */
[----:B------:R-:W2:Y:S01]  /*11d70*/  LDC R9, c[0x0][0x360] ;  /* 0x0000d800ff097b82 */ /* 0x000ea20000000800 */
[----:B------:R-:W-:Y:S01]  /*11d80*/  PRMT R0, R25, 0x9910, RZ ;  /* 0x0000991019007816 */ /* 0x000fe200000000ff */
[----:B------:R-:W-:Y:S03]  /*11d90*/  BSSY.RECONVERGENT B1, `(.L_x_1150) ;  /* 0x0000011000017945 */ /* 0x000fe60003800200 */
[----:B------:R-:W-:Y:S01]  /*11da0*/  ISETP.NE.AND P1, PT, R0, RZ, PT ;  /* 0x000000ff0000720c */ /* 0x000fe20003f25270 */
[----:B------:R-:W-:Y:S02]  /*11db0*/  IMAD.MOV.U32 R0, RZ, RZ, R16 ;  /* 0x000000ffff007224 */ /* 0x000fe400078e0010 */
[----:B------:R-:W3:Y:S01]  /*11dc0*/  LDC.64 R4, c[0x0][0x770] ;  /* 0x0001dc00ff047b82 */ /* 0x000ee20000000a00 */
[----:B------:R-:W-:-:S07]  /*11dd0*/  PLOP3.LUT P2, PT, P1, PT, PT, 0x80, 0x8 ;  /* 0x000000000008781c */ /* 0x000fce0000f4f070 */
[----:B------:R-:W4:Y:S01]  /*11de0*/  LDC R11, c[0x0][0x364] ;  /* 0x0000d900ff0b7b82 */ /* 0x000f220000000800 */
[----:B-1----:R-:W-:-:S07]  /*11df0*/  IMAD R17, R17, UR6, RZ ;  /* 0x0000000611117c24 */ /* 0x002fce000f8e02ff */
.L_x_1151:
[----:B------:R-:W-:-:S05]  /*11e00*/  IADD3 R2, PT, PT, R17, R0, RZ ;  /* 0x0000000011027210 */ /* 0x000fca0007ffe0ff */
[----:B--2---:R-:W-:-:S04]  /*11e10*/  IMAD R2, R2, R9, R19 ;  /* 0x0000000902027224 */ /* 0x004fc800078e0213 */
[----:B---3--:R-:W-:-:S05]  /*11e20*/  IMAD.WIDE.U32 R2, R2, 0x2, R4 ;  /* 0x0000000202027825 */ /* 0x008fca00078e0004 */
[----:B------:R-:W2:Y:S04]  /*11e30*/  LDG.E.U8 R10, desc[UR36][R2.64] ;  /* 0x00000024020a7981 */ /* 0x000ea8000c1e1100 */
[----:B------:R-:W3:Y:S01]  /*11e40*/  LDG.E.U8 R8, desc[UR36][R2.64+0x1] ;  /* 0x0000012402087981 */ /* 0x000ee2000c1e1100 */
[----:B----4-:R-:W-:-:S05]  /*11e50*/  IMAD.IADD R0, R11, 0x1, R0 ;  /* 0x000000010b007824 */ /* 0x010fca00078e0200 */
[----:B------:R-:W-:Y:S02]  /*11e60*/  ISETP.GE.U32.AND P3, PT, R0, UR7, PT ;  /* 0x0000000700007c0c */ /* 0x000fe4000bf66070 */
[----:B--2---:R-:W-:Y:S02]  /*11e70*/  ISETP.NE.OR P1, PT, R10, RZ, P1 ;  /* 0x000000ff0a00720c */ /* 0x004fe40000f25670 */
[----:B---3--:R-:W-:-:S09]  /*11e80*/  ISETP.NE.OR P2, PT, R8, RZ, P2 ;  /* 0x000000ff0800720c */ /* 0x008fd20001745670 */
[----:B------:R-:W-:Y:S05]  /*11e90*/  @!P3 BRA `(.L_x_1151) ;  /* 0xfffffffc00d8b947 */ /* 0x000fea000383ffff */
[----:B------:R-:W-:Y:S05]  /*11ea0*/  BSYNC.RECONVERGENT B1 ;  /* 0x0000000000017941 */ /* 0x000fea0003800200 */
.L_x_1150:
[----:B------:R-:W-:Y:S02]  /*11eb0*/  SEL R25, RZ, 0x1, !P1 ;  /* 0x00000001ff197807 */ /* 0x000fe40004800000 */
[----:B------:R-:W-:-:S07]  /*11ec0*/  SEL R22, RZ, 0x1, !P2 ;  /* 0x00000001ff167807 */ /* 0x000fce0005000000 */
.L_x_1147:
[----:B------:R-:W-:Y:S05]  /*11ed0*/  BSYNC.RECONVERGENT B0 ;  /* 0x0000000000007941 */ /* 0x000fea0003800200 */
.L_x_1145:
[----:B------:R-:W1:Y:S01]  /*11ee0*/  LDCU UR6, c[0x0][0x360] ;  /* 0x00006c00ff0677ac */ /* 0x000e620008000800 */
[----:B------:R-:W-:Y:S01]  /*11ef0*/  PRMT R3, R22, 0x7604, R25 ;  /* 0x0000760416037816 */ /* 0x000fe20000000019 */
[----:B------:R-:W-:-:S04]  /*11f00*/  UIADD3 UR4, UPT, UPT, UR4, 0x10, URZ ;  /* 0x0000001004047890 */ /* 0x000fc8000fffe0ff */
[----:B------:R-:W-:Y:S01]  /*11f10*/  ULEA UR8, UR5, UR4, 0x18 ;  /* 0x0000000405087291 */ /* 0x000fe2000f8ec0ff */
[----:B------:R-:W2:Y:S01]  /*11f20*/  LDCU UR5, c[0x0][0x364] ;  /* 0x00006c80ff0577ac */ /* 0x000ea20008000800 */
[----:B-1----:R-:W-:-:S05]  /*11f30*/  IMAD R0, R16, UR6, R19 ;  /* 0x0000000610007c24 */ /* 0x002fca000f8e0213 */
[----:B------:R-:W-:-:S05]  /*11f40*/  LEA R0, R0, UR8, 0x1 ;  /* 0x0000000800007c11 */ /* 0x000fca000f8e08ff */
[----:B------:R1:W-:Y:S01]  /*11f50*/  STS.U16 [R0], R3 ;  /* 0x0000000300007388 */ /* 0x0003e20000000400 */
[----:B--2---:R-:W-:-:S09]  /*11f60*/  UISETP.GE.U32.AND UP0, UPT, UR5, 0x2, UPT ;  /* 0x000000020500788c */ /* 0x004fd2000bf06070 */
[----:B-1----:R-:W-:Y:S05]  /*11f70*/  BRA.U !UP0, `(.L_x_1152) ;  /* 0x00000001085c7547 */ /* 0x002fea000b800000 */
[----:B------:R-:W-:-:S05]  /*11f80*/  UMOV UR4, UR5 ;  /* 0x0000000500047c82 */ /* 0x000fca0008000000 */
.L_x_1155:
[----:B------:R-:W-:Y:S01]  /*11f90*/  USHF.R.U32.HI UR7, URZ, 0x1, UR4 ;  /* 0x00000001ff077899 */ /* 0x000fe20008011604 */
[----:B------:R-:W-:Y:S05]  /*11fa0*/  BAR.SYNC.DEFER_BLOCKING 0x0 ;  /* 0x0000000000007b1d */ /* 0x000fea0000010000 */
[----:B------:R-:W-:Y:S01]  /*11fb0*/  IADD3 R2, PT, PT, R16, UR7, RZ ;  /* 0x0000000710027c10 */ /* 0x000fe2000fffe0ff */
[----:B------:R-:W-:Y:S03]  /*11fc0*/  BSSY.RECONVERGENT B0, `(.L_x_1153) ;  /* 0x000000f000007945 */ /* 0x000fe60003800200 */
[----:B------:R-:W-:-:S04]  /*11fd0*/  ISETP.GE.U32.AND P1, PT, R2, UR5, PT ;  /* 0x0000000502007c0c */ /* 0x000fc8000bf26070 */
[----:B------:R-:W-:-:S13]  /*11fe0*/  ISETP.GE.U32.OR P1, PT, R16, UR7, P1 ;  /* 0x0000000710007c0c */ /* 0x000fda0008f26470 */
[----:B-1----:R-:W-:Y:S05]  /*11ff0*/  @P1 BRA `(.L_x_1154) ;  /* 0x00000000002c1947 */ /* 0x002fea0003800000 */
[----:B------:R-:W-:-:S05]  /*12000*/  IMAD R2, R2, UR6, R19 ;  /* 0x0000000602027c24 */ /* 0x000fca000f8e0213 */
[----:B------:R-:W-:-:S06]  /*12010*/  LEA R2, R2, UR8, 0x1 ;  /* 0x0000000802027c11 */ /* 0x000fcc000f8e08ff */
        /* <DEDUP_REMOVED lines=9> */
.L_x_1154:
[----:B------:R-:W-:Y:S05]  /*120b0*/  BSYNC.RECONVERGENT B0 ;  /* 0x0000000000007941 */ /* 0x000fea0003800200 */
.L_x_1153:
[----:B------:R-:W-:-:S03]  /*120c0*/  UISETP.GT.U32.AND UP0, UPT, UR4, 0x3, UPT ;  /* 0x000000030400788c */ /* 0x000fc6000bf04070 */
[----:B------:R-:W-:-:S06]  /*120d0*/  UMOV UR4, UR7 ;  /* 0x0000000700047c82 */ /* 0x000fcc0008000000 */
[----:B------:R-:W-:Y:S05]  /*120e0*/  BRA.U UP0, `(.L_x_1155) ;  /* 0xfffffffd00a87547 */ /* 0x000fea000b83ffff */
.L_x_1152:
        /* <DEDUP_REMOVED lines=12> */
.L_x_1160:
[----:B------:R-:W-:Y:S01]  /*121b0*/  USHF.R.U32.HI UR7, URZ, 0x1, UR5 ;  /* 0x00000001ff077899 */ /* 0x000fe20008011605 */
[----:B------:R-:W-:Y:S05]  /*121c0*/  BAR.SYNC.DEFER_BLOCKING 0x0 ;  /* 0x0000000000007b1d */ /* 0x000fea0000010000 */
[----:B------:R-:W-:Y:S01]  /*121d0*/  VIADD R2, R19, UR7 ;  /* 0x0000000713027c36 */ /* 0x000fe20008000000 */
[----:B------:R-:W-:Y:S04]  /*121e0*/  BSSY.RECONVERGENT B0, `(.L_x_1158) ;  /* 0x000000e000007945 */ /* 0x000fe80003800200 */
[----:B------:R-:W-:-:S04]  /*121f0*/  ISETP.GE.U32.AND P1, PT, R2, UR6, PT ;  /* 0x0000000602007c0c */ /* 0x000fc8000bf26070 */
[----:B------:R-:W-:-:S13]  /*12200*/  ISETP.GE.U32.OR P1, PT, R19, UR7, P1 ;  /* 0x0000000713007c0c */ /* 0x000fda0008f26470 */
[----:B-1----:R-:W-:Y:S05]  /*12210*/  @P1 BRA `(.L_x_1159) ;  /* 0x0000000000281947 */ /* 0x002fea0003800000 */
[----:B------:R-:W-:-:S09]  /*12220*/  ULOP3.LUT UR8, UR5, 0x7fe, URZ, 0xc0, !UPT ;  /* 0x000007fe05087892 */ /* 0x000fd2000f8ec0ff */
[----:B--2---:R-:W1:Y:S02]  /*12230*/  LDS.U16 R3, [R0+UR8] ;  /* 0x0000000800037984 */ /* 0x004e640008000400 */
        /* <DEDUP_REMOVED lines=8> */
.L_x_1159:
[----:B------:R-:W-:Y:S05]  /*122c0*/  BSYNC.RECONVERGENT B0 ;  /* 0x0000000000007941 */ /* 0x000fea0003800200 */
.L_x_1158:
[----:B------:R-:W-:-:S03]  /*122d0*/  UISETP.GT.U32.AND UP0, UPT, UR5, 0x7f, UPT ;  /* 0x0000007f0500788c */ /* 0x000fc6000bf04070 */
[----:B------:R-:W-:-:S06]  /*122e0*/  UMOV UR5, UR7 ;  /* 0x0000000700057c82 */ /* 0x000fcc0008000000 */
[----:B------:R-:W-:Y:S05]  /*122f0*/  BRA.U UP0, `(.L_x_1160) ;  /* 0xfffffffd00ac7547 */ /* 0x000fea000b83ffff */
.L_x_1157:
[----:B------:R-:W-:Y:S01]  /*12300*/  BAR.SYNC.DEFER_BLOCKING 0x0 ;  /* 0x0000000000007b1d */ /* 0x000fe20000010000 */
[----:B------:R-:W-:-:S09]  /*12310*/  UISETP.GE.U32.AND UP0, UPT, UR4, 0x2, UPT ;  /* 0x000000020400788c */ /* 0x000fd2000bf06070 */
[----:B------:R-:W-:Y:S05]  /*12320*/  BRA.U !UP0, `(.L_x_1156) ;  /* 0x0000000108447547 */ /* 0x000fea000b800000 */
[----:B-12---:R-:W-:-:S07]  /*12330*/  HFMA2 R0, -RZ, RZ, 0, 5.9604644775390625e-08 ;  /* 0x00000001ff007431 */ /* 0x006fce00000001ff */
.L_x_1161:
        /* <DEDUP_REMOVED lines=9> */
[----:B--2---:R-:W-:-:S04]  /*123d0*/  SHF.L.U32 R0, R0, 0x1, RZ ;  /* 0x0000000100007819 */ /* 0x004fc800000006ff */
[----:B------:R-:W-:Y:S02]  /*123e0*/  ISETP.GE.AND P3, PT, R0, UR4, PT ;  /* 0x0000000400007c0c */ /* 0x000fe4000bf66270 */
[----:B-1----:R-:W-:Y:S02]  /*123f0*/  ISETP.NE.OR P2, PT, R5, RZ, P2 ;  /* 0x000000ff0500720c */ /* 0x002fe40001745670 */
[----:B---3--:R-:W-:Y:S02]  /*12400*/  ISETP.NE.OR P1, PT, R3, RZ, P1 ;  /* 0x000000ff0300720c */ /* 0x008fe40000f25670 */
[----:B------:R-:W-:Y:S02]  /*12410*/  SEL R22, RZ, 0x1, !P2 ;  /* 0x00000001ff167807 */ /* 0x000fe40005000000 */
[----:B------:R-:W-:-:S05]  /*12420*/  SEL R25, RZ, 0x1, !P1 ;  /* 0x00000001ff197807 */ /* 0x000fca0004800000 */
[----:B------:R-:W-:Y:S05]  /*12430*/  @!P3 BRA `(.L_x_1161) ;  /* 0xfffffffc00c0b947 */ /* 0x000fea000383ffff */
.L_x_1156:
[----:B------:R-:W-:Y:S05]  /*12440*/  @!P0 EXIT ;  /* 0x000000000000894d */ /* 0x000fea0003800000 */
[----:B------:R-:W3:Y:S02]  /*12450*/  LDCU.64 UR4, c[0x0][0x768] ;  /* 0x0000ed00ff0477ac */ /* 0x000ee40008000a00 */
[----:B---3--:R-:W-:-:S04]  /*12460*/  UISETP.NE.U32.AND UP0, UPT, UR4, URZ, UPT ;  /* 0x000000ff0400728c */ /* 0x008fc8000bf05070 */
[----:B------:R-:W-:-:S09]  /*12470*/  UISETP.NE.AND.EX UP0, UPT, UR5, URZ, UPT, UP0 ;  /* 0x000000ff0500728c */ /* 0x000fd2000bf05300 */
[----:B------:R-:W-:Y:S05]  /*12480*/  BRA.U UP0, `(.L_x_1162) ;  /* 0x0000000500307547 */ /* 0x000fea000b800000 */
[----:B------:R-:W3:Y:S01]  /*12490*/  LDCU.U8 UR6, c[0x0][0x788] ;  /* 0x0000f100ff0677ac */ /* 0x000ee20008000000 */
[----:B------:R-:W4:Y:S01]  /*124a0*/  LDCU.64 UR4, c[0x0][0x758] ;  /* 0x0000eb00ff0477ac */ /* 0x000f220008000a00 */
[----:B---3--:R-:W-:Y:S02]  /*124b0*/  ISETP.NE.AND P2, PT, RZ, UR6, PT ;  /* 0x00000006ff007c0c */ /* 0x008fe4000bf45270 */
[----:B----4-:R-:W-:Y:S02]  /*124c0*/  IADD3 R4, P1, PT, R23, UR4, RZ ;  /* 0x0000000417047c10 */ /* 0x010fe4000ff3e0ff */
[----:B------:R-:W-:-:S03]  /*124d0*/  IADD3 R2, P0, PT, R18, UR4, RZ ;  /* 0x0000000412027c10 */ /* 0x000fc6000ff1e0ff */
[----:B------:R-:W-:Y:S01]  /*124e0*/  IMAD.X R5, RZ, RZ, UR5, P1 ;  /* 0x00000005ff057e24 */ /* 0x000fe200088e06ff */
[----:B-12---:R-:W-:-:S05]  /*124f0*/  IADD3.X R3, PT, PT, RZ, UR5, RZ, P0, !PT ;  /* 0x00000005ff037c10 */ /* 0x006fca00087fe4ff */
[----:B------:R-:W2:Y:S04]  /*12500*/  @P2 LDG.E.U8 R0, desc[UR36][R4.64] ;  /* 0x0000002404002981 */ /* 0x000ea8000c1e1100 */
[----:B------:R-:W3:Y:S01]  /*12510*/  @P2 LDG.E.U8 R7, desc[UR36][R2.64] ;  /* 0x0000002402072981 */ /* 0x000ee2000c1e1100 */
[----:B------:R-:W1:Y:S02]  /*12520*/  LDCU.U8 UR4, c[0x0][0x789] ;  /* 0x0000f120ff0477ac */ /* 0x000e640008000000 */
[----:B-1----:R-:W-:Y:S01]  /*12530*/  UISETP.NE.AND UP0, UPT, UR4, URZ, UPT ;  /* 0x000000ff0400728c */ /* 0x002fe2000bf05270 */
        /* <DEDUP_REMOVED lines=14> */
.L_x_1163:
        /* <DEDUP_REMOVED lines=19> */
.L_x_1164:
        /* <DEDUP_REMOVED lines=25> */
.L_x_1165:
[----:B------:R-:W1:Y:S01]  /*128e0*/  LDCU.64 UR4, c[0x0][0x758] ;  /* 0x0000eb00ff0477ac */ /* 0x000e620008000a00 */
[----:B------:R-:W-:-:S04]  /*128f0*/  LOP3.LUT P1, RZ, R22, 0xff, RZ, 0xc0, !PT ;  /* 0x000000ff16ff7812 */ /* 0x000fc8000782c0ff */
[----:B------:R-:W-:Y:S02]  /*12900*/  SEL R3, RZ, 0x1, !P1 ;  /* 0x00000001ff037807 */ /* 0x000fe40004800000 */
[----:B-1----:R-:W-:-:S04]  /*12910*/  IADD3 R18, P0, PT, R18, UR4, RZ ;  /* 0x0000000412127c10 */ /* 0x002fc8000ff1e0ff */
[----:B------:R-:W-:-:S05]  /*12920*/  IADD3.X R19, PT, PT, RZ, UR5, RZ, P0, !PT ;  /* 0x00000005ff137c10 */ /* 0x000fca00087fe4ff */
[----:B------:R-:W-:Y:S01]  /*12930*/  STG.E.U8 desc[UR36][R18.64], R3 ;  /* 0x0000000312007986 */ /* 0x000fe2000c101124 */
[----:B------:R-:W-:Y:S05]  /*12940*/  EXIT ;  /* 0x000000000000794d */ /* 0x000fea0003800000 */
.L_x_1162:
[----:B------:R-:W3:Y:S01]  /*12950*/  LDCU.U8 UR4, c[0x0][0x788] ;  /* 0x0000f100ff0477ac */ /* 0x000ee20008000000 */
[----:B------:R-:W4:Y:S01]  /*12960*/  LDCU.U8 UR5, c[0x0][0x789] ;  /* 0x0000f120ff0577ac */ /* 0x000f220008000000 */
[----:B---3--:R-:W-:Y:S02]  /*12970*/  UISETP.NE.AND UP1, UPT, UR4, URZ, UPT ;  /* 0x000000ff0400728c */ /* 0x008fe4000bf25270 */
[----:B----4-:R-:W-:-:S07]  /*12980*/  UISETP.NE.AND UP0, UPT, UR5, URZ, UPT ;  /* 0x000000ff0500728c */ /* 0x010fce000bf05270 */
[----:B------:R-:W-:Y:S05]  /*12990*/  BRA.U !UP1, `(.L_x_1166) ;  /* 0x0000000109187547 */ /* 0x000fea000b800000 */
[----:B-12---:R-:W2:Y:S04]  /*129a0*/  LDG.E.U8 R0, desc[UR36][R6.64] ;  /* 0x0000002406007981 */ /* 0x006ea8000c1e1100 */
[----:B------:R-:W3:Y:S01]  /*129b0*/  LDG.E.U8 R3, desc[UR36][R6.64+0x1] ;  /* 0x0000012406037981 */ /* 0x000ee2000c1e1100 */
[----:B--2---:R-:W-:Y:S02]  /*129c0*/  LOP3.LUT P0, RZ, R0, 0xff, R25, 0xc8, !PT ;  /* 0x000000ff00ff7812 */ /* 0x004fe4000780c819 */
[----:B---3--:R-:W-:Y:S02]  /*129d0*/  LOP3.LUT P1, RZ, R3, 0xff, R22, 0xc8, !PT ;  /* 0x000000ff03ff7812 */ /* 0x008fe4000782c816 */
[----:B------:R-:W-:Y:S02]  /*129e0*/  SEL R25, RZ, 0x1, !P0 ;  /* 0x00000001ff197807 */ /* 0x000fe40004000000 */
[----:B------:R-:W-:-:S09]  /*129f0*/  SEL R22, RZ, 0x1, !P1 ;  /* 0x00000001ff167807 */ /* 0x000fd20004800000 */
.L_x_1166:
        /* <DEDUP_REMOVED lines=20> */
.L_x_1168:
        /* <DEDUP_REMOVED lines=25> */
.L_x_1169:
[----:B------:R-:W1:Y:S01]  /*12cd0*/  LDCU.64 UR4, c[0x0][0x758] ;  /* 0x0000eb00ff0477ac */ /* 0x000e620008000a00 */
[----:B------:R-:W-:-:S04]  /*12ce0*/  LOP3.LUT P0, RZ, R22, 0xff, RZ, 0xc0, !PT ;  /* 0x000000ff16ff7812 */ /* 0x000fc8000780c0ff */
[----:B------:R-:W-:Y:S02]  /*12cf0*/  SEL R3, RZ, 0x1, !P0 ;  /* 0x00000001ff037807 */ /* 0x000fe40004000000 */
[----:B-1----:R-:W-:-:S04]  /*12d00*/  IADD3 R18, P1, PT, R18, UR4, RZ ;  /* 0x0000000412127c10 */ /* 0x002fc8000ff3e0ff */
[----:B------:R-:W-:-:S05]  /*12d10*/  IADD3.X R19, PT, PT, RZ, UR5, RZ, P1, !PT ;  /* 0x00000005ff137c10 */ /* 0x000fca0008ffe4ff */
[----:B------:R-:W-:Y:S01]  /*12d20*/  STG.E.U8 desc[UR36][R18.64], R3 ;  /* 0x0000000312007986 */ /* 0x000fe2000c101124 */
[----:B------:R-:W-:Y:S05]  /*12d30*/  EXIT ;  /* 0x000000000000794d */ /* 0x000fea0003800000 */
.L_x_1167:
[----:B------:R-:W-:Y:S04]  /*12d40*/  STG.E.U8 desc[UR36][R6.64], R25 ;  /* 0x0000001906007986 */ /* 0x000fe8000c101124 */
[----:B------:R-:W-:Y:S01]  /*12d50*/  STG.E.U8 desc[UR36][R6.64+0x1], R22 ;  /* 0x0000011606007986 */ /* 0x000fe2000c101124 */
[----:B------:R-:W-:Y:S05]  /*12d60*/  EXIT ;  /* 0x000000000000794d */ /* 0x000fea0003800000 */
.L_x_1138:
        /* <DEDUP_REMOVED lines=16> */
[----:B-1----:R-:W-:Y:S02]  /*12e70*/  ISETP.NE.AND P2, PT, RZ, UR6, PT ;  /* 0x00000006ff007c0c */ /* 0x002fe4000bf45270 */
[----:B--2---:R-:W-:Y:S02]  /*12e80*/  IADD3 R4, P1, PT, R23, UR4, RZ ;  /* 0x0000000417047c10 */ /* 0x004fe4000ff3e0ff */
[----:B------:R-:W-:-:S03]  /*12e90*/  IADD3 R2, P0, PT, R18, UR4, RZ ;  /* 0x0000000412027c10 */ /* 0x000fc6000ff1e0ff */
[----:B------:R-:W-:Y:S01]  /*12ea0*/  IMAD.X R5, RZ, RZ, UR5, P1 ;  /* 0x00000005ff057e24 */ /* 0x000fe200088e06ff */
[----:B------:R-:W-:-:S05]  /*12eb0*/  IADD3.X R3, PT, PT, RZ, UR5, RZ, P0, !PT ;  /* 0x00000005ff037c10 */ /* 0x000fca00087fe4ff */
        /* <DEDUP_REMOVED lines=18> */
.L_x_1171:
        /* <DEDUP_REMOVED lines=19> */
.L_x_1172:
        /* <DEDUP_REMOVED lines=25> */
.L_x_1173:
[----:B------:R-:W1:Y:S01]  /*132a0*/  LDCU.64 UR4, c[0x0][0x758] ;  /* 0x0000eb00ff0477ac */ /* 0x000e620008000a00 */
[----:B------:R-:W-:-:S04]  /*132b0*/  LOP3.LUT P1, RZ, R22, 0xff, RZ, 0xc0, !PT ;  /* 0x000000ff16ff7812 */ /* 0x000fc8000782c0ff */
[----:B------:R-:W-:Y:S02]  /*132c0*/  SEL R3, RZ, 0x1, !P1 ;  /* 0x00000001ff037807 */ /* 0x000fe40004800000 */
[----:B-1----:R-:W-:-:S04]  /*132d0*/  IADD3 R18, P0, PT, R18, UR4, RZ ;  /* 0x0000000412127c10 */ /* 0x002fc8000ff1e0ff */
[----:B------:R-:W-:-:S05]  /*132e0*/  IADD3.X R19, PT, PT, RZ, UR5, RZ, P0, !PT ;  /* 0x00000005ff137c10 */ /* 0x000fca00087fe4ff */
[----:B------:R-:W-:Y:S01]  /*132f0*/  STG.E.U8 desc[UR36][R18.64], R3 ;  /* 0x0000000312007986 */ /* 0x000fe2000c101124 */
[----:B------:R-:W-:Y:S05]  /*13300*/  EXIT ;  /* 0x000000000000794d */ /* 0x000fea0003800000 */
.L_x_1170:
[----:B------:R-:W1:Y:S01]  /*13310*/  LDCU.U8 UR4, c[0x0][0x788] ;  /* 0x0000f100ff0477ac */ /* 0x000e620008000000 */
[----:B------:R-:W2:Y:S01]  /*13320*/  LDCU.U8 UR5, c[0x0][0x789] ;  /* 0x0000f120ff0577ac */ /* 0x000ea20008000000 */
[----:B-1----:R-:W-:Y:S02]  /*13330*/  UISETP.NE.AND UP0, UPT, UR4, URZ, UPT ;  /* 0x000000ff0400728c */ /* 0x002fe4000bf05270 */
[----:B--2---:R-:W-:-:S07]  /*13340*/  UISETP.NE.AND UP1, UPT, UR5, URZ, UPT ;  /* 0x000000ff0500728c */ /* 0x004fce000bf25270 */
[----:B------:R-:W-:Y:S05]  /*13350*/  BRA.U !UP0, `(.L_x_1174) ;  /* 0x0000000108187547 */ /* 0x000fea000b800000 */
[----:B------:R-:W2:Y:S04]  /*13360*/  LDG.E.U8 R0, desc[UR36][R6.64] ;  /* 0x0000002406007981 */ /* 0x000ea8000c1e1100 */
[----:B------:R-:W3:Y:S01]  /*13370*/  LDG.E.U8 R3, desc[UR36][R6.64+0x1] ;  /* 0x0000012406037981 */ /* 0x000ee2000c1e1100 */
[----:B--2---:R-:W-:Y:S02]  /*13380*/  LOP3.LUT P0, RZ, R0, 0xff, R25, 0xc8, !PT ;  /* 0x000000ff00ff7812 */ /* 0x004fe4000780c819 */
[----:B---3--:R-:W-:Y:S02]  /*13390*/  LOP3.LUT P1, RZ, R3, 0xff, R22, 0xc8, !PT ;  /* 0x000000ff03ff7812 */ /* 0x008fe4000782c816 */
[----:B------:R-:W-:Y:S02]  /*133a0*/  SEL R25, RZ, 0x1, !P0 ;  /* 0x00000001ff197807 */ /* 0x000fe40004000000 */
[----:B------:R-:W-:-:S09]  /*133b0*/  SEL R22, RZ, 0x1, !P1 ;  /* 0x00000001ff167807 */ /* 0x000fd20004800000 */
.L_x_1174:
        /* <DEDUP_REMOVED lines=20> */
.L_x_1176:
        /* <DEDUP_REMOVED lines=25> */
.L_x_1177:
[----:B------:R-:W1:Y:S01]  /*13690*/  LDCU.64 UR4, c[0x0][0x758] ;  /* 0x0000eb00ff0477ac */ /* 0x000e620008000a00 */
[----:B------:R-:W-:-:S04]  /*136a0*/  LOP3.LUT P0, RZ, R22, 0xff, RZ, 0xc0, !PT ;  /* 0x000000ff16ff7812 */ /* 0x000fc8000780c0ff */
[----:B------:R-:W-:Y:S02]  /*136b0*/  SEL R3, RZ, 0x1, !P0 ;  /* 0x00000001ff037807 */ /* 0x000fe40004000000 */
[----:B-1----:R-:W-:-:S04]  /*136c0*/  IADD3 R18, P1, PT, R18, UR4, RZ ;  /* 0x0000000412127c10 */ /* 0x002fc8000ff3e0ff */
[----:B------:R-:W-:-:S05]  /*136d0*/  IADD3.X R19, PT, PT, RZ, UR5, RZ, P1, !PT ;  /* 0x00000005ff137c10 */ /* 0x000fca0008ffe4ff */
[----:B------:R-:W-:Y:S01]  /*136e0*/  STG.E.U8 desc[UR36][R18.64], R3 ;  /* 0x0000000312007986 */ /* 0x000fe2000c101124 */
[----:B------:R-:W-:Y:S05]  /*136f0*/  EXIT ;  /* 0x000000000000794d */ /* 0x000fea0003800000 */
.L_x_1175:
[----:B------:R-:W-:Y:S04]  /*13700*/  STG.E.U8 desc[UR36][R6.64], R25 ;  /* 0x0000001906007986 */ /* 0x000fe8000c101124 */
[----:B------:R-:W-:Y:S01]  /*13710*/  STG.E.U8 desc[UR36][R6.64+0x1], R22 ;  /* 0x0000011606007986 */ /* 0x000fe2000c101124 */
[----:B------:R-:W-:Y:S05]  /*13720*/  EXIT ;  /* 0x000000000000794d */ /* 0x000fea0003800000 */
.L_x_1178:
        /* <DEDUP_REMOVED lines=13> */
.L_x_7756:


//--------------------- .text._ZN2at6native13reduce_kernelILi128ELi4ENS0_8ReduceOpIN3c107complexIfEENS0_14func_wrapper_tIbZZZNS0_14or_kernel_cudaERNS_14TensorIteratorEENKUlvE_clEvENKUlvE7_clEvEUlbS5_E_EEjbLi4ELi4EEEEEvT1_ --------------------------
	.section	.text._ZN2at6native13reduce_kernelILi128ELi4ENS0_8ReduceOpIN3c107complexIfEENS0_14func_wrapper_tIbZZZNS0_14or_kernel_cudaERNS_14TensorIteratorEENKUlvE_clEvENKUlvE7_clEvEUlbS5_E_EEjbLi4ELi4EEEEEvT1_,"ax",@progbits
	.align	128
        .global         _ZN2at6native13reduce_kernelILi128ELi4ENS0_8ReduceOpIN3c107complexIfEENS0_14func_wrapper_tIbZZZNS0_14or_kernel_cudaERNS_14TensorIteratorEENKUlvE_clEvENKUlvE7_clEvEUlbS5_E_EEjbLi4ELi4EEEEEvT1_
        .type           _ZN2at6native13reduce_kernelILi128ELi4ENS0_8ReduceOpIN3c107complexIfEENS0_14func_wrapper_tIbZZZNS0_14or_kernel_cudaERNS_14TensorIteratorEENKUlvE_clEvENKUlvE7_clEvEUlbS5_E_EEjbLi4ELi4EEEEEvT1_,@function
        .size           _ZN2at6native13reduce_kernelILi128ELi4ENS0_8ReduceOpIN3c107complexIfEENS0_14func_wrapper_tIbZZZNS0_14or_kernel_cudaERNS_14TensorIteratorEENKUlvE_clEvENKUlvE7_clEvEUlbS5_E_EEjbLi4ELi4EEEEEvT1_,(.L_x_7757 - _ZN2at6native13reduce_kernelILi128ELi4ENS0_8ReduceOpIN3c107complexIfEENS0_14func_wrapper_tIbZZZNS0_14or_kernel_cudaERNS_14TensorIteratorEENKUlvE_clEvENKUlvE7_clEvEUlbS5_E_EEjbLi4ELi4EEEEEvT1_)
        .other          _ZN2at6native13reduce_kernelILi128ELi4ENS0_8ReduceOpIN3c107complexIfEENS0_14func_wrapper_tIbZZZNS0_14or_kernel_cudaERNS_14TensorIteratorEENKUlvE_clEvENKUlvE7_clEvEUlbS5_E_EEjbLi4ELi4EEEEEvT1_,@"STO_CUDA_ENTRY STV_DEFAULT"
_ZN2at6native13reduce_kernelILi128ELi4ENS0_8ReduceOpIN3c107complexIfEENS0_14func_wrapper_tIbZZZNS0_14or_kernel_cudaERNS_14TensorIteratorEENKUlvE_clEvENKUlvE7_clEvEUlbS5_E_EEjbLi4ELi4EEEEEvT1_:
.text._ZN2at6native13reduce_kernelILi128ELi4ENS0_8ReduceOpIN3c107complexIfEENS0_14func_wrapper_tIbZZZNS0_14or_kernel_cudaERNS_14TensorIteratorEENKUlvE_clEvENKUlvE7_clEvEUlbS5_E_EEjbLi4ELi4EEEEEvT1_:
        /* <DEDUP_REMOVED lines=20> */
[----:B------:R-:W-:Y:S01]  /*0140*/  IMAD.MOV.U32 R4, RZ, RZ, RZ ;  /* 0x000000ffff047224 */ /* 0x000fe200078e00ff */
        /* <DEDUP_REMOVED lines=13> */
[----:B------:R-:W-:-:S04]  /*0220*/  UISETP.LT.U32.AND UP0, UPT, UR4, 0x18, UPT ;  /* 0x000000180400788c */ /* 0x000fc8000bf01070 */
[----:B------:R-:W-:-:S04]  /*0230*/  USEL UR4, UR4, 0x18, UP0 ;  /* 0x0000001804047887 */ /* 0x000fc80008000000 */
[----:B------:R-:W-:Y:S01]  /*0240*/  UIADD3 UR4, UPT, UPT, UR4, 0x1, URZ ;  /* 0x0000000104047890 */ /* 0x000fe2000fffe0ff */
[----:B-1----:R-:W-:Y:S01]  /*0250*/  IMAD.HI.U32 R8, R7, UR7, R6 ;  /* 0x0000000707087c27 */ /* 0x002fe2000f8e0006 */
[----:B------:R-:W1:Y:S04]  /*0260*/  LDCU UR7, c[0x0][0x694] ;  /* 0x0000d280ff0777ac */ /* 0x000e680008000800 */
[----:B--2---:R-:W-:Y:S01]  /*0270*/  SHF.R.U32.HI R9, RZ, UR5, R8 ;  /* 0x00000005ff097c19 */ /* 0x004fe20008011608 */
[----:B------:R-:W-:-:S04]  /*0280*/  UISETP.NE.AND UP0, UPT, UR4, 0x2, UPT ;  /* 0x000000020400788c */ /* 0x000fc8000bf05270 */
[----:B------:R-:W-:-:S04]  /*0290*/  IMAD.MOV R6, RZ, RZ, -R9 ;  /* 0x000000ffff067224 */ /* 0x000fc800078e0a09 */
        /* <DEDUP_REMOVED lines=254> */
.L_x_1179:
        /* <DEDUP_REMOVED lines=11> */
[----:B------:R-:W-:Y:S01]  /*1330*/  MOV R22, R60 ;  /* 0x0000003c00167202 */ /* 0x000fe20000000f00 */
[----:B------:R-:W-:-:S04]  /*1340*/  IMAD.X R61, RZ, RZ, UR5, P0 ;  /* 0x00000005ff3d7e24 */ /* 0x000fc800080e06ff */
[----:B------:R-:W-:Y:S01]  /*1350*/  IMAD.MOV.U32 R23, RZ, RZ, R61 ;  /* 0x000000ffff177224 */ /* 0x000fe200078e003d */
[----:B------:R-:W-:Y:S06]  /*1360*/  BRA.U !UP0, `(.L_x_1182) ;  /* 0x0000000908187547 */ /* 0x000fec000b800000 */
        /* <DEDUP_REMOVED lines=9> */
[----:B------:R-:W-:-:S02]  /*1400*/  IMAD.U32 R5, RZ, RZ, UR5 ;  /* 0x00000005ff057e24 */ /* 0x000fc4000f8e00ff */
[----:B----4-:R-:W-:Y:S01]  /*1410*/  IMAD.U32 R6, RZ, RZ, UR6 ;  /* 0x00000006ff067e24 */ /* 0x010fe2000f8e00ff */
[----:B------:R-:W-:Y:S01]  /*1420*/  MOV R7, UR7 ;  /* 0x0000000700077c02 */ /* 0x000fe20008000f00 */
[----:B-----5:R-:W-:Y:S02]  /*1430*/  IMAD.U32 R10, RZ, RZ, UR8 ;  /* 0x00000008ff0a7e24 */ /* 0x020fe4000f8e00ff */
[----:B--2---:R-:W-:-:S07]  /*1440*/  IMAD.U32 R11, RZ, RZ, UR9 ;  /* 0x00000009ff0b7e24 */ /* 0x004fce000f8e00ff */
[----:B------:R-:W-:-:S07]  /*1450*/  LEPC R20, `(.L_x_1183) ;  /* 0x000000001014794e */ /* 0x000fce0000000000 */
[----:B0--3--:R-:W-:Y:S05]  /*1460*/  CALL.ABS.NOINC R14 ;  /* 0x000000000e007343 */ /* 0x009fea0003c00000 */
.L_x_1183:
[----:B------:R-:W0:Y:S01]  /*1470*/  LDCU.U8 UR4, c[0x0][0x381] ;  /* 0x00007020ff0477ac */ /* 0x000e220008000000 */
[----:B------:R-:W-:Y:S01]  /*1480*/  SHF.R.U32.HI R60, RZ, 0x3, R60 ;  /* 0x00000003ff3c7819 */ /* 0x000fe2000001163c */
[----:B------:R-:W-:Y:S01]  /*1490*/  BSSY.RECONVERGENT B0, `(.L_x_1184) ;  /* 0x0000027000007945 */ /* 0x000fe20003800200 */
[----:B------:R-:W1:Y:S02]  /*14a0*/  LDCU UR5, c[0x0][0x388] ;  /* 0x00007100ff0577ac */ /* 0x000e640008000800 */
[----:B------:R-:W-:Y:S01]  /*14b0*/  LOP3.LUT P0, R60, R60, 0x3, RZ, 0xc0, !PT ;  /* 0x000000033c3c7812 */ /* 0x000fe2000780c0ff */
[----:B0-----:R-:W-:Y:S02]  /*14c0*/  IMAD.U32 R3, RZ, RZ, UR4 ;  /* 0x00000004ff037e24 */ /* 0x001fe4000f8e00ff */
[----:B------:R-:W-:Y:S02]  /*14d0*/  IMAD.U32 R6, RZ, RZ, UR4 ;  /* 0x00000004ff067e24 */ /* 0x000fe4000f8e00ff */
[----:B-1----:R-:W-:-:S08]  /*14e0*/  IMAD.U32 R0, RZ, RZ, UR5 ;  /* 0x00000005ff007e24 */ /* 0x002fd0000f8e00ff */
        /* <DEDUP_REMOVED lines=27> */
.L_x_1188:
[----:B------:R-:W-:-:S07]  /*16a0*/  SEL R6, RZ, 0x1, !P0 ;  /* 0x00000001ff067807 */ /* 0x000fce0004000000 */
.L_x_1187:
[----:B------:R-:W-:Y:S05]  /*16b0*/  BSYNC.RECONVERGENT B1 ;  /* 0x0000000000017941 */ /* 0x000fea0003800200 */
.L_x_1186:
[----:B------:R-:W0:Y:S01]  /*16c0*/  LDC R5, c[0x0][0x388] ;  /* 0x0000e200ff057b82 */ /* 0x000e220000000800 */
[----:B------:R-:W-:-:S04]  /*16d0*/  IADD3 R22, P0, PT, R22, 0x20, RZ ;  /* 0x0000002016167810 */ /* 0x000fc80007f1e0ff */
[----:B------:R-:W-:Y:S02]  /*16e0*/  IADD3.X R23, PT, PT, RZ, R23, RZ, P0, !PT ;  /* 0x00000017ff177210 */ /* 0x000fe400007fe4ff */
[----:B0-----:R-:W-:-:S07]  /*16f0*/  IADD3 R0, PT, PT, R60, -0x4, R5 ;  /* 0xfffffffc3c007810 */ /* 0x001fce0007ffe005 */
.L_x_1185:
[----:B------:R-:W-:Y:S05]  /*1700*/  BSYNC.RECONVERGENT B0 ;  /* 0x0000000000007941 */ /* 0x000fea0003800200 */
.L_x_1184:
        /* <DEDUP_REMOVED lines=13> */
.L_x_1191:
        /* <DEDUP_REMOVED lines=32> */
.L_x_1190:
[----:B------:R-:W-:Y:S05]  /*19e0*/  BSYNC.RECONVERGENT B0 ;  /* 0x0000000000007941 */ /* 0x000fea0003800200 */
.L_x_1189:
        /* <DEDUP_REMOVED lines=21> */
.L_x_1195:
[----:B------:R-:W-:Y:S05]  /*1b40*/  BSYNC.RECONVERGENT B1 ;  /* 0x0000000000017941 */ /* 0x000fea0003800200 */
.L_x_1194:
[----:B------:R-:W-:-:S07]  /*1b50*/  SEL R6, RZ, 0x1, !P0 ;  /* 0x00000001ff067807 */ /* 0x000fce0004000000 */
.L_x_1193:
[----:B------:R-:W-:Y:S05]  /*1b60*/  BSYNC.RECONVERGENT B0 ;  /* 0x0000000000007941 */ /* 0x000fea0003800200 */
.L_x_1192:
[----:B------:R-:W-:Y:S02]  /*1b70*/  LOP3.LUT R6, R9, R6, R8, 0xfe, !PT ;  /* 0x0000000609067212 */ /* 0x000fe400078efe08 */
[----:B------:R-:W-:Y:S02]  /*1b80*/  PLOP3.LUT P1, PT, PT, PT, PT, 0x8, 0x80 ;  /* 0x000000000080781c */ /* 0x000fe40003f2e170 */
[----:B------:R-:W-:Y:S02]  /*1b90*/  PLOP3.LUT P2, PT, PT, PT, PT, 0x8, 0x80 ;  /* 0x000000000080781c */ /* 0x000fe40003f4e170 */
[----:B------:R-:W-:Y:S02]  /*1ba0*/  LOP3.LUT P0, RZ, R6, 0xff, R3, 0xc8, !PT ;  /* 0x000000ff06ff7812 */ /* 0x000fe4000780c803 */
[----:B------:R-:W-:Y:S01]  /*1bb0*/  PLOP3.LUT P3, PT, PT, PT, PT, 0x8, 0x80 ;  /* 0x000000000080781c */ /* 0x000fe20003f6e170 */
[----:B------:R-:W-:-:S12]  /*1bc0*/  BRA `(.L_x_1196) ;  /* 0x000000cc00107947 */ /* 0x000fd80003800000 */
.L_x_1182:
[----:B------:R-:W1:Y:S08]  /*1bd0*/  LDC R0, c[0x0][0x4f4] ;  /* 0x00013d00ff007b82 */ /* 0x000e700000000800 */
[----:B------:R-:W2:Y:S01]  /*1be0*/  LDC R55, c[0x0][0x3c4] ;  /* 0x0000f100ff377b82 */ /* 0x000ea20000000800 */
[----:B-1----:R-:W-:-:S04]  /*1bf0*/  SHF.R.U32.HI R0, RZ, 0x3, R0 ;  /* 0x00000003ff007819 */ /* 0x002fc80000011600 */
[----:B------:R-:W-:-:S04]  /*1c00*/  ISETP.NE.AND P0, PT, R0, 0x1, PT ;  /* 0x000000010000780c */ /* 0x000fc80003f05270 */
[----:B--2---:R-:W-:-:S13]  /*1c10*/  ISETP.NE.OR P0, PT, R55, 0x1, P0 ;  /* 0x000000013700780c */ /* 0x004fda0000705670 */
[----:B------:R-:W-:Y:S05]  /*1c20*/  @P0 BRA `(.L_x_1197) ;  /* 0x0000001400bc0947 */ /* 0x000fea0003800000 */
[----:B------:R-:W1:Y:S01]  /*1c30*/  LDCU UR4, c[0x0][0x390] ;  /* 0x00007200ff0477ac */ /* 0x000e620008000800 */
[----:B------:R-:W-:Y:S01]  /*1c40*/  IMAD.MOV.U32 R54, RZ, RZ, R3 ;  /* 0x000000ffff367224 */ /* 0x000fe200078e0003 */
        /* <DEDUP_REMOVED lines=15> */
[----:B------:R-:W-:Y:S01]  /*1d40*/  CS2R R32, SRZ ;  /* 0x0000000000207805 */ /* 0x000fe2000001ff00 */
[----:B-1----:R-:W-:Y:S01]  /*1d50*/  IMAD.U32 R53, RZ, RZ, UR4 ;  /* 0x00000004ff357e24 */ /* 0x002fe2000f8e00ff */
[----:B------:R-:W1:Y:S03]  /*1d60*/  LDCU.U8 UR4, c[0x0][0x381] ;  /* 0x00007020ff0477ac */ /* 0x000e660008000000 */
[----:B------:R-:W-:-:S05]  /*1d70*/  IMAD R5, R53, 0x3, R3 ;  /* 0x0000000335057824 */ /* 0x000fca00078e0203 */
[----:B------:R-:W-:Y:S02]  /*1d80*/  ISETP.GE.U32.AND P0, PT, R5, R58, PT ;  /* 0x0000003a0500720c */ /* 0x000fe40003f06070 */
[----:B------:R-:W-:Y:S02]  /*1d90*/  CS2R R4, SRZ ;  /* 0x0000000000047805 */ /* 0x000fe4000001ff00 */
[----:B-1----:R-:W-:Y:S01]  /*1da0*/  MOV R52, UR4 ;  /* 0x0000000400347c02 */ /* 0x002fe20008000f00 */
        /* <DEDUP_REMOVED lines=9> */
[----:B------:R-:W-:Y:S02]  /*1e40*/  IMAD.U32 R44, RZ, RZ, UR4 ;  /* 0x00000004ff2c7e24 */ /* 0x000fe4000f8e00ff */
[----:B------:R-:W-:Y:S02]  /*1e50*/  IMAD.U32 R21, RZ, RZ, UR4 ;  /* 0x00000004ff157e24 */ /* 0x000fe4000f8e00ff */
[----:B------:R-:W-:Y:S02]  /*1e60*/  IMAD.U32 R18, RZ, RZ, UR4 ;  /* 0x00000004ff127e24 */ /* 0x000fe4000f8e00ff */
[----:B------:R-:W-:-:S02]  /*1e70*/  IMAD.U32 R3, RZ, RZ, UR4 ;  /* 0x00000004ff037e24 */ /* 0x000fc4000f8e00ff */
        /* <DEDUP_REMOVED lines=20> */
.L_x_1200:
[----:B------:R-:W-:-:S05]  /*1fc0*/  SHF.R.U32.HI R29, RZ, 0x2, R54 ;  /* 0x00000002ff1d7819 */ /* 0x000fca0000011636 */
[----:B------:R-:W-:-:S06]  /*1fd0*/  IMAD.WIDE.U32 R28, R29, 0x20, R22 ;  /* 0x000000201d1c7825 */ /* 0x000fcc00078e0016 */
[----:B------:R-:W3:Y:S01]  /*1fe0*/  LDG.E.ENL2.256 R28, R32, desc[UR36][R28.64] ;  /* 0xfe0000241c20797e */ /* 0x000ee2000812191c */
[----:B-1----:R-:W-:-:S05]  /*1ff0*/  IMAD.IADD R54, R54, 0x1, R53 ;  /* 0x0000000136367824 */ /* 0x002fca00078e0235 */
[----:B------:R-:W-:-:S05]  /*2000*/  SHF.R.U32.HI R13, RZ, 0x2, R54 ;  /* 0x00000002ff0d7819 */ /* 0x000fca0000011636 */
[----:B------:R-:W-:-:S06]  /*2010*/  IMAD.WIDE.U32 R12, R13, 0x20, R22 ;  /* 0x000000200d0c7825 */ /* 0x000fcc00078e0016 */
[----:B------:R-:W4:Y:S01]  /*2020*/  LDG.E.ENL2.256 R12, R24, desc[UR36][R12.64] ;  /* 0xfe0000240c18797e */ /* 0x000f22000812190c */
[----:B------:R-:W-:Y:S01]  /*2030*/  IMAD.IADD R54, R54, 0x1, R53 ;  /* 0x0000000136367824 */ /* 0x000fe200078e0235 */
[----:B------:R-:W-:Y:S02]  /*2040*/  LOP3.LUT P5, RZ, R56, 0xff, RZ, 0xc0, !PT ;  /* 0x000000ff38ff7812 */ /* 0x000fe400078ac0ff */
[----:B------:R-:W-:Y:S02]  /*2050*/  LOP3.LUT P2, RZ, R55, 0xff, RZ, 0xc0, !PT ;  /* 0x000000ff37ff7812 */ /* 0x000fe4000784c0ff */
[----:B------:R-:W-:Y:S02]  /*2060*/  SHF.R.U32.HI R37, RZ, 0x2, R54 ;  /* 0x00000002ff257819 */ /* 0x000fe40000011636 */
[----:B------:R-:W-:Y:S02]  /*2070*/  PLOP3.LUT P6, PT, PT, PT, PT, 0x80, 0x8 ;  /* 0x000000000008781c */ /* 0x000fe40003fcf070 */
[----:B------:R-:W-:Y:S01]  /*2080*/  LOP3.LUT P1, RZ, R0, 0xff, RZ, 0xc0, !PT ;  /* 0x000000ff00ff7812 */ /* 0x000fe2000782c0ff */
[----:B------:R-:W-:Y:S01]  /*2090*/  IMAD.WIDE.U32 R36, R37, 0x20, R22 ;  /* 0x0000002025247825 */ /* 0x000fe200078e0016 */
[----:B------:R-:W-:-:S02]  /*20a0*/  LOP3.LUT P0, RZ, R3, 0xff, RZ, 0xc0, !PT ;  /* 0x000000ff03ff7812 */ /* 0x000fc4000780c0ff */
[----:B------:R-:W-:-:S03]  /*20b0*/  LOP3.LUT R57, R57, 0xfffff7ff, RZ, 0xc0, !PT ;  /* 0xfffff7ff39397812 */ /* 0x000fc600078ec0ff */
[----:B------:R-:W5:Y:S01]  /*20c0*/  LDG.E.ENL2.256 R36, R40, desc[UR36][R36.64] ;  /* 0xfe0000242428797e */ /* 0x000f620008121924 */
[----:B------:R-:W-:-:S05]  /*20d0*/  IMAD.IADD R54, R54, 0x1, R53 ;  /* 0x0000000136367824 */ /* 0x000fca00078e0235 */
[----:B------:R-:W-:-:S05]  /*20e0*/  SHF.R.U32.HI R5, RZ, 0x2, R54 ;  /* 0x00000002ff057819 */ /* 0x000fca0000011636 */
[----:B------:R-:W-:-:S06]  /*20f0*/  IMAD.WIDE.U32 R4, R5, 0x20, R22 ;  /* 0x0000002005047825 */ /* 0x000fcc00078e0016 */
[----:B------:R-:W2:Y:S01]  /*2100*/  LDG.E.ENL2.256 R4, R8, desc[UR36][R4.64] ;  /* 0xfe0000240408797e */ /* 0x000ea20008121904 */
        /* <DEDUP_REMOVED lines=9> */
[----:B------:R-:W-:Y:S02]  /*21a0*/  @!P1 FSETP.NEU.FTZ.AND P2, PT, R28, RZ, PT ;  /* 0x000000ff1c00920b */ /* 0x000fe40003f5d000 */
[----:B------:R-:W-:Y:S02]  /*21b0*/  @!P1 FSETP.NEU.FTZ.AND P3, PT, R29, RZ, PT ;  /* 0x000000ff1d00920b */ /* 0x000fe40003f7d000 */
[----:B------:R-:W-:-:S02]  /*21c0*/  PLOP3.LUT P4, PT, PT, PT, PT, 0x80, 0x8 ;  /* 0x000000000008781c */ /* 0x000fc40003f8f070 */
[----:B------:R-:W-:Y:S02]  /*21d0*/  @!P1 PLOP3.LUT P5, PT, P2, P3, PT, 0xf8, 0x8f ;  /* 0x00000000008f981c */ /* 0x000fe400017a7f70 */
[----:B------:R-:W-:Y:S02]  /*21e0*/  @!P0 FSETP.NEU.FTZ.AND P1, PT, R30, RZ, PT ;  /* 0x000000ff1e00820b */ /* 0x000fe40003f3d000 */
[----:B------:R-:W-:Y:S02]  /*21f0*/  @!P0 FSETP.NEU.FTZ.AND P2, PT, R31, RZ, PT ;  /* 0x000000ff1f00820b */ /* 0x000fe40003f5d000 */
[----:B------:R-:W-:Y:S02]  /*2200*/  LOP3.LUT R57, R57, 0xfffffbff, RZ, 0xc0, !PT ;  /* 0xfffffbff39397812 */ /* 0x000fe400078ec0ff */
[----:B------:R-:W-:Y:S02]  /*2210*/  @!P0 PLOP3.LUT P4, PT, P1, P2, PT, 0xf8, 0x8f ;  /* 0x00000000008f881c */ /* 0x000fe40000f85f70 */
[----:B------:R-:W-:-:S02]  /*2220*/  LOP3.LUT P0, RZ, R18, 0xff, RZ, 0xc0, !PT ;  /* 0x000000ff12ff7812 */ /* 0x000fc4000780c0ff */
[----:B------:R-:W-:Y:S02]  /*2230*/  @P6 LOP3.LUT R57, R57, 0x400, RZ, 0xfc, !PT ;  /* 0x0000040039396812 */ /* 0x000fe400078efcff */
[----:B------:R-:W-:Y:S02]  /*2240*/  PLOP3.LUT P3, PT, PT, PT, PT, 0x80, 0x8 ;  /* 0x000000000008781c */ /* 0x000fe40003f6f070 */
[----:B------:R-:W-:-:S04]  /*2250*/  LOP3.LUT R57, R57, 0xfffffdff, RZ, 0xc0, !PT ;  /* 0xfffffdff39397812 */ /* 0x000fc800078ec0ff */
[----:B------:R-:W-:-:S03]  /*2260*/  @P5 LOP3.LUT R57, R57, 0x200, RZ, 0xfc, !PT ;  /* 0x0000020039395812 */ /* 0x000fc600078efcff */
[----:B----4-:R-:W-:Y:S02]  /*2270*/  @!P0 FSETP.NEU.FTZ.AND P1, PT, R24, RZ, PT ;  /* 0x000000ff1800820b */ /* 0x010fe40003f3d000 */
[----:B------:R-:W-:Y:S02]  /*2280*/  @!P0 FSETP.NEU.FTZ.AND P2, PT, R25, RZ, PT ;  /* 0x000000ff1900820b */ /* 0x000fe40003f5d000 */
[----:B------:R-:W-:Y:S02]  /*2290*/  LOP3.LUT R57, R57, 0xfffffeff, RZ, 0xc0, !PT ;  /* 0xfffffeff39397812 */ /* 0x000fe400078ec0ff */
[----:B------:R-:W-:Y:S02]  /*22a0*/  @!P0 PLOP3.LUT P3, PT, P1, P2, PT, 0xf8, 0x8f ;  /* 0x00000000008f881c */ /* 0x000fe40000f65f70 */
[----:B------:R-:W-:Y:S02]  /*22b0*/  LOP3.LUT P0, RZ, R20, 0xff, RZ, 0xc0, !PT ;  /* 0x000000ff14ff7812 */ /* 0x000fe4000780c0ff */
[----:B------:R-:W-:-:S04]  /*22c0*/  @P4 LOP3.LUT R57, R57, 0x100, RZ, 0xfc, !PT ;  /* 0x0000010039394812 */ /* 0x000fc800078efcff */
[----:B------:R-:W-:-:S05]  /*22d0*/  LOP3.LUT R57, R57, 0xffffff7f, RZ, 0xc0, !PT ;  /* 0xffffff7f39397812 */ /* 0x000fca00078ec0ff */
[----:B------:R-:W-:Y:S02]  /*22e0*/  @P3 LOP3.LUT R57, R57, 0x80, RZ, 0xfc, !PT ;  /* 0x0000008039393812 */ /* 0x000fe400078efcff */
[----:B------:R-:W-:Y:S02]  /*22f0*/  @!P0 FSETP.NEU.FTZ.AND P1, PT, R26, RZ, PT ;  /* 0x000000ff1a00820b */ /* 0x000fe40003f3d000 */
[----:B------:R-:W-:Y:S02]  /*2300*/  @!P0 FSETP.NEU.FTZ.AND P2, PT, R27, RZ, PT ;  /* 0x000000ff1b00820b */ /* 0x000fe40003f5d000 */
[----:B------:R-:W-:Y:S02]  /*2310*/  PLOP3.LUT P3, PT, PT, PT, PT, 0x80, 0x8 ;  /* 0x000000000008781c */ /* 0x000fe40003f6f070 */
[----:B------:R-:W-:Y:S02]  /*2320*/  @!P0 PLOP3.LUT P3, PT, P1, P2, PT, 0xf8, 0x8f ;  /* 0x00000000008f881c */ /* 0x000fe40000f65f70 */
[----:B------:R-:W-:-:S02]  /*2330*/  LOP3.LUT P0, RZ, R21, 0xff, RZ, 0xc0, !PT ;  /* 0x000000ff15ff7812 */ /* 0x000fc4000780c0ff */
[----:B------:R-:W-:-:S09]  /*2340*/  LOP3.LUT R57, R57, 0xffffffbf, RZ, 0xc0, !PT ;  /* 0xffffffbf39397812 */ /* 0x000fd200078ec0ff */
        /* <DEDUP_REMOVED lines=15> */
[----:B-----5:R-:W-:Y:S02]  /*2440*/  @!P0 FSETP.NEU.FTZ.AND P1, PT, R40, RZ, PT ;  /* 0x000000ff2800820b */ /* 0x020fe40003f3d000 */
        /* <DEDUP_REMOVED lines=18> */
[----:B------:R-:W-:Y:S02]  /*2570*/  LOP3.LUT R57, R57, 0xfffffffe, RZ, 0xc0, !PT ;  /* 0xfffffffe39397812 */ /* 0x000fe400078ec0ff */
[----:B------:R-:W-:-:S07]  /*2580*/  PLOP3.LUT P2, PT, PT, PT, PT, 0x80, 0x8 ;  /* 0x000000000008781c */ /* 0x000fce0003f4f070 */
[----:B------:R-:W-:Y:S02]  /*2590*/  @P3 LOP3.LUT R57, R57, 0x1, RZ, 0xfc, !PT ;  /* 0x0000000139393812 */ /* 0x000fe400078efcff */
[----:B------:R-:W-:Y:S02]  /*25a0*/  @!P0 FSETP.NEU.FTZ.AND P1, PT, R38, RZ, PT ;  /* 0x000000ff2600820b */ /* 0x000fe40003f3d000 */
[----:B------:R-:W-:-:S04]  /*25b0*/  @!P0 FSETP.NEU.FTZ.AND P3, PT, R39, RZ, PT ;  /* 0x000000ff2700820b */ /* 0x000fc80003f7d000 */
[----:B------:R-:W-:Y:S02]  /*25c0*/  @!P0 PLOP3.LUT P2, PT, P1, P3, PT, 0xf8, 0x8f ;  /* 0x00000000008f881c */ /* 0x000fe40000f47f70 */
[----:B------:R-:W-:Y:S02]  /*25d0*/  LOP3.LUT P1, RZ, R51, 0xff, RZ, 0xc0, !PT ;  /* 0x000000ff33ff7812 */ /* 0x000fe4000782c0ff */
[----:B------:R-:W-:Y:S02]  /*25e0*/  PLOP3.LUT P0, PT, PT, PT, PT, 0x80, 0x8 ;  /* 0x000000000008781c */ /* 0x000fe40003f0f070 */
[----:B------:R-:W-:-:S09]  /*25f0*/  P2R R46, PR, RZ, 0x4 ;  /* 0x00000004ff2e7803 */ /* 0x000fd20000000000 */
[----:B--2---:R-:W-:Y:S02]  /*2600*/  @!P1 FSETP.NEU.FTZ.AND P3, PT, R4, RZ, PT ;  /* 0x000000ff0400920b */ /* 0x004fe40003f7d000 */
[----:B------:R-:W-:-:S04]  /*2610*/  @!P1 FSETP.NEU.FTZ.AND P4, PT, R5, RZ, PT ;  /* 0x000000ff0500920b */ /* 0x000fc80003f9d000 */
[----:B------:R-:W-:Y:S02]  /*2620*/  @!P1 PLOP3.LUT P0, PT, P3, P4, PT, 0xf8, 0x8f ;  /* 0x00000000008f981c */ /* 0x000fe40001f09f70 */
[----:B------:R-:W-:Y:S02]  /*2630*/  LOP3.LUT P3, RZ, R49, 0xff, RZ, 0xc0, !PT ;  /* 0x000000ff31ff7812 */ /* 0x000fe4000786c0ff */
[----:B------:R-:W-:-:S04]  /*2640*/  LOP3.LUT P2, RZ, R57, 0x8, RZ, 0xc0, !PT ;  /* 0x0000000839ff7812 */ /* 0x000fc8000784c0ff */
[----:B------:R-:W-:Y:S02]  /*2650*/  P2R R48, PR, RZ, 0x4 ;  /* 0x00000004ff307803 */ /* 0x000fe40000000000 */
[----:B------:R-:W-:-:S04]  /*2660*/  LOP3.LUT P2, RZ, R57, 0x10, RZ, 0xc0, !PT ;  /* 0x0000001039ff7812 */ /* 0x000fc8000784c0ff */
[----:B------:R-:W-:Y:S02]  /*2670*/  P2R R47, PR, RZ, 0x4 ;  /* 0x00000004ff2f7803 */ /* 0x000fe40000000000 */
[----:B------:R-:W-:Y:S02]  /*2680*/  @!P3 FSETP.NEU.FTZ.AND P4, PT, R8, RZ, PT ;  /* 0x000000ff0800b20b */ /* 0x000fe40003f9d000 */
[----:B------:R-:W-:Y:S02]  /*2690*/  @!P3 FSETP.NEU.FTZ.AND P5, PT, R9, RZ, PT ;  /* 0x000000ff0900b20b */ /* 0x000fe40003fbd000 */
[----:B------:R-:W-:Y:S02]  /*26a0*/  LOP3.LUT P2, RZ, R57, 0x20, RZ, 0xc0, !PT ;  /* 0x0000002039ff7812 */ /* 0x000fe4000784c0ff */
[----:B------:R-:W-:Y:S02]  /*26b0*/  PLOP3.LUT P1, PT, PT, PT, PT, 0x80, 0x8 ;  /* 0x000000000008781c */ /* 0x000fe40003f2f070 */
[----:B------:R-:W-:-:S02]  /*26c0*/  @!P3 PLOP3.LUT P1, PT, P4, P5, PT, 0xf8, 0x8f ;  /* 0x00000000008fb81c */ /* 0x000fc4000272bf70 */
[----:B------:R-:W-:Y:S02]  /*26d0*/  P2R R45, PR, RZ, 0x4 ;  /* 0x00000004ff2d7803 */ /* 0x000fe40000000000 */
[----:B------:R-:W-:Y:S02]  /*26e0*/  LOP3.LUT P4, RZ, R50, 0xff, RZ, 0xc0, !PT ;  /* 0x000000ff32ff7812 */ /* 0x000fe4000788c0ff */
[----:B------:R-:W-:-:S04]  /*26f0*/  LOP3.LUT P2, RZ, R57, 0x40, RZ, 0xc0, !PT ;  /* 0x0000004039ff7812 */ /* 0x000fc8000784c0ff */
[----:B------:R-:W-:Y:S02]  /*2700*/  P2R R44, PR, RZ, 0x4 ;  /* 0x00000004ff2c7803 */ /* 0x000fe40000000000 */
[----:B------:R-:W-:-:S04]  /*2710*/  LOP3.LUT P2, RZ, R57, 0x80, RZ, 0xc0, !PT ;  /* 0x0000008039ff7812 */ /* 0x000fc8000784c0ff */
[----:B------:R-:W-:Y:S02]  /*2720*/  P2R R21, PR, RZ, 0x4 ;  /* 0x00000004ff157803 */ /* 0x000fe40000000000 */
[----:B------:R-:W-:Y:S02]  /*2730*/  LOP3.LUT P2, RZ, R57, 0x100, RZ, 0xc0, !PT ;  /* 0x0000010039ff7812 */ /* 0x000fe4000784c0ff */
[----:B------:R-:W-:Y:S02]  /*2740*/  @!P4 FSETP.NEU.FTZ.AND P5, PT, R10, RZ, PT ;  /* 0x000000ff0a00c20b */ /* 0x000fe40003fbd000 */
[----:B------:R-:W-:Y:S02]  /*2750*/  @!P4 FSETP.NEU.FTZ.AND P6, PT, R11, RZ, PT ;  /* 0x000000ff0b00c20b */ /* 0x000fe40003fdd000 */
[----:B------:R-:W-:Y:S02]  /*2760*/  P2R R20, PR, RZ, 0x4 ;  /* 0x00000004ff147803 */ /* 0x000fe40000000000 */
[----:B------:R-:W-:-:S02]  /*2770*/  LOP3.LUT P2, RZ, R57, 0x200, RZ, 0xc0, !PT ;  /* 0x0000020039ff7812 */ /* 0x000fc4000784c0ff */
[----:B------:R-:W-:Y:S02]  /*2780*/  PLOP3.LUT P3, PT, PT, PT, PT, 0x80, 0x8 ;  /* 0x000000000008781c */ /* 0x000fe40003f6f070 */
[----:B------:R-:W-:Y:S02]  /*2790*/  @!P4 PLOP3.LUT P3, PT, P5, P6, PT, 0xf8, 0x8f ;  /* 0x00000000008fc81c */ /* 0x000fe40002f6df70 */
[----:B------:R-:W-:Y:S02]  /*27a0*/  LOP3.LUT P5, RZ, R52, 0xff, RZ, 0xc0, !PT ;  /* 0x000000ff34ff7812 */ /* 0x000fe400078ac0ff */
[----:B------:R-:W-:Y:S02]  /*27b0*/  P2R R18, PR, RZ, 0x4 ;  /* 0x00000004ff127803 */ /* 0x000fe40000000000 */
[----:B------:R-:W-:-:S04]  /*27c0*/  LOP3.LUT P2, RZ, R57, 0x400, RZ, 0xc0, !PT ;  /* 0x0000040039ff7812 */ /* 0x000fc8000784c0ff */
[----:B------:R-:W-:Y:S02]  /*27d0*/  P2R R3, PR, RZ, 0x4 ;  /* 0x00000004ff037803 */ /* 0x000fe40000000000 */
[----:B------:R-:W-:-:S03]  /*27e0*/  LOP3.LUT P2, RZ, R57, 0x800, RZ, 0xc0, !PT ;  /* 0x0000080039ff7812 */ /* 0x000fc6000784c0ff */
[----:B------:R-:W-:Y:S02]  /*27f0*/  @!P5 FSETP.NEU.FTZ.AND P6, PT, R7, RZ, PT ;  /* 0x000000ff0700d20b */ /* 0x000fe40003fdd000 */
[----:B------:R-:W-:Y:S02]  /*2800*/  P2R R0, PR, RZ, 0x4 ;  /* 0x00000004ff007803 */ /* 0x000fe40000000000 */
[----:B------:R-:W-:Y:S02]  /*2810*/  @!P5 FSETP.NEU.FTZ.AND P2, PT, R6, RZ, PT ;  /* 0x000000ff0600d20b */ /* 0x000fe40003f5d000 */
[----:B------:R-:W-:Y:S02]  /*2820*/  PLOP3.LUT P4, PT, PT, PT, PT, 0x80, 0x8 ;  /* 0x000000000008781c */ /* 0x000fe40003f8f070 */
[----:B------:R-:W-:Y:S02]  /*2830*/  @!P5 PLOP3.LUT P4, PT, P2, P6, PT, 0xf8, 0x8f ;  /* 0x00000000008fd81c */ /* 0x000fe4000178df70 */
[----:B------:R-:W-:-:S04]  /*2840*/  ISETP.NE.AND P2, PT, R0, RZ, PT ;  /* 0x000000ff0000720c */ /* 0x000fc80003f45270 */
[----:B------:R-:W-:Y:S02]  /*2850*/  SEL R56, RZ, 0x1, !P2 ;  /* 0x00000001ff387807 */ /* 0x000fe40005000000 */
        /* <DEDUP_REMOVED lines=8> */
[----:B------:R-:W-:Y:S01]  /*28e0*/  ISETP.NE.AND P2, PT, R44, RZ, PT ;  /* 0x000000ff2c00720c */ /* 0x000fe20003f45270 */
[----:B------:R-:W-:-:S03]  /*28f0*/  IMAD.IADD R54, R54, 0x1, R53 ;  /* 0x0000000136367824 */ /* 0x000fc600078e0235 */
[----:B------:R-:W-:Y:S02]  /*2900*/  SEL R20, RZ, 0x1, !P2 ;  /* 0x00000001ff147807 */ /* 0x000fe40005000000 */
[----:B------:R-:W-:Y:S01]  /*2910*/  ISETP.NE.AND P2, PT, R45, RZ, PT ;  /* 0x000000ff2d00720c */ /* 0x000fe20003f45270 */
[----:B------:R-:W-:Y:S01]  /*2920*/  IMAD R49, R53, 0x3, R54 ;  /* 0x0000000335317824 */ /* 0x000fe200078e0236 */
[----:B------:R-:W-:Y:S02]  /*2930*/  LOP3.LUT P5, RZ, R57, 0x4, RZ, 0xc0, !PT ;  /* 0x0000000439ff7812 */ /* 0x000fe400078ac0ff */
[----:B------:R-:W-:Y:S02]  /*2940*/  SEL R21, RZ, 0x1, !P2 ;  /* 0x00000001ff157807 */ /* 0x000fe40005000000 */
[----:B------:R-:W-:Y:S02]  /*2950*/  ISETP.NE.AND P2, PT, R47, RZ, PT ;  /* 0x000000ff2f00720c */ /* 0x000fe40003f45270 */
[----:B------:R-:W-:-:S02]  /*2960*/  SEL R47, RZ, 0x1, !P5 ;  /* 0x00000001ff2f7807 */ /* 0x000fc40006800000 */
[----:B------:R-:W-:Y:S02]  /*2970*/  ISETP.GE.U32.AND P5, PT, R49, R58, PT ;  /* 0x0000003a3100720c */ /* 0x000fe40003fa6070 */
[----:B------:R-:W-:Y:S02]  /*2980*/  SEL R44, RZ, 0x1, !P2 ;  /* 0x00000001ff2c7807 */ /* 0x000fe40005000000 */
[----:B------:R-:W-:Y:S02]  /*2990*/  ISETP.NE.AND P2, PT, R48, RZ, PT ;  /* 0x000000ff3000720c */ /* 0x000fe40003f45270 */
[----:B------:R-:W-:Y:S02]  /*29a0*/  LOP3.LUT P6, RZ, R57, 0x1, RZ, 0xc0, !PT ;  /* 0x0000000139ff7812 */ /* 0x000fe400078cc0ff */
[----:B------:R-:W-:Y:S02]  /*29b0*/  SEL R45, RZ, 0x1, !P2 ;  /* 0x00000001ff2d7807 */ /* 0x000fe40005000000 */
[----:B------:R-:W-:-:S02]  /*29c0*/  ISETP.NE.AND P2, PT, R46, RZ, PT ;  /* 0x000000ff2e00720c */ /* 0x000fc40003f45270 */
[----:B------:R-:W-:Y:S02]  /*29d0*/  SEL R46, RZ, 0x1, !P6 ;  /* 0x00000001ff2e7807 */ /* 0x000fe40007000000 */
[----:B------:R-:W-:Y:S02]  /*29e0*/  SEL R48, RZ, 0x1, !P2 ;  /* 0x00000001ff307807 */ /* 0x000fe40005000000 */
[----:B------:R-:W-:Y:S02]  /*29f0*/  SEL R49, RZ, 0x1, !P1 ;  /* 0x00000001ff317807 */ /* 0x000fe40004800000 */
[----:B------:R-:W-:Y:S02]  /*2a00*/  SEL R50, RZ, 0x1, !P3 ;  /* 0x00000001ff327807 */ /* 0x000fe40005800000 */
[----:B------:R-:W-:Y:S02]  /*2a10*/  SEL R51, RZ, 0x1, !P0 ;  /* 0x00000001ff337807 */ /* 0x000fe40004000000 */
[----:B------:R-:W-:Y:S01]  /*2a20*/  SEL R52, RZ, 0x1, !P4 ;  /* 0x00000001ff347807 */ /* 0x000fe20006000000 */
[----:B------:R-:W-:Y:S06]  /*2a30*/  @!P5 BRA `(.L_x_1200) ;  /* 0xfffffff40060d947 */ /* 0x000fec000383ffff */
.L_x_1199:
[----:B------:R-:W-:Y:S05]  /*2a40*/  BSYNC.RECONVERGENT B0 ;  /* 0x0000000000007941 */ /* 0x000fea0003800200 */
.L_x_1198:
[----:B------:R-:W-:Y:S01]  /*2a50*/  ISETP.GE.U32.AND P0, PT, R54, R58, PT ;  /* 0x0000003a3600720c */ /* 0x000fe20003f06070 */
[----:B------:R-:W-:-:S12]  /*2a60*/  BSSY.RECONVERGENT B0, `(.L_x_1201) ;  /* 0x0000016000007945 */ /* 0x000fd80003800200 */
[----:B------:R-:W-:Y:S05]  /*2a70*/  @P0 BRA `(.L_x_1202) ;  /* 0x0000000000500947 */ /* 0x000fea0003800000 */
[----:B------:R-:W-:-:S05]  /*2a80*/  SHF.R.U32.HI R29, RZ, 0x2, R54 ;  /* 0x00000002ff1d7819 */ /* 0x000fca0000011636 */
[----:B------:R-:W-:-:S06]  /*2a90*/  IMAD.WIDE.U32 R28, R29, 0x20, R22 ;  /* 0x000000201d1c7825 */ /* 0x000fcc00078e0016 */
[----:B------:R-:W5:Y:S01]  /*2aa0*/  LDG.E.ENL2.256 R28, R32, desc[UR36][R28.64] ;  /* 0xfe0000241c20797e */ /* 0x000f62000812191c */
[----:B------:R-:W-:-:S04]  /*2ab0*/  IADD3 R57, PT, PT, R54, R53, RZ ;  /* 0x0000003536397210 */ /* 0x000fc80007ffe0ff */
[----:B------:R-:W-:-:S13]  /*2ac0*/  ISETP.GE.U32.AND P1, PT, R57, R58, PT ;  /* 0x0000003a3900720c */ /* 0x000fda0003f26070 */
[----:B------:R-:W-:Y:S05]  /*2ad0*/  @P1 BRA `(.L_x_1202) ;  /* 0x0000000000381947 */ /* 0x000fea0003800000 */
[----:B------:R-:W-:-:S05]  /*2ae0*/  SHF.R.U32.HI R13, RZ, 0x2, R57 ;  /* 0x00000002ff0d7819 */ /* 0x000fca0000011639 */
[----:B------:R-:W-:-:S06]  /*2af0*/  IMAD.WIDE.U32 R12, R13, 0x20, R22 ;  /* 0x000000200d0c7825 */ /* 0x000fcc00078e0016 */
[----:B------:R-:W5:Y:S01]  /*2b00*/  LDG.E.ENL2.256 R12, R24, desc[UR36][R12.64] ;  /* 0xfe0000240c18797e */ /* 0x000f62000812190c */
[----:B------:R-:W-:-:S05]  /*2b10*/  IMAD.IADD R57, R57, 0x1, R53 ;  /* 0x0000000139397824 */ /* 0x000fca00078e0235 */
[----:B------:R-:W-:-:S13]  /*2b20*/  ISETP.GE.U32.AND P1, PT, R57, R58, PT ;  /* 0x0000003a3900720c */ /* 0x000fda0003f26070 */
[----:B------:R-:W-:Y:S05]  /*2b30*/  @P1 BRA `(.L_x_1202) ;  /* 0x0000000000201947 */ /* 0x000fea0003800000 */
[----:B------:R-:W-:Y:S01]  /*2b40*/  IMAD.IADD R39, R57, 0x1, R53 ;  /* 0x0000000139277824 */ /* 0x000fe200078e0235 */
[----:B------:R-:W-:-:S04]  /*2b50*/  SHF.R.U32.HI R37, RZ, 0x2, R57 ;  /* 0x00000002ff257819 */ /* 0x000fc80000011639 */
[----:B------:R-:W-:Y:S01]  /*2b60*/  ISETP.GE.U32.AND P1, PT, R39, R58, PT ;  /* 0x0000003a2700720c */ /* 0x000fe20003f26070 */
[----:B------:R-:W-:-:S12]  /*2b70*/  IMAD.WIDE.U32 R36, R37, 0x20, R22 ;  /* 0x0000002025247825 */ /* 0x000fd800078e0016 */
[----:B------:R-:W-:-:S05]  /*2b80*/  @!P1 SHF.R.U32.HI R39, RZ, 0x2, R39 ;  /* 0x00000002ff279819 */ /* 0x000fca0000011627 */
[----:B------:R-:W-:Y:S02]  /*2b90*/  @!P1 IMAD.WIDE.U32 R22, R39, 0x20, R22 ;  /* 0x0000002027169825 */ /* 0x000fe400078e0016 */
[----:B------:R-:W5:Y:S04]  /*2ba0*/  LDG.E.ENL2.256 R36, R40, desc[UR36][R36.64] ;  /* 0xfe0000242428797e */ /* 0x000f680008121924 */
[----:B------:R1:W5:Y:S02]  /*2bb0*/  @!P1 LDG.E.ENL2.256 R4, R8, desc[UR36][R22.64] ;  /* 0xfe0000241608997e */ /* 0x0003640008121904 */
.L_x_1202:
[----:B------:R-:W-:Y:S05]  /*2bc0*/  BSYNC.RECONVERGENT B0 ;  /* 0x0000000000007941 */ /* 0x000fea0003800200 */
.L_x_1201:
[----:B------:R-:W-:Y:S04]  /*2bd0*/  BSSY.RECONVERGENT B0, `(.L_x_1203) ;  /* 0x000006b000007945 */ /* 0x000fe80003800200 */
[----:B------:R-:W-:Y:S05]  /*2be0*/  @P0 BRA `(.L_x_1204) ;  /* 0x0000000400a40947 */ /* 0x000fea0003800000 */
[----:B------:R-:W-:Y:S01]  /*2bf0*/  LOP3.LUT P1, RZ, R56, 0xff, RZ, 0xc0, !PT ;  /* 0x000000ff38ff7812 */ /* 0x000fe2000782c0ff */
[----:B------:R-:W-:Y:S01]  /*2c00*/  IMAD.IADD R54, R54, 0x1, R53 ;  /* 0x0000000136367824 */ /* 0x000fe200078e0235 */
[----:B------:R-:W-:Y:S02]  /*2c10*/  LOP3.LUT P2, RZ, R55, 0xff, RZ, 0xc0, !PT ;  /* 0x000000ff37ff7812 */ /* 0x000fe4000784c0ff */
[----:B------:R-:W-:Y:S02]  /*2c20*/  LOP3.LUT P3, RZ, R0, 0xff, RZ, 0xc0, !PT ;  /* 0x000000ff00ff7812 */ /* 0x000fe4000786c0ff */
[----:B------:R-:W-:Y:S02]  /*2c30*/  LOP3.LUT P4, RZ, R3, 0xff, RZ, 0xc0, !PT ;  /* 0x000000ff03ff7812 */ /* 0x000fe4000788c0ff */
[----:B------:R-:W-:-:S05]  /*2c40*/  PLOP3.LUT P0, PT, PT, PT, PT, 0x80, 0x8 ;  /* 0x000000000008781c */ /* 0x000fca0003f0f070 */
[----:B-----5:R-:W-:Y:S02]  /*2c50*/  @!P1 FSETP.NEU.FTZ.AND P5, PT, R32, RZ, PT ;  /* 0x000000ff2000920b */ /* 0x020fe40003fbd000 */
[----:B------:R-:W-:-:S04]  /*2c60*/  @!P1 FSETP.NEU.FTZ.AND P6, PT, R33, RZ, PT ;  /* 0x000000ff2100920b */ /* 0x000fc80003fdd000 */
        /* <DEDUP_REMOVED lines=18> */
[----:B------:R-:W-:Y:S05]  /*2d90*/  @P4 BRA `(.L_x_1204) ;  /* 0x0000000400384947 */ /* 0x000fea0003800000 */
[----:B------:R-:W-:Y:S02]  /*2da0*/  LOP3.LUT P1, RZ, R18, 0xff, RZ, 0xc0, !PT ;  /* 0x000000ff12ff7812 */ /* 0x000fe4000782c0ff */
[----:B------:R-:W-:Y:S02]  /*2db0*/  LOP3.LUT P2, RZ, R20, 0xff, RZ, 0xc0, !PT ;  /* 0x000000ff14ff7812 */ /* 0x000fe4000784c0ff */
[----:B------:R-:W-:Y:S02]  /*2dc0*/  LOP3.LUT P3, RZ, R21, 0xff, RZ, 0xc0, !PT ;  /* 0x000000ff15ff7812 */ /* 0x000fe4000786c0ff */
[----:B------:R-:W-:Y:S02]  /*2dd0*/  LOP3.LUT P4, RZ, R44, 0xff, RZ, 0xc0, !PT ;  /* 0x000000ff2cff7812 */ /* 0x000fe4000788c0ff */
[----:B------:R-:W-:-:S05]  /*2de0*/  PLOP3.LUT P0, PT, PT, PT, PT, 0x80, 0x8 ;  /* 0x000000000008781c */ /* 0x000fca0003f0f070 */
[----:B------:R-:W-:Y:S02]  /*2df0*/  @!P1 FSETP.NEU.FTZ.AND P5, PT, R24, RZ, PT ;  /* 0x000000ff1800920b */ /* 0x000fe40003fbd000 */
[----:B------:R-:W-:-:S04]  /*2e00*/  @!P1 FSETP.NEU.FTZ.AND P6, PT, R25, RZ, PT ;  /* 0x000000ff1900920b */ /* 0x000fc80003fdd000 */
[----:B------:R-:W-:Y:S02]  /*2e10*/  @!P1 PLOP3.LUT P0, PT, P5, P6, PT, 0xf8, 0x8f ;  /* 0x00000000008f981c */ /* 0x000fe40002f0df70 */
[----:B------:R-:W-:Y:S02]  /*2e20*/  @!P2 FSETP.NEU.FTZ.AND P5, PT, R26, RZ, PT ;  /* 0x000000ff1a00a20b */ /* 0x000fe40003fbd000 */
[----:B------:R-:W-:Y:S02]  /*2e30*/  @!P2 FSETP.NEU.FTZ.AND P6, PT, R27, RZ, PT ;  /* 0x000000ff1b00a20b */ /* 0x000fe40003fdd000 */
[----:B------:R-:W-:Y:S02]  /*2e40*/  PLOP3.LUT P1, PT, PT, PT, PT, 0x80, 0x8 ;  /* 0x000000000008781c */ /* 0x000fe40003f2f070 */
[----:B------:R-:W-:Y:S02]  /*2e50*/  @!P2 PLOP3.LUT P1, PT, P5, P6, PT, 0xf8, 0x8f ;  /* 0x00000000008fa81c */ /* 0x000fe40002f2df70 */
[----:B------:R-:W-:Y:S01]  /*2e60*/  @!P3 FSETP.NEU.FTZ.AND P5, PT, R12, RZ, PT ;  /* 0x000000ff0c00b20b */ /* 0x000fe20003fbd000 */
[----:B------:R-:W-:Y:S01]  /*2e70*/  IMAD.IADD R12, R54, 0x1, R53 ;  /* 0x00000001360c7824 */ /* 0x000fe200078e0235 */
[----:B------:R-:W-:-:S02]  /*2e80*/  @!P3 FSETP.NEU.FTZ.AND P6, PT, R13, RZ, PT ;  /* 0x000000ff0d00b20b */ /* 0x000fc40003fdd000 */
[----:B------:R-:W-:Y:S02]  /*2e90*/  PLOP3.LUT P2, PT, PT, PT, PT, 0x80, 0x8 ;  /* 0x000000000008781c */ /* 0x000fe40003f4f070 */
[----:B------:R-:W-:Y:S02]  /*2ea0*/  @!P3 PLOP3.LUT P2, PT, P5, P6, PT, 0xf8, 0x8f ;  /* 0x00000000008fb81c */ /* 0x000fe40002f4df70 */
[----:B------:R-:W-:Y:S02]  /*2eb0*/  @!P4 FSETP.NEU.FTZ.AND P5, PT, R14, RZ, PT ;  /* 0x000000ff0e00c20b */ /* 0x000fe40003fbd000 */
[----:B------:R-:W-:Y:S02]  /*2ec0*/  @!P4 FSETP.NEU.FTZ.AND P6, PT, R15, RZ, PT ;  /* 0x000000ff0f00c20b */ /* 0x000fe40003fdd000 */
[----:B------:R-:W-:Y:S02]  /*2ed0*/  PLOP3.LUT P3, PT, PT, PT, PT, 0x80, 0x8 ;  /* 0x000000000008781c */ /* 0x000fe40003f6f070 */
[----:B------:R-:W-:-:S02]  /*2ee0*/  @!P4 PLOP3.LUT P3, PT, P5, P6, PT, 0xf8, 0x8f ;  /* 0x00000000008fc81c */ /* 0x000fc40002f6df70 */
        /* <DEDUP_REMOVED lines=10> */
[----:B------:R-:W-:Y:S02]  /*2f90*/  PLOP3.LUT P0, PT, PT, PT, PT, 0x80, 0x8 ;  /* 0x000000000008781c */ /* 0x000fe40003f0f070 */
[----:B------:R-:W-:-:S03]  /*2fa0*/  IADD3 R53, PT, PT, R12, R53, RZ ;  /* 0x000000350c357210 */ /* 0x000fc60007ffe0ff */
[----:B------:R-:W-:Y:S02]  /*2fb0*/  @!P1 FSETP.NEU.FTZ.AND P5, PT, R40, RZ, PT ;  /* 0x000000ff2800920b */ /* 0x000fe40003fbd000 */
        /* <DEDUP_REMOVED lines=40> */
[----:B------:R-:W-:Y:S02]  /*3240*/  SEL R49, RZ, 0x1, !P0 ;  /* 0x00000001ff317807 */ /* 0x000fe40004000000 */
[----:B------:R-:W-:Y:S02]  /*3250*/  SEL R50, RZ, 0x1, !P1 ;  /* 0x00000001ff327807 */ /* 0x000fe40004800000 */
[----:B------:R-:W-:Y:S02]  /*3260*/  SEL R51, RZ, 0x1, !P2 ;  /* 0x00000001ff337807 */ /* 0x000fe40005000000 */
[----:B------:R-:W-:-:S07]  /*3270*/  SEL R52, RZ, 0x1, !P3 ;  /* 0x00000001ff347807 */ /* 0x000fce0005800000 */
.L_x_1204:
[----:B------:R-:W-:Y:S05]  /*3280*/  BSYNC.RECONVERGENT B0 ;  /* 0x0000000000007941 */ /* 0x000fea0003800200 */
.L_x_1203:
        /* <DEDUP_REMOVED lines=9> */
.L_x_1197:
[----:B------:R-:W-:-:S13]  /*3320*/  ISETP.NE.AND P0, PT, R55, 0x1, PT ;  /* 0x000000013700780c */ /* 0x000fda0003f05270 */
        /* <DEDUP_REMOVED lines=23> */
[----:B------:R-:W-:Y:S01]  /*34a0*/  CS2R R4, SRZ ;  /* 0x0000000000047805 */ /* 0x000fe2000001ff00 */
[----:B-1----:R-:W-:Y:S01]  /*34b0*/  IMAD.U32 R54, RZ, RZ, UR4 ;  /* 0x00000004ff367e24 */ /* 0x002fe2000f8e00ff */
[----:B------:R-:W-:Y:S01]  /*34c0*/  MOV R52, UR4 ;  /* 0x0000000400347c02 */ /* 0x000fe20008000f00 */
[----:B------:R-:W-:Y:S01]  /*34d0*/  IMAD.U32 R53, RZ, RZ, UR4 ;  /* 0x00000004ff357e24 */ /* 0x000fe2000f8e00ff */
[----:B------:R-:W-:Y:S01]  /*34e0*/  MOV R46, UR4 ;  /* 0x00000004002e7c02 */ /* 0x000fe20008000f00 */
[----:B------:R-:W-:Y:S01]  /*34f0*/  IMAD.U32 R51, RZ, RZ, UR4 ;  /* 0x00000004ff337e24 */ /* 0x000fe2000f8e00ff */
[----:B------:R-:W-:Y:S01]  /*3500*/  MOV R20, UR4 ;  /* 0x0000000400147c02 */ /* 0x000fe20008000f00 */
[----:B------:R-:W-:Y:S02]  /*3510*/  IMAD.U32 R50, RZ, RZ, UR4 ;  /* 0x00000004ff327e24 */ /* 0x000fe4000f8e00ff */
        /* <DEDUP_REMOVED lines=27> */
.L_x_1208:
[----:B------:R-:W-:-:S05]  /*36d0*/  IMAD R4, R0, R56, RZ ;  /* 0x0000003800047224 */ /* 0x000fca00078e02ff */
[----:B------:R-:W-:-:S05]  /*36e0*/  SHF.R.U32.HI R37, RZ, 0x2, R4 ;  /* 0x00000002ff257819 */ /* 0x000fca0000011604 */
[----:B------:R-:W-:-:S06]  /*36f0*/  IMAD.WIDE.U32 R36, R37, 0x20, R22 ;  /* 0x0000002025247825 */ /* 0x000fcc00078e0016 */
[----:B------:R-:W3:Y:S01]  /*3700*/  LDG.E.ENL2.256 R36, R40, desc[UR36][R36.64] ;  /* 0xfe0000242428797e */ /* 0x000ee20008121924 */
[----:B-1----:R-:W-:-:S04]  /*3710*/  IMAD.IADD R56, R56, 0x1, R55 ;  /* 0x0000000138387824 */ /* 0x002fc800078e0237 */
[----:B------:R-:W-:-:S05]  /*3720*/  IMAD R4, R0, R56, RZ ;  /* 0x0000003800047224 */ /* 0x000fca00078e02ff */
[----:B------:R-:W-:-:S05]  /*3730*/  SHF.R.U32.HI R29, RZ, 0x2, R4 ;  /* 0x00000002ff1d7819 */ /* 0x000fca0000011604 */
[----:B------:R-:W-:-:S06]  /*3740*/  IMAD.WIDE.U32 R28, R29, 0x20, R22 ;  /* 0x000000201d1c7825 */ /* 0x000fcc00078e0016 */
[----:B------:R-:W4:Y:S01]  /*3750*/  LDG.E.ENL2.256 R28, R32, desc[UR36][R28.64] ;  /* 0xfe0000241c20797e */ /* 0x000f22000812191c */
        /* <DEDUP_REMOVED lines=10> */
[----:B------:R-:W5:Y:S01]  /*3800*/  LDG.E.ENL2.256 R12, R24, desc[UR36][R12.64] ;  /* 0xfe0000240c18797e */ /* 0x000f62000812190c */
[----:B------:R-:W-:-:S04]  /*3810*/  IMAD.IADD R56, R56, 0x1, R55 ;  /* 0x0000000138387824 */ /* 0x000fc800078e0237 */
[----:B------:R-:W-:-:S05]  /*3820*/  IMAD R3, R0, R56, RZ ;  /* 0x0000003800037224 */ /* 0x000fca00078e02ff */
        /* <DEDUP_REMOVED lines=150> */
.L_x_1207:
[----:B------:R-:W-:Y:S05]  /*4190*/  BSYNC.RECONVERGENT B0 ;  /* 0x0000000000007941 */ /* 0x000fea0003800200 */
.L_x_1206:
[----:B------:R-:W-:Y:S01]  /*41a0*/  ISETP.GE.U32.AND P0, PT, R56, R58, PT ;  /* 0x0000003a3800720c */ /* 0x000fe20003f06070 */
[----:B------:R-:W-:-:S12]  /*41b0*/  BSSY.RECONVERGENT B0, `(.L_x_1209) ;  /* 0x000001a000007945 */ /* 0x000fd80003800200 */
[----:B------:R-:W-:Y:S05]  /*41c0*/  @P0 BRA `(.L_x_1210) ;  /* 0x0000000000600947 */ /* 0x000fea0003800000 */
[----:B------:R-:W-:-:S05]  /*41d0*/  IMAD R36, R0, R56, RZ ;  /* 0x0000003800247224 */ /* 0x000fca00078e02ff */
[----:B------:R-:W-:-:S05]  /*41e0*/  SHF.R.U32.HI R37, RZ, 0x2, R36 ;  /* 0x00000002ff257819 */ /* 0x000fca0000011624 */
[----:B------:R-:W-:-:S06]  /*41f0*/  IMAD.WIDE.U32 R36, R37, 0x20, R22 ;  /* 0x0000002025247825 */ /* 0x000fcc00078e0016 */
[----:B------:R-:W5:Y:S01]  /*4200*/  LDG.E.ENL2.256 R36, R40, desc[UR36][R36.64] ;  /* 0xfe0000242428797e */ /* 0x000f620008121924 */
[----:B------:R-:W-:-:S05]  /*4210*/  IMAD.IADD R57, R56, 0x1, R55 ;  /* 0x0000000138397824 */ /* 0x000fca00078e0237 */
[----:B------:R-:W-:-:S13]  /*4220*/  ISETP.GE.U32.AND P1, PT, R57, R58, PT ;  /* 0x0000003a3900720c */ /* 0x000fda0003f26070 */
        /* <DEDUP_REMOVED lines=16> */
[----:B------:R-:W5:Y:S04]  /*4330*/  LDG.E.ENL2.256 R12, R24, desc[UR36][R12.64] ;  /* 0xfe0000240c18797e */ /* 0x000f68000812190c */
[----:B------:R1:W5:Y:S02]  /*4340*/  @!P1 LDG.E.ENL2.256 R4, R8, desc[UR36][R22.64] ;  /* 0xfe0000241608997e */ /* 0x0003640008121904 */
.L_x_1210:
[----:B------:R-:W-:Y:S05]  /*4350*/  BSYNC.RECONVERGENT B0 ;  /* 0x0000000000007941 */ /* 0x000fea0003800200 */
.L_x_1209:
        /* <DEDUP_REMOVED lines=29> */
[----:B------:R-:W-:Y:S01]  /*4530*/  LOP3.LUT P1, RZ, R21, 0xff, RZ, 0xc0, !PT ;  /* 0x000000ff15ff7812 */ /* 0x000fe2000782c0ff */
[----:B------:R-:W-:Y:S01]  /*4540*/  IMAD.IADD R0, R0, 0x1, R55 ;  /* 0x0000000100007824 */ /* 0x000fe200078e0237 */
        /* <DEDUP_REMOVED lines=76> */
.L_x_1212:
[----:B------:R-:W-:Y:S05]  /*4a10*/  BSYNC.RECONVERGENT B0 ;  /* 0x0000000000007941 */ /* 0x000fea0003800200 */
.L_x_1211:
        /* <DEDUP_REMOVED lines=9> */
.L_x_1205:
[----:B------:R-:W1:Y:S01]  /*4ab0*/  LDCU UR4, c[0x0][0x390] ;  /* 0x00007200ff0477ac */ /* 0x000e620008000800 */
[----:B------:R-:W2:Y:S01]  /*4ac0*/  LDC.U8 R57, c[0x0][0x381] ;  /* 0x0000e040ff397b82 */ /* 0x000ea20000000000 */
[----:B------:R-:W-:Y:S01]  /*4ad0*/  BSSY.RECONVERGENT B0, `(.L_x_1213) ;  /* 0x00004e8000007945 */ /* 0x000fe20003800200 */
[----:B------:R-:W-:Y:S02]  /*4ae0*/  MOV R53, R3 ;  /* 0x0000000300357202 */ /* 0x000fe40000000f00 */
        /* <DEDUP_REMOVED lines=15> */
[----:B------:R-:W-:Y:S02]  /*4be0*/  CS2R R26, SRZ ;  /* 0x00000000001a7805 */ /* 0x000fe4000001ff00 */
[----:B------:R-:W-:Y:S01]  /*4bf0*/  CS2R R24, SRZ ;  /* 0x0000000000187805 */ /* 0x000fe2000001ff00 */
        /* <DEDUP_REMOVED lines=19> */
[----:B------:R-:W-:Y:S01]  /*4d30*/  VIADD R59, R55, 0xffffffff ;  /* 0xffffffff373b7836 */ /* 0x000fe20000000000 */
[C---:B------:R-:W-:Y:S02]  /*4d40*/  PRMT R52, R57.reuse, 0x7610, R52 ;  /* 0x0000761039347816 */ /* 0x040fe40000000034 */
        /* <DEDUP_REMOVED lines=16> */
[----:B------:R-:W-:-:S07]  /*4e50*/  PRMT R0, R57, 0x7610, R0 ;  /* 0x0000761039007816 */ /* 0x000fce0000000000 */
.L_x_1221:
[----:B------:R-:W-:Y:S01]  /*4e60*/  ISETP.NE.AND P0, PT, R55, RZ, PT ;  /* 0x000000ff3700720c */ /* 0x000fe20003f05270 */
[----:B------:R-:W1:-:S12]  /*4e70*/  LDCU UR4, c[0x0][0x390] ;  /* 0x00007200ff0477ac */ /* 0x000e580008000800 */
[----:B0-----:R-:W-:Y:S05]  /*4e80*/  @P0 BRA `(.L_x_1215) ;  /* 0x0000000000680947 */ /* 0x001fea0003800000 */
[----:B------:R-:W2:Y:S02]  /*4e90*/  LDG.E.ENL2.256 R28, R32, desc[UR36][R60.64] ;  /* 0xfe0000243c20797e */ /* 0x000ea4000812191c */
[----:B--2---:R-:W-:Y:S01]  /*4ea0*/  IMAD.MOV.U32 R39, RZ, RZ, R31 ;  /* 0x000000ffff277224 */ /* 0x004fe200078e001f */
[----:B------:R-:W-:Y:S01]  /*4eb0*/  MOV R37, R29 ;  /* 0x0000001d00257202 */ /* 0x000fe20000000f00 */
[----:B------:R-:W-:Y:S01]  /*4ec0*/  IMAD.MOV.U32 R38, RZ, RZ, R30 ;  /* 0x000000ffff267224 */ /* 0x000fe200078e001e */
[----:B------:R-:W-:Y:S01]  /*4ed0*/  MOV R40, R32 ;  /* 0x0000002000287202 */ /* 0x000fe20000000f00 */
[----:B------:R-:W-:Y:S01]  /*4ee0*/  IMAD.MOV.U32 R36, RZ, RZ, R28 ;  /* 0x000000ffff247224 */ /* 0x000fe200078e001c */
[----:B------:R-:W-:Y:S01]  /*4ef0*/  MOV R15, R35 ;  /* 0x00000023000f7202 */ /* 0x000fe20000000f00 */
[----:B------:R-:W-:Y:S01]  /*4f00*/  IMAD.MOV.U32 R43, RZ, RZ, R35 ;  /* 0x000000ffff2b7224 */ /* 0x000fe200078e0023 */
[----:B------:R-:W-:Y:S01]  /*4f10*/  MOV R22, R30 ;  /* 0x0000001e00167202 */ /* 0x000fe20000000f00 */
[----:B------:R-:W-:Y:S01]  /*4f20*/  IMAD.MOV.U32 R42, RZ, RZ, R34 ;  /* 0x000000ffff2a7224 */ /* 0x000fe200078e0022 */
[----:B------:R-:W-:Y:S01]  /*4f30*/  MOV R25, R33 ;  /* 0x0000002100197202 */ /* 0x000fe20000000f00 */
[----:B------:R-:W-:-:S02]  /*4f40*/  IMAD.MOV.U32 R41, RZ, RZ, R33 ;  /* 0x000000ffff297224 */ /* 0x000fc400078e0021 */
[----:B------:R-:W-:Y:S02]  /*4f50*/  IMAD.MOV.U32 R11, RZ, RZ, R31 ;  /* 0x000000ffff0b7224 */ /* 0x000fe400078e001f */
[----:B------:R-:W-:Y:S02]  /*4f60*/  IMAD.MOV.U32 R10, RZ, RZ, R30 ;  /* 0x000000ffff0a7224 */ /* 0x000fe400078e001e */
[----:B------:R-:W-:Y:S02]  /*4f70*/  IMAD.MOV.U32 R9, RZ, RZ, R29 ;  /* 0x000000ffff097224 */ /* 0x000fe400078e001d */
[----:B------:R-:W-:Y:S02]  /*4f80*/  IMAD.MOV.U32 R8, RZ, RZ, R28 ;  /* 0x000000ffff087224 */ /* 0x000fe400078e001c */
[----:B------:R-:W-:Y:S02]  /*4f90*/  IMAD.MOV.U32 R14, RZ, RZ, R34 ;  /* 0x000000ffff0e7224 */ /* 0x000fe400078e0022 */
[----:B------:R-:W-:-:S02]  /*4fa0*/  IMAD.MOV.U32 R13, RZ, RZ, R33 ;  /* 0x000000ffff0d7224 */ /* 0x000fc400078e0021 */
[----:B------:R-:W-:Y:S02]  /*4fb0*/  IMAD.MOV.U32 R12, RZ, RZ, R32 ;  /* 0x000000ffff0c7224 */ /* 0x000fe400078e0020 */
[----:B------:R-:W-:Y:S02]  /*4fc0*/  IMAD.MOV.U32 R23, RZ, RZ, R31 ;  /* 0x000000ffff177224 */ /* 0x000fe400078e001f */
[----:B------:R-:W-:Y:S02]  /*4fd0*/  IMAD.MOV.U32 R21, RZ, RZ, R29 ;  /* 0x000000ffff157224 */ /* 0x000fe400078e001d */
[----:B------:R-:W-:Y:S02]  /*4fe0*/  IMAD.MOV.U32 R20, RZ, RZ, R28 ;  /* 0x000000ffff147224 */ /* 0x000fe400078e001c */
[----:B------:R-:W-:Y:S02]  /*4ff0*/  IMAD.MOV.U32 R27, RZ, RZ, R35 ;  /* 0x000000ffff1b7224 */ /* 0x000fe400078e0023 */
[----:B------:R-:W-:-:S02]  /*5000*/  IMAD.MOV.U32 R26, RZ, RZ, R34 ;  /* 0x000000ffff1a7224 */ /* 0x000fc400078e0022 */
[----:B------:R-:W-:Y:S01]  /*5010*/  IMAD.MOV.U32 R24, RZ, RZ, R32 ;  /* 0x000000ffff187224 */ /* 0x000fe200078e0020 */
[----:B------:R-:W-:Y:S06]  /*5020*/  BRA `(.L_x_1216) ;  /* 0x0000003c00d87947 */ /* 0x000fec0003800000 */
.L_x_1215:
[----:B------:R-:W2:Y:S01]  /*5030*/  LDCU.64 UR30, c[0x0][0x3c8] ;  /* 0x00007900ff1e77ac */ /* 0x000ea20008000a00 */
[----:B------:R-:W-:Y:S01]  /*5040*/  IMAD.MOV.U32 R8, RZ, RZ, RZ ;  /* 0x000000ffff087224 */ /* 0x000fe200078e00ff */
[----:B------:R-:W-:Y:S01]  /*5050*/  ISETP.NE.AND P0, PT, R59, RZ, PT ;  /* 0x000000ff3b00720c */ /* 0x000fe20003f05270 */
[----:B------:R-:W-:Y:S01]  /*5060*/  IMAD.MOV.U32 R9, RZ, RZ, R53 ;  /* 0x000000ffff097224 */ /* 0x000fe200078e0035 */
[----:B------:R-:W3:Y:S01]  /*5070*/  LDCU UR76, c[0x0][0x3d0] ;  /* 0x00007a00ff4c77ac */ /* 0x000ee20008000800 */
[----:B------:R-:W4:Y:S01]  /*5080*/  LDCU UR5, c[0x0][0x4f4] ;  /* 0x00009e80ff0577ac */ /* 0x000f220008000800 */
[----:B------:R-:W0:Y:S01]  /*5090*/  LDCU UR75, c[0x0][0x3d4] ;  /* 0x00007a80ff4b77ac */ /* 0x000e220008000800 */
[----:B------:R-:W0:Y:S01]  /*50a0*/  LDCU UR74, c[0x0][0x4f8] ;  /* 0x00009f00ff4a77ac */ /* 0x000e220008000800 */
[----:B--2---:R-:W-:Y:S01]  /*50b0*/  IMAD.HI.U32 R8, R53, UR31, R8 ;  /* 0x0000001f35087c27 */ /* 0x004fe2000f8e0008 */
[----:B------:R-:W2:Y:S04]  /*50c0*/  LDCU UR73, c[0x0][0x3e8] ;  /* 0x00007d00ff4977ac */ /* 0x000ea80008000800 */
[----:B---3--:R-:W-:Y:S01]  /*50d0*/  SHF.R.U32.HI R11, RZ, UR76, R8 ;  /* 0x0000004cff0b7c19 */ /* 0x008fe20008011608 */
[----:B------:R-:W3:Y:S04]  /*50e0*/  LDCU UR72, c[0x0][0x4fc] ;  /* 0x00009f80ff4877ac */ /* 0x000ee80008000800 */
[----:B------:R-:W-:Y:S01]  /*50f0*/  IMAD.MOV R8, RZ, RZ, -R11 ;  /* 0x000000ffff087224 */ /* 0x000fe200078e0a0b */
[----:B------:R-:W0:Y:S03]  /*5100*/  LDCU UR71, c[0x0][0x3ec] ;  /* 0x00007d80ff4777ac */ /* 0x000e260008000800 */
        /* <DEDUP_REMOVED lines=52> */
[----:B--234-:R-:W-:Y:S05]  /*5450*/  @!P0 BRA `(.L_x_1217) ;  /* 0x0000000c00688947 */ /* 0x01cfea0003800000 */
        /* <DEDUP_REMOVED lines=204> */
[----:B------:R-:W2:Y:S01]  /*6120*/  @P1 LDC.64 R10, c[0x0][0x4e8] ;  /* 0x00013a00ff0a1b82 */ /* 0x000ea20000000a00 */
[----:B0-----:R-:W-:-:S07]  /*6130*/  IMAD.HI.U32 R12, R20, UR52, R12 ;  /* 0x00000034140c7c27 */ /* 0x001fce000f8e000c */
[----:B------:R-:W0:Y:S01]  /*6140*/  @P1 LDC R14, c[0x0][0x4f0] ;  /* 0x00013c00ff0e1b82 */ /* 0x000e220000000800 */
[----:B------:R-:W-:Y:S01]  /*6150*/  SHF.R.U32.HI R13, RZ, UR53, R12 ;  /* 0x00000035ff0d7c19 */ /* 0x000fe2000801160c */
[----:B------:R-:W-:-:S06]  /*6160*/  @P1 IMAD.MOV.U32 R12, RZ, RZ, RZ ;  /* 0x000000ffff0c1224 */ /* 0x000fcc00078e00ff */
[----:B------:R-:W3:Y:S01]  /*6170*/  @P1 LDC R15, c[0x0][0x554] ;  /* 0x00015500ff0f1b82 */ /* 0x000ee20000000800 */
[----:B------:R-:W-:-:S04]  /*6180*/  IMAD.MOV R9, RZ, RZ, -R13 ;  /* 0x000000ffff097224 */ /* 0x000fc800078e0a0d */
[----:B------:R-:W-:Y:S02]  /*6190*/  IMAD R9, R9, UR27, R20 ;  /* 0x0000001b09097c24 */ /* 0x000fe4000f8e0214 */
[----:B--2---:R-:W-:-:S04]  /*61a0*/  @P1 IMAD.HI.U32 R11, R13, R11, R12 ;  /* 0x0000000b0d0b1227 */ /* 0x004fc800078e000c */
[----:B------:R-:W-:Y:S01]  /*61b0*/  IMAD R8, R9, UR28, R8 ;  /* 0x0000001c09087c24 */ /* 0x000fe2000f8e0208 */
[----:B0-----:R-:W-:-:S05]  /*61c0*/  @P1 SHF.R.U32.HI R11, RZ, R14, R11 ;  /* 0x0000000eff0b1219 */ /* 0x001fca000001160b */
[----:B------:R-:W-:-:S04]  /*61d0*/  @P1 IMAD.MOV R11, RZ, RZ, -R11 ;  /* 0x000000ffff0b1224 */ /* 0x000fc800078e0a0b */
[----:B------:R-:W-:-:S04]  /*61e0*/  @P1 IMAD R13, R11, R10, R13 ;  /* 0x0000000a0b0d1224 */ /* 0x000fc800078e020d */
[----:B---3--:R-:W-:-:S07]  /*61f0*/  @P1 IMAD R8, R13, R15, R8 ;  /* 0x0000000f0d081224 */ /* 0x008fce00078e0208 */
.L_x_1217:
[----:B------:R-:W-:-:S04]  /*6200*/  LOP3.LUT R21, R8, 0xffffffe0, RZ, 0xc0, !PT ;  /* 0xffffffe008157812 */ /* 0x000fc800078ec0ff */
[----:B------:R-:W-:-:S04]  /*6210*/  IADD3 R20, P1, PT, R21, R60, RZ ;  /* 0x0000003c15147210 */ /* 0x000fc80007f3e0ff */
[----:B------:R-:W-:-:S06]  /*6220*/  IADD3.X R21, PT, PT, RZ, R61, RZ, P1, !PT ;  /* 0x0000003dff157210 */ /* 0x000fcc0000ffe4ff */
[----:B------:R-:W5:Y:S01]  /*6230*/  LDG.E.ENL2.256 R20, R24, desc[UR36][R20.64] ;  /* 0xfe0000241418797e */ /* 0x000f620008121914 */
[----:B-1----:R-:W-:Y:S02]  /*6240*/  VIADD R31, R53, UR4 ;  /* 0x00000004351f7c36 */ /* 0x002fe40008000000 */
[----:B------:R-:W-:-:S04]  /*6250*/  IMAD.MOV.U32 R30, RZ, RZ, RZ ;  /* 0x000000ffff1e7224 */ /* 0x000fc800078e00ff */
[----:B------:R-:W-:-:S05]  /*6260*/  IMAD.HI.U32 R8, R31, UR31, R30 ;  /* 0x0000001f1f087c27 */ /* 0x000fca000f8e001e */
[----:B------:R-:W-:-:S05]  /*6270*/  SHF.R.U32.HI R10, RZ, UR76, R8 ;  /* 0x0000004cff0a7c19 */ /* 0x000fca0008011608 */
[----:B------:R-:W-:-:S04]  /*6280*/  IMAD.MOV R9, RZ, RZ, -R10 ;  /* 0x000000ffff097224 */ /* 0x000fc800078e0a0a */
[----:B------:R-:W-:-:S04]  /*6290*/  IMAD R12, R9, UR30, R31 ;  /* 0x0000001e090c7c24 */ /* 0x000fc8000f8e021f */
[----:B------:R-:W-:Y:S01]  /*62a0*/  IMAD R12, R12, UR5, RZ ;  /* 0x000000050c0c7c24 */ /* 0x000fe2000f8e02ff */
        /* <DEDUP_REMOVED lines=230> */
.L_x_1218:
[----:B------:R-:W-:-:S04]  /*7110*/  LOP3.LUT R9, R12, 0xffffffe0, RZ, 0xc0, !PT ;  /* 0xffffffe00c097812 */ /* 0x000fc800078ec0ff */
[----:B------:R-:W-:-:S05]  /*7120*/  IADD3 R8, P1, PT, R9, R60, RZ ;  /* 0x0000003c09087210 */ /* 0x000fca0007f3e0ff */
[----:B------:R-:W-:-:S06]  /*7130*/  IMAD.X R9, RZ, RZ, R61, P1 ;  /* 0x000000ffff097224 */ /* 0x000fcc00008e063d */
[----:B------:R-:W5:Y:S01]  /*7140*/  LDG.E.ENL2.256 R8, R12, desc[UR36][R8.64] ;  /* 0xfe000024080c797e */ /* 0x000f620008121908 */
[----:B------:R-:W-:Y:S01]  /*7150*/  IADD3 R31, PT, PT, R31, UR4, RZ ;  /* 0x000000041f1f7c10 */ /* 0x000fe2000fffe0ff */
        /* <DEDUP_REMOVED lines=236> */
.L_x_1219:
[----:B------:R-:W-:Y:S01]  /*8020*/  LOP3.LUT R37, R34, 0xffffffe0, RZ, 0xc0, !PT ;  /* 0xffffffe022257812 */ /* 0x000fe200078ec0ff */
[----:B------:R-:W1:Y:S03]  /*8030*/  LDCU UR52, c[0x0][0x3c4] ;  /* 0x00007880ff3477ac */ /* 0x000e660008000800 */
[----:B------:R-:W-:-:S05]  /*8040*/  IADD3 R36, P0, PT, R37, R60, RZ ;  /* 0x0000003c25247210 */ /* 0x000fca0007f1e0ff */
[----:B------:R-:W-:-:S06]  /*8050*/  IMAD.X R37, RZ, RZ, R61, P0 ;  /* 0x000000ffff257224 */ /* 0x000fcc00000e063d */
[----:B------:R-:W5:Y:S01]  /*8060*/  LDG.E.ENL2.256 R36, R40, desc[UR36][R36.64] ;  /* 0xfe0000242428797e */ /* 0x000f620008121924 */
[----:B------:R-:W-:Y:S01]  /*8070*/  MOV R30, RZ ;  /* 0x000000ff001e7202 */ /* 0x000fe20000000f00 */
[----:B------:R-:W-:Y:S01]  /*8080*/  VIADD R31, R31, UR4 ;  /* 0x000000041f1f7c36 */ /* 0x000fe20008000000 */
[----:B-1----:R-:W-:-:S03]  /*8090*/  UISETP.NE.AND UP0, UPT, UR52, 0x1, UPT ;  /* 0x000000013400788c */ /* 0x002fc6000bf05270 */
[----:B------:R-:W-:-:S05]  /*80a0*/  IMAD.HI.U32 R28, R31, UR31, R30 ;  /* 0x0000001f1f1c7c27 */ /* 0x000fca000f8e001e */
[----:B------:R-:W-:-:S05]  /*80b0*/  SHF.R.U32.HI R33, RZ, UR76, R28 ;  /* 0x0000004cff217c19 */ /* 0x000fca000801161c */
[----:B------:R-:W-:-:S04]  /*80c0*/  IMAD.MOV R30, RZ, RZ, -R33 ;  /* 0x000000ffff1e7224 */ /* 0x000fc800078e0a21 */
[----:B------:R-:W-:-:S04]  /*80d0*/  IMAD R30, R30, UR30, R31 ;  /* 0x0000001e1e1e7c24 */ /* 0x000fc8000f8e021f */
[----:B------:R-:W-:Y:S01]  /*80e0*/  IMAD R32, R30, UR5, RZ ;  /* 0x000000051e207c24 */ /* 0x000fe2000f8e02ff */
[----:B------:R-:W-:Y:S06]  /*80f0*/  BRA.U !UP0, `(.L_x_1220) ;  /* 0x0000000d08947547 */ /* 0x000fec000b800000 */
        /* <DEDUP_REMOVED lines=224> */
[----:B------:R-:W-:-:S03]  /*8f00*/  IMAD R29, R33, UR27, R34 ;  /* 0x0000001b211d7c24 */ /* 0x000fc6000f8e0222 */
[----:B------:R-:W-:Y:S01]  /*8f10*/  @P0 IADD3 R33, PT, PT, -R30, RZ, RZ ;  /* 0x000000ff1e210210 */ /* 0x000fe20007ffe1ff */
[----:B------:R-:W-:-:S04]  /*8f20*/  IMAD R32, R29, UR28, R32 ;  /* 0x0000001c1d207c24 */ /* 0x000fc8000f8e0220 */
[----:B------:R-:W-:-:S04]  /*8f30*/  @P0 IMAD R31, R28, R33, R31 ;  /* 0x000000211c1f0224 */ /* 0x000fc800078e021f */
[----:B--2---:R-:W-:-:S07]  /*8f40*/  @P0 IMAD R32, R31, R35, R32 ;  /* 0x000000231f200224 */ /* 0x004fce00078e0220 */
.L_x_1220:
[----:B------:R-:W-:-:S04]  /*8f50*/  LOP3.LUT R29, R32, 0xffffffe0, RZ, 0xc0, !PT ;  /* 0xffffffe0201d7812 */ /* 0x000fc800078ec0ff */
[----:B------:R-:W-:-:S05]  /*8f60*/  IADD3 R28, P0, PT, R29, R60, RZ ;  /* 0x0000003c1d1c7210 */ /* 0x000fca0007f1e0ff */
[----:B------:R-:W-:-:S06]  /*8f70*/  IMAD.X R29, RZ, RZ, R61, P0 ;  /* 0x000000ffff1d7224 */ /* 0x000fcc00000e063d */
[----:B------:R-:W5:Y:S02]  /*8f80*/  LDG.E.ENL2.256 R28, R32, desc[UR36][R28.64] ;  /* 0xfe0000241c20797e */ /* 0x000f64000812191c */
.L_x_1216:
[----:B------:R-:W-:Y:S01]  /*8f90*/  LOP3.LUT P3, RZ, R0, 0xff, RZ, 0xc0, !PT ;  /* 0x000000ff00ff7812 */ /* 0x000fe2000786c0ff */
[----:B------:R-:W2:Y:S01]  /*8fa0*/  LDCU UR5, c[0x0][0x388] ;  /* 0x00007100ff0577ac */ /* 0x000ea20008000800 */
[----:B------:R-:W-:Y:S01]  /*8fb0*/  LOP3.LUT P2, RZ, R3, 0xff, RZ, 0xc0, !PT ;  /* 0x000000ff03ff7812 */ /* 0x000fe2000784c0ff */
[----:B-1----:R-:W-:Y:S01]  /*8fc0*/  IMAD.U32 R56, RZ, RZ, UR4 ;  /* 0x00000004ff387e24 */ /* 0x002fe2000f8e00ff */
[----:B------:R-:W-:Y:S02]  /*8fd0*/  PLOP3.LUT P6, PT, PT, PT, PT, 0x80, 0x8 ;  /* 0x000000000008781c */ /* 0x000fe40003fcf070 */
[----:B------:R-:W-:Y:S01]  /*8fe0*/  LOP3.LUT P1, RZ, R4, 0xff, RZ, 0xc0, !PT ;  /* 0x000000ff04ff7812 */ /* 0x000fe2000782c0ff */
[----:B------:R-:W-:Y:S01]  /*8ff0*/  IMAD R53, R56, 0x4, R53 ;  /* 0x0000000438357824 */ /* 0x000fe200078e0235 */
[----:B------:R-:W-:Y:S02]  /*9000*/  LOP3.LUT P0, RZ, R5, 0xff, RZ, 0xc0, !PT ;  /* 0x000000ff05ff7812 */ /* 0x000fe4000780c0ff */
[----:B------:R-:W-:-:S03]  /*9010*/  LOP3.LUT R57, R57, 0xfffff7ff, RZ, 0xc0, !PT ;  /* 0xfffff7ff39397812 */ /* 0x000fc600078ec0ff */
[----:B-----5:R-:W-:Y:S02]  /*9020*/  @!P3 FSETP.NEU.FTZ.AND P4, PT, R24, RZ, PT ;  /* 0x000000ff1800b20b */ /* 0x020fe40003f9d000 */
[----:B------:R-:W-:-:S04]  /*9030*/  @!P3 FSETP.NEU.FTZ.AND P5, PT, R25, RZ, PT ;  /* 0x000000ff1900b20b */ /* 0x000fc80003fbd000 */
[----:B------:R-:W-:Y:S02]  /*9040*/  @!P3 PLOP3.LUT P6, PT, P4, P5, PT, 0xf8, 0x8f ;  /* 0x00000000008fb81c */ /* 0x000fe400027cbf70 */
[----:B------:R-:W-:Y:S02]  /*9050*/  @!P2 FSETP.NEU.FTZ.AND P3, PT, R26, RZ, PT ;  /* 0x000000ff1a00a20b */ /* 0x000fe40003f7d000 */
[----:B------:R-:W-:Y:S02]  /*9060*/  @!P2 FSETP.NEU.FTZ.AND P4, PT, R27, RZ, PT ;  /* 0x000000ff1b00a20b */ /* 0x000fe40003f9d000 */
[----:B------:R-:W-:Y:S02]  /*9070*/  PLOP3.LUT P5, PT, PT, PT, PT, 0x80, 0x8 ;  /* 0x000000000008781c */ /* 0x000fe40003faf070 */
[----:B--2---:R-:W-:-:S05]  /*9080*/  MOV R58, UR5 ;  /* 0x00000005003a7c02 */ /* 0x004fca0008000f00 */
        /* <DEDUP_REMOVED lines=16> */
[----:B------:R-:W-:Y:S02]  /*9190*/  @!P0 FSETP.NEU.FTZ.AND P1, PT, R12, RZ, PT ;  /* 0x000000ff0c00820b */ /* 0x000fe40003f3d000 */
        /* <DEDUP_REMOVED lines=55> */
[----:B------:R-:W-:Y:S02]  /*9510*/  P2R R48, PR, RZ, 0x4 ;  /* 0x00000004ff307803 */ /* 0x000fe40000000000 */
[----:B------:R-:W-:-:S04]  /*9520*/  LOP3.LUT P2, RZ, R57, 0x8, RZ, 0xc0, !PT ;  /* 0x0000000839ff7812 */ /* 0x000fc8000784c0ff */
[----:B------:R-:W-:Y:S02]  /*9530*/  P2R R47, PR, RZ, 0x4 ;  /* 0x00000004ff2f7803 */ /* 0x000fe40000000000 */
[----:B------:R-:W-:Y:S02]  /*9540*/  LOP3.LUT P2, RZ, R57, 0x10, RZ, 0xc0, !PT ;  /* 0x0000001039ff7812 */ /* 0x000fe4000784c0ff */
[----:B------:R-:W-:Y:S02]  /*9550*/  @!P0 FSETP.NEU.FTZ.AND P3, PT, R32, RZ, PT ;  /* 0x000000ff2000820b */ /* 0x000fe40003f7d000 */
[----:B------:R-:W-:Y:S02]  /*9560*/  @!P0 FSETP.NEU.FTZ.AND P4, PT, R33, RZ, PT ;  /* 0x000000ff2100820b */ /* 0x000fe40003f9d000 */
[----:B------:R-:W-:Y:S02]  /*9570*/  P2R R46, PR, RZ, 0x4 ;  /* 0x00000004ff2e7803 */ /* 0x000fe40000000000 */
[----:B------:R-:W-:-:S02]  /*9580*/  @!P0 PLOP3.LUT P1, PT, P3, P4, PT, 0xf8, 0x8f ;  /* 0x00000000008f881c */ /* 0x000fc40001f29f70 */
[----:B------:R-:W-:Y:S02]  /*9590*/  LOP3.LUT P3, RZ, R50, 0xff, RZ, 0xc0, !PT ;  /* 0x000000ff32ff7812 */ /* 0x000fe4000786c0ff */
[C---:B------:R-:W-:Y:S02]  /*95a0*/  LOP3.LUT P2, RZ, R57.reuse, 0x20, RZ, 0xc0, !PT ;  /* 0x0000002039ff7812 */ /* 0x040fe4000784c0ff */
[----:B------:R-:W-:Y:S02]  /*95b0*/  PLOP3.LUT P0, PT, PT, PT, PT, 0x80, 0x8 ;  /* 0x000000000008781c */ /* 0x000fe40003f0f070 */
[----:B------:R-:W-:Y:S02]  /*95c0*/  P2R R44, PR, RZ, 0x4 ;  /* 0x00000004ff2c7803 */ /* 0x000fe40000000000 */
[----:B------:R-:W-:Y:S02]  /*95d0*/  LOP3.LUT P2, RZ, R57, 0x40, RZ, 0xc0, !PT ;  /* 0x0000004039ff7812 */ /* 0x000fe4000784c0ff */
[----:B------:R-:W-:-:S02]  /*95e0*/  SEL R49, RZ, 0x1, !P1 ;  /* 0x00000001ff317807 */ /* 0x000fc40004800000 */
[----:B------:R-:W-:Y:S02]  /*95f0*/  P2R R18, PR, RZ, 0x4 ;  /* 0x00000004ff127803 */ /* 0x000fe40000000000 */
[----:B------:R-:W-:Y:S02]  /*9600*/  @!P3 FSETP.NEU.FTZ.AND P4, PT, R34, RZ, PT ;  /* 0x000000ff2200b20b */ /* 0x000fe40003f9d000 */
[----:B------:R-:W-:Y:S02]  /*9610*/  @!P3 FSETP.NEU.FTZ.AND P5, PT, R35, RZ, PT ;  /* 0x000000ff2300b20b */ /* 0x000fe40003fbd000 */
[----:B------:R-:W-:Y:S02]  /*9620*/  LOP3.LUT P2, RZ, R57, 0x80, RZ, 0xc0, !PT ;  /* 0x0000008039ff7812 */ /* 0x000fe4000784c0ff */
[----:B------:R-:W-:Y:S02]  /*9630*/  @!P3 PLOP3.LUT P0, PT, P4, P5, PT, 0xf8, 0x8f ;  /* 0x00000000008fb81c */ /* 0x000fe4000270bf70 */
[----:B------:R-:W-:-:S02]  /*9640*/  LOP3.LUT P4, RZ, R51, 0xff, RZ, 0xc0, !PT ;  /* 0x000000ff33ff7812 */ /* 0x000fc4000788c0ff */
[----:B------:R-:W-:Y:S02]  /*9650*/  P2R R6, PR, RZ, 0x4 ;  /* 0x00000004ff067803 */ /* 0x000fe40000000000 */
[C---:B------:R-:W-:Y:S02]  /*9660*/  LOP3.LUT P2, RZ, R57.reuse, 0x100, RZ, 0xc0, !PT ;  /* 0x0000010039ff7812 */ /* 0x040fe4000784c0ff */
[----:B------:R-:W-:Y:S02]  /*9670*/  PLOP3.LUT P3, PT, PT, PT, PT, 0x80, 0x8 ;  /* 0x000000000008781c */ /* 0x000fe40003f6f070 */
[----:B------:R-:W-:Y:S02]  /*9680*/  P2R R5, PR, RZ, 0x4 ;  /* 0x00000004ff057803 */ /* 0x000fe40000000000 */
[----:B------:R-:W-:Y:S02]  /*9690*/  LOP3.LUT P2, RZ, R57, 0x200, RZ, 0xc0, !PT ;  /* 0x0000020039ff7812 */ /* 0x000fe4000784c0ff */
[----:B------:R-:W-:-:S02]  /*96a0*/  SEL R50, RZ, 0x1, !P0 ;  /* 0x00000001ff327807 */ /* 0x000fc40004000000 */
[----:B------:R-:W-:Y:S02]  /*96b0*/  @!P4 FSETP.NEU.FTZ.AND P5, PT, R28, RZ, PT ;  /* 0x000000ff1c00c20b */ /* 0x000fe40003fbd000 */
[----:B------:R-:W-:Y:S02]  /*96c0*/  @!P4 FSETP.NEU.FTZ.AND P6, PT, R29, RZ, PT ;  /* 0x000000ff1d00c20b */ /* 0x000fe40003fdd000 */
[----:B------:R-:W-:Y:S02]  /*96d0*/  P2R R4, PR, RZ, 0x4 ;  /* 0x00000004ff047803 */ /* 0x000fe40000000000 */
[----:B------:R-:W-:Y:S02]  /*96e0*/  @!P4 PLOP3.LUT P3, PT, P5, P6, PT, 0xf8, 0x8f ;  /* 0x00000000008fc81c */ /* 0x000fe40002f6df70 */
[----:B------:R-:W-:Y:S02]  /*96f0*/  LOP3.LUT P5, RZ, R52, 0xff, RZ, 0xc0, !PT ;  /* 0x000000ff34ff7812 */ /* 0x000fe400078ac0ff */
[----:B------:R-:W-:-:S02]  /*9700*/  LOP3.LUT P2, RZ, R57, 0x400, RZ, 0xc0, !PT ;  /* 0x0000040039ff7812 */ /* 0x000fc4000784c0ff */
[----:B------:R-:W-:Y:S02]  /*9710*/  PLOP3.LUT P4, PT, PT, PT, PT, 0x80, 0x8 ;  /* 0x000000000008781c */ /* 0x000fe40003f8f070 */
[----:B------:R-:W-:Y:S02]  /*9720*/  P2R R3, PR, RZ, 0x4 ;  /* 0x00000004ff037803 */ /* 0x000fe40000000000 */
[----:B------:R-:W-:Y:S02]  /*9730*/  LOP3.LUT P2, RZ, R57, 0x800, RZ, 0xc0, !PT ;  /* 0x0000080039ff7812 */ /* 0x000fe4000784c0ff */
[----:B------:R-:W-:Y:S02]  /*9740*/  SEL R51, RZ, 0x1, !P3 ;  /* 0x00000001ff337807 */ /* 0x000fe40005800000 */
[----:B------:R-:W-:Y:S02]  /*9750*/  P2R R0, PR, RZ, 0x4 ;  /* 0x00000004ff007803 */ /* 0x000fe40000000000 */
[----:B------:R-:W-:-:S02]  /*9760*/  @!P5 FSETP.NEU.FTZ.AND P2, PT, R30, RZ, PT ;  /* 0x000000ff1e00d20b */ /* 0x000fc40003f5d000 */
[----:B------:R-:W-:-:S04]  /*9770*/  @!P5 FSETP.NEU.FTZ.AND P6, PT, R31, RZ, PT ;  /* 0x000000ff1f00d20b */ /* 0x000fc80003fdd000 */
[----:B------:R-:W-:Y:S02]  /*9780*/  @!P5 PLOP3.LUT P4, PT, P2, P6, PT, 0xf8, 0x8f ;  /* 0x00000000008fd81c */ /* 0x000fe4000178df70 */
[----:B------:R-:W-:Y:S02]  /*9790*/  ISETP.NE.AND P2, PT, R0, RZ, PT ;  /* 0x000000ff0000720c */ /* 0x000fe40003f45270 */
[----:B------:R-:W-:Y:S02]  /*97a0*/  LOP3.LUT P5, RZ, R57, 0x4, RZ, 0xc0, !PT ;  /* 0x0000000439ff7812 */ /* 0x000fe400078ac0ff */
[----:B------:R-:W-:Y:S02]  /*97b0*/  SEL R0, RZ, 0x1, !P2 ;  /* 0x00000001ff007807 */ /* 0x000fe40005000000 */
[----:B------:R-:W-:Y:S02]  /*97c0*/  ISETP.NE.AND P2, PT, R3, RZ, PT ;  /* 0x000000ff0300720c */ /* 0x000fe40003f45270 */
[----:B------:R-:W-:-:S02]  /*97d0*/  LOP3.LUT P6, RZ, R57, 0x1, RZ, 0xc0, !PT ;  /* 0x0000000139ff7812 */ /* 0x000fc400078cc0ff */
[----:B------:R-:W-:Y:S02]  /*97e0*/  SEL R3, RZ, 0x1, !P2 ;  /* 0x00000001ff037807 */ /* 0x000fe40005000000 */
[----:B------:R-:W-:Y:S02]  /*97f0*/  ISETP.NE.AND P2, PT, R4, RZ, PT ;  /* 0x000000ff0400720c */ /* 0x000fe40003f45270 */
[----:B------:R-:W-:Y:S02]  /*9800*/  SEL R52, RZ, 0x1, !P4 ;  /* 0x00000001ff347807 */ /* 0x000fe40006000000 */
        /* <DEDUP_REMOVED lines=9> */
[----:B------:R-:W-:Y:S02]  /*98a0*/  ISETP.NE.AND P2, PT, R46, RZ, PT ;  /* 0x000000ff2e00720c */ /* 0x000fe40003f45270 */
[----:B------:R-:W-:Y:S02]  /*98b0*/  SEL R46, RZ, 0x1, !P5 ;  /* 0x00000001ff2e7807 */ /* 0x000fe40006800000 */
[----:B------:R-:W-:Y:S02]  /*98c0*/  SEL R18, RZ, 0x1, !P2 ;  /* 0x00000001ff127807 */ /* 0x000fe40005000000 */
[----:B------:R-:W-:Y:S01]  /*98d0*/  ISETP.NE.AND P2, PT, R47, RZ, PT ;  /* 0x000000ff2f00720c */ /* 0x000fe20003f45270 */
[----:B------:R-:W-:-:S03]  /*98e0*/  IMAD R47, R56, 0x3, R53 ;  /* 0x00000003382f7824 */ /* 0x000fc600078e0235 */
[----:B------:R-:W-:Y:S02]  /*98f0*/  SEL R44, RZ, 0x1, !P2 ;  /* 0x00000001ff2c7807 */ /* 0x000fe40005000000 */
[----:B------:R-:W-:Y:S02]  /*9900*/  ISETP.GE.U32.AND P5, PT, R47, R58, PT ;  /* 0x0000003a2f00720c */ /* 0x000fe40003fa6070 */
[----:B------:R-:W-:Y:S02]  /*9910*/  ISETP.NE.AND P2, PT, R48, RZ, PT ;  /* 0x000000ff3000720c */ /* 0x000fe40003f45270 */
[----:B------:R-:W-:Y:S02]  /*9920*/  SEL R47, RZ, 0x1, !P6 ;  /* 0x00000001ff2f7807 */ /* 0x000fe40007000000 */
[----:B------:R-:W-:-:S07]  /*9930*/  SEL R48, RZ, 0x1, !P2 ;  /* 0x00000001ff307807 */ /* 0x000fce0005000000 */
[----:B------:R-:W-:Y:S05]  /*9940*/  @!P5 BRA `(.L_x_1221) ;  /* 0xffffffb40044d947 */ /* 0x000fea000383ffff */
.L_x_1214:
[----:B0-----:R-:W-:Y:S05]  /*9950*/  BSYNC.RECONVERGENT B0 ;  /* 0x0000000000007941 */ /* 0x001fea0003800200 */
.L_x_1213:
        /* <DEDUP_REMOVED lines=284> */
.L_x_1225:
[----:B------:R-:W-:Y:S01]  /*ab20*/  SHF.R.U32.HI R24, RZ, 0x5, R24 ;  /* 0x00000005ff187819 */ /* 0x000fe20000011618 */
[----:B------:R-:W-:-:S07]  /*ab30*/  IMAD.MOV.U32 R25, RZ, RZ, RZ ;  /* 0x000000ffff197224 */ /* 0x000fce00078e00ff */
.L_x_1224:
[----:B------:R-:W0:Y:S02]  /*ab40*/  LDCU.64 UR4, c[0x0][0x750] ;  /* 0x0000ea00ff0477ac */ /* 0x000e240008000a00 */
[----:B0-----:R-:W-:-:S05]  /*ab50*/  IADD3 R61, P1, PT, R54, UR4, RZ ;  /* 0x00000004363d7c10 */ /* 0x001fca000ff3e0ff */
[----:B------:R-:W-:Y:S01]  /*ab60*/  IMAD.X R60, RZ, RZ, UR5, P1 ;  /* 0x00000005ff3c7e24 */ /* 0x000fe200088e06ff */
[----:B------:R-:W-:-:S04]  /*ab70*/  LEA R20, P1, R24, R61, 0x5 ;  /* 0x0000003d18147211 */ /* 0x000fc800078228ff */
[----:B------:R-:W-:-:S06]  /*ab80*/  LEA.HI.X R21, R24, R60, R25, 0x5, P1 ;  /* 0x0000003c18157211 */ /* 0x000fcc00008f2c19 */
[----:B------:R-:W5:Y:S01]  /*ab90*/  LDG.E.ENL2.256 R20, R24, desc[UR36][R20.64] ;  /* 0xfe0000241418797e */ /* 0x000f620008121914 */
        /* <DEDUP_REMOVED lines=278> */
.L_x_1227:
[----:B------:R-:W-:Y:S01]  /*bd00*/  SHF.R.U32.HI R12, RZ, 0x5, R12 ;  /* 0x00000005ff0c7819 */ /* 0x000fe2000001160c */
[----:B------:R-:W-:-:S07]  /*bd10*/  IMAD.MOV.U32 R13, RZ, RZ, RZ ;  /* 0x000000ffff0d7224 */ /* 0x000fce00078e00ff */
.L_x_1226:
        /* <DEDUP_REMOVED lines=281> */
.L_x_1229:
[----:B------:R-:W-:Y:S01]  /*ceb0*/  SHF.R.U32.HI R40, RZ, 0x5, R40 ;  /* 0x00000005ff287819 */ /* 0x000fe20000011628 */
[----:B------:R-:W-:-:S07]  /*cec0*/  IMAD.MOV.U32 R41, RZ, RZ, RZ ;  /* 0x000000ffff297224 */ /* 0x000fce00078e00ff */
.L_x_1228:
        /* <DEDUP_REMOVED lines=281> */
.L_x_1231:
[----:B------:R-:W-:Y:S01]  /*e060*/  SHF.R.U32.HI R32, RZ, 0x5, R32 ;  /* 0x00000005ff207819 */ /* 0x000fe20000011620 */
[----:B------:R-:W-:-:S07]  /*e070*/  IMAD.MOV.U32 R33, RZ, RZ, RZ ;  /* 0x000000ffff217224 */ /* 0x000fce00078e00ff */
.L_x_1230:
[----:B------:R-:W-:-:S04]  /*e080*/  LEA R28, P0, R32, R61, 0x5 ;  /* 0x0000003d201c7211 */ /* 0x000fc800078028ff */
[----:B------:R-:W-:-:S06]  /*e090*/  LEA.HI.X R29, R32, R60, R33, 0x5, P0 ;  /* 0x0000003c201d7211 */ /* 0x000fcc00000f2c21 */
[----:B------:R-:W5:Y:S03]  /*e0a0*/  LDG.E.ENL2.256 R28, R32, desc[UR36][R28.64] ;  /* 0xfe0000241c20797e */ /* 0x000f66000812191c */
.L_x_1223:
[----:B------:R-:W-:Y:S05]  /*e0b0*/  BSYNC.RECONVERGENT B0 ;  /* 0x0000000000007941 */ /* 0x000fea0003800200 */
.L_x_1222:
[----:B------:R-:W-:Y:S01]  /*e0c0*/  ISETP.GE.U32.AND P0, PT, R53, R58, PT ;  /* 0x0000003a3500720c */ /* 0x000fe20003f06070 */
[----:B------:R-:W-:-:S12]  /*e0d0*/  BSSY.RECONVERGENT B0, `(.L_x_1232) ;  /* 0x000006b000007945 */ /* 0x000fd80003800200 */
[----:B------:R-:W-:Y:S05]  /*e0e0*/  @P0 BRA `(.L_x_1233) ;  /* 0x0000000400a40947 */ /* 0x000fea0003800000 */
[----:B------:R-:W-:Y:S02]  /*e0f0*/  LOP3.LUT P1, RZ, R0, 0xff, RZ, 0xc0, !PT ;  /* 0x000000ff00ff7812 */ /* 0x000fe4000782c0ff */
[----:B------:R-:W-:Y:S02]  /*e100*/  LOP3.LUT P2, RZ, R3, 0xff, RZ, 0xc0, !PT ;  /* 0x000000ff03ff7812 */ /* 0x000fe4000784c0ff */
[----:B------:R-:W-:Y:S02]  /*e110*/  LOP3.LUT P3, RZ, R4, 0xff, RZ, 0xc0, !PT ;  /* 0x000000ff04ff7812 */ /* 0x000fe4000786c0ff */
[----:B------:R-:W-:Y:S02]  /*e120*/  LOP3.LUT P4, RZ, R5, 0xff, RZ, 0xc0, !PT ;  /* 0x000000ff05ff7812 */ /* 0x000fe4000788c0ff */
[----:B------:R-:W-:Y:S02]  /*e130*/  PLOP3.LUT P0, PT, PT, PT, PT, 0x80, 0x8 ;  /* 0x000000000008781c */ /* 0x000fe40003f0f070 */
[----:B------:R-:W-:-:S03]  /*e140*/  IADD3 R53, PT, PT, R53, R56, RZ ;  /* 0x0000003835357210 */ /* 0x000fc60007ffe0ff */
        /* <DEDUP_REMOVED lines=34> */
[----:B------:R-:W-:Y:S01]  /*e370*/  @!P3 FSETP.NEU.FTZ.AND P6, PT, R9, RZ, PT ;  /* 0x000000ff0900b20b */ /* 0x000fe20003fdd000 */
[----:B------:R-:W-:Y:S01]  /*e380*/  IMAD.IADD R9, R53, 0x1, R56 ;  /* 0x0000000135097824 */ /* 0x000fe200078e0238 */
        /* <DEDUP_REMOVED lines=63> */
.L_x_1233:
[----:B------:R-:W-:Y:S05]  /*e780*/  BSYNC.RECONVERGENT B0 ;  /* 0x0000000000007941 */ /* 0x000fea0003800200 */
.L_x_1232:
        /* <DEDUP_REMOVED lines=8> */
.L_x_1196:
[----:B-----5:R-:W-:Y:S02]  /*e810*/  SEL R24, RZ, 0x1, !P3 ;  /* 0x00000001ff187807 */ /* 0x020fe40005800000 */
[----:B------:R-:W-:Y:S02]  /*e820*/  SEL R25, RZ, 0x1, !P2 ;  /* 0x00000001ff197807 */ /* 0x000fe40005000000 */
[----:B------:R-:W-:Y:S02]  /*e830*/  SEL R26, RZ, 0x1, !P1 ;  /* 0x00000001ff1a7807 */ /* 0x000fe40004800000 */
[----:B------:R-:W-:-:S07]  /*e840*/  SEL R27, RZ, 0x1, !P0 ;  /* 0x00000001ff1b7807 */ /* 0x000fce0004000000 */
.L_x_1181:
[----:B------:R-:W-:Y:S05]  /*e850*/  BSYNC.RECONVERGENT B6 ;  /* 0x0000000000067941 */ /* 0x000fea0003800200 */
.L_x_1180:
[----:B------:R-:W2:Y:S02]  /*e860*/  LDCU UR4, c[0x0][0x3a0] ;  /* 0x00007400ff0477ac */ /* 0x000ea40008000800 */
[----:B--2---:R-:W-:-:S09]  /*e870*/  UISETP.NE.AND UP0, UPT, UR4, URZ, UPT ;  /* 0x000000ff0400728c */ /* 0x004fd2000bf05270 */
[----:B------:R-:W-:Y:S05]  /*e880*/  BRA.U !UP0, `(.L_x_1234) ;  /* 0x0000000108c87547 */ /* 0x000fea000b800000 */
[----:B------:R-:W2:Y:S01]  /*e890*/  S2R R8, SR_CgaCtaId ;  /* 0x0000000000087919 */ /* 0x000ea20000008800 */
[----:B------:R-:W3:Y:S01]  /*e8a0*/  LDC R10, c[0x0][0x360] ;  /* 0x0000d800ff0a7b82 */ /* 0x000ee20000000800 */
[----:B------:R-:W-:Y:S02]  /*e8b0*/  MOV R0, 0x400 ;  /* 0x0000040000007802 */ /* 0x000fe40000000f00 */
[----:B------:R-:W-:Y:S02]  /*e8c0*/  LOP3.LUT R4, R24, 0xffff, RZ, 0xc0, !PT ;  /* 0x0000ffff18047812 */ /* 0x000fe400078ec0ff */
[----:B------:R-:W-:Y:S01]  /*e8d0*/  LOP3.LUT R5, R25, 0xffff, RZ, 0xc0, !PT ;  /* 0x0000ffff19057812 */ /* 0x000fe200078ec0ff */
[----:B------:R-:W-:Y:S01]  /*e8e0*/  VIADD R3, R0, 0x10 ;  /* 0x0000001000037836 */ /* 0x000fe20000000000 */
[----:B------:R-:W-:Y:S01]  /*e8f0*/  LOP3.LUT R6, R26, 0xffff, RZ, 0xc0, !PT ;  /* 0x0000ffff1a067812 */ /* 0x000fe200078ec0ff */
[----:B------:R-:W4:Y:S01]  /*e900*/  LDC R9, c[0x0][0x364] ;  /* 0x0000d900ff097b82 */ /* 0x000f220000000800 */
[----:B------:R-:W-:-:S02]  /*e910*/  LOP3.LUT R7, R27, 0xffff, RZ, 0xc0, !PT ;  /* 0x0000ffff1b077812 */ /* 0x000fc400078ec0ff */
[----:B------:R-:W-:Y:S02]  /*e920*/  PRMT R4, R5, 0x3340, R4 ;  /* 0x0000334005047816 */ /* 0x000fe40000000004 */
[----:B------:R-:W-:-:S04]  /*e930*/  PRMT R7, R7, 0x3340, R6 ;  /* 0x0000334007077816 */ /* 0x000fc80000000006 */
[----:B------:R-:W-:Y:S01]  /*e940*/  PRMT R7, R7, 0x5410, R4 ;  /* 0x0000541007077816 */ /* 0x000fe20000000004 */
[----:B---3--:R-:W-:Y:S01]  /*e950*/  IMAD R0, R16, R10, R19 ;  /* 0x0000000a10007224 */ /* 0x008fe200078e0213 */
[----:B--2---:R-:W-:Y:S02]  /*e960*/  LEA R3, R8, R3, 0x18 ;  /* 0x0000000308037211 */ /* 0x004fe400078ec0ff */
[----:B----4-:R-:W-:Y:S02]  /*e970*/  ISETP.GE.U32.AND P0, PT, R9, 0x2, PT ;  /* 0x000000020900780c */ /* 0x010fe40003f06070 */
[----:B------:R-:W-:-:S05]  /*e980*/  LEA R0, R0, R3, 0x2 ;  /* 0x0000000300007211 */ /* 0x000fca00078e10ff */
[----:B------:R2:W-:Y:S06]  /*e990*/  STS [R0], R7 ;  /* 0x0000000700007388 */ /* 0x0005ec0000000800 */
[----:B------:R-:W-:Y:S05]  /*e9a0*/  @!P0 BRA `(.L_x_1234) ;  /* 0x0000000000808947 */ /* 0x000fea0003800000 */
[----:B------:R-:W-:-:S07]  /*e9b0*/  IMAD.MOV.U32 R4, RZ, RZ, R9 ;  /* 0x000000ffff047224 */ /* 0x000fce00078e0009 */
.L_x_1237:
        /* <DEDUP_REMOVED lines=8> */
[----:B---3--:R-:W-:Y:S05]  /*ea40*/  @P0 BRA `(.L_x_1236) ;  /* 0x00000000004c0947 */ /* 0x008fea0003800000 */
[----:B------:R-:W-:-:S04]  /*ea50*/  IMAD R4, R6, R10, R19 ;  /* 0x0000000a06047224 */ /* 0x000fc800078e0213 */
[----:B------:R-:W-:-:S06]  /*ea60*/  IMAD R4, R4, 0x4, R3 ;  /* 0x0000000404047824 */ /* 0x000fcc00078e0203 */
[----:B------:R-:W3:Y:S02]  /*ea70*/  LDS R4, [R4] ;  /* 0x0000000004047984 */ /* 0x000ee40000000800 */
[C---:B---3--:R-:W-:Y:S02]  /*ea80*/  PRMT R6, R4.reuse, 0x7770, RZ ;  /* 0x0000777004067816 */ /* 0x048fe400000000ff */
[C---:B------:R-:W-:Y:S02]  /*ea90*/  PRMT R8, R4.reuse, 0x7772, RZ ;  /* 0x0000777204087816 */ /* 0x040fe400000000ff */
[C---:B--2---:R-:W-:Y:S02]  /*eaa0*/  PRMT R7, R4.reuse, 0x7773, RZ ;  /* 0x0000777304077816 */ /* 0x044fe400000000ff */
        /* <DEDUP_REMOVED lines=13> */
.L_x_1236:
[----:B------:R-:W-:Y:S05]  /*eb80*/  BSYNC.RECONVERGENT B0 ;  /* 0x0000000000007941 */ /* 0x000fea0003800200 */
.L_x_1235:
[----:B------:R-:W-:Y:S01]  /*eb90*/  MOV R4, R11 ;  /* 0x0000000b00047202 */ /* 0x000fe20000000f00 */
[----:B------:R-:W-:Y:S06]  /*eba0*/  @P4 BRA `(.L_x_1237) ;  /* 0xfffffffc00844947 */ /* 0x000fec000383ffff */
.L_x_1234:
[----:B------:R-:W4:Y:S02]  /*ebb0*/  LDCU UR4, c[0x0][0x39c] ;  /* 0x00007380ff0477ac */ /* 0x000f240008000800 */
[----:B----4-:R-:W-:-:S09]  /*ebc0*/  UISETP.NE.AND UP0, UPT, UR4, URZ, UPT ;  /* 0x000000ff0400728c */ /* 0x010fd2000bf05270 */
[----:B------:R-:W-:Y:S05]  /*ebd0*/  BRA.U !UP0, `(.L_x_1238) ;  /* 0x0000000508547547 */ /* 0x000fea000b800000 */
[----:B------:R-:W4:Y:S02]  /*ebe0*/  LDC R10, c[0x0][0x360] ;  /* 0x0000d800ff0a7b82 */ /* 0x000f240000000800 */
[----:B----4-:R-:W-:Y:S01]  /*ebf0*/  ISETP.GE.U32.AND P0, PT, R10, 0x21, PT ;  /* 0x000000210a00780c */ /* 0x010fe20003f06070 */
[----:B--23--:R-:W-:-:S12]  /*ec00*/  IMAD.MOV.U32 R0, RZ, RZ, R10 ;  /* 0x000000ffff007224 */ /* 0x00cfd800078e000a */
[----:B------:R-:W-:Y:S05]  /*ec10*/  @!P0 BRA `(.L_x_1239) ;  /* 0x0000000000c08947 */ /* 0x000fea0003800000 */
[----:B------:R-:W2:Y:S01]  /*ec20*/  S2UR UR5, SR_CgaCtaId ;  /* 0x00000000000579c3 */ /* 0x000ea20000008800 */
        /* <DEDUP_REMOVED lines=17> */
.L_x_1242:
        /* <DEDUP_REMOVED lines=9> */
[----:B------:R-:W-:-:S06]  /*edd0*/  IMAD R4, R12, 0x4, R3 ;  /* 0x000000040c047824 */ /* 0x000fcc00078e0203 */
[----:B------:R-:W2:Y:S02]  /*ede0*/  LDS R4, [R4] ;  /* 0x0000000004047984 */ /* 0x000ea40000000800 */
[C---:B--2---:R-:W-:Y:S02]  /*edf0*/  PRMT R6, R4.reuse, 0x7770, RZ ;  /* 0x0000777004067816 */ /* 0x044fe400000000ff */
        /* <DEDUP_REMOVED lines=15> */
.L_x_1241:
[----:B------:R-:W-:Y:S05]  /*eef0*/  BSYNC.RECONVERGENT B0 ;  /* 0x0000000000007941 */ /* 0x000fea0003800200 */
.L_x_1240:
[----:B--2---:R-:W-:Y:S01]  /*ef00*/  IMAD.MOV.U32 R4, RZ, RZ, R12 ;  /* 0x000000ffff047224 */ /* 0x004fe200078e000c */
[----:B------:R-:W-:Y:S06]  /*ef10*/  @P4 BRA `(.L_x_1242) ;  /* 0xfffffffc00884947 */ /* 0x000fec000383ffff */
.L_x_1239:
[----:B------:R-:W-:Y:S01]  /*ef20*/  ISETP.GE.U32.AND P0, PT, R0, 0x2, PT ;  /* 0x000000020000780c */ /* 0x000fe20003f06070 */
[----:B------:R-:W-:Y:S05]  /*ef30*/  WARPSYNC.ALL ;  /* 0x0000000000007948 */ /* 0x000fea0003800000 */
[----:B------:R-:W-:Y:S07]  /*ef40*/  BAR.SYNC.DEFER_BLOCKING 0x0 ;  /* 0x0000000000007b1d */ /* 0x000fee0000010000 */
[----:B------:R-:W-:Y:S05]  /*ef50*/  @!P0 BRA `(.L_x_1238) ;  /* 0x0000000000748947 */ /* 0x000fea0003800000 */
[----:B--2---:R-:W-:-:S07]  /*ef60*/  IMAD.MOV.U32 R3, RZ, RZ, 0x1 ;  /* 0x00000001ff037424 */ /* 0x004fce00078e00ff */
.L_x_1243:
[----:B------:R-:W-:Y:S02]  /*ef70*/  LOP3.LUT R5, R26, 0xffff, RZ, 0xc0, !PT ;  /* 0x0000ffff1a057812 */ /* 0x000fe400078ec0ff */
[----:B------:R-:W-:Y:S02]  /*ef80*/  LOP3.LUT R6, R25, 0xffff, RZ, 0xc0, !PT ;  /* 0x0000ffff19067812 */ /* 0x000fe400078ec0ff */
[----:B------:R-:W-:Y:S02]  /*ef90*/  LOP3.LUT R4, R27, 0xffff, RZ, 0xc0, !PT ;  /* 0x0000ffff1b047812 */ /* 0x000fe400078ec0ff */
[----:B------:R-:W-:Y:S02]  /*efa0*/  LOP3.LUT R7, R24, 0xffff, RZ, 0xc0, !PT ;  /* 0x0000ffff18077812 */ /* 0x000fe400078ec0ff */
[----:B------:R-:W-:Y:S02]  /*efb0*/  PRMT R5, R5, 0x8880, RZ ;  /* 0x0000888005057816 */ /* 0x000fe400000000ff */
[----:B------:R-:W-:-:S02]  /*efc0*/  PRMT R8, R6, 0x8880, RZ ;  /* 0x0000888006087816 */ /* 0x000fc400000000ff */
[----:B------:R-:W-:Y:S02]  /*efd0*/  PRMT R4, R4, 0x8880, RZ ;  /* 0x0000888004047816 */ /* 0x000fe400000000ff */
[----:B------:R-:W-:Y:S02]  /*efe0*/  PRMT R10, R7, 0x8880, RZ ;  /* 0x00008880070a7816 */ /* 0x000fe400000000ff */
[----:B------:R-:W-:Y:S01]  /*eff0*/  MOV R6, R5 ;  /* 0x0000000500067202 */ /* 0x000fe20000000f00 */
[----:B------:R-:W2:Y:S01]  /*f000*/  SHFL.DOWN PT, R8, R8, R3, 0x1f ;  /* 0x08001f0308087589 */ /* 0x000ea200000e0000 */
[----:B------:R-:W-:Y:S02]  /*f010*/  LOP3.LUT P0, RZ, R27, 0xff, RZ, 0xc0, !PT ;  /* 0x000000ff1bff7812 */ /* 0x000fe4000780c0ff */
[----:B------:R-:W-:Y:S01]  /*f020*/  LOP3.LUT P1, RZ, R26, 0xff, RZ, 0xc0, !PT ;  /* 0x000000ff1aff7812 */ /* 0x000fe2000782c0ff */
[----:B------:R-:W3:Y:S01]  /*f030*/  SHFL.DOWN PT, R4, R4, R3, 0x1f ;  /* 0x08001f0304047589 */ /* 0x000ee200000e0000 */
[----:B------:R-:W-:-:S02]  /*f040*/  LOP3.LUT P2, RZ, R25, 0xff, RZ, 0xc0, !PT ;  /* 0x000000ff19ff7812 */ /* 0x000fc4000784c0ff */
[----:B------:R-:W-:Y:S01]  /*f050*/  LOP3.LUT P3, RZ, R24, 0xff, RZ, 0xc0, !PT ;  /* 0x000000ff18ff7812 */ /* 0x000fe2000786c0ff */
[----:B------:R-:W4:Y:S04]  /*f060*/  SHFL.DOWN PT, R6, R6, R3, 0x1f ;  /* 0x08001f0306067589 */ /* 0x000f2800000e0000 */
[----:B------:R5:W0:Y:S02]  /*f070*/  SHFL.DOWN PT, R10, R10, R3, 0x1f ;  /* 0x08001f030a0a7589 */ /* 0x000a2400000e0000 */
[----:B-----5:R-:W-:Y:S01]  /*f080*/  IMAD.SHL.U32 R3, R3, 0x2, RZ ;  /* 0x0000000203037824 */ /* 0x020fe200078e00ff */
[----:B--2---:R-:W-:-:S04]  /*f090*/  ISETP.NE.OR P2, PT, R8, RZ, P2 ;  /* 0x000000ff0800720c */ /* 0x004fc80001745670 */
[----:B------:R-:W-:Y:S02]  /*f0a0*/  ISETP.GE.AND P4, PT, R3, R0, PT ;  /* 0x000000000300720c */ /* 0x000fe40003f86270 */
[----:B---3--:R-:W-:Y:S02]  /*f0b0*/  ISETP.NE.OR P0, PT, R4, RZ, P0 ;  /* 0x000000ff0400720c */ /* 0x008fe40000705670 */
[----:B------:R-:W-:Y:S02]  /*f0c0*/  SEL R25, RZ, 0x1, !P2 ;  /* 0x00000001ff197807 */ /* 0x000fe40005000000 */
[----:B----4-:R-:W-:Y:S02]  /*f0d0*/  ISETP.NE.OR P1, PT, R6, RZ, P1 ;  /* 0x000000ff0600720c */ /* 0x010fe40000f25670 */
[----:B------:R-:W-:Y:S02]  /*f0e0*/  SEL R27, RZ, 0x1, !P0 ;  /* 0x00000001ff1b7807 */ /* 0x000fe40004000000 */
[----:B0-----:R-:W-:-:S02]  /*f0f0*/  ISETP.NE.OR P3, PT, R10, RZ, P3 ;  /* 0x000000ff0a00720c */ /* 0x001fc40001f65670 */
[----:B------:R-:W-:Y:S02]  /*f100*/  SEL R26, RZ, 0x1, !P1 ;  /* 0x00000001ff1a7807 */ /* 0x000fe40004800000 */
[----:B------:R-:W-:Y:S01]  /*f110*/  SEL R24, RZ, 0x1, !P3 ;  /* 0x00000001ff187807 */ /* 0x000fe20005800000 */
[----:B------:R-:W-:Y:S08]  /*f120*/  @!P4 BRA `(.L_x_1243) ;  /* 0xfffffffc0090c947 */ /* 0x000ff0000383ffff */
.L_x_1238:
[----:B------:R-:W4:Y:S01]  /*f130*/  LDCU UR9, c[0x0][0x558] ;  /* 0x0000ab00ff0977ac */ /* 0x000f220008000800 */
[----:B-1----:R-:W-:Y:S01]  /*f140*/  IMAD.MOV.U32 R23, RZ, RZ, RZ ;  /* 0x000000ffff177224 */ /* 0x002fe200078e00ff */
[----:B------:R-:W2:Y:S01]  /*f150*/  LDCU.64 UR6, c[0x0][0x3a8] ;  /* 0x00007500ff0677ac */ /* 0x000ea20008000a00 */
[----:B------:R-:W1:Y:S01]  /*f160*/  LDCU UR8, c[0x0][0x394] ;  /* 0x00007280ff0877ac */ /* 0x000e620008000800 */
[----:B----4-:R-:W-:-:S04]  /*f170*/  UIADD3 UR5, UPT, UPT, UR9, -0x1, URZ ;  /* 0xffffffff09057890 */ /* 0x010fc8000fffe0ff */
[----:B------:R-:W-:Y:S01]  /*f180*/  UISETP.LT.U32.AND UP0, UPT, UR5, 0x18, UPT ;  /* 0x000000180500788c */ /* 0x000fe2000bf01070 */
[----:B--2---:R-:W-:-:S03]  /*f190*/  IMAD R3, R19, UR6, RZ ;  /* 0x0000000613037c24 */ /* 0x004fc6000f8e02ff */
[----:B------:R-:W-:Y:S01]  /*f1a0*/  USEL UR4, UR5, 0x18, UP0 ;  /* 0x0000001805047887 */ /* 0x000fe20008000000 */
[----:B---3--:R-:W-:Y:S01]  /*f1b0*/  IMAD R0, R16, UR7, R3 ;  /* 0x0000000710007c24 */ /* 0x008fe2000f8e0203 */
[----:B------:R-:W-:Y:S02]  /*f1c0*/  UISETP.NE.AND UP0, UPT, UR9, URZ, UPT ;  /* 0x000000ff0900728c */ /* 0x000fe4000bf05270 */
[----:B------:R-:W-:Y:S01]  /*f1d0*/  UIADD3 UR4, UPT, UPT, UR4, 0x1, URZ ;  /* 0x0000000104047890 */ /* 0x000fe2000fffe0ff */
[----:B-1----:R-:W-:-:S04]  /*f1e0*/  IMAD R0, R17, UR8, R0 ;  /* 0x0000000811007c24 */ /* 0x002fc8000f8e0200 */
        /* <DEDUP_REMOVED lines=275> */
.L_x_1244:
        /* <DEDUP_REMOVED lines=276> */
.L_x_1245:
[----:B------:R-:W-:Y:S01]  /*11460*/  IMAD.MOV.U32 R28, RZ, RZ, RZ ;  /* 0x000000ffff1c7224 */ /* 0x000fe200078e00ff */
        /* <DEDUP_REMOVED lines=275> */
.L_x_1246:
        /* <DEDUP_REMOVED lines=276> */
.L_x_1247:
        /* <DEDUP_REMOVED lines=286> */
.L_x_1249:
        /* <DEDUP_REMOVED lines=276> */
.L_x_1250:
        /* <DEDUP_REMOVED lines=276> */
.L_x_1251:
        /* <DEDUP_REMOVED lines=276> */
.L_x_1252:
        /* <DEDUP_REMOVED lines=26> */
.L_x_1254:
[----:B------:R-:W-:Y:S05]  /*17e20*/  BSYNC.RECONVERGENT B0 ;  /* 0x0000000000007941 */ /* 0x000fea0003800200 */
.L_x_1253:
        /* <DEDUP_REMOVED lines=35> */
.L_x_1256:
[----:B------:R-:W-:Y:S05]  /*18060*/  BSYNC.RECONVERGENT B0 ;  /* 0x0000000000007941 */ /* 0x000fea0003800200 */
.L_x_1255:
        /* <DEDUP_REMOVED lines=18> */
[----:B------:R-:W3:Y:S01]  /*18190*/  LDCU.U8 UR5, c[0x0][0x381] ;  /* 0x00007020ff0577ac */ /* 0x000ee20008000000 */
[----:B--2---:R-:W-:Y:S01]  /*181a0*/  UISETP.NE.AND UP0, UPT, UR7, URZ, UPT ;  /* 0x000000ff0700728c */ /* 0x004fe2000bf05270 */
[----:B---3--:R-:W-:-:S08]  /*181b0*/  MOV R29, UR5 ;  /* 0x00000005001d7c02 */ /* 0x008fd00008000f00 */
[----:B------:R-:W-:Y:S05]  /*181c0*/  BRA.U !UP0, `(.L_x_1258) ;  /* 0x0000000108987547 */ /* 0x000fea000b800000 */
[----:B------:R-:W2:Y:S01]  /*181d0*/  LDCU UR5, c[0x0][0x360] ;  /* 0x00006c00ff0577ac */ /* 0x000ea20008000800 */
[C---:B-1----:R-:W-:Y:S02]  /*181e0*/  PRMT R27, R29.reuse, 0x7610, R27 ;  /* 0x000076101d1b7816 */ /* 0x042fe4000000001b */
[C---:B------:R-:W-:Y:S01]  /*181f0*/  PRMT R25, R29.reuse, 0x7610, R25 ;  /* 0x000076101d197816 */ /* 0x040fe20000000019 */
[----:B------:R-:W1:Y:S01]  /*18200*/  LDCU UR8, c[0x0][0x398] ;  /* 0x00007300ff0877ac */ /* 0x000e620008000800 */
[----:B------:R-:W-:Y:S01]  /*18210*/  PRMT R24, R29, 0x7610, R24 ;  /* 0x000076101d187816 */ /* 0x000fe20000000018 */
[----:B--2---:R-:W-:-:S05]  /*18220*/  IMAD R0, R16, UR5, R19 ;  /* 0x0000000510007c24 */ /* 0x004fca000f8e0213 */
[----:B-1----:R-:W-:-:S13]  /*18230*/  ISETP.GE.U32.AND P1, PT, R0, UR8, PT ;  /* 0x0000000800007c0c */ /* 0x002fda000bf26070 */
[----:B------:R-:W-:Y:S05]  /*18240*/  @P1 BRA `(.L_x_1259) ;  /* 0x00000004000c1947 */ /* 0x000fea0003800000 */
[----:B------:R-:W1:Y:S01]  /*18250*/  LDCU UR7, c[0x0][0x374] ;  /* 0x00006e80ff0777ac */ /* 0x000e620008000800 */
[----:B------:R-:W2:Y:S01]  /*18260*/  LDC R5, c[0x0][0x364] ;  /* 0x0000d900ff057b82 */ /* 0x000ea20000000800 */
[----:B------:R-:W-:Y:S01]  /*18270*/  PRMT R2, R29, 0x9910, RZ ;  /* 0x000099101d027816 */ /* 0x000fe200000000ff */
[----:B------:R-:W-:Y:S03]  /*18280*/  BSSY.RECONVERGENT B1, `(.L_x_1260) ;  /* 0x0000015000017945 */ /* 0x000fe60003800200 */
[----:B------:R-:W-:-:S04]  /*18290*/  ISETP.NE.AND P1, PT, R2, RZ, PT ;  /* 0x000000ff0200720c */ /* 0x000fc80003f25270 */
[----:B------:R-:W-:Y:S02]  /*182a0*/  PLOP3.LUT P2, PT, P1, PT, PT, 0x80, 0x8 ;  /* 0x000000000008781c */ /* 0x000fe40000f4f070 */
[----:B------:R-:W-:Y:S02]  /*182b0*/  PLOP3.LUT P3, PT, P1, PT, PT, 0x80, 0x8 ;  /* 0x000000000008781c */ /* 0x000fe40000f6f070 */
[----:B------:R-:W-:Y:S01]  /*182c0*/  PLOP3.LUT P4, PT, P1, PT, PT, 0x80, 0x8 ;  /* 0x000000000008781c */ /* 0x000fe20000f8f070 */
[----:B-1----:R-:W-:Y:S02]  /*182d0*/  IMAD R17, R17, UR7, RZ ;  /* 0x0000000711117c24 */ /* 0x002fe4000f8e02ff */
[----:B--2---:R-:W-:-:S10]  /*182e0*/  IMAD R5, R5, UR5, RZ ;  /* 0x0000000505057c24 */ /* 0x004fd4000f8e02ff */
.L_x_1261:
[----:B------:R-:W1:Y:S01]  /*182f0*/  LDC.64 R2, c[0x0][0x770] ;  /* 0x0001dc00ff027b82 */ /* 0x000e620000000a00 */
[----:B------:R-:W-:-:S04]  /*18300*/  IMAD.IADD R9, R17, 0x1, R0 ;  /* 0x0000000111097824 */ /* 0x000fc800078e0200 */
[----:B-1----:R-:W-:-:S05]  /*18310*/  IMAD.WIDE.U32 R2, R9, 0x4, R2 ;  /* 0x0000000409027825 */ /* 0x002fca00078e0002 */
        /* <DEDUP_REMOVED lines=12> */
.L_x_1260:
[----:B------:R-:W-:Y:S02]  /*183e0*/  SEL R29, RZ, 0x1, !P1 ;  /* 0x00000001ff1d7807 */ /* 0x000fe40004800000 */
[----:B------:R-:W-:Y:S02]  /*183f0*/  SEL R27, RZ, 0x1, !P2 ;  /* 0x00000001ff1b7807 */ /* 0x000fe40005000000 */
[----:B------:R-:W-:Y:S02]  /*18400*/  SEL R25, RZ, 0x1, !P3 ;  /* 0x00000001ff197807 */ /* 0x000fe40005800000 */
[----:B------:R-:W-:Y:S01]  /*18410*/  SEL R24, RZ, 0x1, !P4 ;  /* 0x00000001ff187807 */ /* 0x000fe20006000000 */
[----:B------:R-:W-:Y:S06]  /*18420*/  BRA `(.L_x_1259) ;  /* 0x0000000000947947 */ /* 0x000fec0003800000 */
.L_x_1258:
[----:B------:R-:W2:Y:S01]  /*18430*/  LDCU UR7, c[0x0][0x398] ;  /* 0x00007300ff0777ac */ /* 0x000ea20008000800 */
[C---:B-1----:R-:W-:Y:S02]  /*18440*/  PRMT R27, R29.reuse, 0x7610, R27 ;  /* 0x000076101d1b7816 */ /* 0x042fe4000000001b */
[C---:B------:R-:W-:Y:S02]  /*18450*/  PRMT R25, R29.reuse, 0x7610, R25 ;  /* 0x000076101d197816 */ /* 0x040fe40000000019 */
[----:B------:R-:W-:Y:S02]  /*18460*/  PRMT R24, R29, 0x7610, R24 ;  /* 0x000076101d187816 */ /* 0x000fe40000000018 */
[----:B--2---:R-:W-:-:S13]  /*18470*/  ISETP.GE.U32.AND P1, PT, R16, UR7, PT ;  /* 0x0000000710007c0c */ /* 0x004fda000bf26070 */
        /* <DEDUP_REMOVED lines=8> */
[----:B------:R-:W-:-:S02]  /*18500*/  PLOP3.LUT P2, PT, P1, PT, PT, 0x80, 0x8 ;  /* 0x000000000008781c */ /* 0x000fc40000f4f070 */
[----:B------:R-:W-:Y:S02]  /*18510*/  PLOP3.LUT P3, PT, P1, PT, PT, 0x80, 0x8 ;  /* 0x000000000008781c */ /* 0x000fe40000f6f070 */
[----:B------:R-:W-:-:S03]  /*18520*/  PLOP3.LUT P4, PT, P1, PT, PT, 0x80, 0x8 ;  /* 0x000000000008781c */ /* 0x000fc60000f8f070 */
[----:B------:R-:W4:Y:S01]  /*18530*/  LDC R13, c[0x0][0x364] ;  /* 0x0000d900ff0d7b82 */ /* 0x000f220000000800 */
[----:B-1----:R-:W-:-:S09]  /*18540*/  IMAD R17, R17, UR5, RZ ;  /* 0x0000000511117c24 */ /* 0x002fd2000f8e02ff */
.L_x_1263:
[----:B------:R-:W-:-:S05]  /*18550*/  IADD3 R2, PT, PT, R17, R0, RZ ;  /* 0x0000000011027210 */ /* 0x000fca0007ffe0ff */
[----:B--2---:R-:W-:-:S04]  /*18560*/  IMAD R2, R2, R11, R19 ;  /* 0x0000000b02027224 */ /* 0x004fc800078e0213 */
[----:B---3--:R-:W-:-:S05]  /*18570*/  IMAD.WIDE.U32 R2, R2, 0x4, R4 ;  /* 0x0000000402027825 */ /* 0x008fca00078e0004 */
[----:B------:R-:W2:Y:S04]  /*18580*/  LDG.E.U8 R12, desc[UR36][R2.64] ;  /* 0x00000024020c7981 */ /* 0x000ea8000c1e1100 */
[----:B------:R-:W3:Y:S04]  /*18590*/  LDG.E.U8 R8, desc[UR36][R2.64+0x1] ;  /* 0x0000012402087981 */ /* 0x000ee8000c1e1100 */
[----:B------:R-:W5:Y:S04]  /*185a0*/  LDG.E.U8 R9, desc[UR36][R2.64+0x2] ;  /* 0x0000022402097981 */ /* 0x000f68000c1e1100 */
[----:B------:R-:W5:Y:S01]  /*185b0*/  LDG.E.U8 R10, desc[UR36][R2.64+0x3] ;  /* 0x00000324020a7981 */ /* 0x000f62000c1e1100 */
[----:B----4-:R-:W-:-:S05]  /*185c0*/  IMAD.IADD R0, R13, 0x1, R0 ;  /* 0x000000010d007824 */ /* 0x010fca00078e0200 */
[----:B------:R-:W-:Y:S02]  /*185d0*/  ISETP.GE.U32.AND P5, PT, R0, UR7, PT ;  /* 0x0000000700007c0c */ /* 0x000fe4000bfa6070 */
[----:B--2---:R-:W-:Y:S02]  /*185e0*/  ISETP.NE.OR P1, PT, R12, RZ, P1 ;  /* 0x000000ff0c00720c */ /* 0x004fe40000f25670 */
[----:B---3--:R-:W-:Y:S02]  /*185f0*/  ISETP.NE.OR P2, PT, R8, RZ, P2 ;  /* 0x000000ff0800720c */ /* 0x008fe40001745670 */
[----:B-----5:R-:W-:Y:S02]  /*18600*/  ISETP.NE.OR P3, PT, R9, RZ, P3 ;  /* 0x000000ff0900720c */ /* 0x020fe40001f65670 */
[----:B------:R-:W-:-:S05]  /*18610*/  ISETP.NE.OR P4, PT, R10, RZ, P4 ;  /* 0x000000ff0a00720c */ /* 0x000fca0002785670 */
[----:B------:R-:W-:Y:S08]  /*18620*/  @!P5 BRA `(.L_x_1263) ;  /* 0xfffffffc00c8d947 */ /* 0x000ff0000383ffff */
[----:B------:R-:W-:Y:S05]  /*18630*/  BSYNC.RECONVERGENT B1 ;  /* 0x0000000000017941 */ /* 0x000fea0003800200 */
.L_x_1262:
[----:B------:R-:W-:Y:S02]  /*18640*/  SEL R29, RZ, 0x1, !P1 ;  /* 0x00000001ff1d7807 */ /* 0x000fe40004800000 */
[----:B------:R-:W-:Y:S02]  /*18650*/  SEL R27, RZ, 0x1, !P2 ;  /* 0x00000001ff1b7807 */ /* 0x000fe40005000000 */
[----:B------:R-:W-:Y:S02]  /*18660*/  SEL R25, RZ, 0x1, !P3 ;  /* 0x00000001ff197807 */ /* 0x000fe40005800000 */
[----:B------:R-:W-:-:S07]  /*18670*/  SEL R24, RZ, 0x1, !P4 ;  /* 0x00000001ff187807 */ /* 0x000fce0006000000 */
.L_x_1259:
[----:B------:R-:W-:Y:S05]  /*18680*/  BSYNC.RECONVERGENT B0 ;  /* 0x0000000000007941 */ /* 0x000fea0003800200 */
.L_x_1257:
[----:B------:R-:W1:Y:S01]  /*18690*/  LDCU UR5, c[0x0][0x360] ;  /* 0x00006c00ff0577ac */ /* 0x000e620008000800 */
[----:B------:R-:W-:Y:S02]  /*186a0*/  LOP3.LUT R0, R24, 0xffff, RZ, 0xc0, !PT ;  /* 0x0000ffff18007812 */ /* 0x000fe400078ec0ff */
[----:B------:R-:W-:Y:S01]  /*186b0*/  LOP3.LUT R3, R25, 0xffff, RZ, 0xc0, !PT ;  /* 0x0000ffff19037812 */ /* 0x000fe200078ec0ff */
[----:B------:R-:W-:Y:S01]  /*186c0*/  UIADD3 UR4, UPT, UPT, UR4, 0x10, URZ ;  /* 0x0000001004047890 */ /* 0x000fe2000fffe0ff */
[----:B------:R-:W-:Y:S02]  /*186d0*/  LOP3.LUT R2, R27, 0xffff, RZ, 0xc0, !PT ;  /* 0x0000ffff1b027812 */ /* 0x000fe400078ec0ff */
[----:B------:R-:W-:Y:S01]  /*186e0*/  LOP3.LUT R5, R29, 0xffff, RZ, 0xc0, !PT ;  /* 0x0000ffff1d057812 */ /* 0x000fe200078ec0ff */
[----:B------:R-:W-:Y:S01]  /*186f0*/  ULEA UR8, UR6, UR4, 0x18 ;  /* 0x0000000406087291 */ /* 0x000fe2000f8ec0ff */
[----:B------:R-:W-:Y:S01]  /*18700*/  PRMT R3, R3, 0x3340, R0 ;  /* 0x0000334003037816 */ /* 0x000fe20000000000 */
[----:B------:R-:W2:Y:S01]  /*18710*/  LDCU UR6, c[0x0][0x364] ;  /* 0x00006c80ff0677ac */ /* 0x000ea20008000800 */
[----:B------:R-:W-:-:S04]  /*18720*/  PRMT R2, R5, 0x3340, R2 ;  /* 0x0000334005027816 */ /* 0x000fc80000000002 */
[----:B------:R-:W-:Y:S01]  /*18730*/  PRMT R3, R2, 0x5410, R3 ;  /* 0x0000541002037816 */ /* 0x000fe20000000003 */
[----:B-1----:R-:W-:-:S05]  /*18740*/  IMAD R0, R16, UR5, R19 ;  /* 0x0000000510007c24 */ /* 0x002fca000f8e0213 */
[----:B------:R-:W-:-:S05]  /*18750*/  LEA R0, R0, UR8, 0x2 ;  /* 0x0000000800007c11 */ /* 0x000fca000f8e10ff */
[----:B------:R1:W-:Y:S01]  /*18760*/  STS [R0], R3 ;  /* 0x0000000300007388 */ /* 0x0003e20000000800 */
[----:B--2---:R-:W-:-:S09]  /*18770*/  UISETP.GE.U32.AND UP0, UPT, UR6, 0x2, UPT ;  /* 0x000000020600788c */ /* 0x004fd2000bf06070 */
[----:B-1----:R-:W-:Y:S05]  /*18780*/  BRA.U !UP0, `(.L_x_1264) ;  /* 0x0000000108807547 */ /* 0x002fea000b800000 */
[----:B------:R-:W-:-:S05]  /*18790*/  UMOV UR4, UR6 ;  /* 0x0000000600047c82 */ /* 0x000fca0008000000 */
.L_x_1267:
[----:B------:R-:W-:Y:S01]  /*187a0*/  USHF.R.U32.HI UR7, URZ, 0x1, UR4 ;  /* 0x00000001ff077899 */ /* 0x000fe20008011604 */
[----:B------:R-:W-:Y:S05]  /*187b0*/  BAR.SYNC.DEFER_BLOCKING 0x0 ;  /* 0x0000000000007b1d */ /* 0x000fea0000010000 */
[----:B------:R-:W-:Y:S01]  /*187c0*/  VIADD R2, R16, UR7 ;  /* 0x0000000710027c36 */ /* 0x000fe20008000000 */
[----:B------:R-:W-:Y:S04]  /*187d0*/  BSSY.RECONVERGENT B0, `(.L_x_1265) ;  /* 0x0000018000007945 */ /* 0x000fe80003800200 */
[----:B------:R-:W-:-:S04]  /*187e0*/  ISETP.GE.U32.AND P1, PT, R2, UR6, PT ;  /* 0x0000000602007c0c */ /* 0x000fc8000bf26070 */
[----:B------:R-:W-:-:S13]  /*187f0*/  ISETP.GE.U32.OR P1, PT, R16, UR7, P1 ;  /* 0x0000000710007c0c */ /* 0x000fda0008f26470 */
[----:B-1----:R-:W-:Y:S05]  /*18800*/  @P1 BRA `(.L_x_1266) ;  /* 0x0000000000501947 */ /* 0x002fea0003800000 */
[----:B------:R-:W-:-:S05]  /*18810*/  IMAD R2, R2, UR5, R19 ;  /* 0x0000000502027c24 */ /* 0x000fca000f8e0213 */
[----:B------:R-:W-:-:S06]  /*18820*/  LEA R2, R2, UR8, 0x2 ;  /* 0x0000000802027c11 */ /* 0x000fcc000f8e10ff */
[----:B------:R-:W1:Y:S02]  /*18830*/  LDS R2, [R2] ;  /* 0x0000000002027984 */ /* 0x000e640000000800 */
[C---:B-1----:R-:W-:Y:S02]  /*18840*/  PRMT R4, R2.reuse, 0x7770, RZ ;  /* 0x0000777002047816 */ /* 0x042fe400000000ff */
        /* <DEDUP_REMOVED lines=12> */
[----:B------:R-:W-:Y:S02]  /*18910*/  PRMT R4, R29, 0x3340, R2 ;  /* 0x000033401d047816 */ /* 0x000fe40000000002 */
[----:B------:R-:W-:Y:S02]  /*18920*/  PRMT R27, R2, 0x7610, R27 ;  /* 0x00007610021b7816 */ /* 0x000fe4000000001b */
[----:B------:R-:W-:-:S05]  /*18930*/  PRMT R3, R4, 0x5410, R3 ;  /* 0x0000541004037816 */ /* 0x000fca0000000003 */
[----:B------:R1:W-:Y:S02]  /*18940*/  STS [R0], R3 ;  /* 0x0000000300007388 */ /* 0x0003e40000000800 */
.L_x_1266:
[----:B------:R-:W-:Y:S05]  /*18950*/  BSYNC.RECONVERGENT B0 ;  /* 0x0000000000007941 */ /* 0x000fea0003800200 */
.L_x_1265:
[----:B------:R-:W-:-:S03]  /*18960*/  UISETP.GT.U32.AND UP0, UPT, UR4, 0x3, UPT ;  /* 0x000000030400788c */ /* 0x000fc6000bf04070 */
[----:B------:R-:W-:-:S06]  /*18970*/  UMOV UR4, UR7 ;  /* 0x0000000700047c82 */ /* 0x000fcc0008000000 */
[----:B------:R-:W-:Y:S05]  /*18980*/  BRA.U UP0, `(.L_x_1267) ;  /* 0xfffffffd00847547 */ /* 0x000fea000b83ffff */
.L_x_1264:
[----:B------:R-:W2:Y:S02]  /*18990*/  LDCU UR4, c[0x0][0x39c] ;  /* 0x00007380ff0477ac */ /* 0x000ea40008000800 */
[----:B--2---:R-:W-:-:S09]  /*189a0*/  UISETP.NE.AND UP0, UPT, UR4, URZ, UPT ;  /* 0x000000ff0400728c */ /* 0x004fd2000bf05270 */
[----:B------:R-:W-:Y:S05]  /*189b0*/  BRA.U !UP0, `(.L_x_1268) ;  /* 0x0000000508387547 */ /* 0x000fea000b800000 */
[----:B------:R-:W-:Y:S02]  /*189c0*/  UISETP.GE.U32.AND UP0, UPT, UR5, 0x21, UPT ;  /* 0x000000210500788c */ /* 0x000fe4000bf06070 */
[----:B------:R-:W-:-:S07]  /*189d0*/  UMOV UR4, UR5 ;  /* 0x0000000500047c82 */ /* 0x000fce0008000000 */
[----:B------:R-:W-:Y:S05]  /*189e0*/  BRA.U !UP0, `(.L_x_1269) ;  /* 0x0000000108a87547 */ /* 0x000fea000b800000 */
[----:B------:R-:W-:Y:S01]  /*189f0*/  LOP3.LUT R2, R24, 0xffff, RZ, 0xc0, !PT ;  /* 0x0000ffff18027812 */ /* 0x000fe200078ec0ff */
[----:B------:R-:W-:Y:S01]  /*18a00*/  UISETP.GE.U32.AND UP0, UPT, UR5, 0x40, UPT ;  /* 0x000000400500788c */ /* 0x000fe2000bf06070 */
[----:B-1----:R-:W-:Y:S01]  /*18a10*/  LOP3.LUT R3, R25, 0xffff, RZ, 0xc0, !PT ;  /* 0x0000ffff19037812 */ /* 0x002fe200078ec0ff */
        /* <DEDUP_REMOVED lines=9> */
.L_x_1272:
[----:B------:R-:W-:Y:S01]  /*18ab0*/  SHF.R.U32.HI R12, RZ, 0x1, R2 ;  /* 0x00000001ff0c7819 */ /* 0x000fe20000011602 */
[----:B------:R-:W-:Y:S01]  /*18ac0*/  BAR.SYNC.DEFER_BLOCKING 0x0 ;  /* 0x0000000000007b1d */ /* 0x000fe20000010000 */
[----:B------:R-:W-:Y:S02]  /*18ad0*/  ISETP.GT.U32.AND P5, PT, R2, 0x7f, PT ;  /* 0x0000007f0200780c */ /* 0x000fe40003fa4070 */
[----:B-1----:R-:W-:-:S03]  /*18ae0*/  IADD3 R3, PT, PT, R12, R19, RZ ;  /* 0x000000130c037210 */ /* 0x002fc60007ffe0ff */
[----:B------:R-:W-:Y:S01]  /*18af0*/  BSSY.RECONVERGENT B0, `(.L_x_1270) ;  /* 0x0000017000007945 */ /* 0x000fe20003800200 */
[----:B------:R-:W-:-:S04]  /*18b00*/  ISETP.GE.U32.AND P1, PT, R3, UR5, PT ;  /* 0x0000000503007c0c */ /* 0x000fc8000bf26070 */
[----:B------:R-:W-:-:S13]  /*18b10*/  ISETP.GE.U32.OR P1, PT, R19, R12, P1 ;  /* 0x0000000c1300720c */ /* 0x000fda0000f26470 */
[----:B------:R-:W-:Y:S05]  /*18b20*/  @P1 BRA `(.L_x_1271) ;  /* 0x00000000004c1947 */ /* 0x000fea0003800000 */
[----:B------:R-:W-:-:S06]  /*18b30*/  IMAD R2, R12, 0x4, R0 ;  /* 0x000000040c027824 */ /* 0x000fcc00078e0200 */
        /* <DEDUP_REMOVED lines=18> */
.L_x_1271:
[----:B------:R-:W-:Y:S05]  /*18c60*/  BSYNC.RECONVERGENT B0 ;  /* 0x0000000000007941 */ /* 0x000fea0003800200 */
.L_x_1270:
[----:B------:R-:W-:Y:S01]  /*18c70*/  IMAD.MOV.U32 R2, RZ, RZ, R12 ;  /* 0x000000ffff027224 */ /* 0x000fe200078e000c */
[----:B------:R-:W-:Y:S06]  /*18c80*/  @P5 BRA `(.L_x_1272) ;  /* 0xfffffffc00885947 */ /* 0x000fec000383ffff */
.L_x_1269:
[----:B------:R-:W-:Y:S01]  /*18c90*/  BAR.SYNC.DEFER_BLOCKING 0x0 ;  /* 0x0000000000007b1d */ /* 0x000fe20000010000 */
[----:B------:R-:W-:-:S09]  /*18ca0*/  UISETP.GE.U32.AND UP0, UPT, UR4, 0x2, UPT ;  /* 0x000000020400788c */ /* 0x000fd2000bf06070 */
[----:B------:R-:W-:Y:S05]  /*18cb0*/  BRA.U !UP0, `(.L_x_1268) ;  /* 0x0000000108787547 */ /* 0x000fea000b800000 */
[----:B-12---:R-:W-:-:S07]  /*18cc0*/  IMAD.MOV.U32 R0, RZ, RZ, 0x1 ;  /* 0x00000001ff007424 */ /* 0x006fce00078e00ff */
.L_x_1273:
[----:B------:R-:W-:Y:S02]  /*18cd0*/  LOP3.LUT R3, R27, 0xffff, RZ, 0xc0, !PT ;  /* 0x0000ffff1b037812 */ /* 0x000fe400078ec0ff */
[----:B------:R-:W-:Y:S02]  /*18ce0*/  LOP3.LUT R2, R29, 0xffff, RZ, 0xc0, !PT ;  /* 0x0000ffff1d027812 */ /* 0x000fe400078ec0ff */
        /* <DEDUP_REMOVED lines=8> */
[----:B------:R-:W1:Y:S01]  /*18d70*/  SHFL.DOWN PT, R11, R11, R0, 0x1f ;  /* 0x08001f000b0b7589 */ /* 0x000e6200000e0000 */
[----:B------:R-:W-:Y:S02]  /*18d80*/  LOP3.LUT P2, RZ, R29, 0xff, RZ, 0xc0, !PT ;  /* 0x000000ff1dff7812 */ /* 0x000fe4000784c0ff */
[----:B------:R-:W-:Y:S01]  /*18d90*/  LOP3.LUT P3, RZ, R27, 0xff, RZ, 0xc0, !PT ;  /* 0x000000ff1bff7812 */ /* 0x000fe2000786c0ff */
[----:B------:R-:W2:Y:S01]  /*18da0*/  SHFL.DOWN PT, R3, R3, R0, 0x1f ;  /* 0x08001f0003037589 */ /* 0x000ea200000e0000 */
[----:B------:R-:W-:-:S02]  /*18db0*/  LOP3.LUT P4, RZ, R25, 0xff, RZ, 0xc0, !PT ;  /* 0x000000ff19ff7812 */ /* 0x000fc4000788c0ff */
[----:B------:R-:W-:Y:S01]  /*18dc0*/  LOP3.LUT P1, RZ, R24, 0xff, RZ, 0xc0, !PT ;  /* 0x000000ff18ff7812 */ /* 0x000fe2000782c0ff */
[----:B------:R-:W3:Y:S04]  /*18dd0*/  SHFL.DOWN PT, R5, R5, R0, 0x1f ;  /* 0x08001f0005057589 */ /* 0x000ee800000e0000 */
[----:B------:R4:W5:Y:S02]  /*18de0*/  SHFL.DOWN PT, R9, R9, R0, 0x1f ;  /* 0x08001f0009097589 */ /* 0x00096400000e0000 */
[----:B----4-:R-:W-:Y:S01]  /*18df0*/  IMAD.SHL.U32 R0, R0, 0x2, RZ ;  /* 0x0000000200007824 */ /* 0x010fe200078e00ff */
[----:B-1----:R-:W-:-:S04]  /*18e00*/  ISETP.NE.OR P1, PT, R11, RZ, P1 ;  /* 0x000000ff0b00720c */ /* 0x002fc80000f25670 */
[----:B------:R-:W-:Y:S02]  /*18e10*/  ISETP.GE.AND P5, PT, R0, UR4, PT ;  /* 0x0000000400007c0c */ /* 0x000fe4000bfa6270 */
[----:B--2---:R-:W-:Y:S02]  /*18e20*/  ISETP.NE.OR P2, PT, R3, RZ, P2 ;  /* 0x000000ff0300720c */ /* 0x004fe40001745670 */
[----:B------:R-:W-:Y:S02]  /*18e30*/  SEL R24, RZ, 0x1, !P1 ;  /* 0x00000001ff187807 */ /* 0x000fe40004800000 */
[----:B---3--:R-:W-:Y:S02]  /*18e40*/  ISETP.NE.OR P3, PT, R5, RZ, P3 ;  /* 0x000000ff0500720c */ /* 0x008fe40001f65670 */
[----:B------:R-:W-:Y:S02]  /*18e50*/  SEL R29, RZ, 0x1, !P2 ;  /* 0x00000001ff1d7807 */ /* 0x000fe40005000000 */
[----:B-----5:R-:W-:-:S02]  /*18e60*/  ISETP.NE.OR P4, PT, R9, RZ, P4 ;  /* 0x000000ff0900720c */ /* 0x020fc40002785670 */
[----:B------:R-:W-:Y:S02]  /*18e70*/  SEL R27, RZ, 0x1, !P3 ;  /* 0x00000001ff1b7807 */ /* 0x000fe40005800000 */
[----:B------:R-:W-:Y:S01]  /*18e80*/  SEL R25, RZ, 0x1, !P4 ;  /* 0x00000001ff197807 */ /* 0x000fe20006000000 */
[----:B------:R-:W-:Y:S08]  /*18e90*/  @!P5 BRA `(.L_x_1273) ;  /* 0xfffffffc008cd947 */ /* 0x000ff0000383ffff */
.L_x_1268:
        /* <DEDUP_REMOVED lines=9> */
[----:B------:R-:W-:Y:S02]  /*18f30*/  IADD3 R2, P1, PT, R18, UR4, RZ ;  /* 0x0000000412027c10 */ /* 0x000fe4000ff3e0ff */
[----:B------:R-:W-:Y:S01]  /*18f40*/  IADD3 R8, P4, PT, R28, UR4, RZ ;  /* 0x000000041c087c10 */ /* 0x000fe2000ff9e0ff */
[----:B------:R-:W-:Y:S01]  /*18f50*/  IMAD.X R7, RZ, RZ, UR5, P3 ;  /* 0x00000005ff077e24 */ /* 0x000fe200098e06ff */
[----:B------:R-:W-:Y:S01]  /*18f60*/  IADD3 R4, P2, PT, R22, UR4, RZ ;  /* 0x0000000416047c10 */ /* 0x000fe2000ff5e0ff */
[----:B-1----:R-:W-:-:S02]  /*18f70*/  IMAD.X R3, RZ, RZ, UR5, P1 ;  /* 0x00000005ff037e24 */ /* 0x002fc400088e06ff */
[----:B------:R-:W-:Y:S01]  /*18f80*/  IMAD.X R9, RZ, RZ, UR5, P4 ;  /* 0x00000005ff097e24 */ /* 0x000fe2000a0e06ff */
[----:B--2---:R-:W-:Y:S01]  /*18f90*/  IADD3.X R5, PT, PT, RZ, UR5, RZ, P2, !PT ;  /* 0x00000005ff057c10 */ /* 0x004fe200097fe4ff */
[----:B------:R-:W2:Y:S04]  /*18fa0*/  @P0 LDG.E.U8 R10, desc[UR36][R6.64] ;  /* 0x00000024060a0981 */ /* 0x000ea8000c1e1100 */
[----:B------:R-:W3:Y:S04]  /*18fb0*/  @P0 LDG.E.U8 R12, desc[UR36][R4.64] ;  /* 0x00000024040c0981 */ /* 0x000ee8000c1e1100 */
[----:B------:R-:W4:Y:S04]  /*18fc0*/  @P0 LDG.E.U8 R11, desc[UR36][R2.64] ;  /* 0x00000024020b0981 */ /* 0x000f28000c1e1100 */
[----:B------:R-:W5:Y:S01]  /*18fd0*/  @P0 LDG.E.U8 R0, desc[UR36][R8.64] ;  /* 0x0000002408000981 */ /* 0x000f62000c1e1100 */
[----:B------:R-:W1:Y:S02]  /*18fe0*/  LDCU.U8 UR4, c[0x0][0x789] ;  /* 0x0000f120ff0477ac */ /* 0x000e640008000000 */
[----:B-1----:R-:W-:Y:S01]  /*18ff0*/  UISETP.NE.AND UP0, UPT, UR4, URZ, UPT ;  /* 0x000000ff0400728c */ /* 0x002fe2000bf05270 */
        /* <DEDUP_REMOVED lines=26> */
.L_x_1275:
[----:B------:R-:W1:Y:S02]  /*191a0*/  LDCU UR4, c[0x0][0x78c] ;  /* 0x0000f180ff0477ac */ /* 0x000e640008000800 */
[----:B-1----:R-:W-:-:S09]  /*191b0*/  UISETP.NE.AND UP0, UPT, UR4, 0x1, UPT ;  /* 0x000000010400788c */ /* 0x002fd2000bf05270 */
[----:B------:R-:W-:Y:S05]  /*191c0*/  BRA.U !UP0, `(.L_x_1276) ;  /* 0x0000000108407547 */ /* 0x000fea000b800000 */
[----:B------:R-:W-:Y:S01]  /*191d0*/  MOV R0, 0x0 ;  /* 0x0000000000007802 */ /* 0x000fe20000000f00 */
[----:B------:R-:W1:Y:S01]  /*191e0*/  LDCU.64 UR4, c[0x4][0x640] ;  /* 0x0100c800ff0477ac */ /* 0x000e620008000a00 */
[----:B------:R-:W-:Y:S02]  /*191f0*/  IMAD.MOV.U32 R8, RZ, RZ, 0x2ef ;  /* 0x000002efff087424 */ /* 0x000fe400078e00ff */
[----:B------:R2:W3:Y:S01]  /*19200*/  LDC.64 R2, c[0x4][R0] ;  /* 0x0100000000027b82 */ /* 0x0004e20000000a00 */
[----:B------:R-:W4:Y:S01]  /*19210*/  LDCU.64 UR8, c[0x4][0x630] ;  /* 0x0100c600ff0877ac */ /* 0x000f220008000a00 */
[----:B------:R-:W-:Y:S02]  /*19220*/  IMAD.MOV.U32 R12, RZ, RZ, 0x1 ;  /* 0x00000001ff0c7424 */ /* 0x000fe400078e00ff */
[----:B------:R-:W-:Y:S01]  /*19230*/  IMAD.MOV.U32 R13, RZ, RZ, RZ ;  /* 0x000000ffff0d7224 */ /* 0x000fe200078e00ff */
[----:B------:R-:W5:Y:S01]  /*19240*/  LDCU.64 UR6, c[0x4][0x478] ;  /* 0x01008f00ff0677ac */ /* 0x000f620008000a00 */
[----:B-1----:R-:W-:Y:S01]  /*19250*/  IMAD.U32 R4, RZ, RZ, UR4 ;  /* 0x00000004ff047e24 */ /* 0x002fe2000f8e00ff */
[----:B------:R-:W-:Y:S01]  /*19260*/  MOV R5, UR5 ;  /* 0x0000000500057c02 */ /* 0x000fe20008000f00 */
[----:B----4-:R-:W-:-:S02]  /*19270*/  IMAD.U32 R6, RZ, RZ, UR8 ;  /* 0x00000008ff067e24 */ /* 0x010fc4000f8e00ff */
[----:B------:R-:W-:Y:S02]  /*19280*/  IMAD.U32 R7, RZ, RZ, UR9 ;  /* 0x00000009ff077e24 */ /* 0x000fe4000f8e00ff */
[----:B-----5:R-:W-:Y:S01]  /*19290*/  IMAD.U32 R10, RZ, RZ, UR6 ;  /* 0x00000006ff0a7e24 */ /* 0x020fe2000f8e00ff */
[----:B--2---:R-:W-:-:S07]  /*192a0*/  MOV R11, UR7 ;  /* 0x00000007000b7c02 */ /* 0x004fce0008000f00 */
[----:B------:R-:W-:-:S07]  /*192b0*/  LEPC R20, `(.L_x_1276) ;  /* 0x000000001014794e */ /* 0x000fce0000000000 */
[----:B0--3--:R-:W-:Y:S05]  /*192c0*/  CALL.ABS.NOINC R2 ;  /* 0x0000000002007343 */ /* 0x009fea0003c00000 */
.L_x_1276:
        /* <DEDUP_REMOVED lines=25> */
.L_x_1277:
[----:B------:R-:W1:Y:S01]  /*19460*/  LDCU.64 UR4, c[0x0][0x758] ;  /* 0x0000eb00ff0477ac */ /* 0x000e620008000a00 */
[----:B------:R-:W-:-:S04]  /*19470*/  LOP3.LUT P1, RZ, R27, 0xff, RZ, 0xc0, !PT ;  /* 0x000000ff1bff7812 */ /* 0x000fc8000782c0ff */
[----:B------:R-:W-:Y:S02]  /*19480*/  SEL R5, RZ, 0x1, !P1 ;  /* 0x00000001ff057807 */ /* 0x000fe40004800000 */
[----:B-1----:R-:W-:Y:S01]  /*19490*/  IADD3 R2, P0, PT, R23, UR4, RZ ;  /* 0x0000000417027c10 */ /* 0x002fe2000ff1e0ff */
[----:B------:R-:W1:Y:S04]  /*194a0*/  LDCU UR4, c[0x0][0x78c] ;  /* 0x0000f180ff0477ac */ /* 0x000e680008000800 */
[----:B------:R-:W-:-:S05]  /*194b0*/  IMAD.X R3, RZ, RZ, UR5, P0 ;  /* 0x00000005ff037e24 */ /* 0x000fca00080e06ff */
[----:B------:R2:W-:Y:S01]  /*194c0*/  STG.E.U8 desc[UR36][R2.64], R5 ;  /* 0x0000000502007986 */ /* 0x0005e2000c101124 */
[----:B-1----:R-:W-:-:S09]  /*194d0*/  UISETP.NE.AND UP0, UPT, UR4, 0x1, UPT ;  /* 0x000000010400788c */ /* 0x002fd2000bf05270 */
[----:B--2---:R-:W-:Y:S05]  /*194e0*/  BRA.U !UP0, `(.L_x_1278) ;  /* 0x0000000108407547 */ /* 0x004fea000b800000 */
        /* <DEDUP_REMOVED lines=16> */
.L_x_1278:
        /* <DEDUP_REMOVED lines=25> */
.L_x_1279:
[----:B------:R-:W1:Y:S01]  /*19780*/  LDCU.64 UR4, c[0x0][0x758] ;  /* 0x0000eb00ff0477ac */ /* 0x000e620008000a00 */
[----:B------:R-:W-:-:S04]  /*19790*/  LOP3.LUT P1, RZ, R24, 0xff, RZ, 0xc0, !PT ;  /* 0x000000ff18ff7812 */ /* 0x000fc8000782c0ff */
[----:B------:R-:W-:Y:S02]  /*197a0*/  SEL R3, RZ, 0x1, !P1 ;  /* 0x00000001ff037807 */ /* 0x000fe40004800000 */
[----:B-1----:R-:W-:-:S05]  /*197b0*/  IADD3 R18, P0, PT, R18, UR4, RZ ;  /* 0x0000000412127c10 */ /* 0x002fca000ff1e0ff */
[----:B------:R-:W-:-:S05]  /*197c0*/  IMAD.X R19, RZ, RZ, UR5, P0 ;  /* 0x00000005ff137e24 */ /* 0x000fca00080e06ff */
[----:B------:R-:W-:Y:S01]  /*197d0*/  STG.E.U8 desc[UR36][R18.64], R3 ;  /* 0x0000000312007986 */ /* 0x000fe2000c101124 */
[----:B------:R-:W-:Y:S05]  /*197e0*/  EXIT ;  /* 0x000000000000794d */ /* 0x000fea0003800000 */
.L_x_1274:
[----:B------:R-:W3:Y:S01]  /*197f0*/  LDCU.U8 UR4, c[0x0][0x788] ;  /* 0x0000f100ff0477ac */ /* 0x000ee20008000000 */
[----:B------:R-:W4:Y:S01]  /*19800*/  LDCU.U8 UR5, c[0x0][0x789] ;  /* 0x0000f120ff0577ac */ /* 0x000f220008000000 */
[----:B---3--:R-:W-:Y:S02]  /*19810*/  UISETP.NE.AND UP1, UPT, UR4, URZ, UPT ;  /* 0x000000ff0400728c */ /* 0x008fe4000bf25270 */
[----:B----4-:R-:W-:-:S07]  /*19820*/  UISETP.NE.AND UP0, UPT, UR5, URZ, UPT ;  /* 0x000000ff0500728c */ /* 0x010fce000bf05270 */
[----:B------:R-:W-:Y:S05]  /*19830*/  BRA.U !UP1, `(.L_x_1280) ;  /* 0x0000000109307547 */ /* 0x000fea000b800000 */
[----:B-12---:R-:W2:Y:S04]  /*19840*/  LDG.E.U8 R0, desc[UR36][R6.64] ;  /* 0x0000002406007981 */ /* 0x006ea8000c1e1100 */
        /* <DEDUP_REMOVED lines=11> */
.L_x_1280:
[----:B------:R-:W-:Y:S05]  /*19900*/  BRA.U !UP0, `(.L_x_1281) ;  /* 0x0000000508947547 */ /* 0x000fea000b800000 */
[----:B------:R-:W3:Y:S02]  /*19910*/  LDCU UR4, c[0x0][0x78c] ;  /* 0x0000f180ff0477ac */ /* 0x000ee40008000800 */
[----:B---3--:R-:W-:-:S09]  /*19920*/  UISETP.NE.AND UP0, UPT, UR4, 0x1, UPT ;  /* 0x000000010400788c */ /* 0x008fd2000bf05270 */
[----:B------:R-:W-:Y:S05]  /*19930*/  BRA.U !UP0, `(.L_x_1282) ;  /* 0x0000000108407547 */ /* 0x000fea000b800000 */
[----:B-12---:R-:W-:Y:S01]  /*19940*/  MOV R0, 0x0 ;  /* 0x0000000000007802 */ /* 0x006fe20000000f00 */
        /* <DEDUP_REMOVED lines=15> */
.L_x_1282:
[----:B------:R-:W3:Y:S01]  /*19a40*/  LDCU.64 UR4, c[0x0][0x758] ;  /* 0x0000eb00ff0477ac */ /* 0x000ee20008000a00 */
[----:B------:R-:W-:-:S04]  /*19a50*/  LOP3.LUT P0, RZ, R29, 0xff, RZ, 0xc0, !PT ;  /* 0x000000ff1dff7812 */ /* 0x000fc8000780c0ff */
[----:B-1----:R-:W-:Y:S02]  /*19a60*/  SEL R3, RZ, 0x1, !P0 ;  /* 0x00000001ff037807 */ /* 0x002fe40004000000 */
[----:B---3--:R-:W-:Y:S01]  /*19a70*/  IADD3 R28, P1, PT, R28, UR4, RZ ;  /* 0x000000041c1c7c10 */ /* 0x008fe2000ff3e0ff */
[----:B------:R-:W1:Y:S03]  /*19a80*/  LDCU UR4, c[0x0][0x78c] ;  /* 0x0000f180ff0477ac */ /* 0x000e660008000800 */
[----:B------:R-:W-:-:S05]  /*19a90*/  IADD3.X R29, PT, PT, RZ, UR5, RZ, P1, !PT ;  /* 0x00000005ff1d7c10 */ /* 0x000fca0008ffe4ff */
[----:B------:R3:W-:Y:S01]  /*19aa0*/  STG.E.U8 desc[UR36][R28.64], R3 ;  /* 0x000000031c007986 */ /* 0x0007e2000c101124 */
[----:B-1----:R-:W-:-:S09]  /*19ab0*/  UISETP.NE.AND UP0, UPT, UR4, 0x1, UPT ;  /* 0x000000010400788c */ /* 0x002fd2000bf05270 */
[----:B---3--:R-:W-:Y:S05]  /*19ac0*/  BRA.U !UP0, `(.L_x_1283) ;  /* 0x0000000108407547 */ /* 0x008fea000b800000 */
[----:B--2---:R-:W-:Y:S01]  /*19ad0*/  MOV R0, 0x0 ;  /* 0x0000000000007802 */ /* 0x004fe20000000f00 */
        /* <DEDUP_REMOVED lines=15> */
.L_x_1283:
[----:B------:R-:W1:Y:S01]  /*19bd0*/  LDCU.64 UR4, c[0x0][0x758] ;  /* 0x0000eb00ff0477ac */ /* 0x000e620008000a00 */
[----:B------:R-:W-:-:S04]  /*19be0*/  LOP3.LUT P0, RZ, R27, 0xff, RZ, 0xc0, !PT ;  /* 0x000000ff1bff7812 */ /* 0x000fc8000780c0ff */
[----:B--2---:R-:W-:Y:S02]  /*19bf0*/  SEL R5, RZ, 0x1, !P0 ;  /* 0x00000001ff057807 */ /* 0x004fe40004000000 */
        /* <DEDUP_REMOVED lines=22> */
.L_x_1284:
        /* <DEDUP_REMOVED lines=25> */
.L_x_1285:
[----:B------:R-:W1:Y:S01]  /*19ef0*/  LDCU.64 UR4, c[0x0][0x758] ;  /* 0x0000eb00ff0477ac */ /* 0x000e620008000a00 */
[----:B------:R-:W-:-:S04]  /*19f00*/  LOP3.LUT P0, RZ, R24, 0xff, RZ, 0xc0, !PT ;  /* 0x000000ff18ff7812 */ /* 0x000fc8000780c0ff */
[----:B------:R-:W-:Y:S02]  /*19f10*/  SEL R3, RZ, 0x1, !P0 ;  /* 0x00000001ff037807 */ /* 0x000fe40004000000 */
[----:B-1----:R-:W-:-:S05]  /*19f20*/  IADD3 R18, P1, PT, R18, UR4, RZ ;  /* 0x0000000412127c10 */ /* 0x002fca000ff3e0ff */
[----:B------:R-:W-:-:S05]  /*19f30*/  IMAD.X R19, RZ, RZ, UR5, P1 ;  /* 0x00000005ff137e24 */ /* 0x000fca00088e06ff */
[----:B------:R-:W-:Y:S01]  /*19f40*/  STG.E.U8 desc[UR36][R18.64], R3 ;  /* 0x0000000312007986 */ /* 0x000fe2000c101124 */
[----:B------:R-:W-:Y:S05]  /*19f50*/  EXIT ;  /* 0x000000000000794d */ /* 0x000fea0003800000 */
.L_x_1281:
[----:B------:R-:W-:Y:S04]  /*19f60*/  STG.E.U8 desc[UR36][R6.64], R29 ;  /* 0x0000001d06007986 */ /* 0x000fe8000c101124 */
[----:B------:R-:W-:Y:S04]  /*19f70*/  STG.E.U8 desc[UR36][R6.64+0x1], R27 ;  /* 0x0000011b06007986 */ /* 0x000fe8000c101124 */
[----:B------:R-:W-:Y:S04]  /*19f80*/  STG.E.U8 desc[UR36][R6.64+0x2], R25 ;  /* 0x0000021906007986 */ /* 0x000fe8000c101124 */
[----:B------:R-:W-:Y:S01]  /*19f90*/  STG.E.U8 desc[UR36][R6.64+0x3], R24 ;  /* 0x0000031806007986 */ /* 0x000fe2000c101124 */
[----:B------:R-:W-:Y:S05]  /*19fa0*/  EXIT ;  /* 0x000000000000794d */ /* 0x000fea0003800000 */
.L_x_1248:
        /* <DEDUP_REMOVED lines=57> */
.L_x_1287:
        /* <DEDUP_REMOVED lines=19> */
.L_x_1288:
        /* <DEDUP_REMOVED lines=25> */
.L_x_1289:
        /* <DEDUP_REMOVED lines=25> */
.L_x_1290:
        /* <DEDUP_REMOVED lines=25> */
.L_x_1291:
[----:B------:R-:W1:Y:S01]  /*1a920*/  LDCU.64 UR4, c[0x0][0x758] ;  /* 0x0000eb00ff0477ac */ /* 0x000e620008000a00 */
[----:B------:R-:W-:-:S04]  /*1a930*/  LOP3.LUT P1, RZ, R24, 0xff, RZ, 0xc0, !PT ;  /* 0x000000ff18ff7812 */ /* 0x000fc8000782c0ff */
[----:B------:R-:W-:Y:S02]  /*1a940*/  SEL R3, RZ, 0x1, !P1 ;  /* 0x00000001ff037807 */ /* 0x000fe40004800000 */
[----:B-1----:R-:W-:-:S05]  /*1a950*/  IADD3 R18, P0, PT, R18, UR4, RZ ;  /* 0x0000000412127c10 */ /* 0x002fca000ff1e0ff */
[----:B------:R-:W-:-:S05]  /*1a960*/  IMAD.X R19, RZ, RZ, UR5, P0 ;  /* 0x00000005ff137e24 */ /* 0x000fca00080e06ff */
[----:B------:R-:W-:Y:S01]  /*1a970*/  STG.E.U8 desc[UR36][R18.64], R3 ;  /* 0x0000000312007986 */ /* 0x000fe2000c101124 */
[----:B------:R-:W-:Y:S05]  /*1a980*/  EXIT ;  /* 0x000000000000794d */ /* 0x000fea0003800000 */
.L_x_1286:
        /* <DEDUP_REMOVED lines=17> */
.L_x_1292:
[----:B------:R-:W-:Y:S05]  /*1aaa0*/  BRA.U !UP1, `(.L_x_1293) ;  /* 0x0000000509947547 */ /* 0x000fea000b800000 */
        /* <DEDUP_REMOVED lines=19> */
.L_x_1294:
        /* <DEDUP_REMOVED lines=25> */
.L_x_1295:
        /* <DEDUP_REMOVED lines=25> */
.L_x_1296:
        /* <DEDUP_REMOVED lines=25> */
.L_x_1297:
[----:B------:R-:W1:Y:S01]  /*1b090*/  LDCU.64 UR4, c[0x0][0x758] ;  /* 0x0000eb00ff0477ac */ /* 0x000e620008000a00 */
[----:B------:R-:W-:-:S04]  /*1b0a0*/  LOP3.LUT P0, RZ, R24, 0xff, RZ, 0xc0, !PT ;  /* 0x000000ff18ff7812 */ /* 0x000fc8000780c0ff */
[----:B------:R-:W-:Y:S02]  /*1b0b0*/  SEL R3, RZ, 0x1, !P0 ;  /* 0x00000001ff037807 */ /* 0x000fe40004000000 */
[----:B-1----:R-:W-:-:S05]  /*1b0c0*/  IADD3 R18, P1, PT, R18, UR4, RZ ;  /* 0x0000000412127c10 */ /* 0x002fca000ff3e0ff */
[----:B------:R-:W-:-:S05]  /*1b0d0*/  IMAD.X R19, RZ, RZ, UR5, P1 ;  /* 0x00000005ff137e24 */ /* 0x000fca00088e06ff */
[----:B------:R-:W-:Y:S01]  /*1b0e0*/  STG.E.U8 desc[UR36][R18.64], R3 ;  /* 0x0000000312007986 */ /* 0x000fe2000c101124 */
[----:B------:R-:W-:Y:S05]  /*1b0f0*/  EXIT ;  /* 0x000000000000794d */ /* 0x000fea0003800000 */
.L_x_1293:
[----:B------:R-:W-:Y:S04]  /*1b100*/  STG.E.U8 desc[UR36][R6.64], R27 ;  /* 0x0000001b06007986 */ /* 0x000fe8000c101124 */
[----:B------:R-:W-:Y:S04]  /*1b110*/  STG.E.U8 desc[UR36][R6.64+0x1], R26 ;  /* 0x0000011a06007986 */ /* 0x000fe8000c101124 */
[----:B------:R-:W-:Y:S04]  /*1b120*/  STG.E.U8 desc[UR36][R6.64+0x2], R25 ;  /* 0x0000021906007986 */ /* 0x000fe8000c101124 */
[----:B------:R-:W-:Y:S01]  /*1b130*/  STG.E.U8 desc[UR36][R6.64+0x3], R24 ;  /* 0x0000031806007986 */ /* 0x000fe2000c101124 */
[----:B------:R-:W-:Y:S05]  /*1b140*/  EXIT ;  /* 0x000000000000794d */ /* 0x000fea0003800000 */
.L_x_1298:
        /* <DEDUP_REMOVED lines=11> */
.L_x_7757:


//--------------------- .text._ZN2at6native13reduce_kernelILi256ELi1ENS0_8ReduceOpIN3c107complexIdEENS0_14func_wrapper_tIbZZZNS0_14or_kernel_cudaERNS_14TensorIteratorEENKUlvE_clEvENKUlvE6_clEvEUlbS5_E_EEjbLi4ELi4EEEEEvT1_ --------------------------
	.section	.text._ZN2at6native13reduce_kernelILi256ELi1ENS0_8ReduceOpIN3c107complexIdEENS0_14func_wrapper_tIbZZZNS0_14or_kernel_cudaERNS_14TensorIteratorEENKUlvE_clEvENKUlvE6_clEvEUlbS5_E_EEjbLi4ELi4EEEEEvT1_,"ax",@progbits
	.align	128
        .global         _ZN2at6native13reduce_kernelILi256ELi1ENS0_8ReduceOpIN3c107complexIdEENS0_14func_wrapper_tIbZZZNS0_14or_kernel_cudaERNS_14TensorIteratorEENKUlvE_clEvENKUlvE6_clEvEUlbS5_E_EEjbLi4ELi4EEEEEvT1_
        .type           _ZN2at6native13reduce_kernelILi256ELi1ENS0_8ReduceOpIN3c107complexIdEENS0_14func_wrapper_tIbZZZNS0_14or_kernel_cudaERNS_14TensorIteratorEENKUlvE_clEvENKUlvE6_clEvEUlbS5_E_EEjbLi4ELi4EEEEEvT1_,@function
        .size           _ZN2at6native13reduce_kernelILi256ELi1ENS0_8ReduceOpIN3c107complexIdEENS0_14func_wrapper_tIbZZZNS0_14or_kernel_cudaERNS_14TensorIteratorEENKUlvE_clEvENKUlvE6_clEvEUlbS5_E_EEjbLi4ELi4EEEEEvT1_,(.L_x_7758 - _ZN2at6native13reduce_kernelILi256ELi1ENS0_8ReduceOpIN3c107complexIdEENS0_14func_wrapper_tIbZZZNS0_14or_kernel_cudaERNS_14TensorIteratorEENKUlvE_clEvENKUlvE6_clEvEUlbS5_E_EEjbLi4ELi4EEEEEvT1_)
        .other          _ZN2at6native13reduce_kernelILi256ELi1ENS0_8ReduceOpIN3c107complexIdEENS0_14func_wrapper_tIbZZZNS0_14or_kernel_cudaERNS_14TensorIteratorEENKUlvE_clEvENKUlvE6_clEvEUlbS5_E_EEjbLi4ELi4EEEEEvT1_,@"STO_CUDA_ENTRY STV_DEFAULT"
_ZN2at6native13reduce_kernelILi256ELi1ENS0_8ReduceOpIN3c107complexIdEENS0_14func_wrapper_tIbZZZNS0_14or_kernel_cudaERNS_14TensorIteratorEENKUlvE_clEvENKUlvE6_clEvEUlbS5_E_EEjbLi4ELi4EEEEEvT1_:
.text._ZN2at6native13reduce_kernelILi256ELi1ENS0_8ReduceOpIN3c107complexIdEENS0_14func_wrapper_tIbZZZNS0_14or_kernel_cudaERNS_14TensorIteratorEENKUlvE_clEvENKUlvE6_clEvEUlbS5_E_EEjbLi4ELi4EEEEEvT1_:
[----:B------:R-:W0:Y:S01]  /*0000*/  LDC R1, c[0x0][0x37c] ;  /* 0x0000df00ff017b82 */ /* 0x000e220000000800 */
[----:B------:R-:W1:Y:S01]  /*0010*/  S2R R25, SR_TID.X ;  /* 0x0000000000197919 */ /* 0x000e620000002100 */
[----:B------:R-:W2:Y:S01]  /*0020*/  LDCU UR4, c[0x0][0x558] ;  /* 0x0000ab00ff0477ac */ /* 0x000ea20008000800 */
[----:B------:R-:W-:Y:S01]  /*0030*/  HFMA2 R31, -RZ, RZ, 0, 0 ;  /* 0x00000000ff1f7431 */ /* 0x000fe200000001ff */
[----:B------:R-:W3:Y:S01]  /*0040*/  S2R R24, SR_TID.Y ;  /* 0x0000000000187919 */ /* 0x000ee20000002200 */
[----:B------:R-:W4:Y:S01]  /*0050*/  LDCU UR6, c[0x0][0x39c] ;  /* 0x00007380ff0677ac */ /* 0x000f220008000800 */
[----:B------:R-:W5:Y:S01]  /*0060*/  S2R R3, SR_CTAID.X ;  /* 0x0000000000037919 */ /* 0x000f620000002500 */
[----:B------:R-:W1:Y:S01]  /*0070*/  LDCU.128 UR20, c[0x0][0x3a0] ;  /* 0x00007400ff1477ac */ /* 0x000e620008000c00 */
[----:B------:R-:W5:Y:S01]  /*0080*/  S2R R2, SR_CTAID.Y ;  /* 0x0000000000027919 */ /* 0x000f620000002600 */
[----:B------:R-:W5:Y:S01]  /*0090*/  LDCU UR5, c[0x0][0x394] ;  /* 0x00007280ff0577ac */ /* 0x000f620008000800 */
[----:B--2---:R-:W-:Y:S01]  /*00a0*/  UISETP.NE.AND UP0, UPT, UR4, URZ, UPT ;  /* 0x000000ff0400728c */ /* 0x004fe2000bf05270 */
[----:B-1----:R-:W-:-:S02]  /*00b0*/  IMAD R5, R25, UR22, RZ ;  /* 0x0000001619057c24 */ /* 0x002fc4000f8e02ff */
[----:B----4-:R-:W-:Y:S02]  /*00c0*/  IMAD R7, R25, UR6, RZ ;  /* 0x0000000619077c24 */ /* 0x010fe4000f8e02ff */
[C---:B---3--:R-:W-:Y:S02]  /*00d0*/  IMAD R4, R24.reuse, UR23, R5 ;  /* 0x0000001718047c24 */ /* 0x048fe4000f8e0205 */
[----:B------:R-:W-:Y:S02]  /*00e0*/  IMAD R7, R24, UR20, R7 ;  /* 0x0000001418077c24 */ /* 0x000fe4000f8e0207 */
[----:B-----5:R-:W-:Y:S02]  /*00f0*/  IMAD R5, R3, UR5, R4 ;  /* 0x0000000503057c24 */ /* 0x020fe4000f8e0204 */
[----:B------:R-:W-:Y:S01]  /*0100*/  IMAD R29, R2, UR21, R7 ;  /* 0x00000015021d7c24 */ /* 0x000fe2000f8e0207 */
        /* <DEDUP_REMOVED lines=278> */
.L_x_1299:
        /* <DEDUP_REMOVED lines=12> */
[----:B------:R-:W-:-:S03]  /*1330*/  IMAD.MOV.U32 R20, RZ, RZ, R34 ;  /* 0x000000ffff147224 */ /* 0x000fc600078e0022 */
[----:B------:R-:W-:Y:S01]  /*1340*/  MOV R21, R35 ;  /* 0x0000002300157202 */ /* 0x000fe20000000f00 */
[----:B------:R-:W-:Y:S06]  /*1350*/  BRA.U !UP0, `(.L_x_1302) ;  /* 0x0000000908287547 */ /* 0x000fec000b800000 */
[----:B------:R-:W1:Y:S01]  /*1360*/  LDCU.U8 UR4, c[0x0][0x381] ;  /* 0x00007020ff0477ac */ /* 0x000e620008000000 */
[----:B------:R-:W-:Y:S01]  /*1370*/  SHF.R.U32.HI R34, RZ, 0x4, R34 ;  /* 0x00000004ff227819 */ /* 0x000fe20000011622 */
[----:B------:R-:W-:Y:S01]  /*1380*/  BSSY.RECONVERGENT B1, `(.L_x_1303) ;  /* 0x0000027000017945 */ /* 0x000fe20003800200 */
[----:B------:R-:W2:Y:S02]  /*1390*/  LDCU UR5, c[0x0][0x388] ;  /* 0x00007100ff0577ac */ /* 0x000ea40008000800 */
[----:B------:R-:W-:Y:S01]  /*13a0*/  LOP3.LUT P0, R34, R34, 0x3, RZ, 0xc0, !PT ;  /* 0x0000000322227812 */ /* 0x000fe2000780c0ff */
[----:B-1----:R-:W-:Y:S01]  /*13b0*/  IMAD.U32 R22, RZ, RZ, UR4 ;  /* 0x00000004ff167e24 */ /* 0x002fe2000f8e00ff */
[----:B------:R-:W-:Y:S01]  /*13c0*/  MOV R16, UR4 ;  /* 0x0000000400107c02 */ /* 0x000fe20008000f00 */
[----:B--2---:R-:W-:-:S10]  /*13d0*/  IMAD.U32 R26, RZ, RZ, UR5 ;  /* 0x00000005ff1a7e24 */ /* 0x004fd4000f8e00ff */
        /* <DEDUP_REMOVED lines=21> */
[----:B------:R-:W2:Y:S02]  /*1530*/  LDG.E.128 R4, desc[UR36][R4.64] ;  /* 0x0000002404047981 */ /* 0x000ea4000c1e1d00 */
[----:B--2---:R-:W1:-:S15]  /*1540*/  DSETP.NEU.AND P0, PT, R6, RZ, PT ;  /* 0x000000ff0600722a */ /* 0x004e5e0003f0d000 */
[----:B------:R-:W-:-:S15]  /*1550*/  NOP ;  /* 0x0000000000007918 */ /* 0x000fde0000000000 */
[----:B------:R-:W-:-:S15]  /*1560*/  NOP ;  /* 0x0000000000007918 */ /* 0x000fde0000000000 */
[----:B------:R-:W-:-:S15]  /*1570*/  NOP ;  /* 0x0000000000007918 */ /* 0x000fde0000000000 */
[----:B------:R-:W-:-:S04]  /*1580*/  NOP ;  /* 0x0000000000007918 */ /* 0x000fc80000000000 */
[----:B-1----:R1:W2:Y:S02]  /*1590*/  DSETP.NEU.OR P0, PT, R4, RZ, P0 ;  /* 0x000000ff0400722a */ /* 0x0022a4000070d400 */
.L_x_1307:
[----:B--2---:R-:W-:-:S07]  /*15a0*/  SEL R16, RZ, 0x1, !P0 ;  /* 0x00000001ff107807 */ /* 0x004fce0004000000 */
.L_x_1306:
[----:B------:R-:W-:Y:S05]  /*15b0*/  BSYNC.RECONVERGENT B2 ;  /* 0x0000000000027941 */ /* 0x000fea0003800200 */
.L_x_1305:
[----:B------:R-:W-:Y:S02]  /*15c0*/  IADD3 R20, P0, PT, R20, 0x40, RZ ;  /* 0x0000004014147810 */ /* 0x000fe40007f1e0ff */
[----:B------:R-:W-:-:S03]  /*15d0*/  IADD3 R26, PT, PT, R34, -0x4, R0 ;  /* 0xfffffffc221a7810 */ /* 0x000fc60007ffe000 */
[----:B------:R-:W-:-:S08]  /*15e0*/  IMAD.X R21, RZ, RZ, R21, P0 ;  /* 0x000000ffff157224 */ /* 0x000fd000000e0615 */
.L_x_1304:
[----:B------:R-:W-:Y:S05]  /*15f0*/  BSYNC.RECONVERGENT B1 ;  /* 0x0000000000017941 */ /* 0x000fea0003800200 */
.L_x_1303:
[----:B-1----:R-:W-:Y:S01]  /*1600*/  LEA R5, R29, 0x3, 0x2 ;  /* 0x000000031d057811 */ /* 0x002fe200078e10ff */
[----:B------:R-:W-:Y:S01]  /*1610*/  BSSY.RECONVERGENT B1, `(.L_x_1308) ;  /* 0x000003f000017945 */ /* 0x000fe20003800200 */
[C---:B------:R-:W-:Y:S02]  /*1620*/  PRMT R0, R22.reuse, 0x7610, R0 ;  /* 0x0000761016007816 */ /* 0x040fe40000000000 */
[----:B------:R-:W-:Y:S02]  /*1630*/  ISETP.GE.U32.AND P0, PT, R5, R26, PT ;  /* 0x0000001a0500720c */ /* 0x000fe40003f06070 */
[----:B------:R-:W-:-:S11]  /*1640*/  PRMT R23, R22, 0x7610, R23 ;  /* 0x0000761016177816 */ /* 0x000fd60000000017 */
[----:B------:R-:W-:Y:S05]  /*1650*/  @P0 BRA `(.L_x_1309) ;  /* 0x0000000000e80947 */ /* 0x000fea0003800000 */
[----:B------:R-:W-:Y:S02]  /*1660*/  MOV R27, R29 ;  /* 0x0000001d001b7202 */ /* 0x000fe40000000f00 */
[C---:B------:R-:W-:Y:S02]  /*1670*/  PRMT R0, R22.reuse, 0x7610, R0 ;  /* 0x0000761016007816 */ /* 0x040fe40000000000 */
[----:B------:R-:W-:-:S07]  /*1680*/  PRMT R23, R22, 0x7610, R23 ;  /* 0x0000761016177816 */ /* 0x000fce0000000017 */
.L_x_1310:
[----:B------:R-:W-:Y:S01]  /*1690*/  IMAD.WIDE.U32 R28, R27, 0x40, R20 ;  /* 0x000000401b1c7825 */ /* 0x000fe200078e0014 */
[----:B------:R-:W-:Y:S01]  /*16a0*/  LOP3.LUT P4, RZ, R16, 0xff, RZ, 0xc0, !PT ;  /* 0x000000ff10ff7812 */ /* 0x000fe2000788c0ff */
[----:B------:R-:W1:Y:S03]  /*16b0*/  LDCU UR4, c[0x0][0x390] ;  /* 0x00007200ff0477ac */ /* 0x000e660008000800 */
[----:B------:R-:W2:Y:S04]  /*16c0*/  LDG.E.128 R4, desc[UR36][R28.64+0x10] ;  /* 0x000010241c047981 */ /* 0x000ea8000c1e1d00 */
[----:B------:R-:W3:Y:S05]  /*16d0*/  LDG.E.ENL2.256 R12, R8, desc[UR36][R28.64+0x20] ;  /* 0xfe0001241c08797e */ /* 0x000eea000812190c */
[----:B------:R-:W4:Y:S01]  /*16e0*/  @!P4 LDG.E.128 R16, desc[UR36][R28.64] ;  /* 0x000000241c10c981 */ /* 0x000f22000c1e1d00 */
[----:B------:R-:W-:-:S02]  /*16f0*/  LOP3.LUT P1, RZ, R23, 0xff, RZ, 0xc0, !PT ;  /* 0x000000ff17ff7812 */ /* 0x000fc4000782c0ff */
[----:B------:R-:W-:Y:S02]  /*1700*/  PLOP3.LUT P0, PT, PT, PT, PT, 0x80, 0x8 ;  /* 0x000000000008781c */ /* 0x000fe40003f0f070 */
[----:B------:R-:W-:Y:S01]  /*1710*/  LOP3.LUT P2, RZ, R0, 0xff, RZ, 0xc0, !PT ;  /* 0x000000ff00ff7812 */ /* 0x000fe2000784c0ff */
[----:B-1----:R-:W-:-:S08]  /*1720*/  VIADD R27, R27, UR4 ;  /* 0x000000041b1b7c36 */ /* 0x002fd00008000000 */
[----:B--2---:R-:W1:-:S15]  /*1730*/  @!P1 DSETP.NEU.AND P3, PT, R6, RZ, PT ;  /* 0x000000ff0600922a */ /* 0x004e5e0003f6d000 */
[----:B------:R-:W-:-:S15]  /*1740*/  NOP ;  /* 0x0000000000007918 */ /* 0x000fde0000000000 */
[----:B------:R-:W-:-:S15]  /*1750*/  NOP ;  /* 0x0000000000007918 */ /* 0x000fde0000000000 */
[----:B------:R-:W-:-:S15]  /*1760*/  NOP ;  /* 0x0000000000007918 */ /* 0x000fde0000000000 */
[----:B------:R-:W-:-:S04]  /*1770*/  NOP ;  /* 0x0000000000007918 */ /* 0x000fc80000000000 */
[----:B-1----:R1:W2:Y:S01]  /*1780*/  @!P1 DSETP.NEU.OR P0, PT, R4, RZ, P3 ;  /* 0x000000ff0400922a */ /* 0x0022a20001f0d400 */
[----:B------:R-:W-:Y:S02]  /*1790*/  PLOP3.LUT P1, PT, PT, PT, PT, 0x80, 0x8 ;  /* 0x000000000008781c */ /* 0x000fe40003f2f070 */
[----:B------:R-:W-:Y:S02]  /*17a0*/  LOP3.LUT P3, RZ, R22, 0xff, RZ, 0xc0, !PT ;  /* 0x000000ff16ff7812 */ /* 0x000fe4000786c0ff */
[----:B-1----:R-:W-:Y:S02]  /*17b0*/  LEA R5, R27, 0x3, 0x2 ;  /* 0x000000031b057811 */ /* 0x002fe400078e10ff */
[----:B--2---:R-:W-:-:S15]  /*17c0*/  SEL R23, RZ, 0x1, !P0 ;  /* 0x00000001ff177807 */ /* 0x004fde0004000000 */
[----:B------:R-:W-:-:S15]  /*17d0*/  NOP ;  /* 0x0000000000007918 */ /* 0x000fde0000000000 */
[----:B------:R-:W-:-:S15]  /*17e0*/  NOP ;  /* 0x0000000000007918 */ /* 0x000fde0000000000 */
[----:B------:R-:W-:-:S12]  /*17f0*/  NOP ;  /* 0x0000000000007918 */ /* 0x000fd80000000000 */
[----:B---3--:R-:W1:-:S15]  /*1800*/  @!P2 DSETP.NEU.AND P6, PT, R10, RZ, PT ;  /* 0x000000ff0a00a22a */ /* 0x008e5e0003fcd000 */
[----:B------:R-:W-:-:S15]  /*1810*/  NOP ;  /* 0x0000000000007918 */ /* 0x000fde0000000000 */
[----:B------:R-:W-:-:S15]  /*1820*/  NOP ;  /* 0x0000000000007918 */ /* 0x000fde0000000000 */
[----:B------:R-:W-:-:S15]  /*1830*/  NOP ;  /* 0x0000000000007918 */ /* 0x000fde0000000000 */
[----:B------:R-:W-:-:S04]  /*1840*/  NOP ;  /* 0x0000000000007918 */ /* 0x000fc80000000000 */
[----:B-1----:R-:W1:Y:S01]  /*1850*/  @!P2 DSETP.NEU.OR P1, PT, R8, RZ, P6 ;  /* 0x000000ff0800a22a */ /* 0x002e62000372d400 */
[----:B------:R-:W-:Y:S02]  /*1860*/  PLOP3.LUT P2, PT, PT, PT, PT, 0x80, 0x8 ;  /* 0x000000000008781c */ /* 0x000fe40003f4f070 */
[----:B------:R-:W-:Y:S02]  /*1870*/  ISETP.GE.U32.AND P6, PT, R5, R26, PT ;  /* 0x0000001a0500720c */ /* 0x000fe40003fc6070 */
[----:B-1----:R-:W-:-:S15]  /*1880*/  SEL R0, RZ, 0x1, !P1 ;  /* 0x00000001ff007807 */ /* 0x002fde0004800000 */
[----:B------:R-:W-:-:S15]  /*1890*/  NOP ;  /* 0x0000000000007918 */ /* 0x000fde0000000000 */
[----:B------:R-:W-:-:S15]  /*18a0*/  NOP ;  /* 0x0000000000007918 */ /* 0x000fde0000000000 */
[----:B------:R-:W-:-:S14]  /*18b0*/  NOP ;  /* 0x0000000000007918 */ /* 0x000fdc0000000000 */
[----:B------:R-:W1:-:S15]  /*18c0*/  @!P3 DSETP.NEU.AND P5, PT, R14, RZ, PT ;  /* 0x000000ff0e00b22a */ /* 0x000e5e0003fad000 */
[----:B------:R-:W-:-:S15]  /*18d0*/  NOP ;  /* 0x0000000000007918 */ /* 0x000fde0000000000 */
[----:B------:R-:W-:-:S15]  /*18e0*/  NOP ;  /* 0x0000000000007918 */ /* 0x000fde0000000000 */
[----:B------:R-:W-:-:S15]  /*18f0*/  NOP ;  /* 0x0000000000007918 */ /* 0x000fde0000000000 */
[----:B------:R-:W-:-:S04]  /*1900*/  NOP ;  /* 0x0000000000007918 */ /* 0x000fc80000000000 */
[----:B-1----:R-:W1:Y:S01]  /*1910*/  @!P3 DSETP.NEU.OR P2, PT, R12, RZ, P5 ;  /* 0x000000ff0c00b22a */ /* 0x002e620002f4d400 */
[----:B------:R-:W-:Y:S02]  /*1920*/  PLOP3.LUT P3, PT, PT, PT, PT, 0x80, 0x8 ;  /* 0x000000000008781c */ /* 0x000fe40003f6f070 */
[----:B-1----:R-:W-:-:S15]  /*1930*/  SEL R22, RZ, 0x1, !P2 ;  /* 0x00000001ff167807 */ /* 0x002fde0005000000 */
[----:B------:R-:W-:-:S15]  /*1940*/  NOP ;  /* 0x0000000000007918 */ /* 0x000fde0000000000 */
[----:B------:R-:W-:-:S15]  /*1950*/  NOP ;  /* 0x0000000000007918 */ /* 0x000fde0000000000 */
[----:B------:R-:W-:-:S15]  /*1960*/  NOP ;  /* 0x0000000000007918 */ /* 0x000fde0000000000 */
[----:B------:R-:W-:-:S01]  /*1970*/  NOP ;  /* 0x0000000000007918 */ /* 0x000fc20000000000 */
[----:B----4-:R-:W1:-:S15]  /*1980*/  @!P4 DSETP.NEU.AND P5, PT, R18, RZ, PT ;  /* 0x000000ff1200c22a */ /* 0x010e5e0003fad000 */
[----:B------:R-:W-:-:S15]  /*1990*/  NOP ;  /* 0x0000000000007918 */ /* 0x000fde0000000000 */
[----:B------:R-:W-:-:S15]  /*19a0*/  NOP ;  /* 0x0000000000007918 */ /* 0x000fde0000000000 */
[----:B------:R-:W-:-:S15]  /*19b0*/  NOP ;  /* 0x0000000000007918 */ /* 0x000fde0000000000 */
[----:B------:R-:W-:-:S04]  /*19c0*/  NOP ;  /* 0x0000000000007918 */ /* 0x000fc80000000000 */
[----:B-1----:R-:W1:Y:S02]  /*19d0*/  @!P4 DSETP.NEU.OR P3, PT, R16, RZ, P5 ;  /* 0x000000ff1000c22a */ /* 0x002e640002f6d400 */
[----:B-1----:R-:W-:Y:S01]  /*19e0*/  SEL R16, RZ, 0x1, !P3 ;  /* 0x00000001ff107807 */ /* 0x002fe20005800000 */
[----:B------:R-:W-:Y:S06]  /*19f0*/  @!P6 BRA `(.L_x_1310) ;  /* 0xfffffffc0024e947 */ /* 0x000fec000383ffff */
.L_x_1309:
[----:B------:R-:W-:Y:S05]  /*1a00*/  BSYNC.RECONVERGENT B1 ;  /* 0x0000000000017941 */ /* 0x000fea0003800200 */
.L_x_1308:
[----:B------:R-:W1:Y:S01]  /*1a10*/  LDCU.64 UR4, c[0x0][0x3a0] ;  /* 0x00007400ff0477ac */ /* 0x000e620008000a00 */
[----:B------:R-:W-:Y:S01]  /*1a20*/  BSSY.RECONVERGENT B1, `(.L_x_1311) ;  /* 0x0000019000017945 */ /* 0x000fe20003800200 */
[----:B-1----:R-:W-:Y:S02]  /*1a30*/  ISETP.NE.AND P0, PT, RZ, UR4, PT ;  /* 0x00000004ff007c0c */ /* 0x002fe4000bf05270 */
        /* <DEDUP_REMOVED lines=14> */
[----:B------:R-:W2:Y:S02]  /*1b20*/  LDG.E.128 R4, desc[UR36][R4.64] ;  /* 0x0000002404047981 */ /* 0x000ea4000c1e1d00 */
[----:B--2---:R-:W1:-:S15]  /*1b30*/  DSETP.NEU.AND P0, PT, R6, RZ, PT ;  /* 0x000000ff0600722a */ /* 0x004e5e0003f0d000 */
[----:B------:R-:W-:-:S15]  /*1b40*/  NOP ;  /* 0x0000000000007918 */ /* 0x000fde0000000000 */
[----:B------:R-:W-:-:S15]  /*1b50*/  NOP ;  /* 0x0000000000007918 */ /* 0x000fde0000000000 */
[----:B------:R-:W-:-:S15]  /*1b60*/  NOP ;  /* 0x0000000000007918 */ /* 0x000fde0000000000 */
[----:B------:R-:W-:-:S04]  /*1b70*/  NOP ;  /* 0x0000000000007918 */ /* 0x000fc80000000000 */
[----:B-1----:R1:W2:Y:S02]  /*1b80*/  DSETP.NEU.OR P0, PT, R4, RZ, P0 ;  /* 0x000000ff0400722a */ /* 0x0022a4000070d400 */
.L_x_1314:
[----:B------:R-:W-:Y:S05]  /*1b90*/  BSYNC.RECONVERGENT B2 ;  /* 0x0000000000027941 */ /* 0x000fea0003800200 */
.L_x_1313:
[----:B--2---:R-:W-:-:S07]  /*1ba0*/  SEL R16, RZ, 0x1, !P0 ;  /* 0x00000001ff107807 */ /* 0x004fce0004000000 */
.L_x_1312:
[----:B------:R-:W-:Y:S05]  /*1bb0*/  BSYNC.RECONVERGENT B1 ;  /* 0x0000000000017941 */ /* 0x000fea0003800200 */
.L_x_1311:
[----:B------:R-:W-:-:S04]  /*1bc0*/  LOP3.LUT R23, R0, R16, R23, 0xfe, !PT ;  /* 0x0000001000177212 */ /* 0x000fc800078efe17 */
[----:B------:R-:W-:-:S04]  /*1bd0*/  LOP3.LUT P0, RZ, R23, 0xff, R22, 0xc8, !PT ;  /* 0x000000ff17ff7812 */ /* 0x000fc8000780c816 */
[----:B------:R-:W-:Y:S01]  /*1be0*/  SEL R17, RZ, 0x1, !P0 ;  /* 0x00000001ff117807 */ /* 0x000fe20004000000 */
[----:B------:R-:W-:Y:S08]  /*1bf0*/  BRA `(.L_x_1301) ;  /* 0x000000a400307947 */ /* 0x000ff00003800000 */
.L_x_1302:
        /* <DEDUP_REMOVED lines=23> */
[----:B------:R-:W-:-:S06]  /*1d70*/  IMAD.U32 R26, RZ, RZ, UR4 ;  /* 0x00000004ff1a7e24 */ /* 0x000fcc000f8e00ff */
[----:B------:R-:W-:Y:S05]  /*1d80*/  @P0 BRA `(.L_x_1317) ;  /* 0x0000000400040947 */ /* 0x000fea0003800000 */
[----:B------:R-:W1:Y:S01]  /*1d90*/  LDC R22, c[0x0][0x390] ;  /* 0x0000e400ff167b82 */ /* 0x000e620000000800 */
[C---:B------:R-:W-:Y:S02]  /*1da0*/  PRMT R28, R27.reuse, 0x7610, R28 ;  /* 0x000076101b1c7816 */ /* 0x040fe4000000001c */
[C---:B------:R-:W-:Y:S02]  /*1db0*/  PRMT R23, R27.reuse, 0x7610, R23 ;  /* 0x000076101b177816 */ /* 0x040fe40000000017 */
[----:B------:R-:W-:-:S03]  /*1dc0*/  PRMT R26, R27, 0x7610, R26 ;  /* 0x000076101b1a7816 */ /* 0x000fc6000000001a */
[----:B------:R-:W2:Y:S04]  /*1dd0*/  LDC R0, c[0x0][0x388] ;  /* 0x0000e200ff007b82 */ /* 0x000ea80000000800 */
.L_x_1318:
[C---:B------:R-:W-:Y:S01]  /*1de0*/  IMAD.WIDE.U32 R16, R29.reuse, 0x10, R20 ;  /* 0x000000101d107825 */ /* 0x040fe200078e0014 */
[----:B-1----:R-:W-:-:S05]  /*1df0*/  IADD3 R29, PT, PT, R29, R22, RZ ;  /* 0x000000161d1d7210 */ /* 0x002fca0007ffe0ff */
[----:B------:R-:W3:Y:S01]  /*1e00*/  LDG.E.128 R16, desc[UR36][R16.64] ;  /* 0x0000002410107981 */ /* 0x000ee2000c1e1d00 */
[----:B------:R-:W-:-:S06]  /*1e10*/  IMAD.WIDE.U32 R12, R29, 0x10, R20 ;  /* 0x000000101d0c7825 */ /* 0x000fcc00078e0014 */
[----:B------:R-:W4:Y:S01]  /*1e20*/  LDG.E.128 R12, desc[UR36][R12.64] ;  /* 0x000000240c0c7981 */ /* 0x000f22000c1e1d00 */
[----:B------:R-:W-:-:S04]  /*1e30*/  IMAD.IADD R29, R29, 0x1, R22 ;  /* 0x000000011d1d7824 */ /* 0x000fc800078e0216 */
[C---:B------:R-:W-:Y:S01]  /*1e40*/  IMAD.WIDE.U32 R8, R29.reuse, 0x10, R20 ;  /* 0x000000101d087825 */ /* 0x040fe200078e0014 */
[----:B------:R-:W-:-:S05]  /*1e50*/  IADD3 R29, PT, PT, R29, R22, RZ ;  /* 0x000000161d1d7210 */ /* 0x000fca0007ffe0ff */
[----:B------:R-:W5:Y:S01]  /*1e60*/  LDG.E.128 R8, desc[UR36][R8.64] ;  /* 0x0000002408087981 */ /* 0x000f62000c1e1d00 */
[----:B------:R-:W-:-:S06]  /*1e70*/  IMAD.WIDE.U32 R4, R29, 0x10, R20 ;  /* 0x000000101d047825 */ /* 0x000fcc00078e0014 */
[----:B------:R-:W5:Y:S01]  /*1e80*/  LDG.E.128 R4, desc[UR36][R4.64] ;  /* 0x0000002404047981 */ /* 0x000f62000c1e1d00 */
[----:B------:R-:W-:Y:S01]  /*1e90*/  LOP3.LUT P2, RZ, R26, 0xff, RZ, 0xc0, !PT ;  /* 0x000000ff1aff7812 */ /* 0x000fe2000784c0ff */
[----:B------:R-:W-:Y:S01]  /*1ea0*/  IMAD.IADD R29, R29, 0x1, R22 ;  /* 0x000000011d1d7824 */ /* 0x000fe200078e0216 */
[----:B------:R-:W-:-:S11]  /*1eb0*/  PLOP3.LUT P0, PT, PT, PT, PT, 0x80, 0x8 ;  /* 0x000000000008781c */ /* 0x000fd60003f0f070 */
[----:B---3--:R-:W1:-:S15]  /*1ec0*/  @!P2 DSETP.NEU.AND P1, PT, R18, RZ, PT ;  /* 0x000000ff1200a22a */ /* 0x008e5e0003f2d000 */
[----:B------:R-:W-:-:S15]  /*1ed0*/  NOP ;  /* 0x0000000000007918 */ /* 0x000fde0000000000 */
[----:B------:R-:W-:-:S15]  /*1ee0*/  NOP ;  /* 0x0000000000007918 */ /* 0x000fde0000000000 */
[----:B------:R-:W-:-:S15]  /*1ef0*/  NOP ;  /* 0x0000000000007918 */ /* 0x000fde0000000000 */
[----:B------:R-:W-:-:S04]  /*1f00*/  NOP ;  /* 0x0000000000007918 */ /* 0x000fc80000000000 */
[----:B-1----:R-:W1:Y:S01]  /*1f10*/  @!P2 DSETP.NEU.OR P0, PT, R16, RZ, P1 ;  /* 0x000000ff1000a22a */ /* 0x002e620000f0d400 */
[----:B------:R-:W-:Y:S01]  /*1f20*/  LOP3.LUT P2, RZ, R23, 0xff, RZ, 0xc0, !PT ;  /* 0x000000ff17ff7812 */ /* 0x000fe2000784c0ff */
[----:B------:R-:W-:Y:S01]  /*1f30*/  IMAD R23, R22, 0x3, R29 ;  /* 0x0000000316177824 */ /* 0x000fe200078e021d */
[----:B------:R-:W-:Y:S02]  /*1f40*/  PLOP3.LUT P1, PT, PT, PT, PT, 0x80, 0x8 ;  /* 0x000000000008781c */ /* 0x000fe40003f2f070 */
[----:B-1----:R-:W-:Y:S02]  /*1f50*/  SEL R26, RZ, 0x1, !P0 ;  /* 0x00000001ff1a7807 */ /* 0x002fe40004000000 */
[----:B--2---:R-:W-:-:S15]  /*1f60*/  ISETP.GE.U32.AND P6, PT, R23, R0, PT ;  /* 0x000000001700720c */ /* 0x004fde0003fc6070 */
[----:B------:R-:W-:-:S15]  /*1f70*/  NOP ;  /* 0x0000000000007918 */ /* 0x000fde0000000000 */
[----:B------:R-:W-:-:S15]  /*1f80*/  NOP ;  /* 0x0000000000007918 */ /* 0x000fde0000000000 */
[----:B------:R-:W-:-:S12]  /*1f90*/  NOP ;  /* 0x0000000000007918 */ /* 0x000fd80000000000 */
[----:B----4-:R-:W1:-:S15]  /*1fa0*/  @!P2 DSETP.NEU.AND P3, PT, R14, RZ, PT ;  /* 0x000000ff0e00a22a */ /* 0x010e5e0003f6d000 */
[----:B------:R-:W-:-:S15]  /*1fb0*/  NOP ;  /* 0x0000000000007918 */ /* 0x000fde0000000000 */
[----:B------:R-:W-:-:S15]  /*1fc0*/  NOP ;  /* 0x0000000000007918 */ /* 0x000fde0000000000 */
[----:B------:R-:W-:-:S15]  /*1fd0*/  NOP ;  /* 0x0000000000007918 */ /* 0x000fde0000000000 */
[----:B------:R-:W-:-:S04]  /*1fe0*/  NOP ;  /* 0x0000000000007918 */ /* 0x000fc80000000000 */
[----:B-1----:R-:W1:Y:S01]  /*1ff0*/  @!P2 DSETP.NEU.OR P1, PT, R12, RZ, P3 ;  /* 0x000000ff0c00a22a */ /* 0x002e620001f2d400 */
[----:B------:R-:W-:Y:S02]  /*2000*/  LOP3.LUT P3, RZ, R28, 0xff, RZ, 0xc0, !PT ;  /* 0x000000ff1cff7812 */ /* 0x000fe4000786c0ff */
[----:B------:R-:W-:Y:S02]  /*2010*/  PLOP3.LUT P2, PT, PT, PT, PT, 0x80, 0x8 ;  /* 0x000000000008781c */ /* 0x000fe40003f4f070 */
[----:B-1----:R-:W-:-:S15]  /*2020*/  SEL R23, RZ, 0x1, !P1 ;  /* 0x00000001ff177807 */ /* 0x002fde0004800000 */
[----:B------:R-:W-:-:S15]  /*2030*/  NOP ;  /* 0x0000000000007918 */ /* 0x000fde0000000000 */
[----:B------:R-:W-:-:S15]  /*2040*/  NOP ;  /* 0x0000000000007918 */ /* 0x000fde0000000000 */
[----:B------:R-:W-:-:S14]  /*2050*/  NOP ;  /* 0x0000000000007918 */ /* 0x000fdc0000000000 */
[----:B-----5:R-:W1:-:S15]  /*2060*/  @!P3 DSETP.NEU.AND P4, PT, R10, RZ, PT ;  /* 0x000000ff0a00b22a */ /* 0x020e5e0003f8d000 */
        /* <DEDUP_REMOVED lines=16> */
[----:B-1----:R-:W1:Y:S02]  /*2170*/  @!P4 DSETP.NEU.OR P3, PT, R4, RZ, P5 ;  /* 0x000000ff0400c22a */ /* 0x002e640002f6d400 */
[----:B-1----:R-:W-:Y:S01]  /*2180*/  SEL R27, RZ, 0x1, !P3 ;  /* 0x00000001ff1b7807 */ /* 0x002fe20005800000 */
[----:B------:R-:W-:Y:S06]  /*2190*/  @!P6 BRA `(.L_x_1318) ;  /* 0xfffffffc0010e947 */ /* 0x000fec000383ffff */
.L_x_1317:
[----:B------:R-:W-:Y:S05]  /*21a0*/  BSYNC.RECONVERGENT B1 ;  /* 0x0000000000017941 */ /* 0x000fea0003800200 */
.L_x_1316:
[----:B------:R-:W-:Y:S01]  /*21b0*/  ISETP.GE.U32.AND P0, PT, R29, R0, PT ;  /* 0x000000001d00720c */ /* 0x000fe20003f06070 */
[----:B------:R-:W-:-:S12]  /*21c0*/  BSSY.RECONVERGENT B1, `(.L_x_1319) ;  /* 0x0000012000017945 */ /* 0x000fd80003800200 */
[----:B------:R-:W-:Y:S05]  /*21d0*/  @P0 BRA `(.L_x_1320) ;  /* 0x0000000000400947 */ /* 0x000fea0003800000 */
[----:B------:R-:W-:-:S06]  /*21e0*/  IMAD.WIDE.U32 R16, R29, 0x10, R20 ;  /* 0x000000101d107825 */ /* 0x000fcc00078e0014 */
[----:B------:R-:W5:Y:S01]  /*21f0*/  LDG.E.128 R16, desc[UR36][R16.64] ;  /* 0x0000002410107981 */ /* 0x000f62000c1e1d00 */
[----:B------:R-:W-:-:S04]  /*2200*/  IADD3 R31, PT, PT, R29, R22, RZ ;  /* 0x000000161d1f7210 */ /* 0x000fc80007ffe0ff */
[----:B------:R-:W-:-:S13]  /*2210*/  ISETP.GE.U32.AND P1, PT, R31, R0, PT ;  /* 0x000000001f00720c */ /* 0x000fda0003f26070 */
[----:B------:R-:W-:Y:S05]  /*2220*/  @P1 BRA `(.L_x_1320) ;  /* 0x00000000002c1947 */ /* 0x000fea0003800000 */
[----:B------:R-:W-:-:S06]  /*2230*/  IMAD.WIDE.U32 R12, R31, 0x10, R20 ;  /* 0x000000101f0c7825 */ /* 0x000fcc00078e0014 */
[----:B------:R-:W5:Y:S01]  /*2240*/  LDG.E.128 R12, desc[UR36][R12.64] ;  /* 0x000000240c0c7981 */ /* 0x000f62000c1e1d00 */
[----:B------:R-:W-:-:S05]  /*2250*/  IMAD.IADD R31, R31, 0x1, R22 ;  /* 0x000000011f1f7824 */ /* 0x000fca00078e0216 */
[----:B------:R-:W-:-:S13]  /*2260*/  ISETP.GE.U32.AND P1, PT, R31, R0, PT ;  /* 0x000000001f00720c */ /* 0x000fda0003f26070 */
[----:B------:R-:W-:Y:S05]  /*2270*/  @P1 BRA `(.L_x_1320) ;  /* 0x0000000000181947 */ /* 0x000fea0003800000 */
[C---:B------:R-:W-:Y:S01]  /*2280*/  IADD3 R11, PT, PT, R31.reuse, R22, RZ ;  /* 0x000000161f0b7210 */ /* 0x040fe20007ffe0ff */
[----:B------:R-:W-:-:S03]  /*2290*/  IMAD.WIDE.U32 R8, R31, 0x10, R20 ;  /* 0x000000101f087825 */ /* 0x000fc600078e0014 */
[----:B------:R-:W-:-:S13]  /*22a0*/  ISETP.GE.U32.AND P1, PT, R11, R0, PT ;  /* 0x000000000b00720c */ /* 0x000fda0003f26070 */
[----:B------:R-:W-:Y:S02]  /*22b0*/  @!P1 IMAD.WIDE.U32 R20, R11, 0x10, R20 ;  /* 0x000000100b149825 */ /* 0x000fe400078e0014 */
[----:B------:R-:W5:Y:S04]  /*22c0*/  LDG.E.128 R8, desc[UR36][R8.64] ;  /* 0x0000002408087981 */ /* 0x000f68000c1e1d00 */
[----:B------:R1:W5:Y:S02]  /*22d0*/  @!P1 LDG.E.128 R4, desc[UR36][R20.64] ;  /* 0x0000002414049981 */ /* 0x000364000c1e1d00 */
.L_x_1320:
[----:B------:R-:W-:Y:S05]  /*22e0*/  BSYNC.RECONVERGENT B1 ;  /* 0x0000000000017941 */ /* 0x000fea0003800200 */
.L_x_1319:
[----:B------:R-:W-:Y:S04]  /*22f0*/  BSSY.RECONVERGENT B1, `(.L_x_1321) ;  /* 0x000002d000017945 */ /* 0x000fe80003800200 */
[----:B------:R-:W-:Y:S05]  /*2300*/  @P0 BRA `(.L_x_1322) ;  /* 0x0000000000ac0947 */ /* 0x000fea0003800000 */
[----:B------:R-:W-:Y:S01]  /*2310*/  IMAD.IADD R29, R29, 0x1, R22 ;  /* 0x000000011d1d7824 */ /* 0x000fe200078e0216 */
[----:B------:R-:W-:Y:S02]  /*2320*/  LOP3.LUT P1, RZ, R26, 0xff, RZ, 0xc0, !PT ;  /* 0x000000ff1aff7812 */ /* 0x000fe4000782c0ff */
[----:B------:R-:W-:Y:S02]  /*2330*/  PLOP3.LUT P0, PT, PT, PT, PT, 0x80, 0x8 ;  /* 0x000000000008781c */ /* 0x000fe40003f0f070 */
[----:B------:R-:W-:-:S09]  /*2340*/  ISETP.GE.U32.AND P3, PT, R29, R0, PT ;  /* 0x000000001d00720c */ /* 0x000fd20003f66070 */
[----:B-----5:R-:W2:-:S15]  /*2350*/  @!P1 DSETP.NEU.AND P2, PT, R18, RZ, PT ;  /* 0x000000ff1200922a */ /* 0x020e9e0003f4d000 */
[----:B------:R-:W-:-:S15]  /*2360*/  NOP ;  /* 0x0000000000007918 */ /* 0x000fde0000000000 */
[----:B------:R-:W-:-:S15]  /*2370*/  NOP ;  /* 0x0000000000007918 */ /* 0x000fde0000000000 */
[----:B------:R-:W-:-:S15]  /*2380*/  NOP ;  /* 0x0000000000007918 */ /* 0x000fde0000000000 */
[----:B------:R-:W-:-:S04]  /*2390*/  NOP ;  /* 0x0000000000007918 */ /* 0x000fc80000000000 */
[----:B--2---:R-:W2:Y:S02]  /*23a0*/  @!P1 DSETP.NEU.OR P0, PT, R16, RZ, P2 ;  /* 0x000000ff1000922a */ /* 0x004ea4000170d400 */
[----:B--2---:R-:W-:Y:S01]  /*23b0*/  SEL R26, RZ, 0x1, !P0 ;  /* 0x00000001ff1a7807 */ /* 0x004fe20004000000 */
[----:B------:R-:W-:Y:S06]  /*23c0*/  @P3 BRA `(.L_x_1322) ;  /* 0x00000000007c3947 */ /* 0x000fec0003800000 */
[----:B------:R-:W-:Y:S02]  /*23d0*/  LOP3.LUT P1, RZ, R23, 0xff, RZ, 0xc0, !PT ;  /* 0x000000ff17ff7812 */ /* 0x000fe4000782c0ff */
[----:B------:R-:W-:-:S11]  /*23e0*/  PLOP3.LUT P0, PT, PT, PT, PT, 0x80, 0x8 ;  /* 0x000000000008781c */ /* 0x000fd60003f0f070 */
[----:B------:R2:W3:Y:S02]  /*23f0*/  @!P1 DSETP.NEU.AND P2, PT, R14, RZ, PT ;  /* 0x000000ff0e00922a */ /* 0x0004e40003f4d000 */
[----:B--2---:R-:W-:-:S04]  /*2400*/  IADD3 R15, PT, PT, R29, R22, RZ ;  /* 0x000000161d0f7210 */ /* 0x004fc80007ffe0ff */
[----:B------:R-:W-:-:S15]  /*2410*/  ISETP.GE.U32.AND P3, PT, R15, R0, PT ;  /* 0x000000000f00720c */ /* 0x000fde0003f66070 */
[----:B------:R-:W-:-:S15]  /*2420*/  NOP ;  /* 0x0000000000007918 */ /* 0x000fde0000000000 */
[----:B------:R-:W-:-:S15]  /*2430*/  NOP ;  /* 0x0000000000007918 */ /* 0x000fde0000000000 */
[----:B------:R-:W-:-:S13]  /*2440*/  NOP ;  /* 0x0000000000007918 */ /* 0x000fda0000000000 */
[----:B---3--:R-:W2:Y:S02]  /*2450*/  @!P1 DSETP.NEU.OR P0, PT, R12, RZ, P2 ;  /* 0x000000ff0c00922a */ /* 0x008ea4000170d400 */
[----:B--2---:R-:W-:Y:S01]  /*2460*/  SEL R23, RZ, 0x1, !P0 ;  /* 0x00000001ff177807 */ /* 0x004fe20004000000 */
[----:B------:R-:W-:Y:S06]  /*2470*/  @P3 BRA `(.L_x_1322) ;  /* 0x0000000000503947 */ /* 0x000fec0003800000 */
[----:B------:R-:W-:Y:S02]  /*2480*/  LOP3.LUT P1, RZ, R28, 0xff, RZ, 0xc0, !PT ;  /* 0x000000ff1cff7812 */ /* 0x000fe4000782c0ff */
[----:B------:R-:W-:-:S11]  /*2490*/  PLOP3.LUT P0, PT, PT, PT, PT, 0x80, 0x8 ;  /* 0x000000000008781c */ /* 0x000fd60003f0f070 */
[----:B------:R2:W3:Y:S02]  /*24a0*/  @!P1 DSETP.NEU.AND P2, PT, R10, RZ, PT ;  /* 0x000000ff0a00922a */ /* 0x0004e40003f4d000 */
[----:B--2---:R-:W-:-:S05]  /*24b0*/  IMAD.IADD R11, R15, 0x1, R22 ;  /* 0x000000010f0b7824 */ /* 0x004fca00078e0216 */
[----:B------:R-:W-:-:S15]  /*24c0*/  ISETP.GE.U32.AND P3, PT, R11, R0, PT ;  /* 0x000000000b00720c */ /* 0x000fde0003f66070 */
[----:B------:R-:W-:-:S15]  /*24d0*/  NOP ;  /* 0x0000000000007918 */ /* 0x000fde0000000000 */
[----:B------:R-:W-:-:S15]  /*24e0*/  NOP ;  /* 0x0000000000007918 */ /* 0x000fde0000000000 */
[----:B------:R-:W-:-:S12]  /*24f0*/  NOP ;  /* 0x0000000000007918 */ /* 0x000fd80000000000 */
[----:B---3--:R-:W2:Y:S02]  /*2500*/  @!P1 DSETP.NEU.OR P0, PT, R8, RZ, P2 ;  /* 0x000000ff0800922a */ /* 0x008ea4000170d400 */
[----:B--2---:R-:W-:Y:S01]  /*2510*/  SEL R28, RZ, 0x1, !P0 ;  /* 0x00000001ff1c7807 */ /* 0x004fe20004000000 */
[----:B------:R-:W-:Y:S06]  /*2520*/  @P3 BRA `(.L_x_1322) ;  /* 0x0000000000243947 */ /* 0x000fec0003800000 */
[----:B------:R-:W-:Y:S02]  /*2530*/  LOP3.LUT P1, RZ, R27, 0xff, RZ, 0xc0, !PT ;  /* 0x000000ff1bff7812 */ /* 0x000fe4000782c0ff */
[----:B------:R-:W-:-:S11]  /*2540*/  PLOP3.LUT P0, PT, PT, PT, PT, 0x80, 0x8 ;  /* 0x000000000008781c */ /* 0x000fd60003f0f070 */
[----:B------:R-:W2:-:S15]  /*2550*/  @!P1 DSETP.NEU.AND P2, PT, R6, RZ, PT ;  /* 0x000000ff0600922a */ /* 0x000e9e0003f4d000 */
[----:B------:R-:W-:-:S15]  /*2560*/  NOP ;  /* 0x0000000000007918 */ /* 0x000fde0000000000 */
[----:B------:R-:W-:-:S15]  /*2570*/  NOP ;  /* 0x0000000000007918 */ /* 0x000fde0000000000 */
[----:B------:R-:W-:-:S15]  /*2580*/  NOP ;  /* 0x0000000000007918 */ /* 0x000fde0000000000 */
[----:B------:R-:W-:-:S04]  /*2590*/  NOP ;  /* 0x0000000000007918 */ /* 0x000fc80000000000 */
[----:B--2---:R-:W2:Y:S02]  /*25a0*/  @!P1 DSETP.NEU.OR P0, PT, R4, RZ, P2 ;  /* 0x000000ff0400922a */ /* 0x004ea4000170d400 */
[----:B--2---:R-:W-:-:S07]  /*25b0*/  SEL R27, RZ, 0x1, !P0 ;  /* 0x00000001ff1b7807 */ /* 0x004fce0004000000 */
.L_x_1322:
[----:B------:R-:W-:Y:S05]  /*25c0*/  BSYNC.RECONVERGENT B1 ;  /* 0x0000000000017941 */ /* 0x000fea0003800200 */
.L_x_1321:
[----:B------:R-:W-:-:S04]  /*25d0*/  LOP3.LUT R26, R28, R26, R23, 0xfe, !PT ;  /* 0x0000001a1c1a7212 */ /* 0x000fc800078efe17 */
[----:B------:R-:W-:-:S04]  /*25e0*/  LOP3.LUT P0, RZ, R26, 0xff, R27, 0xc8, !PT ;  /* 0x000000ff1aff7812 */ /* 0x000fc8000780c81b */
[----:B-----5:R-:W-:Y:S01]  /*25f0*/  SEL R17, RZ, 0x1, !P0 ;  /* 0x00000001ff117807 */ /* 0x020fe20004000000 */
[----:B------:R-:W-:Y:S08]  /*2600*/  BRA `(.L_x_1301) ;  /* 0x0000009800ac7947 */ /* 0x000ff00003800000 */
.L_x_1315:
        /* <DEDUP_REMOVED lines=12> */
[----:B-1----:R-:W-:Y:S01]  /*26d0*/  MOV R23, UR4 ;  /* 0x0000000400177c02 */ /* 0x002fe20008000f00 */
[----:B------:R-:W1:Y:S04]  /*26e0*/  LDCU.U8 UR4, c[0x0][0x381] ;  /* 0x00007020ff0477ac */ /* 0x000e680008000000 */
        /* <DEDUP_REMOVED lines=13> */
.L_x_1326:
[----:B------:R-:W-:-:S04]  /*27c0*/  IMAD R17, R22, R26, RZ ;  /* 0x0000001a16117224 */ /* 0x000fc800078e02ff */
[----:B------:R-:W-:Y:S01]  /*27d0*/  IMAD.WIDE.U32 R16, R17, 0x10, R20 ;  /* 0x0000001011107825 */ /* 0x000fe200078e0014 */
[----:B-1----:R-:W-:-:S05]  /*27e0*/  IADD3 R26, PT, PT, R26, R23, RZ ;  /* 0x000000171a1a7210 */ /* 0x002fca0007ffe0ff */
[----:B------:R-:W3:Y:S01]  /*27f0*/  LDG.E.128 R16, desc[UR36][R16.64] ;  /* 0x0000002410107981 */ /* 0x000ee2000c1e1d00 */
[----:B------:R-:W-:-:S04]  /*2800*/  IMAD R13, R22, R26, RZ ;  /* 0x0000001a160d7224 */ /* 0x000fc800078e02ff */
[----:B------:R-:W-:-:S04]  /*2810*/  IMAD.WIDE.U32 R12, R13, 0x10, R20 ;  /* 0x000000100d0c7825 */ /* 0x000fc800078e0014 */
[----:B------:R-:W-:Y:S02]  /*2820*/  IMAD.IADD R26, R26, 0x1, R23 ;  /* 0x000000011a1a7824 */ /* 0x000fe400078e0217 */
[----:B------:R-:W4:Y:S02]  /*2830*/  LDG.E.128 R12, desc[UR36][R12.64] ;  /* 0x000000240c0c7981 */ /* 0x000f24000c1e1d00 */
[----:B------:R-:W-:-:S04]  /*2840*/  IMAD R9, R22, R26, RZ ;  /* 0x0000001a16097224 */ /* 0x000fc800078e02ff */
[----:B------:R-:W-:Y:S01]  /*2850*/  IMAD.WIDE.U32 R8, R9, 0x10, R20 ;  /* 0x0000001009087825 */ /* 0x000fe200078e0014 */
[----:B------:R-:W-:-:S05]  /*2860*/  IADD3 R26, PT, PT, R26, R23, RZ ;  /* 0x000000171a1a7210 */ /* 0x000fca0007ffe0ff */
[----:B------:R-:W5:Y:S01]  /*2870*/  LDG.E.128 R8, desc[UR36][R8.64] ;  /* 0x0000002408087981 */ /* 0x000f62000c1e1d00 */
[----:B------:R-:W-:-:S04]  /*2880*/  IMAD R5, R22, R26, RZ ;  /* 0x0000001a16057224 */ /* 0x000fc800078e02ff */
        /* <DEDUP_REMOVED lines=51> */
.L_x_1325:
[----:B------:R-:W-:Y:S05]  /*2bc0*/  BSYNC.RECONVERGENT B1 ;  /* 0x0000000000017941 */ /* 0x000fea0003800200 */
.L_x_1324:
[----:B------:R-:W-:Y:S01]  /*2bd0*/  ISETP.GE.U32.AND P0, PT, R26, R0, PT ;  /* 0x000000001a00720c */ /* 0x000fe20003f06070 */
[----:B------:R-:W-:-:S12]  /*2be0*/  BSSY.RECONVERGENT B1, `(.L_x_1327) ;  /* 0x0000016000017945 */ /* 0x000fd80003800200 */
[----:B------:R-:W-:Y:S05]  /*2bf0*/  @P0 BRA `(.L_x_1328) ;  /* 0x0000000000500947 */ /* 0x000fea0003800000 */
[----:B------:R-:W-:-:S04]  /*2c00*/  IMAD R17, R22, R26, RZ ;  /* 0x0000001a16117224 */ /* 0x000fc800078e02ff */
[----:B------:R-:W-:-:S06]  /*2c10*/  IMAD.WIDE.U32 R16, R17, 0x10, R20 ;  /* 0x0000001011107825 */ /* 0x000fcc00078e0014 */
[----:B------:R-:W5:Y:S01]  /*2c20*/  LDG.E.128 R16, desc[UR36][R16.64] ;  /* 0x0000002410107981 */ /* 0x000f62000c1e1d00 */
[----:B------:R-:W-:-:S04]  /*2c30*/  IADD3 R31, PT, PT, R26, R23, RZ ;  /* 0x000000171a1f7210 */ /* 0x000fc80007ffe0ff */
[----:B------:R-:W-:-:S13]  /*2c40*/  ISETP.GE.U32.AND P1, PT, R31, R0, PT ;  /* 0x000000001f00720c */ /* 0x000fda0003f26070 */
[----:B------:R-:W-:Y:S05]  /*2c50*/  @P1 BRA `(.L_x_1328) ;  /* 0x0000000000381947 */ /* 0x000fea0003800000 */
[----:B------:R-:W-:-:S04]  /*2c60*/  IMAD R13, R22, R31, RZ ;  /* 0x0000001f160d7224 */ /* 0x000fc800078e02ff */
[----:B------:R-:W-:-:S06]  /*2c70*/  IMAD.WIDE.U32 R12, R13, 0x10, R20 ;  /* 0x000000100d0c7825 */ /* 0x000fcc00078e0014 */
[----:B------:R-:W5:Y:S01]  /*2c80*/  LDG.E.128 R12, desc[UR36][R12.64] ;  /* 0x000000240c0c7981 */ /* 0x000f62000c1e1d00 */
[----:B------:R-:W-:-:S05]  /*2c90*/  IMAD.IADD R31, R31, 0x1, R23 ;  /* 0x000000011f1f7824 */ /* 0x000fca00078e0217 */
[----:B------:R-:W-:-:S13]  /*2ca0*/  ISETP.GE.U32.AND P1, PT, R31, R0, PT ;  /* 0x000000001f00720c */ /* 0x000fda0003f26070 */
[----:B------:R-:W-:Y:S05]  /*2cb0*/  @P1 BRA `(.L_x_1328) ;  /* 0x0000000000201947 */ /* 0x000fea0003800000 */
[----:B------:R-:W-:Y:S01]  /*2cc0*/  IADD3 R11, PT, PT, R31, R23, RZ ;  /* 0x000000171f0b7210 */ /* 0x000fe20007ffe0ff */
[----:B------:R-:W-:-:S03]  /*2cd0*/  IMAD R9, R22, R31, RZ ;  /* 0x0000001f16097224 */ /* 0x000fc600078e02ff */
[----:B------:R-:W-:Y:S01]  /*2ce0*/  ISETP.GE.U32.AND P1, PT, R11, R0, PT ;  /* 0x000000000b00720c */ /* 0x000fe20003f26070 */
[----:B------:R-:W-:-:S12]  /*2cf0*/  IMAD.WIDE.U32 R8, R9, 0x10, R20 ;  /* 0x0000001009087825 */ /* 0x000fd800078e0014 */
[----:B------:R-:W-:-:S04]  /*2d00*/  @!P1 IMAD R11, R22, R11, RZ ;  /* 0x0000000b160b9224 */ /* 0x000fc800078e02ff */
[----:B------:R-:W-:Y:S02]  /*2d10*/  @!P1 IMAD.WIDE.U32 R20, R11, 0x10, R20 ;  /* 0x000000100b149825 */ /* 0x000fe400078e0014 */
[----:B------:R-:W5:Y:S04]  /*2d20*/  LDG.E.128 R8, desc[UR36][R8.64] ;  /* 0x0000002408087981 */ /* 0x000f68000c1e1d00 */
[----:B------:R1:W5:Y:S02]  /*2d30*/  @!P1 LDG.E.128 R4, desc[UR36][R20.64] ;  /* 0x0000002414049981 */ /* 0x000364000c1e1d00 */
.L_x_1328:
[----:B------:R-:W-:Y:S05]  /*2d40*/  BSYNC.RECONVERGENT B1 ;  /* 0x0000000000017941 */ /* 0x000fea0003800200 */
.L_x_1327:
        /* <DEDUP_REMOVED lines=25> */
[----:B------:R-:W-:Y:S01]  /*2ee0*/  IMAD.IADD R23, R14, 0x1, R23 ;  /* 0x000000010e177824 */ /* 0x000fe200078e0217 */
[----:B------:R-:W-:Y:S02]  /*2ef0*/  LOP3.LUT P1, RZ, R30, 0xff, RZ, 0xc0, !PT ;  /* 0x000000ff1eff7812 */ /* 0x000fe4000782c0ff */
[----:B------:R-:W-:Y:S02]  /*2f00*/  PLOP3.LUT P0, PT, PT, PT, PT, 0x80, 0x8 ;  /* 0x000000000008781c */ /* 0x000fe40003f0f070 */
[----:B------:R-:W-:-:S09]  /*2f10*/  ISETP.GE.U32.AND P3, PT, R23, R0, PT ;  /* 0x000000001700720c */ /* 0x000fd20003f66070 */
[----:B------:R-:W2:-:S15]  /*2f20*/  @!P1 DSETP.NEU.AND P2, PT, R10, RZ, PT ;  /* 0x000000ff0a00922a */ /* 0x000e9e0003f4d000 */
        /* <DEDUP_REMOVED lines=16> */
.L_x_1330:
[----:B------:R-:W-:Y:S05]  /*3030*/  BSYNC.RECONVERGENT B1 ;  /* 0x0000000000017941 */ /* 0x000fea0003800200 */
.L_x_1329:
[----:B------:R-:W-:-:S04]  /*3040*/  LOP3.LUT R28, R30, R28, R27, 0xfe, !PT ;  /* 0x0000001c1e1c7212 */ /* 0x000fc800078efe1b */
[----:B------:R-:W-:-:S04]  /*3050*/  LOP3.LUT P0, RZ, R28, 0xff, R29, 0xc8, !PT ;  /* 0x000000ff1cff7812 */ /* 0x000fc8000780c81d */
[----:B-----5:R-:W-:Y:S01]  /*3060*/  SEL R17, RZ, 0x1, !P0 ;  /* 0x00000001ff117807 */ /* 0x020fe20004000000 */
[----:B------:R-:W-:Y:S08]  /*3070*/  BRA `(.L_x_1301) ;  /* 0x0000009000107947 */ /* 0x000ff00003800000 */
.L_x_1323:
[----:B------:R-:W1:Y:S01]  /*3080*/  LDCU UR4, c[0x0][0x390] ;  /* 0x00007200ff0477ac */ /* 0x000e620008000800 */
[----:B------:R-:W2:Y:S01]  /*3090*/  LDC.U8 R36, c[0x0][0x381] ;  /* 0x0000e040ff247b82 */ /* 0x000ea20000000000 */
[----:B------:R-:W-:Y:S01]  /*30a0*/  BSSY.RECONVERGENT B1, `(.L_x_1331) ;  /* 0x000045a000017945 */ /* 0x000fe20003800200 */
[----:B------:R-:W-:Y:S01]  /*30b0*/  IMAD.MOV.U32 R30, RZ, RZ, R29 ;  /* 0x000000ffff1e7224 */ /* 0x000fe200078e001d */
[----:B------:R-:W-:Y:S02]  /*30c0*/  CS2R R6, SRZ ;  /* 0x0000000000067805 */ /* 0x000fe4000001ff00 */
[----:B------:R-:W-:Y:S02]  /*30d0*/  CS2R R10, SRZ ;  /* 0x00000000000a7805 */ /* 0x000fe4000001ff00 */
[----:B------:R-:W-:Y:S02]  /*30e0*/  CS2R R8, SRZ ;  /* 0x0000000000087805 */ /* 0x000fe4000001ff00 */
[----:B------:R-:W-:-:S02]  /*30f0*/  CS2R R14, SRZ ;  /* 0x00000000000e7805 */ /* 0x000fc4000001ff00 */
[----:B------:R-:W-:Y:S02]  /*3100*/  CS2R R12, SRZ ;  /* 0x00000000000c7805 */ /* 0x000fe4000001ff00 */
[----:B------:R-:W-:Y:S02]  /*3110*/  CS2R R18, SRZ ;  /* 0x0000000000127805 */ /* 0x000fe4000001ff00 */
[----:B------:R-:W-:Y:S02]  /*3120*/  CS2R R16, SRZ ;  /* 0x0000000000107805 */ /* 0x000fe4000001ff00 */
[----:B-1----:R-:W-:-:S05]  /*3130*/  MOV R32, UR4 ;  /* 0x0000000400207c02 */ /* 0x002fca0008000f00 */
[--C-:B------:R-:W-:Y:S01]  /*3140*/  IMAD R5, R32, 0x3, R29.reuse ;  /* 0x0000000320057824 */ /* 0x100fe200078e021d */
[C---:B--2---:R-:W-:Y:S02]  /*3150*/  PRMT R29, R36.reuse, 0x7610, R29 ;  /* 0x00007610241d7816 */ /* 0x044fe4000000001d */
[C---:B------:R-:W-:Y:S02]  /*3160*/  PRMT R28, R36.reuse, 0x7610, R28 ;  /* 0x00007610241c7816 */ /* 0x040fe4000000001c */
[----:B------:R-:W-:Y:S02]  /*3170*/  ISETP.GE.U32.AND P0, PT, R5, R0, PT ;  /* 0x000000000500720c */ /* 0x000fe40003f06070 */
[----:B------:R-:W-:Y:S02]  /*3180*/  CS2R R4, SRZ ;  /* 0x0000000000047805 */ /* 0x000fe4000001ff00 */
[C---:B------:R-:W-:Y:S02]  /*3190*/  PRMT R27, R36.reuse, 0x7610, R27 ;  /* 0x00007610241b7816 */ /* 0x040fe4000000001b */
[----:B------:R-:W-:-:S07]  /*31a0*/  PRMT R26, R36, 0x7610, R26 ;  /* 0x00007610241a7816 */ /* 0x000fce000000001a */
[----:B------:R-:W-:Y:S05]  /*31b0*/  @P0 BRA `(.L_x_1332) ;  /* 0x0000004400200947 */ /* 0x000fea0003800000 */
[----:B------:R-:W-:-:S13]  /*31c0*/  ISETP.NE.AND P4, PT, R33, RZ, PT ;  /* 0x000000ff2100720c */ /* 0x000fda0003f85270 */
[----:B------:R1:W5:Y:S01]  /*31d0*/  @!P4 LDG.E.128 R20, desc[UR36][R34.64] ;  /* 0x000000242214c981 */ /* 0x000362000c1e1d00 */
[----:B------:R-:W-:Y:S02]  /*31e0*/  IADD3 R33, PT, PT, R33, -0x1, RZ ;  /* 0xffffffff21217810 */ /* 0x000fe40007ffe0ff */
[C---:B------:R-:W-:Y:S02]  /*31f0*/  PRMT R29, R36.reuse, 0x7610, R29 ;  /* 0x00007610241d7816 */ /* 0x040fe4000000001d */
[----:B------:R-:W-:Y:S02]  /*3200*/  VIMNMX.U32 R33, PT, PT, R33, 0x18, PT ;  /* 0x0000001821217848 */ /* 0x000fe40003fe0000 */
[C---:B------:R-:W-:Y:S02]  /*3210*/  PRMT R28, R36.reuse, 0x7610, R28 ;  /* 0x00007610241c7816 */ /* 0x040fe4000000001c */
[C---:B------:R-:W-:Y:S01]  /*3220*/  PRMT R27, R36.reuse, 0x7610, R27 ;  /* 0x00007610241b7816 */ /* 0x040fe2000000001b */
[----:B------:R-:W-:Y:S01]  /*3230*/  VIADD R33, R33, 0x1 ;  /* 0x0000000121217836 */ /* 0x000fe20000000000 */
[----:B-1----:R-:W-:-:S07]  /*3240*/  PRMT R26, R36, 0x7610, R26 ;  /* 0x00007610241a7816 */ /* 0x002fce000000001a */
.L_x_1338:
[----:B------:R-:W1:Y:S01]  /*3250*/  LDCU UR4, c[0x0][0x390] ;  /* 0x00007200ff0477ac */ /* 0x000e620008000800 */
[----:B-----5:R-:W-:Y:S01]  /*3260*/  @!P4 MOV R4, R20 ;  /* 0x000000140004c202 */ /* 0x020fe20000000f00 */
[----:B------:R-:W-:Y:S01]  /*3270*/  @!P4 IMAD.MOV.U32 R5, RZ, RZ, R21 ;  /* 0x000000ffff05c224 */ /* 0x000fe200078e0015 */
[-C--:B------:R-:W-:Y:S01]  /*3280*/  @!P4 MOV R6, R22.reuse ;  /* 0x000000160006c202 */ /* 0x080fe20000000f00 */
        /* <DEDUP_REMOVED lines=13> */
[----:B0-----:R-:W-:Y:S06]  /*3360*/  @!P4 BRA `(.L_x_1333) ;  /* 0x0000003c00e0c947 */ /* 0x001fec0003800000 */
[----:B------:R-:W2:Y:S01]  /*3370*/  LDCU.64 UR30, c[0x0][0x3c8] ;  /* 0x00007900ff1e77ac */ /* 0x000ea20008000a00 */
[----:B------:R-:W-:Y:S02]  /*3380*/  HFMA2 R4, -RZ, RZ, 0, 0 ;  /* 0x00000000ff047431 */ /* 0x000fe400000001ff */
        /* <DEDUP_REMOVED lines=285> */
[----:B------:R-:W-:-:S03]  /*4560*/  @P0 IMAD.MOV.U32 R4, RZ, RZ, RZ ;  /* 0x000000ffff040224 */ /* 0x000fc600078e00ff */
[----:B------:R-:W-:-:S03]  /*4570*/  IADD3 R8, PT, PT, -R5, RZ, RZ ;  /* 0x000000ff05087210 */ /* 0x000fc60007ffe1ff */
[----:B------:R-:W3:Y:S01]  /*4580*/  @P0 LDC R11, c[0x0][0x554] ;  /* 0x00015500ff0b0b82 */ /* 0x000ee20000000800 */
[----:B--2---:R-:W-:-:S05]  /*4590*/  @P0 IMAD.HI.U32 R7, R5, R7, R4 ;  /* 0x0000000705070227 */ /* 0x004fca00078e0004 */
[----:B0-----:R-:W-:Y:S01]  /*45a0*/  @P0 SHF.R.U32.HI R4, RZ, R10, R7 ;  /* 0x0000000aff040219 */ /* 0x001fe20000011607 */
[----:B------:R-:W-:-:S04]  /*45b0*/  IMAD R7, R8, UR28, R9 ;  /* 0x0000001c08077c24 */ /* 0x000fc8000f8e0209 */
[----:B------:R-:W-:Y:S02]  /*45c0*/  @P0 IMAD.MOV R9, RZ, RZ, -R4 ;  /* 0x000000ffff090224 */ /* 0x000fe400078e0a04 */
[----:B------:R-:W-:Y:S02]  /*45d0*/  IMAD R0, R7, UR29, R0 ;  /* 0x0000001d07007c24 */ /* 0x000fe4000f8e0200 */
[----:B------:R-:W-:-:S04]  /*45e0*/  @P0 IMAD R5, R9, R6, R5 ;  /* 0x0000000609050224 */ /* 0x000fc800078e0205 */
[----:B---3--:R-:W-:-:S07]  /*45f0*/  @P0 IMAD R0, R5, R11, R0 ;  /* 0x0000000b05000224 */ /* 0x008fce00078e0200 */
.L_x_1334:
[----:B------:R-:W-:Y:S01]  /*4600*/  LOP3.LUT R17, R0, 0xfffffff0, RZ, 0xc0, !PT ;  /* 0xfffffff000117812 */ /* 0x000fe200078ec0ff */
[----:B------:R-:W2:Y:S03]  /*4610*/  LDCU UR52, c[0x0][0x3d0] ;  /* 0x00007a00ff3477ac */ /* 0x000ea60008000800 */
[----:B------:R-:W-:-:S04]  /*4620*/  IADD3 R16, P0, PT, R17, R34, RZ ;  /* 0x0000002211107210 */ /* 0x000fc80007f1e0ff */
[----:B------:R-:W-:-:S06]  /*4630*/  IADD3.X R17, PT, PT, RZ, R35, RZ, P0, !PT ;  /* 0x00000023ff117210 */ /* 0x000fcc00007fe4ff */
[----:B------:R-:W5:Y:S01]  /*4640*/  LDG.E.128 R16, desc[UR36][R16.64] ;  /* 0x0000002410107981 */ /* 0x000f62000c1e1d00 */
[----:B------:R-:W-:Y:S01]  /*4650*/  MOV R6, RZ ;  /* 0x000000ff00067202 */ /* 0x000fe20000000f00 */
[----:B-1----:R-:W-:-:S04]  /*4660*/  VIADD R7, R30, UR4 ;  /* 0x000000041e077c36 */ /* 0x002fc80008000000 */
[----:B------:R-:W-:-:S05]  /*4670*/  IMAD.HI.U32 R0, R7, UR31, R6 ;  /* 0x0000001f07007c27 */ /* 0x000fca000f8e0006 */
[----:B--2---:R-:W-:-:S05]  /*4680*/  SHF.R.U32.HI R8, RZ, UR52, R0 ;  /* 0x00000034ff087c19 */ /* 0x004fca0008011600 */
        /* <DEDUP_REMOVED lines=217> */
[----:B------:R-:W-:Y:S01]  /*5420*/  IMAD.MOV.U32 R5, RZ, RZ, R11 ;  /* 0x000000ffff057224 */ /* 0x000fe200078e000b */
[----:B------:R-:W-:-:S11]  /*5430*/  MOV R4, RZ ;  /* 0x000000ff00047202 */ /* 0x000fd60000000f00 */
[----:B------:R-:W1:Y:S01]  /*5440*/  @P0 LDC R10, c[0x0][0x4f0] ;  /* 0x00013c00ff0a0b82 */ /* 0x000e620000000800 */
[----:B0-----:R-:W-:-:S07]  /*5450*/  IMAD.HI.U32 R8, R11, UR52, R4 ;  /* 0x000000340b087c27 */ /* 0x001fce000f8e0004 */
[----:B------:R-:W0:Y:S01]  /*5460*/  @P0 LDC.64 R4, c[0x0][0x4e8] ;  /* 0x00013a00ff040b82 */ /* 0x000e220000000a00 */
[----:B------:R-:W-:Y:S02]  /*5470*/  SHF.R.U32.HI R9, RZ, UR53, R8 ;  /* 0x00000035ff097c19 */ /* 0x000fe40008011608 */
[----:B------:R-:W-:-:S05]  /*5480*/  @P0 MOV R8, RZ ;  /* 0x000000ff00080202 */ /* 0x000fca0000000f00 */
[----:B------:R-:W2:Y:S01]  /*5490*/  @P0 LDC R12, c[0x0][0x554] ;  /* 0x00015500ff0c0b82 */ /* 0x000ea20000000800 */
[----:B0-----:R-:W-:-:S04]  /*54a0*/  @P0 IMAD.HI.U32 R5, R9, R5, R8 ;  /* 0x0000000509050227 */ /* 0x001fc800078e0008 */
[----:B------:R-:W-:Y:S01]  /*54b0*/  IMAD.MOV R8, RZ, RZ, -R9 ;  /* 0x000000ffff087224 */ /* 0x000fe200078e0a09 */
[----:B-1----:R-:W-:-:S03]  /*54c0*/  @P0 SHF.R.U32.HI R5, RZ, R10, R5 ;  /* 0x0000000aff050219 */ /* 0x002fc60000011605 */
[----:B------:R-:W-:Y:S01]  /*54d0*/  IMAD R11, R8, UR28, R11 ;  /* 0x0000001c080b7c24 */ /* 0x000fe2000f8e020b */
[----:B------:R-:W-:-:S03]  /*54e0*/  @P0 IADD3 R5, PT, PT, -R5, RZ, RZ ;  /* 0x000000ff05050210 */ /* 0x000fc60007ffe1ff */
[----:B------:R-:W-:Y:S02]  /*54f0*/  IMAD R0, R11, UR29, R0 ;  /* 0x0000001d0b007c24 */ /* 0x000fe4000f8e0200 */
[----:B------:R-:W-:-:S04]  /*5500*/  @P0 IMAD R9, R4, R5, R9 ;  /* 0x0000000504090224 */ /* 0x000fc800078e0209 */
[----:B--2---:R-:W-:-:S07]  /*5510*/  @P0 IMAD R0, R9, R12, R0 ;  /* 0x0000000c09000224 */ /* 0x004fce00078e0200 */
.L_x_1335:
[----:B------:R-:W-:Y:S01]  /*5520*/  LOP3.LUT R13, R0, 0xfffffff0, RZ, 0xc0, !PT ;  /* 0xfffffff0000d7812 */ /* 0x000fe200078ec0ff */
[----:B------:R-:W1:Y:S03]  /*5530*/  LDCU UR52, c[0x0][0x3d0] ;  /* 0x00007a00ff3477ac */ /* 0x000e660008000800 */
[----:B------:R-:W-:-:S05]  /*5540*/  IADD3 R12, P0, PT, R13, R34, RZ ;  /* 0x000000220d0c7210 */ /* 0x000fca0007f1e0ff */
[----:B------:R-:W-:-:S06]  /*5550*/  IMAD.X R13, RZ, RZ, R35, P0 ;  /* 0x000000ffff0d7224 */ /* 0x000fcc00000e0623 */
[----:B------:R-:W5:Y:S01]  /*5560*/  LDG.E.128 R12, desc[UR36][R12.64] ;  /* 0x000000240c0c7981 */ /* 0x000f62000c1e1d00 */
[----:B------:R-:W-:Y:S01]  /*5570*/  IADD3 R7, PT, PT, R7, UR4, RZ ;  /* 0x0000000407077c10 */ /* 0x000fe2000fffe0ff */
[----:B------:R-:W-:-:S04]  /*5580*/  IMAD.MOV.U32 R6, RZ, RZ, RZ ;  /* 0x000000ffff067224 */ /* 0x000fc800078e00ff */
[----:B------:R-:W-:-:S05]  /*5590*/  IMAD.HI.U32 R0, R7, UR31, R6 ;  /* 0x0000001f07007c27 */ /* 0x000fca000f8e0006 */
[----:B-1----:R-:W-:-:S04]  /*55a0*/  SHF.R.U32.HI R8, RZ, UR52, R0 ;  /* 0x00000034ff087c19 */ /* 0x002fc80008011600 */
[----:B------:R-:W-:-:S05]  /*55b0*/  IADD3 R5, PT, PT, -R8, RZ, RZ ;  /* 0x000000ff08057210 */ /* 0x000fca0007ffe1ff */
[----:B------:R-:W-:-:S04]  /*55c0*/  IMAD R0, R5, UR30, R7 ;  /* 0x0000001e05007c24 */ /* 0x000fc8000f8e0207 */
[----:B------:R-:W-:Y:S01]  /*55d0*/  IMAD R0, R0, UR5, RZ ;  /* 0x0000000500007c24 */ /* 0x000fe2000f8e02ff */
        /* <DEDUP_REMOVED lines=230> */
.L_x_1336:
[----:B------:R-:W-:Y:S01]  /*6440*/  LOP3.LUT R9, R0, 0xfffffff0, RZ, 0xc0, !PT ;  /* 0xfffffff000097812 */ /* 0x000fe200078ec0ff */
[----:B------:R-:W1:Y:S03]  /*6450*/  LDCU UR52, c[0x0][0x3d0] ;  /* 0x00007a00ff3477ac */ /* 0x000e660008000800 */
[----:B------:R-:W-:-:S04]  /*6460*/  IADD3 R8, P0, PT, R9, R34, RZ ;  /* 0x0000002209087210 */ /* 0x000fc80007f1e0ff */
[----:B------:R-:W-:-:S06]  /*6470*/  IADD3.X R9, PT, PT, RZ, R35, RZ, P0, !PT ;  /* 0x00000023ff097210 */ /* 0x000fcc00007fe4ff */
[----:B------:R-:W5:Y:S01]  /*6480*/  LDG.E.128 R8, desc[UR36][R8.64] ;  /* 0x0000002408087981 */ /* 0x000f62000c1e1d00 */
[----:B------:R-:W-:Y:S01]  /*6490*/  MOV R6, RZ ;  /* 0x000000ff00067202 */ /* 0x000fe20000000f00 */
[----:B------:R-:W-:-:S04]  /*64a0*/  VIADD R7, R7, UR4 ;  /* 0x0000000407077c36 */ /* 0x000fc80008000000 */
[----:B------:R-:W-:-:S05]  /*64b0*/  IMAD.HI.U32 R5, R7, UR31, R6 ;  /* 0x0000001f07057c27 */ /* 0x000fca000f8e0006 */
[----:B-1----:R-:W-:-:S05]  /*64c0*/  SHF.R.U32.HI R5, RZ, UR52, R5 ;  /* 0x00000034ff057c19 */ /* 0x002fca0008011605 */
[----:B------:R-:W-:-:S04]  /*64d0*/  IMAD.MOV R6, RZ, RZ, -R5 ;  /* 0x000000ffff067224 */ /* 0x000fc800078e0a05 */
[----:B------:R-:W-:-:S04]  /*64e0*/  IMAD R0, R6, UR30, R7 ;  /* 0x0000001e06007c24 */ /* 0x000fc8000f8e0207 */
[----:B------:R-:W-:Y:S01]  /*64f0*/  IMAD R0, R0, UR5, RZ ;  /* 0x0000000500007c24 */ /* 0x000fe2000f8e02ff */
[----:B------:R-:W-:Y:S06]  /*6500*/  BRA.U !UP0, `(.L_x_1337) ;  /* 0x0000000d08687547 */ /* 0x000fec000b800000 */
        /* <DEDUP_REMOVED lines=218> */
.L_x_1337:
[----:B------:R-:W-:-:S04]  /*72b0*/  LOP3.LUT R5, R0, 0xfffffff0, RZ, 0xc0, !PT ;  /* 0xfffffff000057812 */ /* 0x000fc800078ec0ff */
[----:B------:R-:W-:-:S04]  /*72c0*/  IADD3 R4, P0, PT, R5, R34, RZ ;  /* 0x0000002205047210 */ /* 0x000fc80007f1e0ff */
[----:B------:R-:W-:-:S06]  /*72d0*/  IADD3.X R5, PT, PT, RZ, R35, RZ, P0, !PT ;  /* 0x00000023ff057210 */ /* 0x000fcc00007fe4ff */
[----:B------:R-:W5:Y:S03]  /*72e0*/  LDG.E.128 R4, desc[UR36][R4.64] ;  /* 0x0000002404047981 */ /* 0x000f66000c1e1d00 */
.L_x_1333:
[----:B------:R-:W-:Y:S01]  /*72f0*/  LOP3.LUT P1, RZ, R28, 0xff, RZ, 0xc0, !PT ;  /* 0x000000ff1cff7812 */ /* 0x000fe2000782c0ff */
[----:B------:R-:W2:Y:S01]  /*7300*/  LDCU UR5, c[0x0][0x388] ;  /* 0x00007100ff0577ac */ /* 0x000ea20008000800 */
[----:B------:R-:W-:Y:S01]  /*7310*/  PLOP3.LUT P0, PT, PT, PT, PT, 0x80, 0x8 ;  /* 0x000000000008781c */ /* 0x000fe20003f0f070 */
[----:B-1----:R-:W-:Y:S01]  /*7320*/  IMAD.U32 R32, RZ, RZ, UR4 ;  /* 0x00000004ff207e24 */ /* 0x002fe2000f8e00ff */
[----:B------:R-:W-:-:S04]  /*7330*/  LOP3.LUT P2, RZ, R27, 0xff, RZ, 0xc0, !PT ;  /* 0x000000ff1bff7812 */ /* 0x000fc8000784c0ff */
[----:B------:R-:W-:-:S05]  /*7340*/  LEA R30, R32, R30, 0x2 ;  /* 0x0000001e201e7211 */ /* 0x000fca00078e10ff */
[----:B-----5:R-:W1:Y:S01]  /*7350*/  @!P1 DSETP.NEU.AND P3, PT, R14, RZ, PT ;  /* 0x000000ff0e00922a */ /* 0x020e620003f6d000 */
[----:B------:R-:W-:Y:S02]  /*7360*/  IMAD R27, R32, 0x3, R30 ;  /* 0x00000003201b7824 */ /* 0x000fe400078e021e */
[----:B--2---:R-:W-:-:S15]  /*7370*/  IMAD.U32 R0, RZ, RZ, UR5 ;  /* 0x00000005ff007e24 */ /* 0x004fde000f8e00ff */
[----:B------:R-:W-:-:S15]  /*7380*/  NOP ;  /* 0x0000000000007918 */ /* 0x000fde0000000000 */
[----:B------:R-:W-:-:S15]  /*7390*/  NOP ;  /* 0x0000000000007918 */ /* 0x000fde0000000000 */
[----:B------:R-:W-:-:S15]  /*73a0*/  NOP ;  /* 0x0000000000007918 */ /* 0x000fde0000000000 */
[----:B------:R-:W-:-:S01]  /*73b0*/  NOP ;  /* 0x0000000000007918 */ /* 0x000fc20000000000 */
[----:B-1----:R-:W1:Y:S01]  /*73c0*/  @!P1 DSETP.NEU.OR P0, PT, R12, RZ, P3 ;  /* 0x000000ff0c00922a */ /* 0x002e620001f0d400 */
[----:B------:R-:W-:Y:S02]  /*73d0*/  PLOP3.LUT P1, PT, PT, PT, PT, 0x80, 0x8 ;  /* 0x000000000008781c */ /* 0x000fe40003f2f070 */
[----:B------:R-:W-:Y:S02]  /*73e0*/  LOP3.LUT P3, RZ, R26, 0xff, RZ, 0xc0, !PT ;  /* 0x000000ff1aff7812 */ /* 0x000fe4000786c0ff */
        /* <DEDUP_REMOVED lines=9> */
[----:B-1----:R-:W-:Y:S01]  /*7480*/  @!P2 DSETP.NEU.OR P1, PT, R8, RZ, P6 ;  /* 0x000000ff0800a22a */ /* 0x002fe2000372d400 */
[----:B------:R-:W-:-:S15]  /*7490*/  PLOP3.LUT P2, PT, PT, PT, PT, 0x80, 0x8 ;  /* 0x000000000008781c */ /* 0x000fde0003f4f070 */
[----:B------:R-:W-:-:S15]  /*74a0*/  NOP ;  /* 0x0000000000007918 */ /* 0x000fde0000000000 */
[----:B------:R-:W-:-:S15]  /*74b0*/  NOP ;  /* 0x0000000000007918 */ /* 0x000fde0000000000 */
[----:B------:R-:W-:-:S15]  /*74c0*/  NOP ;  /* 0x0000000000007918 */ /* 0x000fde0000000000 */
[----:B------:R-:W-:-:S03]  /*74d0*/  NOP ;  /* 0x0000000000007918 */ /* 0x000fc60000000000 */
[----:B------:R-:W1:-:S15]  /*74e0*/  @!P3 DSETP.NEU.AND P5, PT, R6, RZ, PT ;  /* 0x000000ff0600b22a */ /* 0x000e5e0003fad000 */
        /* <DEDUP_REMOVED lines=17> */
[----:B------:R-:W-:Y:S02]  /*7600*/  ISETP.GE.U32.AND P5, PT, R27, R0, PT ;  /* 0x000000001b00720c */ /* 0x000fe40003fa6070 */
[----:B------:R-:W-:Y:S02]  /*7610*/  SEL R27, RZ, 0x1, !P1 ;  /* 0x00000001ff1b7807 */ /* 0x000fe40004800000 */
[----:B-1----:R-:W-:-:S09]  /*7620*/  SEL R29, RZ, 0x1, !P3 ;  /* 0x00000001ff1d7807 */ /* 0x002fd20005800000 */
[----:B------:R-:W-:Y:S05]  /*7630*/  @!P5 BRA `(.L_x_1338) ;  /* 0xffffffbc0004d947 */ /* 0x000fea000383ffff */
.L_x_1332:
[----:B0-----:R-:W-:Y:S05]  /*7640*/  BSYNC.RECONVERGENT B1 ;  /* 0x0000000000017941 */ /* 0x001fea0003800200 */
.L_x_1331:
        /* <DEDUP_REMOVED lines=284> */
.L_x_1342:
[----:B------:R-:W-:Y:S01]  /*8810*/  SHF.R.U32.HI R20, RZ, 0x4, R20 ;  /* 0x00000004ff147819 */ /* 0x000fe20000011614 */
[----:B------:R-:W-:-:S07]  /*8820*/  IMAD.MOV.U32 R21, RZ, RZ, RZ ;  /* 0x000000ffff157224 */ /* 0x000fce00078e00ff */
.L_x_1341:
        /* <DEDUP_REMOVED lines=284> */
.L_x_1344:
[----:B------:R-:W-:Y:S02]  /*99f0*/  SHF.R.U32.HI R34, RZ, 0x4, R34 ;  /* 0x00000004ff227819 */ /* 0x000fe40000011622 */
[----:B------:R-:W-:-:S07]  /*9a00*/  MOV R35, RZ ;  /* 0x000000ff00237202 */ /* 0x000fce0000000f00 */
.L_x_1343:
        /* <DEDUP_REMOVED lines=277> */
[----:B-1----:R-:W-:-:S04]  /*ab60*/  SHF.R.U32.HI R8, RZ, UR4, R8 ;  /* 0x00000004ff087c19 */ /* 0x002fc80008011608 */
[----:B------:R-:W-:-:S05]  /*ab70*/  IADD3 R8, PT, PT, -R8, RZ, RZ ;  /* 0x000000ff08087210 */ /* 0x000fca0007ffe1ff */
[----:B------:R-:W-:-:S04]  /*ab80*/  IMAD R9, R8, UR6, R9 ;  /* 0x0000000608097c24 */ /* 0x000fc8000f8e0209 */
[----:B--2---:R-:W-:-:S07]  /*ab90*/  IMAD R34, R9, UR5, R34 ;  /* 0x0000000509227c24 */ /* 0x004fce000f8e0222 */
.L_x_1346:
[----:B------:R-:W-:Y:S01]  /*aba0*/  SHF.R.U32.HI R34, RZ, 0x4, R34 ;  /* 0x00000004ff227819 */ /* 0x000fe20000011622 */
[----:B------:R-:W-:-:S07]  /*abb0*/  IMAD.MOV.U32 R35, RZ, RZ, RZ ;  /* 0x000000ffff237224 */ /* 0x000fce00078e00ff */
.L_x_1345:
        /* <DEDUP_REMOVED lines=281> */
.L_x_1348:
[----:B------:R-:W-:Y:S02]  /*bd50*/  SHF.R.U32.HI R4, RZ, 0x4, R20 ;  /* 0x00000004ff047819 */ /* 0x000fe40000011614 */
[----:B------:R-:W-:-:S07]  /*bd60*/  MOV R5, RZ ;  /* 0x000000ff00057202 */ /* 0x000fce0000000f00 */
.L_x_1347:
[----:B------:R-:W-:-:S04]  /*bd70*/  LEA R6, P0, R4, R33, 0x4 ;  /* 0x0000002104067211 */ /* 0x000fc800078020ff */
[----:B------:R-:W-:-:S06]  /*bd80*/  LEA.HI.X R7, R4, R31, R5, 0x4, P0 ;  /* 0x0000001f04077211 */ /* 0x000fcc00000f2405 */
[----:B------:R-:W5:Y:S03]  /*bd90*/  LDG.E.128 R4, desc[UR36][R6.64] ;  /* 0x0000002406047981 */ /* 0x000f66000c1e1d00 */
.L_x_1340:
[----:B------:R-:W-:Y:S05]  /*bda0*/  BSYNC.RECONVERGENT B1 ;  /* 0x0000000000017941 */ /* 0x000fea0003800200 */
.L_x_1339:
[----:B------:R-:W-:Y:S01]  /*bdb0*/  ISETP.GE.U32.AND P0, PT, R30, R0, PT ;  /* 0x000000001e00720c */ /* 0x000fe20003f06070 */
[----:B------:R-:W-:-:S12]  /*bdc0*/  BSSY.RECONVERGENT B1, `(.L_x_1349) ;  /* 0x000002c000017945 */ /* 0x000fd80003800200 */
[----:B------:R-:W-:Y:S05]  /*bdd0*/  @P0 BRA `(.L_x_1350) ;  /* 0x0000000000a80947 */ /* 0x000fea0003800000 */
[----:B------:R-:W-:Y:S02]  /*bde0*/  LOP3.LUT P1, RZ, R29, 0xff, RZ, 0xc0, !PT ;  /* 0x000000ff1dff7812 */ /* 0x000fe4000782c0ff */
[----:B------:R-:W-:-:S11]  /*bdf0*/  PLOP3.LUT P0, PT, PT, PT, PT, 0x80, 0x8 ;  /* 0x000000000008781c */ /* 0x000fd60003f0f070 */
[----:B-----5:R0:W1:Y:S02]  /*be00*/  @!P1 DSETP.NEU.AND P2, PT, R18, RZ, PT ;  /* 0x000000ff1200922a */ /* 0x0200640003f4d000 */
[----:B0-----:R-:W-:-:S04]  /*be10*/  IADD3 R19, PT, PT, R30, R32, RZ ;  /* 0x000000201e137210 */ /* 0x001fc80007ffe0ff */
[----:B------:R-:W-:-:S15]  /*be20*/  ISETP.GE.U32.AND P3, PT, R19, R0, PT ;  /* 0x000000001300720c */ /* 0x000fde0003f66070 */
[----:B------:R-:W-:-:S15]  /*be30*/  NOP ;  /* 0x0000000000007918 */ /* 0x000fde0000000000 */
[----:B------:R-:W-:-:S15]  /*be40*/  NOP ;  /* 0x0000000000007918 */ /* 0x000fde0000000000 */
[----:B------:R-:W-:-:S13]  /*be50*/  NOP ;  /* 0x0000000000007918 */ /* 0x000fda0000000000 */
[----:B-1----:R-:W0:Y:S02]  /*be60*/  @!P1 DSETP.NEU.OR P0, PT, R16, RZ, P2 ;  /* 0x000000ff1000922a */ /* 0x002e24000170d400 */
[----:B0-----:R-:W-:Y:S01]  /*be70*/  SEL R29, RZ, 0x1, !P0 ;  /* 0x00000001ff1d7807 */ /* 0x001fe20004000000 */
[----:B------:R-:W-:Y:S06]  /*be80*/  @P3 BRA `(.L_x_1350) ;  /* 0x00000000007c3947 */ /* 0x000fec0003800000 */
[----:B------:R-:W-:Y:S02]  /*be90*/  LOP3.LUT P1, RZ, R28, 0xff, RZ, 0xc0, !PT ;  /* 0x000000ff1cff7812 */ /* 0x000fe4000782c0ff */
[----:B------:R-:W-:-:S11]  /*bea0*/  PLOP3.LUT P0, PT, PT, PT, PT, 0x80, 0x8 ;  /* 0x000000000008781c */ /* 0x000fd60003f0f070 */
[----:B------:R0:W1:Y:S02]  /*beb0*/  @!P1 DSETP.NEU.AND P2, PT, R14, RZ, PT ;  /* 0x000000ff0e00922a */ /* 0x0000640003f4d000 */
[----:B0-----:R-:W-:-:S05]  /*bec0*/  IMAD.IADD R15, R19, 0x1, R32 ;  /* 0x00000001130f7824 */ /* 0x001fca00078e0220 */
[----:B------:R-:W-:-:S15]  /*bed0*/  ISETP.GE.U32.AND P3, PT, R15, R0, PT ;  /* 0x000000000f00720c */ /* 0x000fde0003f66070 */
[----:B------:R-:W-:-:S15]  /*bee0*/  NOP ;  /* 0x0000000000007918 */ /* 0x000fde0000000000 */
[----:B------:R-:W-:-:S15]  /*bef0*/  NOP ;  /* 0x0000000000007918 */ /* 0x000fde0000000000 */
[----:B------:R-:W-:-:S12]  /*bf00*/  NOP ;  /* 0x0000000000007918 */ /* 0x000fd80000000000 */
[----:B-1----:R-:W0:Y:S02]  /*bf10*/  @!P1 DSETP.NEU.OR P0, PT, R12, RZ, P2 ;  /* 0x000000ff0c00922a */ /* 0x002e24000170d400 */
[----:B0-----:R-:W-:Y:S01]  /*bf20*/  SEL R28, RZ, 0x1, !P0 ;  /* 0x00000001ff1c7807 */ /* 0x001fe20004000000 */
[----:B------:R-:W-:Y:S06]  /*bf30*/  @P3 BRA `(.L_x_1350) ;  /* 0x0000000000503947 */ /* 0x000fec0003800000 */
[----:B------:R-:W-:Y:S02]  /*bf40*/  LOP3.LUT P1, RZ, R27, 0xff, RZ, 0xc0, !PT ;  /* 0x000000ff1bff7812 */ /* 0x000fe4000782c0ff */
[----:B------:R-:W-:-:S11]  /*bf50*/  PLOP3.LUT P0, PT, PT, PT, PT, 0x80, 0x8 ;  /* 0x000000000008781c */ /* 0x000fd60003f0f070 */
[----:B------:R0:W1:Y:S02]  /*bf60*/  @!P1 DSETP.NEU.AND P2, PT, R10, RZ, PT ;  /* 0x000000ff0a00922a */ /* 0x0000640003f4d000 */
        /* <DEDUP_REMOVED lines=10> */
[----:B------:R-:W0:-:S15]  /*c010*/  @!P1 DSETP.NEU.AND P2, PT, R6, RZ, PT ;  /* 0x000000ff0600922a */ /* 0x000e1e0003f4d000 */
[----:B------:R-:W-:-:S15]  /*c020*/  NOP ;  /* 0x0000000000007918 */ /* 0x000fde0000000000 */
[----:B------:R-:W-:-:S15]  /*c030*/  NOP ;  /* 0x0000000000007918 */ /* 0x000fde0000000000 */
[----:B------:R-:W-:-:S15]  /*c040*/  NOP ;  /* 0x0000000000007918 */ /* 0x000fde0000000000 */
[----:B------:R-:W-:-:S04]  /*c050*/  NOP ;  /* 0x0000000000007918 */ /* 0x000fc80000000000 */
[----:B0-----:R-:W0:Y:S02]  /*c060*/  @!P1 DSETP.NEU.OR P0, PT, R4, RZ, P2 ;  /* 0x000000ff0400922a */ /* 0x001e24000170d400 */
[----:B0-----:R-:W-:-:S07]  /*c070*/  SEL R26, RZ, 0x1, !P0 ;  /* 0x00000001ff1a7807 */ /* 0x001fce0004000000 */
.L_x_1350:
[----:B------:R-:W-:Y:S05]  /*c080*/  BSYNC.RECONVERGENT B1 ;  /* 0x0000000000017941 */ /* 0x000fea0003800200 */
.L_x_1349:
[----:B------:R-:W-:-:S04]  /*c090*/  LOP3.LUT R27, R27, R29, R28, 0xfe, !PT ;  /* 0x0000001d1b1b7212 */ /* 0x000fc800078efe1c */
[----:B------:R-:W-:-:S04]  /*c0a0*/  LOP3.LUT P0, RZ, R27, 0xff, R26, 0xc8, !PT ;  /* 0x000000ff1bff7812 */ /* 0x000fc8000780c81a */
[----:B-----5:R-:W-:-:S09]  /*c0b0*/  SEL R17, RZ, 0x1, !P0 ;  /* 0x00000001ff117807 */ /* 0x020fd20004000000 */
.L_x_1301:
[----:B------:R-:W-:Y:S05]  /*c0c0*/  BSYNC.RECONVERGENT B0 ;  /* 0x0000000000007941 */ /* 0x000fea0003800200 */
.L_x_1300:
[----:B------:R-:W2:Y:S02]  /*c0d0*/  LDCU UR4, c[0x0][0x3a0] ;  /* 0x00007400ff0477ac */ /* 0x000ea40008000800 */
[----:B--2---:R-:W-:-:S09]  /*c0e0*/  UISETP.NE.AND UP0, UPT, UR4, URZ, UPT ;  /* 0x000000ff0400728c */ /* 0x004fd2000bf05270 */
[----:B------:R-:W-:Y:S05]  /*c0f0*/  BRA.U !UP0, `(.L_x_1351) ;  /* 0x0000000108647547 */ /* 0x000fea000b800000 */
[----:B------:R-:W2:Y:S01]  /*c100*/  S2UR UR5, SR_CgaCtaId ;  /* 0x00000000000579c3 */ /* 0x000ea20000008800 */
[----:B------:R-:W3:Y:S01]  /*c110*/  LDCU UR8, c[0x0][0x360] ;  /* 0x00006c00ff0877ac */ /* 0x000ee20008000800 */
[----:B------:R-:W-:Y:S01]  /*c120*/  UMOV UR4, 0x400 ;  /* 0x0000040000047882 */ /* 0x000fe20000000000 */
[----:B------:R-:W4:Y:S01]  /*c130*/  LDCU UR6, c[0x0][0x364] ;  /* 0x00006c80ff0677ac */ /* 0x000f220008000800 */
[----:B------:R-:W-:Y:S01]  /*c140*/  UIADD3 UR4, UPT, UPT, UR4, 0x10, URZ ;  /* 0x0000001004047890 */ /* 0x000fe2000fffe0ff */
[----:B---3--:R-:W-:-:S03]  /*c150*/  IMAD R0, R24, UR8, R25 ;  /* 0x0000000818007c24 */ /* 0x008fc6000f8e0219 */
[----:B--2---:R-:W-:Y:S02]  /*c160*/  ULEA UR4, UR5, UR4, 0x18 ;  /* 0x0000000405047291 */ /* 0x004fe4000f8ec0ff */
[----:B----4-:R-:W-:-:S07]  /*c170*/  UISETP.GE.U32.AND UP0, UPT, UR6, 0x2, UPT ;  /* 0x000000020600788c */ /* 0x010fce000bf06070 */
[----:B------:R2:W-:Y:S02]  /*c180*/  STS.U8 [R0+UR4], R17 ;  /* 0x0000001100007988 */ /* 0x0005e40008000004 */
[----:B------:R-:W-:Y:S05]  /*c190*/  BRA.U !UP0, `(.L_x_1351) ;  /* 0x00000001083c7547 */ /* 0x000fea000b800000 */
[----:B------:R-:W-:-:S05]  /*c1a0*/  UMOV UR5, UR6 ;  /* 0x0000000600057c82 */ /* 0x000fca0008000000 */
.L_x_1352:
[----:B------:R-:W-:Y:S01]  /*c1b0*/  USHF.R.U32.HI UR7, URZ, 0x1, UR5 ;  /* 0x00000001ff077899 */ /* 0x000fe20008011605 */
[----:B------:R-:W-:Y:S01]  /*c1c0*/  BAR.SYNC.DEFER_BLOCKING 0x0 ;  /* 0x0000000000007b1d */ /* 0x000fe20000010000 */
[----:B------:R-:W-:-:S04]  /*c1d0*/  UISETP.GT.U32.AND UP0, UPT, UR5, 0x3, UPT ;  /* 0x000000030500788c */ /* 0x000fc8000bf04070 */
[----:B-1----:R-:W-:Y:S01]  /*c1e0*/  IADD3 R4, PT, PT, R24, UR7, RZ ;  /* 0x0000000718047c10 */ /* 0x002fe2000fffe0ff */
[----:B------:R-:W-:-:S03]  /*c1f0*/  UMOV UR5, UR7 ;  /* 0x0000000700057c82 */ /* 0x000fc60008000000 */
[----:B------:R-:W-:-:S04]  /*c200*/  ISETP.GE.U32.AND P0, PT, R4, UR6, PT ;  /* 0x0000000604007c0c */ /* 0x000fc8000bf06070 */
[----:B------:R-:W-:-:S13]  /*c210*/  ISETP.GE.U32.OR P0, PT, R24, UR7, P0 ;  /* 0x0000000718007c0c */ /* 0x000fda0008706470 */
[----:B------:R-:W-:-:S06]  /*c220*/  @!P0 IMAD R4, R4, UR8, R25 ;  /* 0x0000000804048c24 */ /* 0x000fcc000f8e0219 */
[----:B------:R-:W1:Y:S02]  /*c230*/  @!P0 LDS.U8 R4, [R4+UR4] ;  /* 0x0000000404048984 */ /* 0x000e640008000000 */
[----:B-1----:R-:W-:-:S04]  /*c240*/  @!P0 LOP3.LUT P1, RZ, R17, 0xff, R4, 0xc8, !PT ;  /* 0x000000ff11ff8812 */ /* 0x002fc8000782c804 */
[----:B---3--:R-:W-:-:S04]  /*c250*/  @!P0 SEL R5, RZ, 0x1, !P1 ;  /* 0x00000001ff058807 */ /* 0x008fc80004800000 */
[----:B--2---:R-:W-:Y:S01]  /*c260*/  @!P0 PRMT R17, R5, 0x7610, R17 ;  /* 0x0000761005118816 */ /* 0x004fe20000000011 */
[----:B------:R3:W-:Y:S01]  /*c270*/  @!P0 STS.U8 [R0+UR4], R5 ;  /* 0x0000000500008988 */ /* 0x0007e20008000004 */
[----:B------:R-:W-:Y:S05]  /*c280*/  BRA.U UP0, `(.L_x_1352) ;  /* 0xfffffffd00c87547 */ /* 0x000fea000b83ffff */
.L_x_1351:
        /* <DEDUP_REMOVED lines=9> */
[----:B--23--:R-:W-:Y:S01]  /*c320*/  IMAD R0, R24, UR6, R25 ;  /* 0x0000000618007c24 */ /* 0x00cfe2000f8e0219 */
[----:B------:R-:W-:Y:S02]  /*c330*/  UIADD3 UR4, UPT, UPT, UR4, 0x10, URZ ;  /* 0x0000001004047890 */ /* 0x000fe4000fffe0ff */
[----:B------:R-:W-:Y:S02]  /*c340*/  UISETP.GE.U32.AND UP0, UPT, UR6, 0x40, UPT ;  /* 0x000000400600788c */ /* 0x000fe4000bf06070 */
[----:B----4-:R-:W-:-:S03]  /*c350*/  ULEA UR8, UR5, UR4, 0x18 ;  /* 0x0000000405087291 */ /* 0x010fc6000f8ec0ff */
[----:B------:R-:W-:-:S03]  /*c360*/  UMOV UR4, 0x20 ;  /* 0x0000002000047882 */ /* 0x000fc60000000000 */
[----:B-1----:R-:W-:-:S03]  /*c370*/  VIADD R4, R0, UR8 ;  /* 0x0000000800047c36 */ /* 0x002fc60008000000 */
[----:B------:R4:W-:Y:S01]  /*c380*/  STS.U8 [R0+UR8], R17 ;  /* 0x0000001100007988 */ /* 0x0009e20008000008 */
[----:B------:R-:W-:Y:S05]  /*c390*/  BRA.U !UP0, `(.L_x_1354) ;  /* 0x0000000108387547 */ /* 0x000fea000b800000 */
[----:B------:R-:W-:-:S05]  /*c3a0*/  UMOV UR5, UR6 ;  /* 0x0000000600057c82 */ /* 0x000fca0008000000 */
.L_x_1355:
[----:B------:R-:W-:Y:S01]  /*c3b0*/  USHF.R.U32.HI UR7, URZ, 0x1, UR5 ;  /* 0x00000001ff077899 */ /* 0x000fe20008011605 */
[----:B------:R-:W-:Y:S01]  /*c3c0*/  BAR.SYNC.DEFER_BLOCKING 0x0 ;  /* 0x0000000000007b1d */ /* 0x000fe20000010000 */
[----:B------:R-:W-:-:S04]  /*c3d0*/  UISETP.GT.U32.AND UP0, UPT, UR5, 0x7f, UPT ;  /* 0x0000007f0500788c */ /* 0x000fc8000bf04070 */
[----:B-1----:R-:W-:Y:S01]  /*c3e0*/  IADD3 R5, PT, PT, R25, UR7, RZ ;  /* 0x0000000719057c10 */ /* 0x002fe2000fffe0ff */
[----:B------:R-:W-:-:S03]  /*c3f0*/  UMOV UR5, UR7 ;  /* 0x0000000700057c82 */ /* 0x000fc60008000000 */
[----:B------:R-:W-:-:S04]  /*c400*/  ISETP.GE.U32.AND P0, PT, R5, UR6, PT ;  /* 0x0000000605007c0c */ /* 0x000fc8000bf06070 */
[----:B------:R-:W-:-:S13]  /*c410*/  ISETP.GE.U32.OR P0, PT, R25, UR7, P0 ;  /* 0x0000000719007c0c */ /* 0x000fda0008706470 */
[----:B------:R-:W1:Y:S02]  /*c420*/  @!P0 LDS.U8 R6, [R4+UR7] ;  /* 0x0000000704068984 */ /* 0x000e640008000000 */
[----:B-1----:R-:W-:-:S04]  /*c430*/  @!P0 LOP3.LUT P1, RZ, R17, 0xff, R6, 0xc8, !PT ;  /* 0x000000ff11ff8812 */ /* 0x002fc8000782c806 */
[----:B------:R-:W-:-:S04]  /*c440*/  @!P0 SEL R5, RZ, 0x1, !P1 ;  /* 0x00000001ff058807 */ /* 0x000fc80004800000 */
[----:B----4-:R-:W-:Y:S01]  /*c450*/  @!P0 PRMT R17, R5, 0x7610, R17 ;  /* 0x0000761005118816 */ /* 0x010fe20000000011 */
[----:B------:R1:W-:Y:S01]  /*c460*/  @!P0 STS.U8 [R0+UR8], R5 ;  /* 0x0000000500008988 */ /* 0x0003e20008000008 */
[----:B------:R-:W-:Y:S05]  /*c470*/  BRA.U UP0, `(.L_x_1355) ;  /* 0xfffffffd00cc7547 */ /* 0x000fea000b83ffff */
.L_x_1354:
[----:B------:R-:W-:Y:S01]  /*c480*/  BAR.SYNC.DEFER_BLOCKING 0x0 ;  /* 0x0000000000007b1d */ /* 0x000fe20000010000 */
[----:B------:R-:W-:-:S09]  /*c490*/  UISETP.GE.U32.AND UP0, UPT, UR4, 0x2, UPT ;  /* 0x000000020400788c */ /* 0x000fd2000bf06070 */
[----:B------:R-:W-:Y:S05]  /*c4a0*/  BRA.U !UP0, `(.L_x_1353) ;  /* 0x0000000108287547 */ /* 0x000fea000b800000 */
[----:B-1234-:R-:W-:-:S07]  /*c4b0*/  HFMA2 R0, -RZ, RZ, 0, 5.9604644775390625e-08 ;  /* 0x00000001ff007431 */ /* 0x01efce00000001ff */
.L_x_1356:
[C---:B------:R-:W-:Y:S02]  /*c4c0*/  LOP3.LUT R4, R17.reuse, 0xffff, RZ, 0xc0, !PT ;  /* 0x0000ffff11047812 */ /* 0x040fe400078ec0ff */
[----:B------:R-:W-:Y:S02]  /*c4d0*/  LOP3.LUT P0, RZ, R17, 0xff, RZ, 0xc0, !PT ;  /* 0x000000ff11ff7812 */ /* 0x000fe4000780c0ff */
[----:B------:R-:W-:-:S06]  /*c4e0*/  PRMT R5, R4, 0x8880, RZ ;  /* 0x0000888004057816 */ /* 0x000fcc00000000ff */
[----:B------:R1:W2:Y:S02]  /*c4f0*/  SHFL.DOWN PT, R5, R5, R0, 0x1f ;  /* 0x08001f0005057589 */ /* 0x0002a400000e0000 */
[----:B-1----:R-:W-:-:S05]  /*c500*/  IMAD.SHL.U32 R0, R0, 0x2, RZ ;  /* 0x0000000200007824 */ /* 0x002fca00078e00ff */
[----:B------:R-:W-:Y:S02]  /*c510*/  ISETP.GE.AND P1, PT, R0, UR4, PT ;  /* 0x0000000400007c0c */ /* 0x000fe4000bf26270 */
[----:B--2---:R-:W-:-:S04]  /*c520*/  ISETP.NE.OR P0, PT, R5, RZ, P0 ;  /* 0x000000ff0500720c */ /* 0x004fc80000705670 */
[----:B------:R-:W-:-:S07]  /*c530*/  SEL R17, RZ, 0x1, !P0 ;  /* 0x00000001ff117807 */ /* 0x000fce0004000000 */
[----:B------:R-:W-:Y:S05]  /*c540*/  @!P1 BRA `(.L_x_1356) ;  /* 0xfffffffc00dc9947 */ /* 0x000fea000383ffff */
.L_x_1353:
[----:B------:R-:W5:Y:S01]  /*c550*/  LDCU UR4, c[0x0][0x558] ;  /* 0x0000ab00ff0477ac */ /* 0x000f620008000800 */
[----:B------:R-:W-:Y:S01]  /*c560*/  MOV R16, RZ ;  /* 0x000000ff00107202 */ /* 0x000fe20000000f00 */
[----:B------:R-:W1:Y:S01]  /*c570*/  LDCU.64 UR6, c[0x0][0x3a8] ;  /* 0x00007500ff0677ac */ /* 0x000e620008000a00 */
[----:B------:R-:W0:Y:S01]  /*c580*/  LDCU UR5, c[0x0][0x394] ;  /* 0x00007280ff0577ac */ /* 0x000e220008000800 */
[----:B-----5:R-:W-:Y:S01]  /*c590*/  UISETP.NE.AND UP0, UPT, UR4, URZ, UPT ;  /* 0x000000ff0400728c */ /* 0x020fe2000bf05270 */
[----:B-1-3--:R-:W-:-:S04]  /*c5a0*/  IMAD R5, R25, UR6, RZ ;  /* 0x0000000619057c24 */ /* 0x00afc8000f8e02ff */
[----:B------:R-:W-:-:S04]  /*c5b0*/  IMAD R4, R24, UR7, R5 ;  /* 0x0000000718047c24 */ /* 0x000fc8000f8e0205 */
[----:B0-----:R-:W-:Y:S01]  /*c5c0*/  IMAD R5, R3, UR5, R4 ;  /* 0x0000000503057c24 */ /* 0x001fe2000f8e0204 */
[----:B------:R-:W-:Y:S06]  /*c5d0*/  BRA.U !UP0, `(.L_x_1357) ;  /* 0x0000001108547547 */ /* 0x000fec000b800000 */
[----:B------:R-:W0:Y:S01]  /*c5e0*/  LDCU.64 UR8, c[0x0][0x560] ;  /* 0x0000ac00ff0877ac */ /* 0x000e220008000a00 */
[----:B------:R-:W-:Y:S01]  /*c5f0*/  HFMA2 R4, -RZ, RZ, 0, 0 ;  /* 0x00000000ff047431 */ /* 0x000fe200000001ff */
[----:B------:R-:W1:Y:S01]  /*c600*/  LDCU UR7, c[0x0][0x55c] ;  /* 0x0000ab80ff0777ac */ /* 0x000e620008000800 */
[----:B------:R-:W3:Y:S01]  /*c610*/  LDCU UR6, c[0x0][0x688] ;  /* 0x0000d100ff0677ac */ /* 0x000ee20008000800 */
[----:B------:R-:W-:-:S04]  /*c620*/  UIADD3 UR5, UPT, UPT, UR4, -0x1, URZ ;  /* 0xffffffff04057890 */ /* 0x000fc8000fffe0ff */
[----:B------:R-:W-:Y:S01]  /*c630*/  UISETP.NE.AND UP1, UPT, UR5, URZ, UPT ;  /* 0x000000ff0500728c */ /* 0x000fe2000bf25270 */
[----:B0-----:R-:W-:-:S05]  /*c640*/  IMAD.HI.U32 R6, R5, UR8, R4 ;  /* 0x0000000805067c27 */ /* 0x001fca000f8e0004 */
[----:B------:R-:W-:-:S05]  /*c650*/  SHF.R.U32.HI R7, RZ, UR9, R6 ;  /* 0x00000009ff077c19 */ /* 0x000fca0008011606 */
[----:B------:R-:W-:-:S04]  /*c660*/  IMAD.MOV R9, RZ, RZ, -R7 ;  /* 0x000000ffff097224 */ /* 0x000fc800078e0a07 */
[----:B-1----:R-:W-:-:S04]  /*c670*/  IMAD R9, R9, UR7, R5 ;  /* 0x0000000709097c24 */ /* 0x002fc8000f8e0205 */
[----:B---3--:R-:W-:Y:S01]  /*c680*/  IMAD R16, R9, UR6, RZ ;  /* 0x0000000609107c24 */ /* 0x008fe2000f8e02ff */
[----:B------:R-:W-:Y:S06]  /*c690*/  BRA.U !UP1, `(.L_x_1357) ;  /* 0x0000001109247547 */ /* 0x000fec000b800000 */
[----:B------:R-:W0:Y:S01]  /*c6a0*/  LDCU.64 UR8, c[0x0][0x568] ;  /* 0x0000ad00ff0877ac */ /* 0x000e220008000a00 */
[----:B------:R-:W-:Y:S01]  /*c6b0*/  MOV R6, RZ ;  /* 0x000000ff00067202 */ /* 0x000fe20000000f00 */
[----:B------:R-:W1:Y:S01]  /*c6c0*/  LDCU UR7, c[0x0][0x570] ;  /* 0x0000ae00ff0777ac */ /* 0x000e620008000800 */
[----:B------:R-:W-:Y:S01]  /*c6d0*/  UISETP.LT.U32.AND UP1, UPT, UR5, 0x18, UPT ;  /* 0x000000180500788c */ /* 0x000fe2000bf21070 */
[----:B------:R-:W3:Y:S03]  /*c6e0*/  LDCU UR6, c[0x0][0x690] ;  /* 0x0000d200ff0677ac */ /* 0x000ee60008000800 */
[----:B------:R-:W-:Y:S01]  /*c6f0*/  USEL UR5, UR5, 0x18, UP1 ;  /* 0x0000001805057887 */ /* 0x000fe20008800000 */
[----:B0-----:R-:W-:-:S03]  /*c700*/  IMAD.HI.U32 R8, R7, UR9, R6 ;  /* 0x0000000907087c27 */ /* 0x001fc6000f8e0006 */
[----:B------:R-:W-:Y:S02]  /*c710*/  UIADD3 UR5, UPT, UPT, UR5, 0x1, URZ ;  /* 0x0000000105057890 */ /* 0x000fe4000fffe0ff */
[----:B-1----:R-:W-:Y:S02]  /*c720*/  SHF.R.U32.HI R9, RZ, UR7, R8 ;  /* 0x00000007ff097c19 */ /* 0x002fe40008011608 */
[----:B------:R-:W-:Y:S02]  /*c730*/  UISETP.NE.AND UP1, UPT, UR5, 0x2, UPT ;  /* 0x000000020500788c */ /* 0x000fe4000bf25270 */
[----:B------:R-:W-:-:S05]  /*c740*/  IADD3 R6, PT, PT, -R9, RZ, RZ ;  /* 0x000000ff09067210 */ /* 0x000fca0007ffe1ff */
[----:B------:R-:W-:-:S04]  /*c750*/  IMAD R7, R6, UR8, R7 ;  /* 0x0000000806077c24 */ /* 0x000fc8000f8e0207 */
[----:B---3--:R-:W-:Y:S01]  /*c760*/  IMAD R16, R7, UR6, R16 ;  /* 0x0000000607107c24 */ /* 0x008fe2000f8e0210 */
[----:B------:R-:W-:Y:S06]  /*c770*/  BRA.U !UP1, `(.L_x_1357) ;  /* 0x0000000d09ec7547 */ /* 0x000fec000b800000 */
[----:B------:R-:W0:Y:S01]  /*c780*/  LDCU.64 UR8, c[0x0][0x578] ;  /* 0x0000af00ff0877ac */ /* 0x000e220008000a00 */
[----:B------:R-:W-:Y:S01]  /*c790*/  IMAD.MOV.U32 R8, RZ, RZ, RZ ;  /* 0x000000ffff087224 */ /* 0x000fe200078e00ff */
[----:B------:R-:W1:Y:S01]  /*c7a0*/  LDCU UR7, c[0x0][0x574] ;  /* 0x0000ae80ff0777ac */ /* 0x000e620008000800 */
[----:B------:R-:W3:Y:S01]  /*c7b0*/  LDCU UR6, c[0x0][0x698] ;  /* 0x0000d300ff0677ac */ /* 0x000ee20008000800 */
[----:B------:R-:W-:Y:S01]  /*c7c0*/  UISETP.NE.AND UP1, UPT, UR5, 0x3, UPT ;  /* 0x000000030500788c */ /* 0x000fe2000bf25270 */
[----:B0-----:R-:W-:-:S05]  /*c7d0*/  IMAD.HI.U32 R6, R9, UR8, R8 ;  /* 0x0000000809067c27 */ /* 0x001fca000f8e0008 */
[----:B------:R-:W-:-:S04]  /*c7e0*/  SHF.R.U32.HI R7, RZ, UR9, R6 ;  /* 0x00000009ff077c19 */ /* 0x000fc80008011606 */
[----:B------:R-:W-:-:S05]  /*c7f0*/  IADD3 R8, PT, PT, -R7, RZ, RZ ;  /* 0x000000ff07087210 */ /* 0x000fca0007ffe1ff */
[----:B-1----:R-:W-:-:S04]  /*c800*/  IMAD R9, R8, UR7, R9 ;  /* 0x0000000708097c24 */ /* 0x002fc8000f8e0209 */
[----:B---3--:R-:W-:Y:S01]  /*c810*/  IMAD R16, R9, UR6, R16 ;  /* 0x0000000609107c24 */ /* 0x008fe2000f8e0210 */
[----:B------:R-:W-:Y:S06]  /*c820*/  BRA.U !UP1, `(.L_x_1357) ;  /* 0x0000000d09c07547 */ /* 0x000fec000b800000 */
[----:B------:R-:W0:Y:S01]  /*c830*/  LDCU.64 UR8, c[0x0][0x580] ;  /* 0x0000b000ff0877ac */ /* 0x000e220008000a00 */
[----:B------:R-:W-:Y:S01]  /*c840*/  MOV R6, RZ ;  /* 0x000000ff00067202 */ /* 0x000fe20000000f00 */
[----:B------:R-:W1:Y:S01]  /*c850*/  LDCU UR7, c[0x0][0x588] ;  /* 0x0000b100ff0777ac */ /* 0x000e620008000800 */
[----:B------:R-:W3:Y:S01]  /*c860*/  LDCU UR6, c[0x0][0x6a0] ;  /* 0x0000d400ff0677ac */ /* 0x000ee20008000800 */
[----:B------:R-:W-:Y:S02]  /*c870*/  UISETP.NE.AND UP1, UPT, UR5, 0x4, UPT ;  /* 0x000000040500788c */ /* 0x000fe4000bf25270 */
[----:B0-----:R-:W-:-:S05]  /*c880*/  IMAD.HI.U32 R8, R7, UR9, R6 ;  /* 0x0000000907087c27 */ /* 0x001fca000f8e0006 */
[----:B-1----:R-:W-:-:S05]  /*c890*/  SHF.R.U32.HI R9, RZ, UR7, R8 ;  /* 0x00000007ff097c19 */ /* 0x002fca0008011608 */
[----:B------:R-:W-:-:S04]  /*c8a0*/  IMAD.MOV R6, RZ, RZ, -R9 ;  /* 0x000000ffff067224 */ /* 0x000fc800078e0a09 */
[----:B------:R-:W-:-:S04]  /*c8b0*/  IMAD R7, R6, UR8, R7 ;  /* 0x0000000806077c24 */ /* 0x000fc8000f8e0207 */
[----:B---3--:R-:W-:Y:S01]  /*c8c0*/  IMAD R16, R7, UR6, R16 ;  /* 0x0000000607107c24 */ /* 0x008fe2000f8e0210 */
[----:B------:R-:W-:Y:S06]  /*c8d0*/  BRA.U !UP1, `(.L_x_1357) ;  /* 0x0000000d09947547 */ /* 0x000fec000b800000 */
[----:B------:R-:W0:Y:S01]  /*c8e0*/  LDCU.64 UR8, c[0x0][0x590] ;  /* 0x0000b200ff0877ac */ /* 0x000e220008000a00 */
[----:B------:R-:W-:Y:S01]  /*c8f0*/  HFMA2 R8, -RZ, RZ, 0, 0 ;  /* 0x00000000ff087431 */ /* 0x000fe200000001ff */
[----:B------:R-:W1:Y:S01]  /*c900*/  LDCU UR7, c[0x0][0x58c] ;  /* 0x0000b180ff0777ac */ /* 0x000e620008000800 */
[----:B------:R-:W3:Y:S01]  /*c910*/  LDCU UR6, c[0x0][0x6a8] ;  /* 0x0000d500ff0677ac */ /* 0x000ee20008000800 */
[----:B------:R-:W-:Y:S02]  /*c920*/  UISETP.NE.AND UP1, UPT, UR5, 0x5, UPT ;  /* 0x000000050500788c */ /* 0x000fe4000bf25270 */
[----:B0-----:R-:W-:-:S05]  /*c930*/  IMAD.HI.U32 R6, R9, UR8, R8 ;  /* 0x0000000809067c27 */ /* 0x001fca000f8e0008 */
[----:B------:R-:W-:-:S04]  /*c940*/  SHF.R.U32.HI R7, RZ, UR9, R6 ;  /* 0x00000009ff077c19 */ /* 0x000fc80008011606 */
[----:B------:R-:W-:-:S05]  /*c950*/  IADD3 R8, PT, PT, -R7, RZ, RZ ;  /* 0x000000ff07087210 */ /* 0x000fca0007ffe1ff */
[----:B-1----:R-:W-:-:S04]  /*c960*/  IMAD R9, R8, UR7, R9 ;  /* 0x0000000708097c24 */ /* 0x002fc8000f8e0209 */
        /* <DEDUP_REMOVED lines=8> */
[----:B-1----:R-:W-:-:S04]  /*c9f0*/  SHF.R.U32.HI R9, RZ, UR7, R8 ;  /* 0x00000007ff097c19 */ /* 0x002fc80008011608 */
[----:B------:R-:W-:-:S05]  /*ca00*/  IADD3 R6, PT, PT, -R9, RZ, RZ ;  /* 0x000000ff09067210 */ /* 0x000fca0007ffe1ff */
[----:B------:R-:W-:-:S04]  /*ca10*/  IMAD R7, R6, UR8, R7 ;  /* 0x0000000806077c24 */ /* 0x000fc8000f8e0207 */
        /* <DEDUP_REMOVED lines=8> */
[----:B------:R-:W-:-:S05]  /*caa0*/  SHF.R.U32.HI R7, RZ, UR9, R6 ;  /* 0x00000009ff077c19 */ /* 0x000fca0008011606 */
[----:B------:R-:W-:-:S04]  /*cab0*/  IMAD.MOV R8, RZ, RZ, -R7 ;  /* 0x000000ffff087224 */ /* 0x000fc800078e0a07 */
[----:B-1----:R-:W-:-:S04]  /*cac0*/  IMAD R9, R8, UR7, R9 ;  /* 0x0000000708097c24 */ /* 0x002fc8000f8e0209 */
        /* <DEDUP_REMOVED lines=8> */
[----:B-1----:R-:W-:-:S04]  /*cb50*/  SHF.R.U32.HI R9, RZ, UR7, R8 ;  /* 0x00000007ff097c19 */ /* 0x002fc80008011608 */
        /* <DEDUP_REMOVED lines=180> */
[----:B------:R-:W2:Y:S01]  /*d6a0*/  LDCU.64 UR6, c[0x0][0x680] ;  /* 0x0000d000ff0677ac */ /* 0x000ea20008000a00 */
[----:B------:R-:W-:Y:S01]  /*d6b0*/  MOV R8, RZ ;  /* 0x000000ff00087202 */ /* 0x000fe20000000f00 */
[----:B------:R-:W0:Y:S01]  /*d6c0*/  LDCU UR8, c[0x0][0x67c] ;  /* 0x0000cf80ff0877ac */ /* 0x000e220008000800 */
[----:B------:R-:W1:Y:S03]  /*d6d0*/  LDCU UR5, c[0x0][0x748] ;  /* 0x0000e900ff0577ac */ /* 0x000e660008000800 */
[----:B--2-4-:R-:W-:-:S05]  /*d6e0*/  IMAD.HI.U32 R0, R9, UR6, R8 ;  /* 0x0000000609007c27 */ /* 0x014fca000f8e0008 */
[----:B------:R-:W-:-:S05]  /*d6f0*/  SHF.R.U32.HI R0, RZ, UR7, R0 ;  /* 0x00000007ff007c19 */ /* 0x000fca0008011600 */
[----:B------:R-:W-:-:S04]  /*d700*/  IMAD.MOV R7, RZ, RZ, -R0 ;  /* 0x000000ffff077224 */ /* 0x000fc800078e0a00 */
[----:B0-----:R-:W-:-:S04]  /*d710*/  IMAD R7, R7, UR8, R9 ;  /* 0x0000000807077c24 */ /* 0x001fc8000f8e0209 */
[----:B-1----:R-:W-:-:S07]  /*d720*/  IMAD R16, R7, UR5, R16 ;  /* 0x0000000507107c24 */ /* 0x002fce000f8e0210 */
.L_x_1357:
[----:B------:R-:W0:Y:S01]  /*d730*/  LDCU UR5, c[0x0][0x3a4] ;  /* 0x00007480ff0577ac */ /* 0x000e220008000800 */
[----:B------:R-:W1:Y:S01]  /*d740*/  LDCU.64 UR6, c[0x0][0x768] ;  /* 0x0000ed00ff0677ac */ /* 0x000e620008000a00 */
[----:B0-----:R-:W-:Y:S01]  /*d750*/  UISETP.NE.AND UP1, UPT, UR5, URZ, UPT ;  /* 0x000000ff0500728c */ /* 0x001fe2000bf25270 */
[----:B-1----:R-:W-:Y:S02]  /*d760*/  ISETP.NE.U32.AND P0, PT, RZ, UR6, PT ;  /* 0x00000006ff007c0c */ /* 0x002fe4000bf05070 */
[----:B------:R-:W-:Y:S02]  /*d770*/  IADD3 R6, P1, PT, R16, UR6, RZ ;  /* 0x0000000610067c10 */ /* 0x000fe4000ff3e0ff */
[----:B------:R-:W-:Y:S02]  /*d780*/  ISETP.NE.AND.EX P0, PT, RZ, UR7, PT, P0 ;  /* 0x00000007ff007c0c */ /* 0x000fe4000bf05300 */
[----:B--2-4-:R-:W-:Y:S02]  /*d790*/  IADD3.X R0, PT, PT, RZ, UR7, RZ, P1, !PT ;  /* 0x00000007ff007c10 */ /* 0x014fe40008ffe4ff */
[----:B------:R-:W-:-:S02]  /*d7a0*/  SEL R6, R6, RZ, P0 ;  /* 0x000000ff06067207 */ /* 0x000fc40000000000 */
        /* <DEDUP_REMOVED lines=278> */
[----:B------:R-:W-:-:S04]  /*e910*/  SHF.R.U32.HI R0, RZ, UR5, R0 ;  /* 0x00000005ff007c19 */ /* 0x000fc80008011600 */
[----:B------:R-:W-:-:S05]  /*e920*/  IADD3 R9, PT, PT, -R0, RZ, RZ ;  /* 0x000000ff00097210 */ /* 0x000fca0007ffe1ff */
[----:B-1----:R-:W-:-:S04]  /*e930*/  IMAD R9, R9, UR6, R11 ;  /* 0x0000000609097c24 */ /* 0x002fc8000f8e020b */
[----:B--2---:R-:W-:-:S07]  /*e940*/  IMAD R16, R9, UR7, R16 ;  /* 0x0000000709107c24 */ /* 0x004fce000f8e0210 */
.L_x_1359:
        /* <DEDUP_REMOVED lines=15> */
[----:B------:R-:W0:Y:S01]  /*ea40*/  LDCU UR4, c[0x0][0x374] ;  /* 0x00006e80ff0477ac */ /* 0x000e220008000800 */
[----:B------:R-:W-:Y:S01]  /*ea50*/  ISETP.NE.AND P0, PT, R0, RZ, PT ;  /* 0x000000ff0000720c */ /* 0x000fe20003f05270 */
[----:B------:R-:W1:Y:S01]  /*ea60*/  LDCU UR5, c[0x0][0x360] ;  /* 0x00006c00ff0577ac */ /* 0x000e620008000800 */
[----:B------:R-:W2:Y:S01]  /*ea70*/  LDCU.64 UR6, c[0x0][0x770] ;  /* 0x0000ee00ff0677ac */ /* 0x000ea20008000a00 */
[----:B0-----:R-:W-:-:S10]  /*ea80*/  IMAD R2, R3, UR4, R2 ;  /* 0x0000000403027c24 */ /* 0x001fd4000f8e0202 */
[----:B-1----:R-:W-:-:S05]  /*ea90*/  @!P0 IMAD R2, R2, UR5, R25 ;  /* 0x0000000502028c24 */ /* 0x002fca000f8e0219 */
[----:B--2---:R-:W-:-:S05]  /*eaa0*/  IADD3 R4, P0, PT, R2, UR6, RZ ;  /* 0x0000000602047c10 */ /* 0x004fca000ff1e0ff */
[----:B------:R-:W-:Y:S01]  /*eab0*/  IMAD.X R5, RZ, RZ, UR7, P0 ;  /* 0x00000007ff057e24 */ /* 0x000fe200080e06ff */
[----:B------:R-:W-:-:S04]  /*eac0*/  PLOP3.LUT P0, PT, PT, PT, PT, 0x80, 0x8 ;  /* 0x000000000008781c */ /* 0x000fc80003f0f070 */
[----:B------:R0:W-:Y:S09]  /*ead0*/  STG.E.U8 desc[UR36][R4.64], R17 ;  /* 0x0000001104007986 */ /* 0x0001f2000c101124 */
.L_x_1361:
[----:B------:R-:W-:Y:S05]  /*eae0*/  BSYNC.RECONVERGENT B0 ;  /* 0x0000000000007941 */ /* 0x000fea0003800200 */
.L_x_1360:
        /* <DEDUP_REMOVED lines=28> */
[----:B0-----:R-:W-:Y:S01]  /*ecb0*/  ULEA UR5, UR6, UR5, 0x18 ;  /* 0x0000000506057291 */ /* 0x001fe2000f8ec0ff */
[----:B------:R-:W0:Y:S01]  /*ecc0*/  POPC R11, R8 ;  /* 0x00000008000b7309 */ /* 0x000e220000000000 */
[----:B--2---:R-:W0:Y:S02]  /*ecd0*/  SHFL.IDX PT, R0, R5, R2, 0x1f ;  /* 0x00001f0205007589 */ /* 0x004e2400000e0000 */
[----:B0-----:R-:W-:-:S04]  /*ece0*/  IADD3 R0, PT, PT, R0, R11, RZ ;  /* 0x0000000b00007210 */ /* 0x001fc80007ffe0ff */
[----:B------:R-:W-:-:S04]  /*ecf0*/  ISETP.NE.AND P1, PT, R0, UR4, PT ;  /* 0x0000000400007c0c */ /* 0x000fc8000bf25270 */
[----:B------:R-:W-:-:S05]  /*ed00*/  SEL R0, RZ, 0x1, P1 ;  /* 0x00000001ff007807 */ /* 0x000fca0000800000 */
[----:B------:R1:W-:Y:S04]  /*ed10*/  STS.U8 [UR5], R0 ;  /* 0x00000000ff007988 */ /* 0x0003e80008000005 */
.L_x_1363:
[----:B------:R-:W-:Y:S05]  /*ed20*/  BSYNC.RECONVERGENT B0 ;  /* 0x0000000000007941 */ /* 0x000fea0003800200 */
.L_x_1362:
[----:B------:R-:W-:Y:S01]  /*ed30*/  BAR.SYNC.DEFER_BLOCKING 0x0 ;  /* 0x0000000000007b1d */ /* 0x000fe20000010000 */
[----:B------:R-:W-:-:S09]  /*ed40*/  ULEA UR4, UR8, UR7, 0x18 ;  /* 0x0000000708047291 */ /* 0x000fd2000f8ec0ff */
[----:B-1----:R-:W1:Y:S02]  /*ed50*/  LDS.U8 R0, [UR4] ;  /* 0x00000004ff007984 */ /* 0x002e640008000000 */
[----:B-1----:R-:W-:-:S13]  /*ed60*/  ISETP.NE.AND P1, PT, R0, RZ, PT ;  /* 0x000000ff0000720c */ /* 0x002fda0003f25270 */
        /* <DEDUP_REMOVED lines=10> */
[----:B------:R-:W1:Y:S01]  /*ee10*/  LDCU UR5, c[0x0][0x39c] ;  /* 0x00007380ff0577ac */ /* 0x000e620008000800 */
[----:B------:R-:W-:Y:S01]  /*ee20*/  BSSY.RECONVERGENT B0, `(.L_x_1364) ;  /* 0x0000034000007945 */ /* 0x000fe20003800200 */
[----:B------:R-:W0:Y:S01]  /*ee30*/  LDCU.U8 UR4, c[0x0][0x381] ;  /* 0x00007020ff0477ac */ /* 0x000e220008000000 */
[----:B-1----:R-:W-:Y:S01]  /*ee40*/  UISETP.NE.AND UP0, UPT, UR5, URZ, UPT ;  /* 0x000000ff0500728c */ /* 0x002fe2000bf05270 */
[----:B0-----:R-:W-:-:S08]  /*ee50*/  MOV R17, UR4 ;  /* 0x0000000400117c02 */ /* 0x001fd00008000f00 */
        /* <DEDUP_REMOVED lines=10> */
[----:B------:R-:W-:Y:S03]  /*ef00*/  BSSY.RECONVERGENT B1, `(.L_x_1367) ;  /* 0x000000c000017945 */ /* 0x000fe60003800200 */
[----:B------:R-:W-:Y:S01]  /*ef10*/  ISETP.NE.AND P1, PT, R2, RZ, PT ;  /* 0x000000ff0200720c */ /* 0x000fe20003f25270 */
[----:B0-----:R-:W-:Y:S02]  /*ef20*/  IMAD R5, R3, UR5, RZ ;  /* 0x0000000503057c24 */ /* 0x001fe4000f8e02ff */
[----:B-1----:R-:W-:-:S10]  /*ef30*/  IMAD R9, R9, UR4, RZ ;  /* 0x0000000409097c24 */ /* 0x002fd4000f8e02ff */
.L_x_1368:
        /* <DEDUP_REMOVED lines=9> */
.L_x_1367:
[----:B------:R-:W-:Y:S01]  /*efd0*/  SEL R17, RZ, 0x1, !P1 ;  /* 0x00000001ff117807 */ /* 0x000fe20004800000 */
[----:B------:R-:W-:Y:S06]  /*efe0*/  BRA `(.L_x_1366) ;  /* 0x00000000005c7947 */ /* 0x000fec0003800000 */
.L_x_1365:
        /* <DEDUP_REMOVED lines=12> */
.L_x_1370:
        /* <DEDUP_REMOVED lines=10> */
.L_x_1369:
[----:B------:R-:W-:-:S07]  /*f150*/  SEL R17, RZ, 0x1, !P1 ;  /* 0x00000001ff117807 */ /* 0x000fce0004800000 */
.L_x_1366:
[----:B------:R-:W-:Y:S05]  /*f160*/  BSYNC.RECONVERGENT B0 ;  /* 0x0000000000007941 */ /* 0x000fea0003800200 */
.L_x_1364:
        /* <DEDUP_REMOVED lines=11> */
.L_x_1372:
        /* <DEDUP_REMOVED lines=14> */
.L_x_1371:
        /* <DEDUP_REMOVED lines=10> */
.L_x_1375:
[----:B------:R-:W-:Y:S01]  /*f3a0*/  USHF.R.U32.HI UR7, URZ, 0x1, UR5 ;  /* 0x00000001ff077899 */ /* 0x000fe20008011605 */
[----:B------:R-:W-:Y:S01]  /*f3b0*/  BAR.SYNC.DEFER_BLOCKING 0x0 ;  /* 0x0000000000007b1d */ /* 0x000fe20000010000 */
[----:B------:R-:W-:-:S04]  /*f3c0*/  UISETP.GT.U32.AND UP0, UPT, UR5, 0x7f, UPT ;  /* 0x0000007f0500788c */ /* 0x000fc8000bf04070 */
[----:B01----:R-:W-:Y:S01]  /*f3d0*/  VIADD R3, R25, UR7 ;  /* 0x0000000719037c36 */ /* 0x003fe20008000000 */
[----:B------:R-:W-:-:S04]  /*f3e0*/  UMOV UR5, UR7 ;  /* 0x0000000700057c82 */ /* 0x000fc80008000000 */
[----:B------:R-:W-:-:S04]  /*f3f0*/  ISETP.GE.U32.AND P1, PT, R3, UR6, PT ;  /* 0x0000000603007c0c */ /* 0x000fc8000bf26070 */
[----:B------:R-:W-:-:S13]  /*f400*/  ISETP.GE.U32.OR P1, PT, R25, UR7, P1 ;  /* 0x0000000719007c0c */ /* 0x000fda0008f26470 */
[----:B------:R-:W0:Y:S02]  /*f410*/  @!P1 LDS.U8 R4, [R2+UR7] ;  /* 0x0000000702049984 */ /* 0x000e240008000000 */
[----:B0-----:R-:W-:-:S04]  /*f420*/  @!P1 LOP3.LUT P2, RZ, R17, 0xff, R4, 0xc8, !PT ;  /* 0x000000ff11ff9812 */ /* 0x001fc8000784c804 */
[----:B------:R-:W-:-:S04]  /*f430*/  @!P1 SEL R3, RZ, 0x1, !P2 ;  /* 0x00000001ff039807 */ /* 0x000fc80005000000 */
[----:B------:R-:W-:Y:S01]  /*f440*/  @!P1 PRMT R17, R3, 0x7610, R17 ;  /* 0x0000761003119816 */ /* 0x000fe20000000011 */
[----:B------:R1:W-:Y:S01]  /*f450*/  @!P1 STS.U8 [R0+UR8], R3 ;  /* 0x0000000300009988 */ /* 0x0003e20008000008 */
[----:B------:R-:W-:Y:S05]  /*f460*/  BRA.U UP0, `(.L_x_1375) ;  /* 0xfffffffd00cc7547 */ /* 0x000fea000b83ffff */
.L_x_1374:
[----:B------:R-:W-:Y:S01]  /*f470*/  BAR.SYNC.DEFER_BLOCKING 0x0 ;  /* 0x0000000000007b1d */ /* 0x000fe20000010000 */
[----:B------:R-:W-:-:S09]  /*f480*/  UISETP.GE.U32.AND UP0, UPT, UR4, 0x2, UPT ;  /* 0x000000020400788c */ /* 0x000fd2000bf06070 */
[----:B------:R-:W-:Y:S05]  /*f490*/  BRA.U !UP0, `(.L_x_1373) ;  /* 0x0000000108287547 */ /* 0x000fea000b800000 */
[----:B01----:R-:W-:-:S07]  /*f4a0*/  HFMA2 R0, -RZ, RZ, 0, 5.9604644775390625e-08 ;  /* 0x00000001ff007431 */ /* 0x003fce00000001ff */
.L_x_1376:
[C---:B------:R-:W-:Y:S02]  /*f4b0*/  LOP3.LUT R2, R17.reuse, 0xffff, RZ, 0xc0, !PT ;  /* 0x0000ffff11027812 */ /* 0x040fe400078ec0ff */
        /* <DEDUP_REMOVED lines=8> */
.L_x_1373:
[----:B------:R-:W-:Y:S05]  /*f540*/  @!P0 EXIT ;  /* 0x000000000000894d */ /* 0x000fea0003800000 */
[----:B------:R-:W2:Y:S02]  /*f550*/  LDCU.64 UR4, c[0x0][0x768] ;  /* 0x0000ed00ff0477ac */ /* 0x000ea40008000a00 */
[----:B--2---:R-:W-:-:S04]  /*f560*/  UISETP.NE.U32.AND UP0, UPT, UR4, URZ, UPT ;  /* 0x000000ff0400728c */ /* 0x004fc8000bf05070 */
[----:B------:R-:W-:-:S09]  /*f570*/  UISETP.NE.AND.EX UP0, UPT, UR5, URZ, UPT, UP0 ;  /* 0x000000ff0500728c */ /* 0x000fd2000bf05300 */
[----:B------:R-:W-:Y:S05]  /*f580*/  BRA.U UP0, `(.L_x_1377) ;  /* 0x0000000100a87547 */ /* 0x000fea000b800000 */
[----:B------:R-:W2:Y:S01]  /*f590*/  LDCU.U8 UR6, c[0x0][0x788] ;  /* 0x0000f100ff0677ac */ /* 0x000ea20008000000 */
[----:B------:R-:W3:Y:S01]  /*f5a0*/  LDCU.64 UR4, c[0x0][0x758] ;  /* 0x0000eb00ff0477ac */ /* 0x000ee20008000a00 */
[----:B------:R-:W4:Y:S01]  /*f5b0*/  LDCU.U8 UR7, c[0x0][0x789] ;  /* 0x0000f120ff0777ac */ /* 0x000f220008000000 */
[----:B--2---:R-:W-:Y:S01]  /*f5c0*/  UISETP.NE.AND UP0, UPT, UR6, URZ, UPT ;  /* 0x000000ff0600728c */ /* 0x004fe2000bf05270 */
[----:B---3--:R-:W-:Y:S01]  /*f5d0*/  IADD3 R2, P0, PT, R16, UR4, RZ ;  /* 0x0000000410027c10 */ /* 0x008fe2000ff1e0ff */
[----:B----4-:R-:W-:-:S04]  /*f5e0*/  UISETP.NE.AND UP1, UPT, UR7, URZ, UPT ;  /* 0x000000ff0700728c */ /* 0x010fc8000bf25270 */
[----:B01----:R-:W-:-:S03]  /*f5f0*/  IMAD.X R3, RZ, RZ, UR5, P0 ;  /* 0x00000005ff037e24 */ /* 0x003fc600080e06ff */
[----:B------:R-:W-:Y:S05]  /*f600*/  BRA.U !UP0, `(.L_x_1378) ;  /* 0x00000001080c7547 */ /* 0x000fea000b800000 */
[----:B------:R-:W2:Y:S02]  /*f610*/  LDG.E.U8 R0, desc[UR36][R2.64] ;  /* 0x0000002402007981 */ /* 0x000ea4000c1e1100 */
[----:B--2---:R-:W-:-:S04]  /*f620*/  LOP3.LUT P0, RZ, R0, 0xff, R17, 0xc8, !PT ;  /* 0x000000ff00ff7812 */ /* 0x004fc8000780c811 */
[----:B------:R-:W-:-:S09]  /*f630*/  SEL R17, RZ, 0x1, !P0 ;  /* 0x00000001ff117807 */ /* 0x000fd20004000000 */
.L_x_1378:
        /* <DEDUP_REMOVED lines=8> */
[----:B------:R1:W2:Y:S01]  /*f6c0*/  LDC.64 R2, c[0x4][R0] ;  /* 0x0100000000027b82 */ /* 0x0002a20000000a00 */
[----:B------:R-:W3:Y:S01]  /*f6d0*/  LDCU.64 UR6, c[0x4][0x630] ;  /* 0x0100c600ff0677ac */ /* 0x000ee20008000a00 */
[----:B------:R-:W-:Y:S01]  /*f6e0*/  IMAD.MOV.U32 R13, RZ, RZ, RZ ;  /* 0x000000ffff0d7224 */ /* 0x000fe200078e00ff */
[----:B------:R-:W4:Y:S01]  /*f6f0*/  LDCU.64 UR8, c[0x4][0x440] ;  /* 0x01008800ff0877ac */ /* 0x000f220008000a00 */
[----:B0-----:R-:W-:Y:S02]  /*f700*/  MOV R4, UR4 ;  /* 0x0000000400047c02 */ /* 0x001fe40008000f00 */
[----:B------:R-:W-:Y:S01]  /*f710*/  MOV R5, UR5 ;  /* 0x0000000500057c02 */ /* 0x000fe20008000f00 */
[----:B---3--:R-:W-:Y:S01]  /*f720*/  IMAD.U32 R6, RZ, RZ, UR6 ;  /* 0x00000006ff067e24 */ /* 0x008fe2000f8e00ff */
[----:B------:R-:W-:-:S02]  /*f730*/  MOV R7, UR7 ;  /* 0x0000000700077c02 */ /* 0x000fc40008000f00 */
[----:B----4-:R-:W-:Y:S01]  /*f740*/  MOV R10, UR8 ;  /* 0x00000008000a7c02 */ /* 0x010fe20008000f00 */
[----:B-1----:R-:W-:-:S07]  /*f750*/  IMAD.U32 R11, RZ, RZ, UR9 ;  /* 0x00000009ff0b7e24 */ /* 0x002fce000f8e00ff */
[----:B------:R-:W-:-:S07]  /*f760*/  LEPC R20, `(.L_x_1380) ;  /* 0x000000001014794e */ /* 0x000fce0000000000 */
[----:B--2---:R-:W-:Y:S05]  /*f770*/  CALL.ABS.NOINC R2 ;  /* 0x0000000002007343 */ /* 0x004fea0003c00000 */
.L_x_1380:
[----:B------:R-:W0:Y:S01]  /*f780*/  LDCU.64 UR4, c[0x0][0x758] ;  /* 0x0000eb00ff0477ac */ /* 0x000e220008000a00 */
[----:B------:R-:W-:-:S04]  /*f790*/  LOP3.LUT P0, RZ, R17, 0xff, RZ, 0xc0, !PT ;  /* 0x000000ff11ff7812 */ /* 0x000fc8000780c0ff */
[----:B------:R-:W-:Y:S02]  /*f7a0*/  SEL R3, RZ, 0x1, !P0 ;  /* 0x00000001ff037807 */ /* 0x000fe40004000000 */
[----:B0-----:R-:W-:-:S04]  /*f7b0*/  IADD3 R16, P1, PT, R16, UR4, RZ ;  /* 0x0000000410107c10 */ /* 0x001fc8000ff3e0ff */
[----:B------:R-:W-:-:S05]  /*f7c0*/  IADD3.X R17, PT, PT, RZ, UR5, RZ, P1, !PT ;  /* 0x00000005ff117c10 */ /* 0x000fca0008ffe4ff */
[----:B------:R-:W-:Y:S01]  /*f7d0*/  STG.E.U8 desc[UR36][R16.64], R3 ;  /* 0x0000000310007986 */ /* 0x000fe2000c101124 */
[----:B------:R-:W-:Y:S05]  /*f7e0*/  EXIT ;  /* 0x000000000000794d */ /* 0x000fea0003800000 */
.L_x_1379:
[----:B------:R-:W-:-:S04]  /*f7f0*/  LOP3.LUT P0, RZ, R17, 0xff, RZ, 0xc0, !PT ;  /* 0x000000ff11ff7812 */ /* 0x000fc8000780c0ff */
[----:B------:R-:W-:-:S05]  /*f800*/  SEL R5, RZ, 0x1, !P0 ;  /* 0x00000001ff057807 */ /* 0x000fca0004000000 */
[----:B------:R-:W-:Y:S01]  /*f810*/  STG.E.U8 desc[UR36][R2.64], R5 ;  /* 0x0000000502007986 */ /* 0x000fe2000c101124 */
[----:B------:R-:W-:Y:S05]  /*f820*/  EXIT ;  /* 0x000000000000794d */ /* 0x000fea0003800000 */
.L_x_1377:
[----:B------:R-:W2:Y:S01]  /*f830*/  LDCU.U8 UR4, c[0x0][0x788] ;  /* 0x0000f100ff0477ac */ /* 0x000ea20008000000 */
[----:B------:R-:W3:Y:S01]  /*f840*/  LDCU.U8 UR5, c[0x0][0x789] ;  /* 0x0000f120ff0577ac */ /* 0x000ee20008000000 */
[----:B--2---:R-:W-:Y:S02]  /*f850*/  UISETP.NE.AND UP0, UPT, UR4, URZ, UPT ;  /* 0x000000ff0400728c */ /* 0x004fe4000bf05270 */
[----:B---3--:R-:W-:-:S07]  /*f860*/  UISETP.NE.AND UP1, UPT, UR5, URZ, UPT ;  /* 0x000000ff0500728c */ /* 0x008fce000bf25270 */
[----:B------:R-:W-:Y:S05]  /*f870*/  BRA.U !UP0, `(.L_x_1381) ;  /* 0x00000001080c7547 */ /* 0x000fea000b800000 */
[----:B01----:R-:W2:Y:S02]  /*f880*/  LDG.E.U8 R0, desc[UR36][R6.64] ;  /* 0x0000002406007981 */ /* 0x003ea4000c1e1100 */
[----:B--2---:R-:W-:-:S04]  /*f890*/  LOP3.LUT P0, RZ, R0, 0xff, R17, 0xc8, !PT ;  /* 0x000000ff00ff7812 */ /* 0x004fc8000780c811 */
[----:B------:R-:W-:-:S09]  /*f8a0*/  SEL R17, RZ, 0x1, !P0 ;  /* 0x00000001ff117807 */ /* 0x000fd20004000000 */
.L_x_1381:
        /* <DEDUP_REMOVED lines=8> */
[----:B------:R1:W2:Y:S01]  /*f930*/  LDC.64 R2, c[0x4][R0] ;  /* 0x0100000000027b82 */ /* 0x0002a20000000a00 */
[----:B------:R-:W3:Y:S01]  /*f940*/  LDCU.64 UR6, c[0x4][0x630] ;  /* 0x0100c600ff0677ac */ /* 0x000ee20008000a00 */
[----:B------:R-:W-:Y:S01]  /*f950*/  MOV R13, RZ ;  /* 0x000000ff000d7202 */ /* 0x000fe20000000f00 */
[----:B------:R-:W4:Y:S01]  /*f960*/  LDCU.64 UR8, c[0x4][0x440] ;  /* 0x01008800ff0877ac */ /* 0x000f220008000a00 */
[----:B0-----:R-:W-:Y:S01]  /*f970*/  MOV R4, UR4 ;  /* 0x0000000400047c02 */ /* 0x001fe20008000f00 */
[----:B------:R-:W-:Y:S01]  /*f980*/  IMAD.U32 R5, RZ, RZ, UR5 ;  /* 0x00000005ff057e24 */ /* 0x000fe2000f8e00ff */
[----:B---3--:R-:W-:-:S02]  /*f990*/  MOV R6, UR6 ;  /* 0x0000000600067c02 */ /* 0x008fc40008000f00 */
[----:B------:R-:W-:Y:S01]  /*f9a0*/  MOV R7, UR7 ;  /* 0x0000000700077c02 */ /* 0x000fe20008000f00 */
[----:B----4-:R-:W-:Y:S01]  /*f9b0*/  IMAD.U32 R10, RZ, RZ, UR8 ;  /* 0x00000008ff0a7e24 */ /* 0x010fe2000f8e00ff */
[----:B-1----:R-:W-:-:S07]  /*f9c0*/  MOV R11, UR9 ;  /* 0x00000009000b7c02 */ /* 0x002fce0008000f00 */
[----:B------:R-:W-:-:S07]  /*f9d0*/  LEPC R20, `(.L_x_1383) ;  /* 0x000000001014794e */ /* 0x000fce0000000000 */
[----:B--2---:R-:W-:Y:S05]  /*f9e0*/  CALL.ABS.NOINC R2 ;  /* 0x0000000002007343 */ /* 0x004fea0003c00000 */
.L_x_1383:
[----:B------:R-:W2:Y:S01]  /*f9f0*/  LDCU.64 UR4, c[0x0][0x758] ;  /* 0x0000eb00ff0477ac */ /* 0x000ea20008000a00 */
[----:B------:R-:W-:-:S04]  /*fa00*/  LOP3.LUT P0, RZ, R17, 0xff, RZ, 0xc0, !PT ;  /* 0x000000ff11ff7812 */ /* 0x000fc8000780c0ff */
[----:B01----:R-:W-:Y:S02]  /*fa10*/  SEL R3, RZ, 0x1, !P0 ;  /* 0x00000001ff037807 */ /* 0x003fe40004000000 */
[----:B--2---:R-:W-:-:S04]  /*fa20*/  IADD3 R16, P1, PT, R16, UR4, RZ ;  /* 0x0000000410107c10 */ /* 0x004fc8000ff3e0ff */
[----:B------:R-:W-:-:S05]  /*fa30*/  IADD3.X R17, PT, PT, RZ, UR5, RZ, P1, !PT ;  /* 0x00000005ff117c10 */ /* 0x000fca0008ffe4ff */
[----:B------:R-:W-:Y:S01]  /*fa40*/  STG.E.U8 desc[UR36][R16.64], R3 ;  /* 0x0000000310007986 */ /* 0x000fe2000c101124 */
[----:B------:R-:W-:Y:S05]  /*fa50*/  EXIT ;  /* 0x000000000000794d */ /* 0x000fea0003800000 */
.L_x_1382:
[----:B------:R-:W-:Y:S01]  /*fa60*/  STG.E.U8 desc[UR36][R6.64], R17 ;  /* 0x0000001106007986 */ /* 0x000fe2000c101124 */
[----:B------:R-:W-:Y:S05]  /*fa70*/  EXIT ;  /* 0x000000000000794d */ /* 0x000fea0003800000 */
.L_x_1358:
        /* <DEDUP_REMOVED lines=25> */
.L_x_1385:
        /* <DEDUP_REMOVED lines=20> */
.L_x_1387:
[----:B------:R-:W0:Y:S01]  /*fd50*/  LDCU.64 UR4, c[0x0][0x758] ;  /* 0x0000eb00ff0477ac */ /* 0x000e220008000a00 */
[----:B------:R-:W-:-:S04]  /*fd60*/  LOP3.LUT P0, RZ, R17, 0xff, RZ, 0xc0, !PT ;  /* 0x000000ff11ff7812 */ /* 0x000fc8000780c0ff */
[----:B------:R-:W-:Y:S02]  /*fd70*/  SEL R3, RZ, 0x1, !P0 ;  /* 0x00000001ff037807 */ /* 0x000fe40004000000 */
[----:B0-----:R-:W-:-:S04]  /*fd80*/  IADD3 R16, P1, PT, R16, UR4, RZ ;  /* 0x0000000410107c10 */ /* 0x001fc8000ff3e0ff */
[----:B------:R-:W-:-:S05]  /*fd90*/  IADD3.X R17, PT, PT, RZ, UR5, RZ, P1, !PT ;  /* 0x00000005ff117c10 */ /* 0x000fca0008ffe4ff */
[----:B------:R-:W-:Y:S01]  /*fda0*/  STG.E.U8 desc[UR36][R16.64], R3 ;  /* 0x0000000310007986 */ /* 0x000fe2000c101124 */
[----:B------:R-:W-:Y:S05]  /*fdb0*/  EXIT ;  /* 0x000000000000794d */ /* 0x000fea0003800000 */
.L_x_1386:
[----:B------:R-:W-:-:S04]  /*fdc0*/  LOP3.LUT P0, RZ, R17, 0xff, RZ, 0xc0, !PT ;  /* 0x000000ff11ff7812 */ /* 0x000fc8000780c0ff */
[----:B------:R-:W-:-:S05]  /*fdd0*/  SEL R5, RZ, 0x1, !P0 ;  /* 0x00000001ff057807 */ /* 0x000fca0004000000 */
[----:B------:R-:W-:Y:S01]  /*fde0*/  STG.E.U8 desc[UR36][R2.64], R5 ;  /* 0x0000000502007986 */ /* 0x000fe2000c101124 */
[----:B------:R-:W-:Y:S05]  /*fdf0*/  EXIT ;  /* 0x000000000000794d */ /* 0x000fea0003800000 */
.L_x_1384:
        /* <DEDUP_REMOVED lines=8> */
.L_x_1388:
        /* <DEDUP_REMOVED lines=20> */
.L_x_1390:
[----:B------:R-:W0:Y:S01]  /*ffc0*/  LDCU.64 UR4, c[0x0][0x758] ;  /* 0x0000eb00ff0477ac */ /* 0x000e220008000a00 */
[----:B------:R-:W-:-:S04]  /*ffd0*/  LOP3.LUT P0, RZ, R17, 0xff, RZ, 0xc0, !PT ;  /* 0x000000ff11ff7812 */ /* 0x000fc8000780c0ff */
[----:B------:R-:W-:Y:S02]  /*ffe0*/  SEL R3, RZ, 0x1, !P0 ;  /* 0x00000001ff037807 */ /* 0x000fe40004000000 */
[----:B0-----:R-:W-:-:S04]  /*fff0*/  IADD3 R16, P1, PT, R16, UR4, RZ ;  /* 0x0000000410107c10 */ /* 0x001fc8000ff3e0ff */
[----:B------:R-:W-:-:S05]  /*10000*/  IADD3.X R17, PT, PT, RZ, UR5, RZ, P1, !PT ;  /* 0x00000005ff117c10 */ /* 0x000fca0008ffe4ff */
[----:B------:R-:W-:Y:S01]  /*10010*/  STG.E.U8 desc[UR36][R16.64], R3 ;  /* 0x0000000310007986 */ /* 0x000fe2000c101124 */
[----:B------:R-:W-:Y:S05]  /*10020*/  EXIT ;  /* 0x000000000000794d */ /* 0x000fea0003800000 */
.L_x_1389:
[----:B------:R-:W-:Y:S01]  /*10030*/  STG.E.U8 desc[UR36][R6.64], R17 ;  /* 0x0000001106007986 */ /* 0x000fe2000c101124 */
[----:B------:R-:W-:Y:S05]  /*10040*/  EXIT ;  /* 0x000000000000794d */ /* 0x000fea0003800000 */
.L_x_1391:
        /* <DEDUP_REMOVED lines=11> */
.L_x_7758:


//--------------------- .text._ZN2at6native13reduce_kernelILi128ELi2ENS0_8ReduceOpIN3c107complexIdEENS0_14func_wrapper_tIbZZZNS0_14or_kernel_cudaERNS_14TensorIteratorEENKUlvE_clEvENKUlvE6_clEvEUlbS5_E_EEjbLi4ELi4EEEEEvT1_ --------------------------
	.section	.text._ZN2at6native13reduce_kernelILi128ELi2ENS0_8ReduceOpIN3c107complexIdEENS0_14func_wrapper_tIbZZZNS0_14or_kernel_cudaERNS_14TensorIteratorEENKUlvE_clEvENKUlvE6_clEvEUlbS5_E_EEjbLi4ELi4EEEEEvT1_,"ax",@progbits
	.align	128
        .global         _ZN2at6native13reduce_kernelILi128ELi2ENS0_8ReduceOpIN3c107complexIdEENS0_14func_wrapper_tIbZZZNS0_14or_kernel_cudaERNS_14TensorIteratorEENKUlvE_clEvENKUlvE6_clEvEUlbS5_E_EEjbLi4ELi4EEEEEvT1_
        .type           _ZN2at6native13reduce_kernelILi128ELi2ENS0_8ReduceOpIN3c107complexIdEENS0_14func_wrapper_tIbZZZNS0_14or_kernel_cudaERNS_14TensorIteratorEENKUlvE_clEvENKUlvE6_clEvEUlbS5_E_EEjbLi4ELi4EEEEEvT1_,@function
        .size           _ZN2at6native13reduce_kernelILi128ELi2ENS0_8ReduceOpIN3c107complexIdEENS0_14func_wrapper_tIbZZZNS0_14or_kernel_cudaERNS_14TensorIteratorEENKUlvE_clEvENKUlvE6_clEvEUlbS5_E_EEjbLi4ELi4EEEEEvT1_,(.L_x_7759 - _ZN2at6native13reduce_kernelILi128ELi2ENS0_8ReduceOpIN3c107complexIdEENS0_14func_wrapper_tIbZZZNS0_14or_kernel_cudaERNS_14TensorIteratorEENKUlvE_clEvENKUlvE6_clEvEUlbS5_E_EEjbLi4ELi4EEEEEvT1_)
        .other          _ZN2at6native13reduce_kernelILi128ELi2ENS0_8ReduceOpIN3c107complexIdEENS0_14func_wrapper_tIbZZZNS0_14or_kernel_cudaERNS_14TensorIteratorEENKUlvE_clEvENKUlvE6_clEvEUlbS5_E_EEjbLi4ELi4EEEEEvT1_,@"STO_CUDA_ENTRY STV_DEFAULT"
_ZN2at6native13reduce_kernelILi128ELi2ENS0_8ReduceOpIN3c107complexIdEENS0_14func_wrapper_tIbZZZNS0_14or_kernel_cudaERNS_14TensorIteratorEENKUlvE_clEvENKUlvE6_clEvEUlbS5_E_EEjbLi4ELi4EEEEEvT1_:
.text._ZN2at6native13reduce_kernelILi128ELi2ENS0_8ReduceOpIN3c107complexIdEENS0_14func_wrapper_tIbZZZNS0_14or_kernel_cudaERNS_14TensorIteratorEENKUlvE_clEvENKUlvE6_clEvEUlbS5_E_EEjbLi4ELi4EEEEEvT1_:
        /* <DEDUP_REMOVED lines=296> */
.L_x_1392:
        /* <DEDUP_REMOVED lines=31> */
.L_x_1396:
        /* <DEDUP_REMOVED lines=31> */
[----:B------:R-:W2:Y:S02]  /*1660*/  LDG.E.128 R4, desc[UR36][R4.64] ;  /* 0x0000002404047981 */ /* 0x000ea4000c1e1d00 */
[----:B--2---:R-:W0:-:S15]  /*1670*/  DSETP.NEU.AND P0, PT, R6, RZ, PT ;  /* 0x000000ff0600722a */ /* 0x004e1e0003f0d000 */
[----:B------:R-:W-:-:S15]  /*1680*/  NOP ;  /* 0x0000000000007918 */ /* 0x000fde0000000000 */
[----:B------:R-:W-:-:S15]  /*1690*/  NOP ;  /* 0x0000000000007918 */ /* 0x000fde0000000000 */
[----:B------:R-:W-:-:S15]  /*16a0*/  NOP ;  /* 0x0000000000007918 */ /* 0x000fde0000000000 */
[----:B------:R-:W-:-:S04]  /*16b0*/  NOP ;  /* 0x0000000000007918 */ /* 0x000fc80000000000 */
[----:B0-----:R0:W1:Y:S02]  /*16c0*/  DSETP.NEU.OR P0, PT, R4, RZ, P0 ;  /* 0x000000ff0400722a */ /* 0x001064000070d400 */
.L_x_1401:
[----:B-1----:R-:W-:-:S07]  /*16d0*/  SEL R12, RZ, 0x1, !P0 ;  /* 0x00000001ff0c7807 */ /* 0x002fce0004000000 */
.L_x_1400:
[----:B------:R-:W-:Y:S05]  /*16e0*/  BSYNC.RECONVERGENT B1 ;  /* 0x0000000000017941 */ /* 0x000fea0003800200 */
.L_x_1399:
[----:B0-----:R-:W0:Y:S01]  /*16f0*/  LDC R5, c[0x0][0x388] ;  /* 0x0000e200ff057b82 */ /* 0x001e220000000800 */
[----:B------:R-:W-:-:S05]  /*1700*/  IADD3 R40, P0, PT, R40, 0x40, RZ ;  /* 0x0000004028287810 */ /* 0x000fca0007f1e0ff */
[----:B------:R-:W-:Y:S01]  /*1710*/  IMAD.X R41, RZ, RZ, R41, P0 ;  /* 0x000000ffff297224 */ /* 0x000fe200000e0629 */
[----:B0-----:R-:W-:-:S07]  /*1720*/  IADD3 R0, PT, PT, R60, -0x4, R5 ;  /* 0xfffffffc3c007810 */ /* 0x001fce0007ffe005 */
.L_x_1398:
[----:B------:R-:W-:Y:S05]  /*1730*/  BSYNC.RECONVERGENT B0 ;  /* 0x0000000000007941 */ /* 0x000fea0003800200 */
.L_x_1397:
        /* <DEDUP_REMOVED lines=13> */
.L_x_1404:
[----:B------:R-:W-:Y:S01]  /*1810*/  IMAD.WIDE.U32 R20, R23, 0x40, R40 ;  /* 0x0000004017147825 */ /* 0x000fe200078e0028 */
[----:B------:R-:W-:Y:S01]  /*1820*/  LOP3.LUT P4, RZ, R12, 0xff, RZ, 0xc0, !PT ;  /* 0x000000ff0cff7812 */ /* 0x000fe2000788c0ff */
[----:B------:R-:W0:Y:S03]  /*1830*/  LDCU UR4, c[0x0][0x390] ;  /* 0x00007200ff0477ac */ /* 0x000e260008000800 */
[----:B------:R-:W2:Y:S04]  /*1840*/  LDG.E.128 R24, desc[UR36][R20.64+0x10] ;  /* 0x0000102414187981 */ /* 0x000ea8000c1e1d00 */
[----:B------:R-:W3:Y:S05]  /*1850*/  LDG.E.ENL2.256 R8, R4, desc[UR36][R20.64+0x20] ;  /* 0xfe0001241404797e */ /* 0x000eea0008121908 */
[----:B------:R-:W4:Y:S01]  /*1860*/  @!P4 LDG.E.128 R12, desc[UR36][R20.64] ;  /* 0x00000024140cc981 */ /* 0x000f22000c1e1d00 */
[----:B------:R-:W-:-:S02]  /*1870*/  LOP3.LUT P1, RZ, R18, 0xff, RZ, 0xc0, !PT ;  /* 0x000000ff12ff7812 */ /* 0x000fc4000782c0ff */
[----:B------:R-:W-:Y:S02]  /*1880*/  PLOP3.LUT P0, PT, PT, PT, PT, 0x80, 0x8 ;  /* 0x000000000008781c */ /* 0x000fe40003f0f070 */
[----:B------:R-:W-:Y:S01]  /*1890*/  LOP3.LUT P2, RZ, R29, 0xff, RZ, 0xc0, !PT ;  /* 0x000000ff1dff7812 */ /* 0x000fe2000784c0ff */
[----:B0-----:R-:W-:-:S08]  /*18a0*/  VIADD R23, R23, UR4 ;  /* 0x0000000417177c36 */ /* 0x001fd00008000000 */
[----:B--2---:R-:W0:-:S15]  /*18b0*/  @!P1 DSETP.NEU.AND P3, PT, R26, RZ, PT ;  /* 0x000000ff1a00922a */ /* 0x004e1e0003f6d000 */
[----:B------:R-:W-:-:S15]  /*18c0*/  NOP ;  /* 0x0000000000007918 */ /* 0x000fde0000000000 */
[----:B------:R-:W-:-:S15]  /*18d0*/  NOP ;  /* 0x0000000000007918 */ /* 0x000fde0000000000 */
[----:B------:R-:W-:-:S15]  /*18e0*/  NOP ;  /* 0x0000000000007918 */ /* 0x000fde0000000000 */
[----:B------:R-:W-:-:S04]  /*18f0*/  NOP ;  /* 0x0000000000007918 */ /* 0x000fc80000000000 */
[----:B0-----:R-:W0:Y:S01]  /*1900*/  @!P1 DSETP.NEU.OR P0, PT, R24, RZ, P3 ;  /* 0x000000ff1800922a */ /* 0x001e220001f0d400 */
[----:B------:R-:W-:Y:S02]  /*1910*/  PLOP3.LUT P1, PT, PT, PT, PT, 0x80, 0x8 ;  /* 0x000000000008781c */ /* 0x000fe40003f2f070 */
[----:B------:R-:W-:Y:S02]  /*1920*/  LOP3.LUT P3, RZ, R3, 0xff, RZ, 0xc0, !PT ;  /* 0x000000ff03ff7812 */ /* 0x000fe4000786c0ff */
[----:B------:R-:W-:Y:S02]  /*1930*/  LEA R3, R23, 0x3, 0x2 ;  /* 0x0000000317037811 */ /* 0x000fe400078e10ff */
[----:B0-----:R-:W-:-:S15]  /*1940*/  SEL R18, RZ, 0x1, !P0 ;  /* 0x00000001ff127807 */ /* 0x001fde0004000000 */
[----:B------:R-:W-:-:S15]  /*1950*/  NOP ;  /* 0x0000000000007918 */ /* 0x000fde0000000000 */
[----:B------:R-:W-:-:S15]  /*1960*/  NOP ;  /* 0x0000000000007918 */ /* 0x000fde0000000000 */
[----:B------:R-:W-:-:S12]  /*1970*/  NOP ;  /* 0x0000000000007918 */ /* 0x000fd80000000000 */
[----:B---3--:R-:W0:-:S15]  /*1980*/  @!P2 DSETP.NEU.AND P6, PT, R6, RZ, PT ;  /* 0x000000ff0600a22a */ /* 0x008e1e0003fcd000 */
[----:B------:R-:W-:-:S15]  /*1990*/  NOP ;  /* 0x0000000000007918 */ /* 0x000fde0000000000 */
[----:B------:R-:W-:-:S15]  /*19a0*/  NOP ;  /* 0x0000000000007918 */ /* 0x000fde0000000000 */
[----:B------:R-:W-:-:S15]  /*19b0*/  NOP ;  /* 0x0000000000007918 */ /* 0x000fde0000000000 */
[----:B------:R-:W-:-:S04]  /*19c0*/  NOP ;  /* 0x0000000000007918 */ /* 0x000fc80000000000 */
[----:B0-----:R-:W0:Y:S01]  /*19d0*/  @!P2 DSETP.NEU.OR P1, PT, R4, RZ, P6 ;  /* 0x000000ff0400a22a */ /* 0x001e22000372d400 */
[----:B------:R-:W-:Y:S02]  /*19e0*/  PLOP3.LUT P2, PT, PT, PT, PT, 0x80, 0x8 ;  /* 0x000000000008781c */ /* 0x000fe40003f4f070 */
[----:B------:R-:W-:Y:S02]  /*19f0*/  ISETP.GE.U32.AND P6, PT, R3, R0, PT ;  /* 0x000000000300720c */ /* 0x000fe40003fc6070 */
[----:B0-----:R-:W-:-:S15]  /*1a00*/  SEL R29, RZ, 0x1, !P1 ;  /* 0x00000001ff1d7807 */ /* 0x001fde0004800000 */
[----:B------:R-:W-:-:S15]  /*1a10*/  NOP ;  /* 0x0000000000007918 */ /* 0x000fde0000000000 */
[----:B------:R-:W-:-:S15]  /*1a20*/  NOP ;  /* 0x0000000000007918 */ /* 0x000fde0000000000 */
[----:B------:R-:W-:-:S14]  /*1a30*/  NOP ;  /* 0x0000000000007918 */ /* 0x000fdc0000000000 */
[----:B------:R-:W0:-:S15]  /*1a40*/  @!P3 DSETP.NEU.AND P5, PT, R10, RZ, PT ;  /* 0x000000ff0a00b22a */ /* 0x000e1e0003fad000 */
[----:B------:R-:W-:-:S15]  /*1a50*/  NOP ;  /* 0x0000000000007918 */ /* 0x000fde0000000000 */
[----:B------:R-:W-:-:S15]  /*1a60*/  NOP ;  /* 0x0000000000007918 */ /* 0x000fde0000000000 */
[----:B------:R-:W-:-:S15]  /*1a70*/  NOP ;  /* 0x0000000000007918 */ /* 0x000fde0000000000 */
[----:B------:R-:W-:-:S04]  /*1a80*/  NOP ;  /* 0x0000000000007918 */ /* 0x000fc80000000000 */
[----:B0-----:R-:W0:Y:S01]  /*1a90*/  @!P3 DSETP.NEU.OR P2, PT, R8, RZ, P5 ;  /* 0x000000ff0800b22a */ /* 0x001e220002f4d400 */
[----:B------:R-:W-:Y:S02]  /*1aa0*/  PLOP3.LUT P3, PT, PT, PT, PT, 0x80, 0x8 ;  /* 0x000000000008781c */ /* 0x000fe40003f6f070 */
[----:B0-----:R-:W-:-:S15]  /*1ab0*/  SEL R3, RZ, 0x1, !P2 ;  /* 0x00000001ff037807 */ /* 0x001fde0005000000 */
[----:B------:R-:W-:-:S15]  /*1ac0*/  NOP ;  /* 0x0000000000007918 */ /* 0x000fde0000000000 */
[----:B------:R-:W-:-:S15]  /*1ad0*/  NOP ;  /* 0x0000000000007918 */ /* 0x000fde0000000000 */
[----:B------:R-:W-:-:S15]  /*1ae0*/  NOP ;  /* 0x0000000000007918 */ /* 0x000fde0000000000 */
[----:B------:R-:W-:-:S01]  /*1af0*/  NOP ;  /* 0x0000000000007918 */ /* 0x000fc20000000000 */
[----:B----4-:R-:W0:-:S15]  /*1b00*/  @!P4 DSETP.NEU.AND P5, PT, R14, RZ, PT ;  /* 0x000000ff0e00c22a */ /* 0x010e1e0003fad000 */
[----:B------:R-:W-:-:S15]  /*1b10*/  NOP ;  /* 0x0000000000007918 */ /* 0x000fde0000000000 */
[----:B------:R-:W-:-:S15]  /*1b20*/  NOP ;  /* 0x0000000000007918 */ /* 0x000fde0000000000 */
[----:B------:R-:W-:-:S15]  /*1b30*/  NOP ;  /* 0x0000000000007918 */ /* 0x000fde0000000000 */
[----:B------:R-:W-:-:S04]  /*1b40*/  NOP ;  /* 0x0000000000007918 */ /* 0x000fc80000000000 */
[----:B0-----:R-:W0:Y:S02]  /*1b50*/  @!P4 DSETP.NEU.OR P3, PT, R12, RZ, P5 ;  /* 0x000000ff0c00c22a */ /* 0x001e240002f6d400 */
[----:B0-----:R-:W-:Y:S01]  /*1b60*/  SEL R12, RZ, 0x1, !P3 ;  /* 0x00000001ff0c7807 */ /* 0x001fe20005800000 */
[----:B------:R-:W-:Y:S06]  /*1b70*/  @!P6 BRA `(.L_x_1404) ;  /* 0xfffffffc0024e947 */ /* 0x000fec000383ffff */
.L_x_1403:
[----:B------:R-:W-:Y:S05]  /*1b80*/  BSYNC.RECONVERGENT B0 ;  /* 0x0000000000007941 */ /* 0x000fea0003800200 */
.L_x_1402:
        /* <DEDUP_REMOVED lines=18> */
[----:B--2---:R-:W0:-:S15]  /*1cb0*/  DSETP.NEU.AND P0, PT, R6, RZ, PT ;  /* 0x000000ff0600722a */ /* 0x004e1e0003f0d000 */
[----:B------:R-:W-:-:S15]  /*1cc0*/  NOP ;  /* 0x0000000000007918 */ /* 0x000fde0000000000 */
[----:B------:R-:W-:-:S15]  /*1cd0*/  NOP ;  /* 0x0000000000007918 */ /* 0x000fde0000000000 */
[----:B------:R-:W-:-:S15]  /*1ce0*/  NOP ;  /* 0x0000000000007918 */ /* 0x000fde0000000000 */
[----:B------:R-:W-:-:S04]  /*1cf0*/  NOP ;  /* 0x0000000000007918 */ /* 0x000fc80000000000 */
[----:B0-----:R0:W1:Y:S02]  /*1d00*/  DSETP.NEU.OR P0, PT, R4, RZ, P0 ;  /* 0x000000ff0400722a */ /* 0x001064000070d400 */
.L_x_1408:
[----:B------:R-:W-:Y:S05]  /*1d10*/  BSYNC.RECONVERGENT B1 ;  /* 0x0000000000017941 */ /* 0x000fea0003800200 */
.L_x_1407:
[----:B-1----:R-:W-:-:S07]  /*1d20*/  SEL R12, RZ, 0x1, !P0 ;  /* 0x00000001ff0c7807 */ /* 0x002fce0004000000 */
.L_x_1406:
[----:B------:R-:W-:Y:S05]  /*1d30*/  BSYNC.RECONVERGENT B0 ;  /* 0x0000000000007941 */ /* 0x000fea0003800200 */
.L_x_1405:
[----:B------:R-:W-:Y:S02]  /*1d40*/  LOP3.LUT R12, R29, R12, R18, 0xfe, !PT ;  /* 0x0000000c1d0c7212 */ /* 0x000fe400078efe12 */
[----:B------:R-:W-:Y:S02]  /*1d50*/  PLOP3.LUT P1, PT, PT, PT, PT, 0x8, 0x80 ;  /* 0x000000000080781c */ /* 0x000fe40003f2e170 */
[----:B------:R-:W-:Y:S01]  /*1d60*/  LOP3.LUT P0, RZ, R12, 0xff, R3, 0xc8, !PT ;  /* 0x000000ff0cff7812 */ /* 0x000fe2000780c803 */
[----:B------:R-:W-:-:S12]  /*1d70*/  BRA `(.L_x_1409) ;  /* 0x000000bc00847947 */ /* 0x000fd80003800000 */
.L_x_1395:
        /* <DEDUP_REMOVED lines=8> */
[----:B------:R-:W-:Y:S01]  /*1e00*/  IMAD.MOV.U32 R48, RZ, RZ, R49 ;  /* 0x000000ffff307224 */ /* 0x000fe200078e0031 */
        /* <DEDUP_REMOVED lines=16> */
[----:B------:R-:W1:Y:S01]  /*1f10*/  LDCU.U8 UR4, c[0x0][0x381] ;  /* 0x00007020ff0477ac */ /* 0x000e620008000000 */
[----:B------:R-:W-:Y:S02]  /*1f20*/  CS2R R36, SRZ ;  /* 0x0000000000247805 */ /* 0x000fe4000001ff00 */
[----:B------:R-:W-:-:S05]  /*1f30*/  IMAD R3, R47, 0x3, R49 ;  /* 0x000000032f037824 */ /* 0x000fca00078e0231 */
[----:B------:R-:W-:Y:S02]  /*1f40*/  ISETP.GE.U32.AND P0, PT, R3, R58, PT ;  /* 0x0000003a0300720c */ /* 0x000fe40003f06070 */
[----:B-1----:R-:W-:Y:S01]  /*1f50*/  MOV R46, UR4 ;  /* 0x00000004002e7c02 */ /* 0x002fe20008000f00 */
[----:B------:R-:W-:Y:S01]  /*1f60*/  IMAD.U32 R3, RZ, RZ, UR4 ;  /* 0x00000004ff037e24 */ /* 0x000fe2000f8e00ff */
[----:B------:R-:W-:Y:S01]  /*1f70*/  MOV R44, UR4 ;  /* 0x00000004002c7c02 */ /* 0x000fe20008000f00 */
[----:B------:R-:W-:Y:S01]  /*1f80*/  IMAD.U32 R0, RZ, RZ, UR4 ;  /* 0x00000004ff007e24 */ /* 0x000fe2000f8e00ff */
[----:B------:R-:W-:Y:S01]  /*1f90*/  MOV R18, UR4 ;  /* 0x0000000400127c02 */ /* 0x000fe20008000f00 */
[----:B------:R-:W-:Y:S02]  /*1fa0*/  IMAD.U32 R43, RZ, RZ, UR4 ;  /* 0x00000004ff2b7e24 */ /* 0x000fe4000f8e00ff */
[----:B------:R-:W-:Y:S02]  /*1fb0*/  IMAD.U32 R45, RZ, RZ, UR4 ;  /* 0x00000004ff2d7e24 */ /* 0x000fe4000f8e00ff */
[----:B------:R-:W-:-:S02]  /*1fc0*/  IMAD.U32 R42, RZ, RZ, UR4 ;  /* 0x00000004ff2a7e24 */ /* 0x000fc4000f8e00ff */
        /* <DEDUP_REMOVED lines=10> */
.L_x_1413:
[----:B------:R-:W-:-:S05]  /*2070*/  SHF.R.U32.HI R12, RZ, 0x1, R48 ;  /* 0x00000001ff0c7819 */ /* 0x000fca0000011630 */
[----:B------:R-:W-:-:S06]  /*2080*/  IMAD.WIDE.U32 R32, R12, 0x20, R40 ;  /* 0x000000200c207825 */ /* 0x000fcc00078e0028 */
[----:B------:R-:W3:Y:S01]  /*2090*/  LDG.E.ENL2.256 R32, R36, desc[UR36][R32.64] ;  /* 0xfe0000242024797e */ /* 0x000ee20008121920 */
[----:B-1----:R-:W-:-:S05]  /*20a0*/  IMAD.IADD R48, R48, 0x1, R47 ;  /* 0x0000000130307824 */ /* 0x002fca00078e022f */
[----:B------:R-:W-:-:S05]  /*20b0*/  SHF.R.U32.HI R25, RZ, 0x1, R48 ;  /* 0x00000001ff197819 */ /* 0x000fca0000011630 */
[----:B------:R-:W-:-:S06]  /*20c0*/  IMAD.WIDE.U32 R24, R25, 0x20, R40 ;  /* 0x0000002019187825 */ /* 0x000fcc00078e0028 */
[----:B------:R-:W4:Y:S01]  /*20d0*/  LDG.E.ENL2.256 R24, R28, desc[UR36][R24.64] ;  /* 0xfe000024181c797e */ /* 0x000f220008121918 */
[----:B------:R-:W-:-:S04]  /*20e0*/  LEA R48, R47, R48, 0x1 ;  /* 0x000000302f307211 */ /* 0x000fc800078e08ff */
[----:B------:R-:W-:-:S05]  /*20f0*/  SHF.R.U32.HI R5, RZ, 0x1, R48 ;  /* 0x00000001ff057819 */ /* 0x000fca0000011630 */
[----:B------:R-:W-:-:S06]  /*2100*/  IMAD.WIDE.U32 R4, R5, 0x20, R40 ;  /* 0x0000002005047825 */ /* 0x000fcc00078e0028 */
[----:B------:R-:W5:Y:S01]  /*2110*/  LDG.E.ENL2.256 R4, R8, desc[UR36][R4.64] ;  /* 0xfe0000240408797e */ /* 0x000f620008121904 */
[----:B------:R-:W-:Y:S01]  /*2120*/  LOP3.LUT P3, RZ, R42, 0xff, RZ, 0xc0, !PT ;  /* 0x000000ff2aff7812 */ /* 0x000fe2000786c0ff */
[----:B------:R-:W-:Y:S01]  /*2130*/  IMAD.IADD R12, R12, 0x1, R47 ;  /* 0x000000010c0c7824 */ /* 0x000fe200078e022f */
[----:B------:R-:W-:Y:S02]  /*2140*/  PLOP3.LUT P4, PT, PT, PT, PT, 0x80, 0x8 ;  /* 0x000000000008781c */ /* 0x000fe40003f8f070 */
[----:B------:R-:W-:Y:S02]  /*2150*/  LOP3.LUT P1, RZ, R18, 0xff, RZ, 0xc0, !PT ;  /* 0x000000ff12ff7812 */ /* 0x000fe4000782c0ff */
[----:B------:R-:W-:-:S07]  /*2160*/  LOP3.LUT R55, R55, 0xfffffffe, RZ, 0xc0, !PT ;  /* 0xfffffffe37377812 */ /* 0x000fce00078ec0ff */
[----:B---3--:R-:W1:-:S15]  /*2170*/  @!P3 DSETP.NEU.AND P0, PT, R38, RZ, PT ;  /* 0x000000ff2600b22a */ /* 0x008e5e0003f0d000 */
[----:B------:R-:W-:-:S15]  /*2180*/  NOP ;  /* 0x0000000000007918 */ /* 0x000fde0000000000 */
[----:B------:R-:W-:-:S15]  /*2190*/  NOP ;  /* 0x0000000000007918 */ /* 0x000fde0000000000 */
[----:B------:R-:W-:-:S15]  /*21a0*/  NOP ;  /* 0x0000000000007918 */ /* 0x000fde0000000000 */
[----:B------:R-:W-:-:S04]  /*21b0*/  NOP ;  /* 0x0000000000007918 */ /* 0x000fc80000000000 */
[----:B-1----:R-:W1:Y:S01]  /*21c0*/  @!P3 DSETP.NEU.OR P4, PT, R36, RZ, P0 ;  /* 0x000000ff2400b22a */ /* 0x002e62000078d400 */
[----:B------:R-:W-:Y:S02]  /*21d0*/  PLOP3.LUT P0, PT, PT, PT, PT, 0x80, 0x8 ;  /* 0x000000000008781c */ /* 0x000fe40003f0f070 */
[----:B------:R-:W-:Y:S02]  /*21e0*/  LOP3.LUT P3, RZ, R43, 0xff, RZ, 0xc0, !PT ;  /* 0x000000ff2bff7812 */ /* 0x000fe4000786c0ff */
[----:B-1----:R-:W-:-:S15]  /*21f0*/  @P4 LOP3.LUT R55, R55, 0x1, RZ, 0xfc, !PT ;  /* 0x0000000137374812 */ /* 0x002fde00078efcff */
        /* <DEDUP_REMOVED lines=9> */
[----:B------:R-:W-:Y:S02]  /*2290*/  LOP3.LUT P2, RZ, R45, 0xff, RZ, 0xc0, !PT ;  /* 0x000000ff2dff7812 */ /* 0x000fe4000784c0ff */
[----:B------:R-:W-:Y:S01]  /*22a0*/  PLOP3.LUT P1, PT, PT, PT, PT, 0x80, 0x8 ;  /* 0x000000000008781c */ /* 0x000fe20003f2f070 */
[----:B------:R-:W-:Y:S01]  /*22b0*/  IMAD.IADD R48, R48, 0x1, R47 ;  /* 0x0000000130307824 */ /* 0x000fe200078e022f */
[----:B-1----:R-:W-:-:S15]  /*22c0*/  P2R R18, PR, RZ, 0x1 ;  /* 0x00000001ff127803 */ /* 0x002fde0000000000 */
[----:B------:R-:W-:-:S15]  /*22d0*/  NOP ;  /* 0x0000000000007918 */ /* 0x000fde0000000000 */
[----:B------:R-:W-:-:S15]  /*22e0*/  NOP ;  /* 0x0000000000007918 */ /* 0x000fde0000000000 */
[----:B------:R-:W-:-:S14]  /*22f0*/  NOP ;  /* 0x0000000000007918 */ /* 0x000fdc0000000000 */
[----:B----4-:R-:W1:-:S15]  /*2300*/  @!P2 DSETP.NEU.AND P5, PT, R30, RZ, PT ;  /* 0x000000ff1e00a22a */ /* 0x010e5e0003fad000 */
        /* <DEDUP_REMOVED lines=15> */
[----:B-1----:R-:W-:Y:S01]  /*2400*/  @!P3 DSETP.NEU.OR P2, PT, R24, RZ, P4 ;  /* 0x000000ff1800b22a */ /* 0x002fe2000274d400 */
[----:B------:R-:W-:Y:S01]  /*2410*/  LOP3.LUT P4, RZ, R3, 0xff, RZ, 0xc0, !PT ;  /* 0x000000ff03ff7812 */ /* 0x000fe2000788c0ff */
[----:B------:R-:W-:Y:S01]  /*2420*/  IMAD.SHL.U32 R3, R12, 0x20, RZ ;  /* 0x000000200c037824 */ /* 0x000fe200078e00ff */
[----:B------:R-:W-:Y:S02]  /*2430*/  PLOP3.LUT P3, PT, PT, PT, PT, 0x80, 0x8 ;  /* 0x000000000008781c */ /* 0x000fe40003f6f070 */
[----:B------:R-:W-:Y:S02]  /*2440*/  SHF.R.U32.HI R12, RZ, 0x1b, R12 ;  /* 0x0000001bff0c7819 */ /* 0x000fe4000001160c */
[----:B------:R-:W-:Y:S02]  /*2450*/  LOP3.LUT R3, R3, 0xffffffe0, RZ, 0xc0, !PT ;  /* 0xffffffe003037812 */ /* 0x000fe400078ec0ff */
[----:B------:R-:W-:-:S15]  /*2460*/  LOP3.LUT R13, R12, 0xf, RZ, 0xc0, !PT ;  /* 0x0000000f0c0d7812 */ /* 0x000fde00078ec0ff */
[----:B------:R-:W-:-:S15]  /*2470*/  NOP ;  /* 0x0000000000007918 */ /* 0x000fde0000000000 */
[----:B------:R-:W-:-:S15]  /*2480*/  NOP ;  /* 0x0000000000007918 */ /* 0x000fde0000000000 */
[----:B------:R-:W-:-:S10]  /*2490*/  NOP ;  /* 0x0000000000007918 */ /* 0x000fd40000000000 */
[----:B-----5:R-:W1:-:S15]  /*24a0*/  @!P4 DSETP.NEU.AND P5, PT, R10, RZ, PT ;  /* 0x000000ff0a00c22a */ /* 0x020e5e0003fad000 */
[----:B------:R-:W-:-:S15]  /*24b0*/  NOP ;  /* 0x0000000000007918 */ /* 0x000fde0000000000 */
[----:B------:R-:W-:-:S15]  /*24c0*/  NOP ;  /* 0x0000000000007918 */ /* 0x000fde0000000000 */
[----:B------:R-:W-:-:S15]  /*24d0*/  NOP ;  /* 0x0000000000007918 */ /* 0x000fde0000000000 */
[----:B------:R-:W-:-:S04]  /*24e0*/  NOP ;  /* 0x0000000000007918 */ /* 0x000fc80000000000 */
[----:B-1----:R-:W-:Y:S01]  /*24f0*/  @!P4 DSETP.NEU.OR P3, PT, R8, RZ, P5 ;  /* 0x000000ff0800c22a */ /* 0x002fe20002f6d400 */
[----:B------:R-:W-:Y:S02]  /*2500*/  LOP3.LUT P5, RZ, R46, 0xff, RZ, 0xc0, !PT ;  /* 0x000000ff2eff7812 */ /* 0x000fe400078ac0ff */
[----:B------:R-:W-:-:S15]  /*2510*/  PLOP3.LUT P4, PT, PT, PT, PT, 0x80, 0x8 ;  /* 0x000000000008781c */ /* 0x000fde0003f8f070 */
[----:B------:R-:W-:-:S15]  /*2520*/  NOP ;  /* 0x0000000000007918 */ /* 0x000fde0000000000 */
[----:B------:R-:W-:-:S15]  /*2530*/  NOP ;  /* 0x0000000000007918 */ /* 0x000fde0000000000 */
[----:B------:R-:W-:-:S15]  /*2540*/  NOP ;  /* 0x0000000000007918 */ /* 0x000fde0000000000 */
[----:B------:R-:W-:-:S01]  /*2550*/  NOP ;  /* 0x0000000000007918 */ /* 0x000fc20000000000 */
[----:B------:R-:W1:-:S15]  /*2560*/  @!P5 DSETP.NEU.AND P6, PT, R6, RZ, PT ;  /* 0x000000ff0600d22a */ /* 0x000e5e0003fcd000 */
[----:B------:R-:W-:-:S15]  /*2570*/  NOP ;  /* 0x0000000000007918 */ /* 0x000fde0000000000 */
[----:B------:R-:W-:-:S15]  /*2580*/  NOP ;  /* 0x0000000000007918 */ /* 0x000fde0000000000 */
[----:B------:R-:W-:-:S15]  /*2590*/  NOP ;  /* 0x0000000000007918 */ /* 0x000fde0000000000 */
[----:B------:R-:W-:-:S04]  /*25a0*/  NOP ;  /* 0x0000000000007918 */ /* 0x000fc80000000000 */
[----:B-1----:R-:W1:Y:S01]  /*25b0*/  @!P5 DSETP.NEU.OR P4, PT, R4, RZ, P6 ;  /* 0x000000ff0400d22a */ /* 0x002e62000378d400 */
[----:B------:R-:W-:-:S04]  /*25c0*/  IADD3 R12, P5, PT, R40, R3, RZ ;  /* 0x00000003280c7210 */ /* 0x000fc80007fbe0ff */
[----:B------:R-:W-:-:S06]  /*25d0*/  IADD3.X R13, PT, PT, R41, R13, RZ, P5, !PT ;  /* 0x0000000d290d7210 */ /* 0x000fcc0002ffe4ff */
[----:B------:R-:W3:Y:S01]  /*25e0*/  LDG.E.ENL2.256 R12, R20, desc[UR36][R12.64] ;  /* 0xfe0000240c14797e */ /* 0x000ee2000812190c */
[----:B------:R-:W-:Y:S01]  /*25f0*/  LOP3.LUT P6, RZ, R44, 0xff, RZ, 0xc0, !PT ;  /* 0x000000ff2cff7812 */ /* 0x000fe200078cc0ff */
[----:B------:R-:W-:Y:S01]  /*2600*/  IMAD R3, R47, 0x3, R48 ;  /* 0x000000032f037824 */ /* 0x000fe200078e0230 */
[----:B------:R-:W-:Y:S02]  /*2610*/  PLOP3.LUT P5, PT, PT, PT, PT, 0x80, 0x8 ;  /* 0x000000000008781c */ /* 0x000fe40003faf070 */
[----:B------:R-:W-:Y:S02]  /*2620*/  SEL R45, RZ, 0x1, !P1 ;  /* 0x00000001ff2d7807 */ /* 0x000fe40004800000 */
[----:B--2---:R-:W-:Y:S02]  /*2630*/  ISETP.GE.U32.AND P1, PT, R3, R58, PT ;  /* 0x0000003a0300720c */ /* 0x004fe40003f26070 */
[----:B------:R-:W-:Y:S02]  /*2640*/  SEL R43, RZ, 0x1, !P2 ;  /* 0x00000001ff2b7807 */ /* 0x000fe40005000000 */
[----:B------:R-:W-:-:S02]  /*2650*/  PLOP3.LUT P2, PT, PT, PT, PT, 0x80, 0x8 ;  /* 0x000000000008781c */ /* 0x000fc40003f4f070 */
[----:B------:R-:W-:Y:S02]  /*2660*/  SEL R3, RZ, 0x1, !P3 ;  /* 0x00000001ff037807 */ /* 0x000fe40005800000 */
[----:B-1----:R-:W-:-:S15]  /*2670*/  SEL R46, RZ, 0x1, !P4 ;  /* 0x00000001ff2e7807 */ /* 0x002fde0006000000 */
[----:B------:R-:W-:-:S15]  /*2680*/  NOP ;  /* 0x0000000000007918 */ /* 0x000fde0000000000 */
[----:B------:R-:W-:-:S08]  /*2690*/  NOP ;  /* 0x0000000000007918 */ /* 0x000fd00000000000 */
[----:B---3--:R-:W1:-:S15]  /*26a0*/  @!P6 DSETP.NEU.AND P0, PT, R22, RZ, PT ;  /* 0x000000ff1600e22a */ /* 0x008e5e0003f0d000 */
[----:B------:R-:W-:-:S15]  /*26b0*/  NOP ;  /* 0x0000000000007918 */ /* 0x000fde0000000000 */
[----:B------:R-:W-:-:S15]  /*26c0*/  NOP ;  /* 0x0000000000007918 */ /* 0x000fde0000000000 */
[----:B------:R-:W-:-:S15]  /*26d0*/  NOP ;  /* 0x0000000000007918 */ /* 0x000fde0000000000 */
[----:B------:R-:W-:-:S04]  /*26e0*/  NOP ;  /* 0x0000000000007918 */ /* 0x000fc80000000000 */
[----:B-1----:R-:W1:Y:S01]  /*26f0*/  @!P6 DSETP.NEU.OR P5, PT, R20, RZ, P0 ;  /* 0x000000ff1400e22a */ /* 0x002e6200007ad400 */
[----:B------:R-:W-:Y:S02]  /*2700*/  LOP3.LUT P6, RZ, R55, 0x1, RZ, 0xc0, !PT ;  /* 0x0000000137ff7812 */ /* 0x000fe400078cc0ff */
[----:B------:R-:W-:Y:S02]  /*2710*/  ISETP.NE.AND P0, PT, R18, RZ, PT ;  /* 0x000000ff1200720c */ /* 0x000fe40003f05270 */
[----:B------:R-:W-:Y:S02]  /*2720*/  SEL R42, RZ, 0x1, !P6 ;  /* 0x00000001ff2a7807 */ /* 0x000fe40007000000 */
[----:B------:R-:W-:Y:S02]  /*2730*/  LOP3.LUT P6, RZ, R0, 0xff, RZ, 0xc0, !PT ;  /* 0x000000ff00ff7812 */ /* 0x000fe400078cc0ff */
[----:B------:R-:W-:Y:S02]  /*2740*/  SEL R18, RZ, 0x1, !P0 ;  /* 0x00000001ff127807 */ /* 0x000fe40004000000 */
[----:B-1----:R-:W-:-:S15]  /*2750*/  SEL R44, RZ, 0x1, !P5 ;  /* 0x00000001ff2c7807 */ /* 0x002fde0006800000 */
[----:B------:R-:W-:-:S15]  /*2760*/  NOP ;  /* 0x0000000000007918 */ /* 0x000fde0000000000 */
[----:B------:R-:W-:-:S15]  /*2770*/  NOP ;  /* 0x0000000000007918 */ /* 0x000fde0000000000 */
[----:B------:R-:W-:-:S08]  /*2780*/  NOP ;  /* 0x0000000000007918 */ /* 0x000fd00000000000 */
        /* <DEDUP_REMOVED lines=8> */
.L_x_1412:
[----:B------:R-:W-:Y:S05]  /*2810*/  BSYNC.RECONVERGENT B0 ;  /* 0x0000000000007941 */ /* 0x000fea0003800200 */
.L_x_1411:
[----:B------:R-:W-:Y:S01]  /*2820*/  ISETP.GE.U32.AND P0, PT, R48, R58, PT ;  /* 0x0000003a3000720c */ /* 0x000fe20003f06070 */
[----:B------:R-:W-:-:S12]  /*2830*/  BSSY.RECONVERGENT B0, `(.L_x_1414) ;  /* 0x0000016000007945 */ /* 0x000fd80003800200 */
[----:B------:R-:W-:Y:S05]  /*2840*/  @P0 BRA `(.L_x_1415) ;  /* 0x0000000000500947 */ /* 0x000fea0003800000 */
[----:B------:R-:W-:-:S05]  /*2850*/  SHF.R.U32.HI R33, RZ, 0x1, R48 ;  /* 0x00000001ff217819 */ /* 0x000fca0000011630 */
[----:B------:R-:W-:-:S06]  /*2860*/  IMAD.WIDE.U32 R32, R33, 0x20, R40 ;  /* 0x0000002021207825 */ /* 0x000fcc00078e0028 */
[----:B------:R-:W5:Y:S01]  /*2870*/  LDG.E.ENL2.256 R32, R36, desc[UR36][R32.64] ;  /* 0xfe0000242024797e */ /* 0x000f620008121920 */
[----:B------:R-:W-:-:S05]  /*2880*/  IMAD.IADD R49, R48, 0x1, R47 ;  /* 0x0000000130317824 */ /* 0x000fca00078e022f */
[----:B------:R-:W-:-:S13]  /*2890*/  ISETP.GE.U32.AND P1, PT, R49, R58, PT ;  /* 0x0000003a3100720c */ /* 0x000fda0003f26070 */
[----:B------:R-:W-:Y:S05]  /*28a0*/  @P1 BRA `(.L_x_1415) ;  /* 0x0000000000381947 */ /* 0x000fea0003800000 */
[----:B------:R-:W-:-:S05]  /*28b0*/  SHF.R.U32.HI R25, RZ, 0x1, R49 ;  /* 0x00000001ff197819 */ /* 0x000fca0000011631 */
[----:B------:R-:W-:-:S06]  /*28c0*/  IMAD.WIDE.U32 R24, R25, 0x20, R40 ;  /* 0x0000002019187825 */ /* 0x000fcc00078e0028 */
[----:B------:R-:W5:Y:S01]  /*28d0*/  LDG.E.ENL2.256 R24, R28, desc[UR36][R24.64] ;  /* 0xfe000024181c797e */ /* 0x000f620008121918 */
[----:B------:R-:W-:-:S04]  /*28e0*/  IADD3 R49, PT, PT, R49, R47, RZ ;  /* 0x0000002f31317210 */ /* 0x000fc80007ffe0ff */
        /* <DEDUP_REMOVED lines=10> */
.L_x_1415:
[----:B------:R-:W-:Y:S05]  /*2990*/  BSYNC.RECONVERGENT B0 ;  /* 0x0000000000007941 */ /* 0x000fea0003800200 */
.L_x_1414:
[----:B------:R-:W-:Y:S04]  /*29a0*/  BSSY.RECONVERGENT B0, `(.L_x_1416) ;  /* 0x0000060000007945 */ /* 0x000fe80003800200 */
[----:B------:R-:W-:Y:S05]  /*29b0*/  @P0 BRA `(.L_x_1417) ;  /* 0x0000000400780947 */ /* 0x000fea0003800000 */
[----:B------:R-:W-:Y:S01]  /*29c0*/  LOP3.LUT P1, RZ, R42, 0xff, RZ, 0xc0, !PT ;  /* 0x000000ff2aff7812 */ /* 0x000fe2000782c0ff */
[----:B------:R-:W-:Y:S01]  /*29d0*/  IMAD.IADD R48, R48, 0x1, R47 ;  /* 0x0000000130307824 */ /* 0x000fe200078e022f */
[----:B------:R-:W-:Y:S02]  /*29e0*/  PLOP3.LUT P0, PT, PT, PT, PT, 0x80, 0x8 ;  /* 0x000000000008781c */ /* 0x000fe40003f0f070 */
[----:B------:R-:W-:-:S09]  /*29f0*/  LOP3.LUT P3, RZ, R18, 0xff, RZ, 0xc0, !PT ;  /* 0x000000ff12ff7812 */ /* 0x000fd2000786c0ff */
[----:B-----5:R-:W2:-:S15]  /*2a00*/  @!P1 DSETP.NEU.AND P2, PT, R38, RZ, PT ;  /* 0x000000ff2600922a */ /* 0x020e9e0003f4d000 */
[----:B------:R-:W-:-:S15]  /*2a10*/  NOP ;  /* 0x0000000000007918 */ /* 0x000fde0000000000 */
[----:B------:R-:W-:-:S15]  /*2a20*/  NOP ;  /* 0x0000000000007918 */ /* 0x000fde0000000000 */
[----:B------:R-:W-:-:S15]  /*2a30*/  NOP ;  /* 0x0000000000007918 */ /* 0x000fde0000000000 */
[----:B------:R-:W-:-:S04]  /*2a40*/  NOP ;  /* 0x0000000000007918 */ /* 0x000fc80000000000 */
[----:B--2---:R-:W2:Y:S01]  /*2a50*/  @!P1 DSETP.NEU.OR P0, PT, R36, RZ, P2 ;  /* 0x000000ff2400922a */ /* 0x004ea2000170d400 */
[----:B------:R-:W-:Y:S02]  /*2a60*/  ISETP.GE.U32.AND P2, PT, R48, R58, PT ;  /* 0x0000003a3000720c */ /* 0x000fe40003f46070 */
[----:B------:R-:W-:Y:S02]  /*2a70*/  PLOP3.LUT P1, PT, PT, PT, PT, 0x80, 0x8 ;  /* 0x000000000008781c */ /* 0x000fe40003f2f070 */
[----:B--2---:R-:W-:-:S15]  /*2a80*/  SEL R42, RZ, 0x1, !P0 ;  /* 0x00000001ff2a7807 */ /* 0x004fde0004000000 */
[----:B------:R-:W-:-:S15]  /*2a90*/  NOP ;  /* 0x0000000000007918 */ /* 0x000fde0000000000 */
[----:B------:R-:W-:-:S15]  /*2aa0*/  NOP ;  /* 0x0000000000007918 */ /* 0x000fde0000000000 */
[----:B------:R-:W-:-:S14]  /*2ab0*/  NOP ;  /* 0x0000000000007918 */ /* 0x000fdc0000000000 */
        /* <DEDUP_REMOVED lines=9> */
[----:B------:R-:W-:Y:S02]  /*2b50*/  LOP3.LUT P1, RZ, R45, 0xff, RZ, 0xc0, !PT ;  /* 0x000000ff2dff7812 */ /* 0x000fe4000782c0ff */
[----:B------:R-:W-:-:S09]  /*2b60*/  PLOP3.LUT P0, PT, PT, PT, PT, 0x80, 0x8 ;  /* 0x000000000008781c */ /* 0x000fd20003f0f070 */
[----:B------:R2:W-:Y:S02]  /*2b70*/  @!P3 DSETP.NEU.AND P4, PT, R26, RZ, PT ;  /* 0x000000ff1a00b22a */ /* 0x0005e40003f8d000 */
[----:B--2---:R-:W-:-:S15]  /*2b80*/  IADD3 R26, PT, PT, R48, R47, RZ ;  /* 0x0000002f301a7210 */ /* 0x004fde0007ffe0ff */
[----:B------:R-:W-:-:S15]  /*2b90*/  NOP ;  /* 0x0000000000007918 */ /* 0x000fde0000000000 */
[----:B------:R-:W-:-:S15]  /*2ba0*/  NOP ;  /* 0x0000000000007918 */ /* 0x000fde0000000000 */
[----:B------:R-:W-:-:S15]  /*2bb0*/  NOP ;  /* 0x0000000000007918 */ /* 0x000fde0000000000 */
[----:B------:R-:W-:-:S02]  /*2bc0*/  NOP ;  /* 0x0000000000007918 */ /* 0x000fc40000000000 */
[----:B------:R-:W2:-:S15]  /*2bd0*/  @!P1 DSETP.NEU.AND P2, PT, R30, RZ, PT ;  /* 0x000000ff1e00922a */ /* 0x000e9e0003f4d000 */
        /* <DEDUP_REMOVED lines=11> */
[----:B------:R-:W2:Y:S02]  /*2c90*/  @!P3 DSETP.NEU.OR P1, PT, R24, RZ, P4 ;  /* 0x000000ff1800b22a */ /* 0x000ea4000272d400 */
[----:B--2---:R-:W-:Y:S01]  /*2ca0*/  SEL R43, RZ, 0x1, !P1 ;  /* 0x00000001ff2b7807 */ /* 0x004fe20004800000 */
[----:B------:R-:W-:Y:S06]  /*2cb0*/  @P2 BRA `(.L_x_1417) ;  /* 0x0000000000b82947 */ /* 0x000fec0003800000 */
[----:B------:R-:W-:Y:S01]  /*2cc0*/  LOP3.LUT P1, RZ, R44, 0xff, RZ, 0xc0, !PT ;  /* 0x000000ff2cff7812 */ /* 0x000fe2000782c0ff */
[----:B------:R-:W-:Y:S01]  /*2cd0*/  IMAD.IADD R47, R26, 0x1, R47 ;  /* 0x000000011a2f7824 */ /* 0x000fe200078e022f */
[----:B------:R-:W-:Y:S02]  /*2ce0*/  PLOP3.LUT P0, PT, PT, PT, PT, 0x80, 0x8 ;  /* 0x000000000008781c */ /* 0x000fe40003f0f070 */
[----:B------:R-:W-:-:S09]  /*2cf0*/  LOP3.LUT P3, RZ, R0, 0xff, RZ, 0xc0, !PT ;  /* 0x000000ff00ff7812 */ /* 0x000fd2000786c0ff */
        /* <DEDUP_REMOVED lines=29> */
[----:B------:R-:W-:Y:S02]  /*2ed0*/  PLOP3.LUT P1, PT, PT, PT, PT, 0x80, 0x8 ;  /* 0x000000000008781c */ /* 0x000fe40003f2f070 */
[----:B--2---:R-:W-:-:S15]  /*2ee0*/  SEL R3, RZ, 0x1, !P0 ;  /* 0x00000001ff037807 */ /* 0x004fde0004000000 */
[----:B------:R-:W-:-:S15]  /*2ef0*/  NOP ;  /* 0x0000000000007918 */ /* 0x000fde0000000000 */
[----:B------:R-:W-:-:S15]  /*2f00*/  NOP ;  /* 0x0000000000007918 */ /* 0x000fde0000000000 */
[----:B------:R-:W-:-:S15]  /*2f10*/  NOP ;  /* 0x0000000000007918 */ /* 0x000fde0000000000 */
[----:B------:R-:W-:-:S01]  /*2f20*/  NOP ;  /* 0x0000000000007918 */ /* 0x000fc20000000000 */
[----:B------:R-:W2:-:S15]  /*2f30*/  @!P3 DSETP.NEU.AND P4, PT, R6, RZ, PT ;  /* 0x000000ff0600b22a */ /* 0x000e9e0003f8d000 */
[----:B------:R-:W-:-:S15]  /*2f40*/  NOP ;  /* 0x0000000000007918 */ /* 0x000fde0000000000 */
[----:B------:R-:W-:-:S15]  /*2f50*/  NOP ;  /* 0x0000000000007918 */ /* 0x000fde0000000000 */
[----:B------:R-:W-:-:S15]  /*2f60*/  NOP ;  /* 0x0000000000007918 */ /* 0x000fde0000000000 */
[----:B------:R-:W-:-:S04]  /*2f70*/  NOP ;  /* 0x0000000000007918 */ /* 0x000fc80000000000 */
[----:B--2---:R-:W2:Y:S02]  /*2f80*/  @!P3 DSETP.NEU.OR P1, PT, R4, RZ, P4 ;  /* 0x000000ff0400b22a */ /* 0x004ea4000272d400 */
[----:B--2---:R-:W-:-:S07]  /*2f90*/  SEL R46, RZ, 0x1, !P1 ;  /* 0x00000001ff2e7807 */ /* 0x004fce0004800000 */
.L_x_1417:
[----:B------:R-:W-:Y:S05]  /*2fa0*/  BSYNC.RECONVERGENT B0 ;  /* 0x0000000000007941 */ /* 0x000fea0003800200 */
.L_x_1416:
[----:B------:R-:W-:Y:S02]  /*2fb0*/  LOP3.LUT R42, R44, R42, R45, 0xfe, !PT ;  /* 0x0000002a2c2a7212 */ /* 0x000fe400078efe2d */
[----:B------:R-:W-:Y:S02]  /*2fc0*/  LOP3.LUT R43, R0, R18, R43, 0xfe, !PT ;  /* 0x00000012002b7212 */ /* 0x000fe400078efe2b */
[----:B------:R-:W-:Y:S02]  /*2fd0*/  LOP3.LUT P0, RZ, R42, 0xff, R3, 0xc8, !PT ;  /* 0x000000ff2aff7812 */ /* 0x000fe4000780c803 */
[----:B------:R-:W-:Y:S01]  /*2fe0*/  LOP3.LUT P1, RZ, R43, 0xff, R46, 0xc8, !PT ;  /* 0x000000ff2bff7812 */ /* 0x000fe2000782c82e */
[----:B------:R-:W-:-:S12]  /*2ff0*/  BRA `(.L_x_1409) ;  /* 0x000000a800e47947 */ /* 0x000fd80003800000 */
.L_x_1410:
        /* <DEDUP_REMOVED lines=42> */
.L_x_1421:
        /* <DEDUP_REMOVED lines=9> */
[----:B------:R-:W-:-:S05]  /*3330*/  IADD3 R49, PT, PT, R49, R48, RZ ;  /* 0x0000003031317210 */ /* 0x000fca0007ffe0ff */
[----:B------:R-:W-:-:S05]  /*3340*/  IMAD R4, R0, R49, RZ ;  /* 0x0000003100047224 */ /* 0x000fca00078e02ff */
[----:B------:R-:W-:-:S05]  /*3350*/  SHF.R.U32.HI R13, RZ, 0x1, R4 ;  /* 0x00000001ff0d7819 */ /* 0x000fca0000011604 */
[----:B------:R-:W-:-:S06]  /*3360*/  IMAD.WIDE.U32 R12, R13, 0x20, R40 ;  /* 0x000000200d0c7825 */ /* 0x000fcc00078e0028 */
[----:B------:R-:W5:Y:S01]  /*3370*/  LDG.E.ENL2.256 R12, R20, desc[UR36][R12.64] ;  /* 0xfe0000240c14797e */ /* 0x000f62000812190c */
[----:B------:R-:W-:Y:S01]  /*3380*/  IMAD.IADD R49, R49, 0x1, R48 ;  /* 0x0000000131317824 */ /* 0x000fe200078e0230 */
[----:B------:R-:W-:Y:S02]  /*3390*/  LOP3.LUT P3, RZ, R46, 0xff, RZ, 0xc0, !PT ;  /* 0x000000ff2eff7812 */ /* 0x000fe4000786c0ff */
[----:B------:R-:W-:Y:S01]  /*33a0*/  PLOP3.LUT P4, PT, PT, PT, PT, 0x80, 0x8 ;  /* 0x000000000008781c */ /* 0x000fe20003f8f070 */
[----:B------:R-:W-:Y:S01]  /*33b0*/  IMAD R4, R0, R49, RZ ;  /* 0x0000003100047224 */ /* 0x000fe200078e02ff */
[----:B------:R-:W-:Y:S02]  /*33c0*/  LOP3.LUT P1, RZ, R45, 0xff, RZ, 0xc0, !PT ;  /* 0x000000ff2dff7812 */ /* 0x000fe4000782c0ff */
[----:B------:R-:W-:Y:S02]  /*33d0*/  LOP3.LUT R55, R55, 0xfffffffe, RZ, 0xc0, !PT ;  /* 0xfffffffe37377812 */ /* 0x000fe400078ec0ff */
[----:B------:R-:W-:-:S05]  /*33e0*/  SHF.R.U32.HI R5, RZ, 0x1, R4 ;  /* 0x00000001ff057819 */ /* 0x000fca0000011604 */
[----:B------:R-:W-:-:S06]  /*33f0*/  IMAD.WIDE.U32 R4, R5, 0x20, R40 ;  /* 0x0000002005047825 */ /* 0x000fcc00078e0028 */
[----:B------:R-:W2:Y:S01]  /*3400*/  LDG.E.ENL2.256 R4, R8, desc[UR36][R4.64] ;  /* 0xfe0000240408797e */ /* 0x000ea20008121904 */
[----:B------:R-:W-:Y:S01]  /*3410*/  IMAD.IADD R49, R49, 0x1, R48 ;  /* 0x0000000131317824 */ /* 0x000fe200078e0230 */
        /* <DEDUP_REMOVED lines=44> */
[----:B-1----:R-:W-:Y:S02]  /*36e0*/  SEL R44, RZ, 0x1, !P2 ;  /* 0x00000001ff2c7807 */ /* 0x002fe40005000000 */
[----:B------:R-:W-:-:S15]  /*36f0*/  PLOP3.LUT P2, PT, PT, PT, PT, 0x80, 0x8 ;  /* 0x000000000008781c */ /* 0x000fde0003f4f070 */
[----:B------:R-:W-:-:S15]  /*3700*/  NOP ;  /* 0x0000000000007918 */ /* 0x000fde0000000000 */
[----:B------:R-:W-:-:S15]  /*3710*/  NOP ;  /* 0x0000000000007918 */ /* 0x000fde0000000000 */
[----:B------:R-:W-:-:S12]  /*3720*/  NOP ;  /* 0x0000000000007918 */ /* 0x000fd80000000000 */
        /* <DEDUP_REMOVED lines=24> */
[----:B--2---:R-:W1:-:S15]  /*38b0*/  @!P6 DSETP.NEU.AND P0, PT, R10, RZ, PT ;  /* 0x000000ff0a00e22a */ /* 0x004e5e0003f0d000 */
[----:B------:R-:W-:-:S15]  /*38c0*/  NOP ;  /* 0x0000000000007918 */ /* 0x000fde0000000000 */
[----:B------:R-:W-:-:S15]  /*38d0*/  NOP ;  /* 0x0000000000007918 */ /* 0x000fde0000000000 */
[----:B------:R-:W-:-:S15]  /*38e0*/  NOP ;  /* 0x0000000000007918 */ /* 0x000fde0000000000 */
[----:B------:R-:W-:-:S04]  /*38f0*/  NOP ;  /* 0x0000000000007918 */ /* 0x000fc80000000000 */
[----:B-1----:R-:W1:Y:S01]  /*3900*/  @!P6 DSETP.NEU.OR P5, PT, R8, RZ, P0 ;  /* 0x000000ff0800e22a */ /* 0x002e6200007ad400 */
[----:B------:R-:W-:-:S04]  /*3910*/  LOP3.LUT P6, RZ, R55, 0x1, RZ, 0xc0, !PT ;  /* 0x0000000137ff7812 */ /* 0x000fc800078cc0ff */
[----:B------:R-:W-:Y:S02]  /*3920*/  SEL R46, RZ, 0x1, !P6 ;  /* 0x00000001ff2e7807 */ /* 0x000fe40007000000 */
[----:B------:R-:W-:Y:S01]  /*3930*/  LOP3.LUT P6, RZ, R3, 0xff, RZ, 0xc0, !PT ;  /* 0x000000ff03ff7812 */ /* 0x000fe200078cc0ff */
[----:B------:R-:W-:Y:S01]  /*3940*/  IMAD R3, R48, 0x3, R49 ;  /* 0x0000000330037824 */ /* 0x000fe200078e0231 */
[----:B------:R-:W-:-:S04]  /*3950*/  ISETP.NE.AND P0, PT, R45, RZ, PT ;  /* 0x000000ff2d00720c */ /* 0x000fc80003f05270 */
[----:B------:R-:W-:Y:S02]  /*3960*/  ISETP.GE.U32.AND P1, PT, R3, R58, PT ;  /* 0x0000003a0300720c */ /* 0x000fe40003f26070 */
[----:B------:R-:W-:Y:S02]  /*3970*/  SEL R45, RZ, 0x1, !P0 ;  /* 0x00000001ff2d7807 */ /* 0x000fe40004000000 */
[----:B-1----:R-:W-:-:S15]  /*3980*/  SEL R42, RZ, 0x1, !P5 ;  /* 0x00000001ff2a7807 */ /* 0x002fde0006800000 */
[----:B------:R-:W-:-:S15]  /*3990*/  NOP ;  /* 0x0000000000007918 */ /* 0x000fde0000000000 */
[----:B------:R-:W-:-:S15]  /*39a0*/  NOP ;  /* 0x0000000000007918 */ /* 0x000fde0000000000 */
[----:B------:R-:W-:-:S02]  /*39b0*/  NOP ;  /* 0x0000000000007918 */ /* 0x000fc40000000000 */
        /* <DEDUP_REMOVED lines=8> */
.L_x_1420:
[----:B------:R-:W-:Y:S05]  /*3a40*/  BSYNC.RECONVERGENT B0 ;  /* 0x0000000000007941 */ /* 0x000fea0003800200 */
.L_x_1419:
[----:B------:R-:W-:Y:S01]  /*3a50*/  ISETP.GE.U32.AND P0, PT, R49, R58, PT ;  /* 0x0000003a3100720c */ /* 0x000fe20003f06070 */
[----:B------:R-:W-:-:S12]  /*3a60*/  BSSY.RECONVERGENT B0, `(.L_x_1422) ;  /* 0x000001a000007945 */ /* 0x000fd80003800200 */
[----:B------:R-:W-:Y:S05]  /*3a70*/  @P0 BRA `(.L_x_1423) ;  /* 0x0000000000600947 */ /* 0x000fea0003800000 */
[----:B------:R-:W-:-:S05]  /*3a80*/  IMAD R32, R0, R49, RZ ;  /* 0x0000003100207224 */ /* 0x000fca00078e02ff */
[----:B------:R-:W-:-:S05]  /*3a90*/  SHF.R.U32.HI R33, RZ, 0x1, R32 ;  /* 0x00000001ff217819 */ /* 0x000fca0000011620 */
[----:B------:R-:W-:-:S06]  /*3aa0*/  IMAD.WIDE.U32 R32, R33, 0x20, R40 ;  /* 0x0000002021207825 */ /* 0x000fcc00078e0028 */
[----:B------:R-:W5:Y:S01]  /*3ab0*/  LDG.E.ENL2.256 R32, R36, desc[UR36][R32.64] ;  /* 0xfe0000242024797e */ /* 0x000f620008121920 */
[----:B------:R-:W-:-:S04]  /*3ac0*/  IADD3 R51, PT, PT, R49, R48, RZ ;  /* 0x0000003031337210 */ /* 0x000fc80007ffe0ff */
        /* <DEDUP_REMOVED lines=19> */
.L_x_1423:
[----:B------:R-:W-:Y:S05]  /*3c00*/  BSYNC.RECONVERGENT B0 ;  /* 0x0000000000007941 */ /* 0x000fea0003800200 */
.L_x_1422:
[----:B------:R-:W-:Y:S04]  /*3c10*/  BSSY.RECONVERGENT B0, `(.L_x_1424) ;  /* 0x0000060000007945 */ /* 0x000fe80003800200 */
[----:B------:R-:W-:Y:S05]  /*3c20*/  @P0 BRA `(.L_x_1425) ;  /* 0x0000000400780947 */ /* 0x000fea0003800000 */
[----:B------:R-:W-:Y:S02]  /*3c30*/  LOP3.LUT P1, RZ, R46, 0xff, RZ, 0xc0, !PT ;  /* 0x000000ff2eff7812 */ /* 0x000fe4000782c0ff */
[----:B------:R-:W-:Y:S02]  /*3c40*/  PLOP3.LUT P0, PT, PT, PT, PT, 0x80, 0x8 ;  /* 0x000000000008781c */ /* 0x000fe40003f0f070 */
[----:B------:R-:W-:Y:S02]  /*3c50*/  IADD3 R49, PT, PT, R49, R48, RZ ;  /* 0x0000003031317210 */ /* 0x000fe40007ffe0ff */
[----:B------:R-:W-:-:S07]  /*3c60*/  LOP3.LUT P3, RZ, R45, 0xff, RZ, 0xc0, !PT ;  /* 0x000000ff2dff7812 */ /* 0x000fce000786c0ff */
        /* <DEDUP_REMOVED lines=24> */
[----:B--2---:R-:W-:-:S15]  /*3df0*/  IMAD.IADD R27, R49, 0x1, R48 ;  /* 0x00000001311b7824 */ /* 0x004fde00078e0230 */
        /* <DEDUP_REMOVED lines=65> */
.L_x_1425:
[----:B------:R-:W-:Y:S05]  /*4210*/  BSYNC.RECONVERGENT B0 ;  /* 0x0000000000007941 */ /* 0x000fea0003800200 */
.L_x_1424:
[----:B------:R-:W-:Y:S02]  /*4220*/  LOP3.LUT R43, R43, R46, R18, 0xfe, !PT ;  /* 0x0000002e2b2b7212 */ /* 0x000fe400078efe12 */
[----:B------:R-:W-:Y:S02]  /*4230*/  LOP3.LUT R44, R47, R45, R44, 0xfe, !PT ;  /* 0x0000002d2f2c7212 */ /* 0x000fe400078efe2c */
[----:B------:R-:W-:Y:S02]  /*4240*/  LOP3.LUT P0, RZ, R43, 0xff, R42, 0xc8, !PT ;  /* 0x000000ff2bff7812 */ /* 0x000fe4000780c82a */
[----:B------:R-:W-:Y:S01]  /*4250*/  LOP3.LUT P1, RZ, R44, 0xff, R3, 0xc8, !PT ;  /* 0x000000ff2cff7812 */ /* 0x000fe2000782c803 */
[----:B------:R-:W-:-:S12]  /*4260*/  BRA `(.L_x_1409) ;  /* 0x0000009800487947 */ /* 0x000fd80003800000 */
.L_x_1418:
        /* <DEDUP_REMOVED lines=18> */
[----:B-1----:R-:W-:Y:S02]  /*4390*/  MOV R56, UR4 ;  /* 0x0000000400387c02 */ /* 0x002fe40008000f00 */
[----:B------:R-:W-:-:S02]  /*43a0*/  CS2R R6, SRZ ;  /* 0x0000000000067805 */ /* 0x000fc4000001ff00 */
[----:B------:R-:W-:Y:S01]  /*43b0*/  CS2R R4, SRZ ;  /* 0x0000000000047805 */ /* 0x000fe2000001ff00 */
[----:B------:R-:W-:Y:S01]  /*43c0*/  IMAD R3, R56, 0x3, R49 ;  /* 0x0000000338037824 */ /* 0x000fe200078e0231 */
[C---:B--2---:R-:W-:Y:S02]  /*43d0*/  PRMT R52, R55.reuse, 0x7610, R52 ;  /* 0x0000761037347816 */ /* 0x044fe40000000034 */
[----:B------:R-:W-:Y:S02]  /*43e0*/  PRMT R51, R55, 0x7610, R51 ;  /* 0x0000761037337816 */ /* 0x000fe40000000033 */
[----:B------:R-:W-:Y:S02]  /*43f0*/  ISETP.GE.U32.AND P0, PT, R3, R58, PT ;  /* 0x0000003a0300720c */ /* 0x000fe40003f06070 */
        /* <DEDUP_REMOVED lines=8> */
[----:B------:R1:W5:Y:S01]  /*4480*/  @!P6 LDG.E.ENL2.256 R44, R40, desc[UR36][R60.64] ;  /* 0xfe0000243c28e97e */ /* 0x000362000812192c */
        /* <DEDUP_REMOVED lines=11> */
.L_x_1433:
[----:B------:R-:W1:Y:S01]  /*4540*/  LDCU UR4, c[0x0][0x390] ;  /* 0x00007200ff0477ac */ /* 0x000e620008000800 */
[----:B-----5:R-:W-:Y:S01]  /*4550*/  @!P6 IMAD.MOV.U32 R32, RZ, RZ, R40 ;  /* 0x000000ffff20e224 */ /* 0x020fe200078e0028 */
[----:B------:R-:W-:Y:S01]  /*4560*/  @!P6 MOV R34, R42 ;  /* 0x0000002a0022e202 */ /* 0x000fe20000000f00 */
[----:B------:R-:W-:Y:S01]  /*4570*/  @!P6 IMAD.MOV.U32 R33, RZ, RZ, R41 ;  /* 0x000000ffff21e224 */ /* 0x000fe200078e0029 */
[-C--:B------:R-:W-:Y:S01]  /*4580*/  @!P6 MOV R37, R45.reuse ;  /* 0x0000002d0025e202 */ /* 0x080fe20000000f00 */
[----:B------:R-:W-:Y:S01]  /*4590*/  @!P6 IMAD.MOV.U32 R35, RZ, RZ, R43 ;  /* 0x000000ffff23e224 */ /* 0x000fe200078e002b */
[----:B------:R-:W-:Y:S01]  /*45a0*/  @!P6 MOV R30, R46 ;  /* 0x0000002e001ee202 */ /* 0x000fe20000000f00 */
[----:B------:R-:W-:Y:S01]  /*45b0*/  @!P6 IMAD.MOV.U32 R36, RZ, RZ, R44 ;  /* 0x000000ffff24e224 */ /* 0x000fe200078e002c */
[----:B------:R-:W-:Y:S01]  /*45c0*/  @!P6 MOV R29, R45 ;  /* 0x0000002d001de202 */ /* 0x000fe20000000f00 */
[----:B------:R-:W-:Y:S01]  /*45d0*/  @!P6 IMAD.MOV.U32 R38, RZ, RZ, R46 ;  /* 0x000000ffff26e224 */ /* 0x000fe200078e002e */
        /* <DEDUP_REMOVED lines=13> */
[----:B------:R-:W-:Y:S02]  /*46b0*/  @!P6 IMAD.MOV.U32 R20, RZ, RZ, R44 ;  /* 0x000000ffff14e224 */ /* 0x000fe400078e002c */
[----:B------:R-:W-:Y:S02]  /*46c0*/  @!P6 IMAD.MOV.U32 R21, RZ, RZ, R45 ;  /* 0x000000ffff15e224 */ /* 0x000fe400078e002d */
[----:B------:R-:W-:Y:S02]  /*46d0*/  @!P6 IMAD.MOV.U32 R15, RZ, RZ, R43 ;  /* 0x000000ffff0fe224 */ /* 0x000fe400078e002b */
[----:B------:R-:W-:Y:S02]  /*46e0*/  @!P6 IMAD.MOV.U32 R12, RZ, RZ, R40 ;  /* 0x000000ffff0ce224 */ /* 0x000fe400078e0028 */
[----:B------:R-:W-:-:S02]  /*46f0*/  @!P6 IMAD.MOV.U32 R10, RZ, RZ, R46 ;  /* 0x000000ffff0ae224 */ /* 0x000fc400078e002e */
[----:B------:R-:W-:Y:S02]  /*4700*/  @!P6 IMAD.MOV.U32 R11, RZ, RZ, R47 ;  /* 0x000000ffff0be224 */ /* 0x000fe400078e002f */
[----:B------:R-:W-:Y:S02]  /*4710*/  @!P6 IMAD.MOV.U32 R9, RZ, RZ, R45 ;  /* 0x000000ffff09e224 */ /* 0x000fe400078e002d */
[----:B------:R-:W-:Y:S02]  /*4720*/  @!P6 IMAD.MOV.U32 R6, RZ, RZ, R42 ;  /* 0x000000ffff06e224 */ /* 0x000fe400078e002a */
[----:B------:R-:W-:Y:S02]  /*4730*/  @!P6 IMAD.MOV.U32 R4, RZ, RZ, R40 ;  /* 0x000000ffff04e224 */ /* 0x000fe400078e0028 */
[----:B------:R-:W-:Y:S01]  /*4740*/  @!P6 IMAD.MOV.U32 R5, RZ, RZ, R41 ;  /* 0x000000ffff05e224 */ /* 0x000fe200078e0029 */
[----:B01----:R-:W-:Y:S06]  /*4750*/  @!P6 BRA `(.L_x_1428) ;  /* 0x0000003c00d0e947 */ /* 0x003fec0003800000 */
        /* <DEDUP_REMOVED lines=285> */
.L_x_1429:
[----:B------:R-:W-:-:S04]  /*5930*/  LOP3.LUT R5, R4, 0xffffffe0, RZ, 0xc0, !PT ;  /* 0xffffffe004057812 */ /* 0x000fc800078ec0ff */
[----:B------:R-:W-:-:S05]  /*5940*/  IADD3 R4, P1, PT, R5, R60, RZ ;  /* 0x0000003c05047210 */ /* 0x000fca0007f3e0ff */
[----:B------:R-:W-:-:S06]  /*5950*/  IMAD.X R5, RZ, RZ, R61, P1 ;  /* 0x000000ffff057224 */ /* 0x000fcc00008e063d */
[----:B------:R-:W5:Y:S01]  /*5960*/  LDG.E.ENL2.256 R8, R4, desc[UR36][R4.64] ;  /* 0xfe0000240404797e */ /* 0x000f620008121908 */
[----:B------:R-:W-:Y:S01]  /*5970*/  IADD3 R33, PT, PT, R53, UR4, RZ ;  /* 0x0000000435217c10 */ /* 0x000fe2000fffe0ff */
[----:B------:R-:W-:-:S04]  /*5980*/  IMAD.MOV.U32 R32, RZ, RZ, RZ ;  /* 0x000000ffff207224 */ /* 0x000fc800078e00ff */
[----:B------:R-:W-:-:S05]  /*5990*/  IMAD.HI.U32 R12, R33, UR31, R32 ;  /* 0x0000001f210c7c27 */ /* 0x000fca000f8e0020 */
[----:B------:R-:W-:-:S04]  /*59a0*/  SHF.R.U32.HI R15, RZ, UR76, R12 ;  /* 0x0000004cff0f7c19 */ /* 0x000fc8000801160c */
[----:B------:R-:W-:-:S05]  /*59b0*/  IADD3 R13, PT, PT, -R15, RZ, RZ ;  /* 0x000000ff0f0d7210 */ /* 0x000fca0007ffe1ff */
        /* <DEDUP_REMOVED lines=232> */
.L_x_1430:
[----:B------:R-:W-:-:S04]  /*6840*/  LOP3.LUT R13, R14, 0xffffffe0, RZ, 0xc0, !PT ;  /* 0xffffffe00e0d7812 */ /* 0x000fc800078ec0ff */
[----:B------:R-:W-:-:S04]  /*6850*/  IADD3 R12, P1, PT, R13, R60, RZ ;  /* 0x0000003c0d0c7210 */ /* 0x000fc80007f3e0ff */
[----:B------:R-:W-:-:S06]  /*6860*/  IADD3.X R13, PT, PT, RZ, R61, RZ, P1, !PT ;  /* 0x0000003dff0d7210 */ /* 0x000fcc0000ffe4ff */
[----:B------:R-:W5:Y:S01]  /*6870*/  LDG.E.ENL2.256 R20, R12, desc[UR36][R12.64] ;  /* 0xfe0000240c0c797e */ /* 0x000f620008121914 */
[----:B------:R-:W-:Y:S01]  /*6880*/  MOV R32, RZ ;  /* 0x000000ff00207202 */ /* 0x000fe20000000f00 */
[----:B------:R-:W-:-:S04]  /*6890*/  VIADD R33, R33, UR4 ;  /* 0x0000000421217c36 */ /* 0x000fc80008000000 */
[----:B------:R-:W-:-:S05]  /*68a0*/  IMAD.HI.U32 R24, R33, UR31, R32 ;  /* 0x0000001f21187c27 */ /* 0x000fca000f8e0020 */
[----:B------:R-:W-:-:S05]  /*68b0*/  SHF.R.U32.HI R26, RZ, UR76, R24 ;  /* 0x0000004cff1a7c19 */ /* 0x000fca0008011618 */
[----:B------:R-:W-:-:S04]  /*68c0*/  IMAD.MOV R25, RZ, RZ, -R26 ;  /* 0x000000ffff197224 */ /* 0x000fc800078e0a1a */
[----:B------:R-:W-:-:S04]  /*68d0*/  IMAD R28, R25, UR30, R33 ;  /* 0x0000001e191c7c24 */ /* 0x000fc8000f8e0221 */
[----:B------:R-:W-:Y:S01]  /*68e0*/  IMAD R28, R28, UR5, RZ ;  /* 0x000000051c1c7c24 */ /* 0x000fe2000f8e02ff */
[----:B------:R-:W-:Y:S06]  /*68f0*/  @!P0 BRA `(.L_x_1431) ;  /* 0x0000000c00948947 */ /* 0x000fec0003800000 */
        /* <DEDUP_REMOVED lines=229> */
.L_x_1431:
        /* <DEDUP_REMOVED lines=241> */
.L_x_1432:
[----:B------:R-:W-:-:S04]  /*8660*/  LOP3.LUT R33, R36, 0xffffffe0, RZ, 0xc0, !PT ;  /* 0xffffffe024217812 */ /* 0x000fc800078ec0ff */
[----:B------:R-:W-:-:S04]  /*8670*/  IADD3 R32, P0, PT, R33, R60, RZ ;  /* 0x0000003c21207210 */ /* 0x000fc80007f1e0ff */
[----:B------:R-:W-:-:S06]  /*8680*/  IADD3.X R33, PT, PT, RZ, R61, RZ, P0, !PT ;  /* 0x0000003dff217210 */ /* 0x000fcc00007fe4ff */
[----:B------:R-:W5:Y:S03]  /*8690*/  LDG.E.ENL2.256 R36, R32, desc[UR36][R32.64] ;  /* 0xfe0000242020797e */ /* 0x000f660008121924 */
.L_x_1428:
[----:B------:R-:W-:Y:S01]  /*86a0*/  LOP3.LUT P0, RZ, R3, 0xff, RZ, 0xc0, !PT ;  /* 0x000000ff03ff7812 */ /* 0x000fe2000780c0ff */
[----:B------:R-:W1:Y:S01]  /*86b0*/  LDCU UR5, c[0x0][0x388] ;  /* 0x00007100ff0577ac */ /* 0x000e620008000800 */
[----:B------:R-:W-:Y:S02]  /*86c0*/  PLOP3.LUT P4, PT, PT, PT, PT, 0x80, 0x8 ;  /* 0x000000000008781c */ /* 0x000fe40003f8f070 */
[----:B------:R-:W-:Y:S02]  /*86d0*/  LOP3.LUT R55, R55, 0xfffffff7, RZ, 0xc0, !PT ;  /* 0xfffffff737377812 */ /* 0x000fe400078ec0ff */
[----:B------:R-:W-:Y:S02]  /*86e0*/  LOP3.LUT P2, RZ, R49, 0xff, RZ, 0xc0, !PT ;  /* 0x000000ff31ff7812 */ /* 0x000fe4000784c0ff */
[----:B------:R-:W-:Y:S02]  /*86f0*/  P2R R56, PR, RZ, 0x40 ;  /* 0x00000040ff387803 */ /* 0x000fe40000000000 */
[----:B------:R-:W-:-:S03]  /*8700*/  PLOP3.LUT P6, PT, PT, PT, PT, 0x80, 0x8 ;  /* 0x000000000008781c */ /* 0x000fc60003fcf070 */
[----:B-----5:R-:W2:Y:S01]  /*8710*/  @!P0 DSETP.NEU.AND P1, PT, R10, RZ, PT ;  /* 0x000000ff0a00822a */ /* 0x020ea20003f2d000 */
[----:B-1----:R-:W-:-:S15]  /*8720*/  IMAD.U32 R58, RZ, RZ, UR5 ;  /* 0x00000005ff3a7e24 */ /* 0x002fde000f8e00ff */
[----:B------:R-:W-:-:S15]  /*8730*/  NOP ;  /* 0x0000000000007918 */ /* 0x000fde0000000000 */
[----:B------:R-:W-:-:S15]  /*8740*/  NOP ;  /* 0x0000000000007918 */ /* 0x000fde0000000000 */
[----:B------:R-:W-:-:S15]  /*8750*/  NOP ;  /* 0x0000000000007918 */ /* 0x000fde0000000000 */
[----:B------:R-:W-:-:S03]  /*8760*/  NOP ;  /* 0x0000000000007918 */ /* 0x000fc60000000000 */
[----:B--2---:R-:W1:Y:S01]  /*8770*/  @!P0 DSETP.NEU.OR P4, PT, R8, RZ, P1 ;  /* 0x000000ff0800822a */ /* 0x004e620000f8d400 */
[----:B------:R-:W-:Y:S02]  /*8780*/  LOP3.LUT P0, RZ, R18, 0xff, RZ, 0xc0, !PT ;  /* 0x000000ff12ff7812 */ /* 0x000fe4000780c0ff */
[----:B-1----:R-:W-:Y:S02]  /*8790*/  @P4 LOP3.LUT R55, R55, 0x8, RZ, 0xfc, !PT ;  /* 0x0000000837374812 */ /* 0x002fe400078efcff */
[----:B------:R-:W-:-:S15]  /*87a0*/  PLOP3.LUT P4, PT, PT, PT, PT, 0x80, 0x8 ;  /* 0x000000000008781c */ /* 0x000fde0003f8f070 */
        /* <DEDUP_REMOVED lines=11> */
[----:B-1----:R-:W-:Y:S02]  /*8860*/  P2R R3, PR, RZ, 0x10 ;  /* 0x00000010ff037803 */ /* 0x002fe40000000000 */
[----:B------:R-:W-:-:S15]  /*8870*/  LOP3.LUT P4, RZ, R0, 0xff, RZ, 0xc0, !PT ;  /* 0x000000ff00ff7812 */ /* 0x000fde000788c0ff */
[----:B------:R-:W-:-:S15]  /*8880*/  NOP ;  /* 0x0000000000007918 */ /* 0x000fde0000000000 */
[----:B------:R-:W-:-:S15]  /*8890*/  NOP ;  /* 0x0000000000007918 */ /* 0x000fde0000000000 */
[----:B------:R-:W-:-:S12]  /*88a0*/  NOP ;  /* 0x0000000000007918 */ /* 0x000fd80000000000 */
[----:B------:R-:W1:-:S15]  /*88b0*/  @!P2 DSETP.NEU.AND P3, PT, R14, RZ, PT ;  /* 0x000000ff0e00a22a */ /* 0x000e5e0003f6d000 */
[----:B------:R-:W-:-:S15]  /*88c0*/  NOP ;  /* 0x0000000000007918 */ /* 0x000fde0000000000 */
[----:B------:R-:W-:-:S15]  /*88d0*/  NOP ;  /* 0x0000000000007918 */ /* 0x000fde0000000000 */
[----:B------:R-:W-:-:S15]  /*88e0*/  NOP ;  /* 0x0000000000007918 */ /* 0x000fde0000000000 */
[----:B------:R-:W-:-:S04]  /*88f0*/  NOP ;  /* 0x0000000000007918 */ /* 0x000fc80000000000 */
[----:B-1----:R-:W1:Y:S01]  /*8900*/  @!P2 DSETP.NEU.OR P6, PT, R12, RZ, P3 ;  /* 0x000000ff0c00a22a */ /* 0x002e620001fcd400 */
[----:B------:R-:W-:Y:S02]  /*8910*/  PLOP3.LUT P3, PT, PT, PT, PT, 0x80, 0x8 ;  /* 0x000000000008781c */ /* 0x000fe40003f6f070 */
[----:B-1----:R-:W-:Y:S02]  /*8920*/  P2R R49, PR, RZ, 0x40 ;  /* 0x00000040ff317803 */ /* 0x002fe40000000000 */
[----:B------:R-:W-:-:S04]  /*8930*/  LOP3.LUT P6, RZ, R55, 0x8, RZ, 0xc0, !PT ;  /* 0x0000000837ff7812 */ /* 0x000fc800078cc0ff */
[----:B------:R-:W-:-:S15]  /*8940*/  P2R R18, PR, RZ, 0x40 ;  /* 0x00000040ff127803 */ /* 0x000fde0000000000 */
[----:B------:R-:W-:-:S15]  /*8950*/  NOP ;  /* 0x0000000000007918 */ /* 0x000fde0000000000 */
[----:B------:R-:W-:-:S15]  /*8960*/  NOP ;  /* 0x0000000000007918 */ /* 0x000fde0000000000 */
[----:B------:R-:W-:-:S10]  /*8970*/  NOP ;  /* 0x0000000000007918 */ /* 0x000fd40000000000 */
[----:B------:R-:W1:-:S15]  /*8980*/  @!P1 DSETP.NEU.AND P2, PT, R26, RZ, PT ;  /* 0x000000ff1a00922a */ /* 0x000e5e0003f4d000 */
[----:B------:R-:W-:-:S15]  /*8990*/  NOP ;  /* 0x0000000000007918 */ /* 0x000fde0000000000 */
[----:B------:R-:W-:-:S15]  /*89a0*/  NOP ;  /* 0x0000000000007918 */ /* 0x000fde0000000000 */
[----:B------:R-:W-:-:S15]  /*89b0*/  NOP ;  /* 0x0000000000007918 */ /* 0x000fde0000000000 */
[----:B------:R-:W-:-:S04]  /*89c0*/  NOP ;  /* 0x0000000000007918 */ /* 0x000fc80000000000 */
[----:B-1----:R-:W1:Y:S01]  /*89d0*/  @!P1 DSETP.NEU.OR P0, PT, R24, RZ, P2 ;  /* 0x000000ff1800922a */ /* 0x002e62000170d400 */
[----:B------:R-:W-:Y:S02]  /*89e0*/  LOP3.LUT P1, RZ, R50, 0xff, RZ, 0xc0, !PT ;  /* 0x000000ff32ff7812 */ /* 0x000fe4000782c0ff */
        /* <DEDUP_REMOVED lines=47> */
[----:B------:R-:W-:Y:S02]  /*8ce0*/  ISETP.NE.AND P6, PT, R18, RZ, PT ;  /* 0x000000ff1200720c */ /* 0x000fe40003fc5270 */
[----:B------:R-:W-:Y:S02]  /*8cf0*/  ISETP.NE.AND P4, PT, R3, RZ, PT ;  /* 0x000000ff0300720c */ /* 0x000fe40003f85270 */
[----:B------:R-:W-:Y:S02]  /*8d00*/  SEL R3, RZ, 0x1, !P6 ;  /* 0x00000001ff037807 */ /* 0x000fe40007000000 */
[----:B------:R-:W-:Y:S02]  /*8d10*/  ISETP.NE.AND P6, PT, R49, RZ, PT ;  /* 0x000000ff3100720c */ /* 0x000fe40003fc5270 */
[----:B------:R-:W-:Y:S02]  /*8d20*/  SEL R18, RZ, 0x1, !P4 ;  /* 0x00000001ff127807 */ /* 0x000fe40006000000 */
[----:B------:R-:W-:-:S02]  /*8d30*/  SEL R49, RZ, 0x1, !P6 ;  /* 0x00000001ff317807 */ /* 0x000fc40007000000 */
[----:B------:R-:W-:Y:S01]  /*8d40*/  ISETP.NE.AND P6, PT, R56, RZ, PT ;  /* 0x000000ff3800720c */ /* 0x000fe20003fc5270 */
[----:B------:R-:W-:Y:S01]  /*8d50*/  IMAD.U32 R56, RZ, RZ, UR4 ;  /* 0x00000004ff387e24 */ /* 0x000fe2000f8e00ff */
[----:B-1----:R-:W-:-:S04]  /*8d60*/  SEL R0, RZ, 0x1, !P5 ;  /* 0x00000001ff007807 */ /* 0x002fc80006800000 */
[----:B------:R-:W-:-:S05]  /*8d70*/  LEA R53, R56, R53, 0x2 ;  /* 0x0000003538357211 */ /* 0x000fca00078e10ff */
[----:B------:R-:W-:-:S05]  /*8d80*/  IMAD R51, R56, 0x3, R53 ;  /* 0x0000000338337824 */ /* 0x000fca00078e0235 */
[----:B------:R-:W-:Y:S02]  /*8d90*/  ISETP.GE.U32.AND P4, PT, R51, R58, PT ;  /* 0x0000003a3300720c */ /* 0x000fe40003f86070 */
[----:B------:R-:W-:-:S11]  /*8da0*/  SEL R51, RZ, 0x1, !P2 ;  /* 0x00000001ff337807 */ /* 0x000fd60005000000 */
[----:B------:R-:W-:Y:S05]  /*8db0*/  @!P4 BRA `(.L_x_1433) ;  /* 0xffffffb400e0c947 */ /* 0x000fea000383ffff */
.L_x_1427:
[----:B0-----:R-:W-:Y:S05]  /*8dc0*/  BSYNC.RECONVERGENT B0 ;  /* 0x0000000000007941 */ /* 0x001fea0003800200 */
.L_x_1426:
        /* <DEDUP_REMOVED lines=284> */
.L_x_1437:
[----:B------:R-:W-:Y:S01]  /*9f90*/  SHF.R.U32.HI R8, RZ, 0x5, R8 ;  /* 0x00000005ff087819 */ /* 0x000fe20000011608 */
[----:B------:R-:W-:-:S07]  /*9fa0*/  IMAD.MOV.U32 R9, RZ, RZ, RZ ;  /* 0x000000ffff097224 */ /* 0x000fce00078e00ff */
.L_x_1436:
[----:B------:R-:W0:Y:S02]  /*9fb0*/  LDCU.64 UR4, c[0x0][0x750] ;  /* 0x0000ea00ff0477ac */ /* 0x000e240008000a00 */
[----:B0-----:R-:W-:-:S04]  /*9fc0*/  IADD3 R54, P1, PT, R54, UR4, RZ ;  /* 0x0000000436367c10 */ /* 0x001fc8000ff3e0ff */
[----:B------:R-:W-:Y:S02]  /*9fd0*/  IADD3.X R44, PT, PT, RZ, UR5, RZ, P1, !PT ;  /* 0x00000005ff2c7c10 */ /* 0x000fe40008ffe4ff */
[----:B------:R-:W-:-:S04]  /*9fe0*/  LEA R4, P1, R8, R54, 0x5 ;  /* 0x0000003608047211 */ /* 0x000fc800078228ff */
[----:B------:R-:W-:-:S06]  /*9ff0*/  LEA.HI.X R5, R8, R44, R9, 0x5, P1 ;  /* 0x0000002c08057211 */ /* 0x000fcc00008f2c09 */
[----:B------:R-:W5:Y:S01]  /*a000*/  LDG.E.ENL2.256 R8, R4, desc[UR36][R4.64] ;  /* 0xfe0000240404797e */ /* 0x000f620008121908 */
        /* <DEDUP_REMOVED lines=278> */
.L_x_1439:
[----:B------:R-:W-:Y:S02]  /*b170*/  SHF.R.U32.HI R20, RZ, 0x5, R20 ;  /* 0x00000005ff147819 */ /* 0x000fe40000011614 */
[----:B------:R-:W-:-:S07]  /*b180*/  MOV R21, RZ ;  /* 0x000000ff00157202 */ /* 0x000fce0000000f00 */
.L_x_1438:
        /* <DEDUP_REMOVED lines=281> */
.L_x_1441:
[----:B------:R-:W-:Y:S02]  /*c320*/  SHF.R.U32.HI R28, RZ, 0x5, R28 ;  /* 0x00000005ff1c7819 */ /* 0x000fe4000001161c */
[----:B------:R-:W-:-:S07]  /*c330*/  MOV R29, RZ ;  /* 0x000000ff001d7202 */ /* 0x000fce0000000f00 */
.L_x_1440:
        /* <DEDUP_REMOVED lines=281> */
.L_x_1443:
[----:B------:R-:W-:Y:S02]  /*d4d0*/  SHF.R.U32.HI R36, RZ, 0x5, R36 ;  /* 0x00000005ff247819 */ /* 0x000fe40000011624 */
[----:B------:R-:W-:-:S07]  /*d4e0*/  MOV R37, RZ ;  /* 0x000000ff00257202 */ /* 0x000fce0000000f00 */
.L_x_1442:
[----:B------:R-:W-:-:S04]  /*d4f0*/  LEA R32, P0, R36, R54, 0x5 ;  /* 0x0000003624207211 */ /* 0x000fc800078028ff */
[----:B------:R-:W-:-:S06]  /*d500*/  LEA.HI.X R33, R36, R44, R37, 0x5, P0 ;  /* 0x0000002c24217211 */ /* 0x000fcc00000f2c25 */
[----:B------:R-:W5:Y:S03]  /*d510*/  LDG.E.ENL2.256 R36, R32, desc[UR36][R32.64] ;  /* 0xfe0000242020797e */ /* 0x000f660008121924 */
.L_x_1435:
[----:B------:R-:W-:Y:S05]  /*d520*/  BSYNC.RECONVERGENT B0 ;  /* 0x0000000000007941 */ /* 0x000fea0003800200 */
.L_x_1434:
[----:B------:R-:W-:Y:S01]  /*d530*/  ISETP.GE.U32.AND P0, PT, R53, R58, PT ;  /* 0x0000003a3500720c */ /* 0x000fe20003f06070 */
[----:B------:R-:W-:-:S12]  /*d540*/  BSSY.RECONVERGENT B0, `(.L_x_1444) ;  /* 0x0000060000007945 */ /* 0x000fd80003800200 */
[----:B------:R-:W-:Y:S05]  /*d550*/  @P0 BRA `(.L_x_1445) ;  /* 0x0000000400780947 */ /* 0x000fea0003800000 */
[----:B------:R-:W-:Y:S02]  /*d560*/  LOP3.LUT P1, RZ, R0, 0xff, RZ, 0xc0, !PT ;  /* 0x000000ff00ff7812 */ /* 0x000fe4000782c0ff */
[----:B------:R-:W-:Y:S02]  /*d570*/  PLOP3.LUT P0, PT, PT, PT, PT, 0x80, 0x8 ;  /* 0x000000000008781c */ /* 0x000fe40003f0f070 */
[----:B------:R-:W-:-:S09]  /*d580*/  LOP3.LUT P3, RZ, R3, 0xff, RZ, 0xc0, !PT ;  /* 0x000000ff03ff7812 */ /* 0x000fd2000786c0ff */
[----:B-----5:R-:W0:-:S15]  /*d590*/  @!P1 DSETP.NEU.AND P2, PT, R6, RZ, PT ;  /* 0x000000ff0600922a */ /* 0x020e1e0003f4d000 */
[----:B------:R-:W-:-:S15]  /*d5a0*/  NOP ;  /* 0x0000000000007918 */ /* 0x000fde0000000000 */
[----:B------:R-:W-:-:S15]  /*d5b0*/  NOP ;  /* 0x0000000000007918 */ /* 0x000fde0000000000 */
[----:B------:R-:W-:-:S15]  /*d5c0*/  NOP ;  /* 0x0000000000007918 */ /* 0x000fde0000000000 */
[----:B------:R-:W-:-:S04]  /*d5d0*/  NOP ;  /* 0x0000000000007918 */ /* 0x000fc80000000000 */
[----:B0-----:R0:W1:Y:S01]  /*d5e0*/  @!P1 DSETP.NEU.OR P0, PT, R4, RZ, P2 ;  /* 0x000000ff0400922a */ /* 0x001062000170d400 */
[----:B------:R-:W-:Y:S01]  /*d5f0*/  PLOP3.LUT P1, PT, PT, PT, PT, 0x80, 0x8 ;  /* 0x000000000008781c */ /* 0x000fe20003f2f070 */
[----:B0-----:R-:W-:Y:S01]  /*d600*/  IMAD.IADD R5, R53, 0x1, R56 ;  /* 0x0000000135057824 */ /* 0x001fe200078e0238 */
[----:B-1----:R-:W-:-:S04]  /*d610*/  SEL R0, RZ, 0x1, !P0 ;  /* 0x00000001ff007807 */ /* 0x002fc80004000000 */
[----:B------:R-:W-:-:S15]  /*d620*/  ISETP.GE.U32.AND P2, PT, R5, R58, PT ;  /* 0x0000003a0500720c */ /* 0x000fde0003f46070 */
[----:B------:R-:W-:-:S15]  /*d630*/  NOP ;  /* 0x0000000000007918 */ /* 0x000fde0000000000 */
[----:B------:R-:W-:-:S15]  /*d640*/  NOP ;  /* 0x0000000000007918 */ /* 0x000fde0000000000 */
[----:B------:R-:W-:-:S12]  /*d650*/  NOP ;  /* 0x0000000000007918 */ /* 0x000fd80000000000 */
[----:B------:R-:W0:-:S15]  /*d660*/  @!P3 DSETP.NEU.AND P4, PT, R10, RZ, PT ;  /* 0x000000ff0a00b22a */ /* 0x000e1e0003f8d000 */
[----:B------:R-:W-:-:S15]  /*d670*/  NOP ;  /* 0x0000000000007918 */ /* 0x000fde0000000000 */
[----:B------:R-:W-:-:S15]  /*d680*/  NOP ;  /* 0x0000000000007918 */ /* 0x000fde0000000000 */
[----:B------:R-:W-:-:S15]  /*d690*/  NOP ;  /* 0x0000000000007918 */ /* 0x000fde0000000000 */
[----:B------:R-:W-:-:S04]  /*d6a0*/  NOP ;  /* 0x0000000000007918 */ /* 0x000fc80000000000 */
[----:B0-----:R-:W0:Y:S02]  /*d6b0*/  @!P3 DSETP.NEU.OR P1, PT, R8, RZ, P4 ;  /* 0x000000ff0800b22a */ /* 0x001e24000272d400 */
[----:B0-----:R-:W-:Y:S01]  /*d6c0*/  SEL R3, RZ, 0x1, !P1 ;  /* 0x00000001ff037807 */ /* 0x001fe20004800000 */
[----:B------:R-:W-:Y:S06]  /*d6d0*/  @P2 BRA `(.L_x_1445) ;  /* 0x0000000400182947 */ /* 0x000fec0003800000 */
[----:B------:R-:W-:Y:S02]  /*d6e0*/  LOP3.LUT P1, RZ, R49, 0xff, RZ, 0xc0, !PT ;  /* 0x000000ff31ff7812 */ /* 0x000fe4000782c0ff */
[----:B------:R-:W-:Y:S02]  /*d6f0*/  PLOP3.LUT P0, PT, PT, PT, PT, 0x80, 0x8 ;  /* 0x000000000008781c */ /* 0x000fe40003f0f070 */
[----:B------:R-:W-:Y:S02]  /*d700*/  IADD3 R5, PT, PT, R5, R56, RZ ;  /* 0x0000003805057210 */ /* 0x000fe40007ffe0ff */
[----:B------:R-:W-:-:S07]  /*d710*/  LOP3.LUT P3, RZ, R18, 0xff, RZ, 0xc0, !PT ;  /* 0x000000ff12ff7812 */ /* 0x000fce000786c0ff */
[----:B------:R-:W0:-:S15]  /*d720*/  @!P1 DSETP.NEU.AND P2, PT, R14, RZ, PT ;  /* 0x000000ff0e00922a */ /* 0x000e1e0003f4d000 */
[----:B------:R-:W-:-:S15]  /*d730*/  NOP ;  /* 0x0000000000007918 */ /* 0x000fde0000000000 */
[----:B------:R-:W-:-:S15]  /*d740*/  NOP ;  /* 0x0000000000007918 */ /* 0x000fde0000000000 */
[----:B------:R-:W-:-:S15]  /*d750*/  NOP ;  /* 0x0000000000007918 */ /* 0x000fde0000000000 */
[----:B------:R-:W-:-:S04]  /*d760*/  NOP ;  /* 0x0000000000007918 */ /* 0x000fc80000000000 */
[----:B0-----:R-:W0:Y:S01]  /*d770*/  @!P1 DSETP.NEU.OR P0, PT, R12, RZ, P2 ;  /* 0x000000ff0c00922a */ /* 0x001e22000170d400 */
[----:B------:R-:W-:Y:S02]  /*d780*/  ISETP.GE.U32.AND P2, PT, R5, R58, PT ;  /* 0x0000003a0500720c */ /* 0x000fe40003f46070 */
[----:B------:R-:W-:Y:S02]  /*d790*/  PLOP3.LUT P1, PT, PT, PT, PT, 0x80, 0x8 ;  /* 0x000000000008781c */ /* 0x000fe40003f2f070 */
        /* <DEDUP_REMOVED lines=12> */
[----:B------:R-:W-:Y:S01]  /*d860*/  LOP3.LUT P1, RZ, R48, 0xff, RZ, 0xc0, !PT ;  /* 0x000000ff30ff7812 */ /* 0x000fe2000782c0ff */
[----:B------:R-:W-:Y:S01]  /*d870*/  IMAD.IADD R5, R5, 0x1, R56 ;  /* 0x0000000105057824 */ /* 0x000fe200078e0238 */
[----:B------:R-:W-:Y:S02]  /*d880*/  PLOP3.LUT P0, PT, PT, PT, PT, 0x80, 0x8 ;  /* 0x000000000008781c */ /* 0x000fe40003f0f070 */
[----:B------:R-:W-:-:S09]  /*d890*/  LOP3.LUT P3, RZ, R50, 0xff, RZ, 0xc0, !PT ;  /* 0x000000ff32ff7812 */ /* 0x000fd2000786c0ff */
        /* <DEDUP_REMOVED lines=35> */
[----:B------:R-:W0:-:S15]  /*dad0*/  @!P3 DSETP.NEU.AND P4, PT, R38, RZ, PT ;  /* 0x000000ff2600b22a */ /* 0x000e1e0003f8d000 */
[----:B------:R-:W-:-:S15]  /*dae0*/  NOP ;  /* 0x0000000000007918 */ /* 0x000fde0000000000 */
[----:B------:R-:W-:-:S15]  /*daf0*/  NOP ;  /* 0x0000000000007918 */ /* 0x000fde0000000000 */
[----:B------:R-:W-:-:S15]  /*db00*/  NOP ;  /* 0x0000000000007918 */ /* 0x000fde0000000000 */
[----:B------:R-:W-:-:S04]  /*db10*/  NOP ;  /* 0x0000000000007918 */ /* 0x000fc80000000000 */
[----:B0-----:R-:W0:Y:S02]  /*db20*/  @!P3 DSETP.NEU.OR P1, PT, R36, RZ, P4 ;  /* 0x000000ff2400b22a */ /* 0x001e24000272d400 */
[----:B0-----:R-:W-:-:S07]  /*db30*/  SEL R52, RZ, 0x1, !P1 ;  /* 0x00000001ff347807 */ /* 0x001fce0004800000 */
.L_x_1445:
[----:B------:R-:W-:Y:S05]  /*db40*/  BSYNC.RECONVERGENT B0 ;  /* 0x0000000000007941 */ /* 0x000fea0003800200 */
.L_x_1444:
[----:B------:R-:W-:Y:S02]  /*db50*/  LOP3.LUT R0, R48, R0, R49, 0xfe, !PT ;  /* 0x0000000030007212 */ /* 0x000fe400078efe31 */
[----:B------:R-:W-:Y:S02]  /*db60*/  LOP3.LUT R3, R50, R3, R18, 0xfe, !PT ;  /* 0x0000000332037212 */ /* 0x000fe400078efe12 */
[----:B------:R-:W-:Y:S02]  /*db70*/  LOP3.LUT P0, RZ, R0, 0xff, R51, 0xc8, !PT ;  /* 0x000000ff00ff7812 */ /* 0x000fe4000780c833 */
[----:B------:R-:W-:-:S13]  /*db80*/  LOP3.LUT P1, RZ, R3, 0xff, R52, 0xc8, !PT ;  /* 0x000000ff03ff7812 */ /* 0x000fda000782c834 */
.L_x_1409:
[----:B-----5:R-:W-:Y:S02]  /*db90*/  SEL R22, RZ, 0x1, !P1 ;  /* 0x00000001ff167807 */ /* 0x020fe40004800000 */
[----:B------:R-:W-:-:S07]  /*dba0*/  SEL R23, RZ, 0x1, !P0 ;  /* 0x00000001ff177807 */ /* 0x000fce0004000000 */
.L_x_1394:
[----:B------:R-:W-:Y:S05]  /*dbb0*/  BSYNC.RECONVERGENT B6 ;  /* 0x0000000000067941 */ /* 0x000fea0003800200 */
.L_x_1393:
[----:B------:R-:W2:Y:S02]  /*dbc0*/  LDCU UR4, c[0x0][0x3a0] ;  /* 0x00007400ff0477ac */ /* 0x000ea40008000800 */
[----:B--2---:R-:W-:-:S09]  /*dbd0*/  UISETP.NE.AND UP0, UPT, UR4, URZ, UPT ;  /* 0x000000ff0400728c */ /* 0x004fd2000bf05270 */
[----:B------:R-:W-:Y:S05]  /*dbe0*/  BRA.U !UP0, `(.L_x_1446) ;  /* 0x0000000108907547 */ /* 0x000fea000b800000 */
[----:B0-----:R-:W0:Y:S01]  /*dbf0*/  S2R R4, SR_CgaCtaId ;  /* 0x0000000000047919 */ /* 0x001e220000008800 */
[----:B------:R-:W2:Y:S01]  /*dc00*/  LDC R8, c[0x0][0x360] ;  /* 0x0000d800ff087b82 */ /* 0x000ea20000000800 */
[----:B------:R-:W-:Y:S02]  /*dc10*/  MOV R0, 0x400 ;  /* 0x0000040000007802 */ /* 0x000fe40000000f00 */
[----:B------:R-:W-:Y:S02]  /*dc20*/  PRMT R5, R22, 0x7604, R23 ;  /* 0x0000760416057816 */ /* 0x000fe40000000017 */
[----:B------:R-:W-:-:S03]  /*dc30*/  IADD3 R3, PT, PT, R0, 0x10, RZ ;  /* 0x0000001000037810 */ /* 0x000fc60007ffe0ff */
[----:B------:R-:W3:Y:S01]  /*dc40*/  LDC R7, c[0x0][0x364] ;  /* 0x0000d900ff077b82 */ /* 0x000ee20000000800 */
[----:B--2---:R-:W-:Y:S01]  /*dc50*/  IMAD R0, R16, R8, R19 ;  /* 0x0000000810007224 */ /* 0x004fe200078e0213 */
[----:B0-----:R-:W-:Y:S02]  /*dc60*/  LEA R3, R4, R3, 0x18 ;  /* 0x0000000304037211 */ /* 0x001fe400078ec0ff */
[----:B---3--:R-:W-:-:S03]  /*dc70*/  ISETP.GE.U32.AND P0, PT, R7, 0x2, PT ;  /* 0x000000020700780c */ /* 0x008fc60003f06070 */
[----:B------:R-:W-:-:S05]  /*dc80*/  IMAD R0, R0, 0x2, R3 ;  /* 0x0000000200007824 */ /* 0x000fca00078e0203 */
[----:B------:R2:W-:Y:S05]  /*dc90*/  STS.U16 [R0], R5 ;  /* 0x0000000500007388 */ /* 0x0005ea0000000400 */
[----:B------:R-:W-:Y:S05]  /*dca0*/  @!P0 BRA `(.L_x_1446) ;  /* 0x0000000000608947 */ /* 0x000fea0003800000 */
[----:B------:R-:W-:-:S07]  /*dcb0*/  MOV R4, R7 ;  /* 0x0000000700047202 */ /* 0x000fce0000000f00 */
.L_x_1449:
        /* <DEDUP_REMOVED lines=8> */
[----:B0-----:R-:W-:Y:S05]  /*dd40*/  @P0 BRA `(.L_x_1448) ;  /* 0x00000000002c0947 */ /* 0x001fea0003800000 */
[----:B------:R-:W-:-:S05]  /*dd50*/  IMAD R4, R6, R8, R19 ;  /* 0x0000000806047224 */ /* 0x000fca00078e0213 */
[----:B------:R-:W-:-:S06]  /*dd60*/  LEA R4, R4, R3, 0x1 ;  /* 0x0000000304047211 */ /* 0x000fcc00078e08ff */
[----:B------:R-:W0:Y:S02]  /*dd70*/  LDS.U16 R4, [R4] ;  /* 0x0000000004047984 */ /* 0x000e240000000400 */
[C---:B0-----:R-:W-:Y:S02]  /*dd80*/  PRMT R6, R4.reuse, 0x7770, RZ ;  /* 0x0000777004067816 */ /* 0x041fe400000000ff */
[----:B--2---:R-:W-:Y:S02]  /*dd90*/  PRMT R5, R4, 0x7771, RZ ;  /* 0x0000777104057816 */ /* 0x004fe400000000ff */
[----:B------:R-:W-:Y:S02]  /*dda0*/  LOP3.LUT P0, RZ, R23, 0xff, R6, 0xc8, !PT ;  /* 0x000000ff17ff7812 */ /* 0x000fe4000780c806 */
[----:B------:R-:W-:Y:S02]  /*ddb0*/  LOP3.LUT P1, RZ, R22, 0xff, R5, 0xc8, !PT ;  /* 0x000000ff16ff7812 */ /* 0x000fe4000782c805 */
[----:B------:R-:W-:-:S02]  /*ddc0*/  SEL R23, RZ, 0x1, !P0 ;  /* 0x00000001ff177807 */ /* 0x000fc40004000000 */
[----:B------:R-:W-:-:S04]  /*ddd0*/  SEL R22, RZ, 0x1, !P1 ;  /* 0x00000001ff167807 */ /* 0x000fc80004800000 */
[----:B------:R-:W-:-:S05]  /*dde0*/  PRMT R5, R22, 0x7604, R23 ;  /* 0x0000760416057816 */ /* 0x000fca0000000017 */
[----:B------:R0:W-:Y:S02]  /*ddf0*/  STS.U16 [R0], R5 ;  /* 0x0000000500007388 */ /* 0x0001e40000000400 */
.L_x_1448:
[----:B------:R-:W-:Y:S05]  /*de00*/  BSYNC.RECONVERGENT B0 ;  /* 0x0000000000007941 */ /* 0x000fea0003800200 */
.L_x_1447:
[----:B------:R-:W-:Y:S01]  /*de10*/  IMAD.MOV.U32 R4, RZ, RZ, R9 ;  /* 0x000000ffff047224 */ /* 0x000fe200078e0009 */
[----:B------:R-:W-:Y:S06]  /*de20*/  @P2 BRA `(.L_x_1449) ;  /* 0xfffffffc00a42947 */ /* 0x000fec000383ffff */
.L_x_1446:
[----:B------:R-:W3:Y:S02]  /*de30*/  LDCU UR4, c[0x0][0x39c] ;  /* 0x00007380ff0477ac */ /* 0x000ee40008000800 */
[----:B---3--:R-:W-:-:S09]  /*de40*/  UISETP.NE.AND UP0, UPT, UR4, URZ, UPT ;  /* 0x000000ff0400728c */ /* 0x008fd2000bf05270 */
[----:B------:R-:W-:Y:S05]  /*de50*/  BRA.U !UP0, `(.L_x_1450) ;  /* 0x0000000108ec7547 */ /* 0x000fea000b800000 */
[----:B------:R-:W3:Y:S02]  /*de60*/  LDC R8, c[0x0][0x360] ;  /* 0x0000d800ff087b82 */ /* 0x000ee40000000800 */
[----:B---3--:R-:W-:Y:S02]  /*de70*/  ISETP.GE.U32.AND P0, PT, R8, 0x21, PT ;  /* 0x000000210800780c */ /* 0x008fe40003f06070 */
[----:B0-2---:R-:W-:-:S11]  /*de80*/  MOV R0, R8 ;  /* 0x0000000800007202 */ /* 0x005fd60000000f00 */
[----:B------:R-:W-:Y:S05]  /*de90*/  @!P0 BRA `(.L_x_1451) ;  /* 0x00000000008c8947 */ /* 0x000fea0003800000 */
[----:B------:R-:W0:Y:S01]  /*dea0*/  S2UR UR5, SR_CgaCtaId ;  /* 0x00000000000579c3 */ /* 0x000e220000008800 */
[----:B------:R-:W-:Y:S01]  /*deb0*/  UMOV UR4, 0x400 ;  /* 0x0000040000047882 */ /* 0x000fe20000000000 */
[----:B------:R-:W-:Y:S01]  /*dec0*/  IMAD R0, R16, R8, R19 ;  /* 0x0000000810007224 */ /* 0x000fe200078e0213 */
[----:B------:R-:W-:Y:S01]  /*ded0*/  UIADD3 UR4, UPT, UPT, UR4, 0x10, URZ ;  /* 0x0000001004047890 */ /* 0x000fe2000fffe0ff */
[----:B------:R-:W-:Y:S02]  /*dee0*/  PRMT R4, R22, 0x7604, R23 ;  /* 0x0000760416047816 */ /* 0x000fe40000000017 */
[----:B------:R-:W-:Y:S01]  /*def0*/  ISETP.GE.U32.AND P0, PT, R8, 0x40, PT ;  /* 0x000000400800780c */ /* 0x000fe20003f06070 */
[----:B0-----:R-:W-:-:S06]  /*df00*/  ULEA UR4, UR5, UR4, 0x18 ;  /* 0x0000000405047291 */ /* 0x001fcc000f8ec0ff */
[----:B------:R-:W-:Y:S01]  /*df10*/  LEA R3, R0, UR4, 0x1 ;  /* 0x0000000400037c11 */ /* 0x000fe2000f8e08ff */
[----:B------:R-:W-:-:S04]  /*df20*/  IMAD.MOV.U32 R0, RZ, RZ, 0x20 ;  /* 0x00000020ff007424 */ /* 0x000fc800078e00ff */
[----:B------:R0:W-:Y:S01]  /*df30*/  STS.U16 [R3], R4 ;  /* 0x0000000403007388 */ /* 0x0001e20000000400 */
[----:B------:R-:W-:Y:S05]  /*df40*/  @!P0 BRA `(.L_x_1451) ;  /* 0x0000000000608947 */ /* 0x000fea0003800000 */
[----:B0-----:R-:W-:-:S07]  /*df50*/  MOV R4, R8 ;  /* 0x0000000800047202 */ /* 0x001fce0000000f00 */
.L_x_1454:
        /* <DEDUP_REMOVED lines=9> */
[----:B------:R-:W-:-:S04]  /*dff0*/  LOP3.LUT R4, R4, 0x7fe, RZ, 0xc0, !PT ;  /* 0x000007fe04047812 */ /* 0x000fc800078ec0ff */
[----:B------:R-:W-:-:S06]  /*e000*/  IADD3 R4, PT, PT, R3, R4, RZ ;  /* 0x0000000403047210 */ /* 0x000fcc0007ffe0ff */
        /* <DEDUP_REMOVED lines=9> */
.L_x_1453:
[----:B------:R-:W-:Y:S05]  /*e0a0*/  BSYNC.RECONVERGENT B0 ;  /* 0x0000000000007941 */ /* 0x000fea0003800200 */
.L_x_1452:
[----:B------:R-:W-:Y:S01]  /*e0b0*/  IMAD.MOV.U32 R4, RZ, RZ, R10 ;  /* 0x000000ffff047224 */ /* 0x000fe200078e000a */
[----:B------:R-:W-:Y:S06]  /*e0c0*/  @P2 BRA `(.L_x_1454) ;  /* 0xfffffffc00a42947 */ /* 0x000fec000383ffff */
.L_x_1451:
[----:B------:R-:W-:Y:S01]  /*e0d0*/  ISETP.GE.U32.AND P0, PT, R0, 0x2, PT ;  /* 0x000000020000780c */ /* 0x000fe20003f06070 */
[----:B------:R-:W-:Y:S05]  /*e0e0*/  WARPSYNC.ALL ;  /* 0x0000000000007948 */ /* 0x000fea0003800000 */
[----:B------:R-:W-:Y:S07]  /*e0f0*/  BAR.SYNC.DEFER_BLOCKING 0x0 ;  /* 0x0000000000007b1d */ /* 0x000fee0000010000 */
[----:B------:R-:W-:Y:S05]  /*e100*/  @!P0 BRA `(.L_x_1450) ;  /* 0x0000000000408947 */ /* 0x000fea0003800000 */
[----:B0-----:R-:W-:-:S07]  /*e110*/  HFMA2 R3, -RZ, RZ, 0, 5.9604644775390625e-08 ;  /* 0x00000001ff037431 */ /* 0x001fce00000001ff */
.L_x_1455:
[----:B------:R-:W-:Y:S02]  /*e120*/  LOP3.LUT R4, R23, 0xffff, RZ, 0xc0, !PT ;  /* 0x0000ffff17047812 */ /* 0x000fe400078ec0ff */
[----:B------:R-:W-:Y:S02]  /*e130*/  LOP3.LUT R5, R22, 0xffff, RZ, 0xc0, !PT ;  /* 0x0000ffff16057812 */ /* 0x000fe400078ec0ff */
[----:B------:R-:W-:Y:S02]  /*e140*/  PRMT R4, R4, 0x8880, RZ ;  /* 0x0000888004047816 */ /* 0x000fe400000000ff */
[----:B------:R-:W-:Y:S02]  /*e150*/  PRMT R6, R5, 0x8880, RZ ;  /* 0x0000888005067816 */ /* 0x000fe400000000ff */
[----:B------:R-:W-:Y:S02]  /*e160*/  LOP3.LUT P0, RZ, R23, 0xff, RZ, 0xc0, !PT ;  /* 0x000000ff17ff7812 */ /* 0x000fe4000780c0ff */
[----:B------:R-:W0:Y:S01]  /*e170*/  SHFL.DOWN PT, R4, R4, R3, 0x1f ;  /* 0x08001f0304047589 */ /* 0x000e2200000e0000 */
[----:B------:R-:W-:-:S03]  /*e180*/  LOP3.LUT P1, RZ, R22, 0xff, RZ, 0xc0, !PT ;  /* 0x000000ff16ff7812 */ /* 0x000fc6000782c0ff */
[----:B------:R2:W3:Y:S02]  /*e190*/  SHFL.DOWN PT, R6, R6, R3, 0x1f ;  /* 0x08001f0306067589 */ /* 0x0004e400000e0000 */
[----:B--2---:R-:W-:-:S05]  /*e1a0*/  IMAD.SHL.U32 R3, R3, 0x2, RZ ;  /* 0x0000000203037824 */ /* 0x004fca00078e00ff */
[----:B------:R-:W-:Y:S02]  /*e1b0*/  ISETP.GE.AND P2, PT, R3, R0, PT ;  /* 0x000000000300720c */ /* 0x000fe40003f46270 */
[----:B0-----:R-:W-:Y:S02]  /*e1c0*/  ISETP.NE.OR P0, PT, R4, RZ, P0 ;  /* 0x000000ff0400720c */ /* 0x001fe40000705670 */
[----:B---3--:R-:W-:Y:S02]  /*e1d0*/  ISETP.NE.OR P1, PT, R6, RZ, P1 ;  /* 0x000000ff0600720c */ /* 0x008fe40000f25670 */
[----:B------:R-:W-:Y:S02]  /*e1e0*/  SEL R23, RZ, 0x1, !P0 ;  /* 0x00000001ff177807 */ /* 0x000fe40004000000 */
[----:B------:R-:W-:-:S05]  /*e1f0*/  SEL R22, RZ, 0x1, !P1 ;  /* 0x00000001ff167807 */ /* 0x000fca0004800000 */
[----:B------:R-:W-:Y:S05]  /*e200*/  @!P2 BRA `(.L_x_1455) ;  /* 0xfffffffc00c4a947 */ /* 0x000fea000383ffff */
.L_x_1450:
[----:B------:R-:W3:Y:S01]  /*e210*/  LDCU UR9, c[0x0][0x558] ;  /* 0x0000ab00ff0977ac */ /* 0x000ee20008000800 */
[----:B------:R-:W-:Y:S01]  /*e220*/  MOV R25, RZ ;  /* 0x000000ff00197202 */ /* 0x000fe20000000f00 */
[----:B------:R-:W0:Y:S01]  /*e230*/  LDCU.64 UR6, c[0x0][0x3a8] ;  /* 0x00007500ff0677ac */ /* 0x000e220008000a00 */
[----:B------:R-:W4:Y:S01]  /*e240*/  LDCU UR8, c[0x0][0x394] ;  /* 0x00007280ff0877ac */ /* 0x000f220008000800 */
[----:B---3--:R-:W-:-:S04]  /*e250*/  UIADD3 UR5, UPT, UPT, UR9, -0x1, URZ ;  /* 0xffffffff09057890 */ /* 0x008fc8000fffe0ff */
[----:B------:R-:W-:Y:S01]  /*e260*/  UISETP.LT.U32.AND UP0, UPT, UR5, 0x18, UPT ;  /* 0x000000180500788c */ /* 0x000fe2000bf01070 */
[----:B0-----:R-:W-:-:S03]  /*e270*/  IMAD R3, R19, UR6, RZ ;  /* 0x0000000613037c24 */ /* 0x001fc6000f8e02ff */
[----:B------:R-:W-:Y:S01]  /*e280*/  USEL UR4, UR5, 0x18, UP0 ;  /* 0x0000001805047887 */ /* 0x000fe20008000000 */
[----:B--2---:R-:W-:Y:S01]  /*e290*/  IMAD R0, R16, UR7, R3 ;  /* 0x0000000710007c24 */ /* 0x004fe2000f8e0203 */
[----:B------:R-:W-:Y:S02]  /*e2a0*/  UISETP.NE.AND UP0, UPT, UR9, URZ, UPT ;  /* 0x000000ff0900728c */ /* 0x000fe4000bf05270 */
[----:B------:R-:W-:Y:S01]  /*e2b0*/  UIADD3 UR4, UPT, UPT, UR4, 0x1, URZ ;  /* 0x0000000104047890 */ /* 0x000fe2000fffe0ff */
[----:B----4-:R-:W-:-:S04]  /*e2c0*/  IMAD R0, R17, UR8, R0 ;  /* 0x0000000811007c24 */ /* 0x010fc8000f8e0200 */
[----:B------:R-:W-:Y:S02]  /*e2d0*/  IMAD.SHL.U32 R5, R0, 0x2, RZ ;  /* 0x0000000200057824 */ /* 0x000fe400078e00ff */
[----:B------:R-:W-:Y:S05]  /*e2e0*/  BRA.U !UP0, `(.L_x_1456) ;  /* 0x0000001108447547 */ /* 0x000fea000b800000 */
[----:B------:R-:W0:Y:S01]  /*e2f0*/  LDCU.64 UR8, c[0x0][0x560] ;  /* 0x0000ac00ff0877ac */ /* 0x000e220008000a00 */
[----:B------:R-:W-:Y:S01]  /*e300*/  HFMA2 R4, -RZ, RZ, 0, 0 ;  /* 0x00000000ff047431 */ /* 0x000fe200000001ff */
[----:B------:R-:W2:Y:S01]  /*e310*/  LDCU UR7, c[0x0][0x55c] ;  /* 0x0000ab80ff0777ac */ /* 0x000ea20008000800 */
[----:B------:R-:W3:Y:S01]  /*e320*/  LDCU UR6, c[0x0][0x688] ;  /* 0x0000d100ff0677ac */ /* 0x000ee20008000800 */
[----:B------:R-:W-:Y:S02]  /*e330*/  UISETP.NE.AND UP1, UPT, UR5, URZ, UPT ;  /* 0x000000ff0500728c */ /* 0x000fe4000bf25270 */
[----:B0-----:R-:W-:-:S05]  /*e340*/  IMAD.HI.U32 R6, R5, UR8, R4 ;  /* 0x0000000805067c27 */ /* 0x001fca000f8e0004 */
[----:B------:R-:W-:-:S05]  /*e350*/  SHF.R.U32.HI R7, RZ, UR9, R6 ;  /* 0x00000009ff077c19 */ /* 0x000fca0008011606 */
[----:B------:R-:W-:-:S04]  /*e360*/  IMAD.MOV R3, RZ, RZ, -R7 ;  /* 0x000000ffff037224 */ /* 0x000fc800078e0a07 */
[----:B--2---:R-:W-:-:S04]  /*e370*/  IMAD R3, R3, UR7, R5 ;  /* 0x0000000703037c24 */ /* 0x004fc8000f8e0205 */
[----:B---3--:R-:W-:Y:S01]  /*e380*/  IMAD R25, R3, UR6, RZ ;  /* 0x0000000603197c24 */ /* 0x008fe2000f8e02ff */
        /* <DEDUP_REMOVED lines=259> */
[----:B------:R-:W-:-:S05]  /*f3c0*/  SHF.R.U32.HI R0, RZ, UR9, R0 ;  /* 0x00000009ff007c19 */ /* 0x000fca0008011600 */
[----:B------:R-:W-:-:S04]  /*f3d0*/  IMAD.MOV R3, RZ, RZ, -R0 ;  /* 0x000000ffff037224 */ /* 0x000fc800078e0a00 */
[----:B--2---:R-:W-:-:S04]  /*f3e0*/  IMAD R8, R3, UR7, R9 ;  /* 0x0000000703087c24 */ /* 0x004fc8000f8e0209 */
[----:B---3--:R-:W-:-:S07]  /*f3f0*/  IMAD R25, R8, UR6, R25 ;  /* 0x0000000608197c24 */ /* 0x008fce000f8e0219 */
.L_x_1456:
[----:B------:R-:W-:Y:S01]  /*f400*/  MOV R18, RZ ;  /* 0x000000ff00127202 */ /* 0x000fe20000000f00 */
[----:B------:R-:W-:Y:S06]  /*f410*/  BRA.U !UP0, `(.L_x_1457) ;  /* 0x0000001108487547 */ /* 0x000fec000b800000 */
[----:B------:R-:W0:Y:S01]  /*f420*/  LDCU.64 UR6, c[0x0][0x560] ;  /* 0x0000ac00ff0677ac */ /* 0x000e220008000a00 */
[----:B------:R-:W-:Y:S01]  /*f430*/  MOV R6, RZ ;  /* 0x000000ff00067202 */ /* 0x000fe20000000f00 */
[----:B------:R-:W-:Y:S01]  /*f440*/  VIADD R7, R5, 0x1 ;  /* 0x0000000105077836 */ /* 0x000fe20000000000 */
[----:B------:R-:W2:Y:S01]  /*f450*/  LDCU UR8, c[0x0][0x55c] ;  /* 0x0000ab80ff0877ac */ /* 0x000ea20008000800 */
[----:B------:R-:W3:Y:S01]  /*f460*/  LDCU UR9, c[0x0][0x688] ;  /* 0x0000d100ff0977ac */ /* 0x000ee20008000800 */
[----:B------:R-:W-:Y:S01]  /*f470*/  UISETP.NE.AND UP1, UPT, UR5, URZ, UPT ;  /* 0x000000ff0500728c */ /* 0x000fe2000bf25270 */
[----:B0-----:R-:W-:-:S05]  /*f480*/  IMAD.HI.U32 R8, R7, UR6, R6 ;  /* 0x0000000607087c27 */ /* 0x001fca000f8e0006 */
[----:B------:R-:W-:-:S05]  /*f490*/  SHF.R.U32.HI R9, RZ, UR7, R8 ;  /* 0x00000007ff097c19 */ /* 0x000fca0008011608 */
[----:B------:R-:W-:-:S04]  /*f4a0*/  IMAD.MOV R6, RZ, RZ, -R9 ;  /* 0x000000ffff067224 */ /* 0x000fc800078e0a09 */
[----:B--2---:R-:W-:-:S04]  /*f4b0*/  IMAD R6, R6, UR8, R7 ;  /* 0x0000000806067c24 */ /* 0x004fc8000f8e0207 */
[----:B---3--:R-:W-:Y:S01]  /*f4c0*/  IMAD R18, R6, UR9, RZ ;  /* 0x0000000906127c24 */ /* 0x008fe2000f8e02ff */
        /* <DEDUP_REMOVED lines=257> */
[----:B------:R-:W3:Y:S03]  /*104e0*/  LDCU UR9, c[0x0][0x748] ;  /* 0x0000e900ff0977ac */ /* 0x000ee60008000800 */
[----:B0-----:R-:W-:-:S05]  /*104f0*/  IMAD.HI.U32 R0, R7, UR6, R6 ;  /* 0x0000000607007c27 */ /* 0x001fca000f8e0006 */
[----:B------:R-:W-:-:S05]  /*10500*/  SHF.R.U32.HI R0, RZ, UR7, R0 ;  /* 0x00000007ff007c19 */ /* 0x000fca0008011600 */
[----:B------:R-:W-:-:S04]  /*10510*/  IMAD.MOV R3, RZ, RZ, -R0 ;  /* 0x000000ffff037224 */ /* 0x000fc800078e0a00 */
[----:B--2---:R-:W-:-:S04]  /*10520*/  IMAD R7, R3, UR8, R7 ;  /* 0x0000000803077c24 */ /* 0x004fc8000f8e0207 */
[----:B---3--:R-:W-:-:S07]  /*10530*/  IMAD R18, R7, UR9, R18 ;  /* 0x0000000907127c24 */ /* 0x008fce000f8e0212 */
.L_x_1457:
[----:B------:R-:W0:Y:S01]  /*10540*/  LDC.64 R8, c[0x0][0x768] ;  /* 0x0001da00ff087b82 */ /* 0x000e220000000a00 */
[----:B------:R-:W2:Y:S02]  /*10550*/  LDCU UR6, c[0x0][0x3a4] ;  /* 0x00007480ff0677ac */ /* 0x000ea40008000800 */
[----:B--2---:R-:W-:Y:S01]  /*10560*/  UISETP.NE.AND UP1, UPT, UR6, URZ, UPT ;  /* 0x000000ff0600728c */ /* 0x004fe2000bf25270 */
[----:B0-----:R-:W-:Y:S02]  /*10570*/  ISETP.NE.U32.AND P0, PT, R8, RZ, PT ;  /* 0x000000ff0800720c */ /* 0x001fe40003f05070 */
        /* <DEDUP_REMOVED lines=8> */
[----:B------:R-:W0:Y:S01]  /*10600*/  LDCU.64 UR6, c[0x0][0x560] ;  /* 0x0000ac00ff0677ac */ /* 0x000e220008000a00 */
[----:B------:R-:W-:Y:S02]  /*10610*/  HFMA2 R8, -RZ, RZ, 0, 0 ;  /* 0x00000000ff087431 */ /* 0x000fe400000001ff */
[----:B------:R-:W-:Y:S01]  /*10620*/  IMAD.MOV.U32 R9, RZ, RZ, R5 ;  /* 0x000000ffff097224 */ /* 0x000fe200078e0005 */
[----:B------:R-:W2:Y:S01]  /*10630*/  LDCU UR8, c[0x0][0x55c] ;  /* 0x0000ab80ff0877ac */ /* 0x000ea20008000800 */
[----:B------:R-:W3:Y:S01]  /*10640*/  LDCU UR9, c[0x0][0x688] ;  /* 0x0000d100ff0977ac */ /* 0x000ee20008000800 */
        /* <DEDUP_REMOVED lines=269> */
.L_x_1459:
[----:B------:R-:W-:Y:S01]  /*11720*/  IMAD.MOV.U32 R18, RZ, RZ, RZ ;  /* 0x000000ffff127224 */ /* 0x000fe200078e00ff */
[----:B------:R-:W-:Y:S06]  /*11730*/  BRA.U !UP0, `(.L_x_1460) ;  /* 0x0000001108487547 */ /* 0x000fec000b800000 */
[----:B------:R-:W0:Y:S01]  /*11740*/  LDCU.64 UR6, c[0x0][0x560] ;  /* 0x0000ac00ff0677ac */ /* 0x000e220008000a00 */
[----:B------:R-:W-:Y:S01]  /*11750*/  IADD3 R9, PT, PT, R5, 0x1, RZ ;  /* 0x0000000105097810 */ /* 0x000fe20007ffe0ff */
[----:B------:R-:W-:Y:S01]  /*11760*/  IMAD.MOV.U32 R8, RZ, RZ, RZ ;  /* 0x000000ffff087224 */ /* 0x000fe200078e00ff */
        /* <DEDUP_REMOVED lines=271> */
.L_x_1460:
        /* <DEDUP_REMOVED lines=14> */
[----:B------:R-:W0:Y:S01]  /*12940*/  LDCU UR4, c[0x0][0x374] ;  /* 0x00006e80ff0477ac */ /* 0x000e220008000800 */
[----:B------:R-:W2:Y:S01]  /*12950*/  LDC.64 R4, c[0x0][0x770] ;  /* 0x0001dc00ff047b82 */ /* 0x000ea20000000a00 */
[----:B------:R-:W-:Y:S01]  /*12960*/  ISETP.NE.AND P0, PT, R0, RZ, PT ;  /* 0x000000ff0000720c */ /* 0x000fe20003f05270 */
[----:B------:R-:W3:Y:S01]  /*12970*/  LDCU UR5, c[0x0][0x360] ;  /* 0x00006c00ff0577ac */ /* 0x000ee20008000800 */
[----:B0-----:R-:W-:-:S11]  /*12980*/  IMAD R2, R17, UR4, R2 ;  /* 0x0000000411027c24 */ /* 0x001fd6000f8e0202 */
[----:B---3--:R-:W-:Y:S01]  /*12990*/  @!P0 IMAD R2, R2, UR5, R19 ;  /* 0x0000000502028c24 */ /* 0x008fe2000f8e0213 */
[----:B------:R-:W-:-:S03]  /*129a0*/  PLOP3.LUT P0, PT, PT, PT, PT, 0x80, 0x8 ;  /* 0x000000000008781c */ /* 0x000fc60003f0f070 */
[----:B--2---:R-:W-:-:S05]  /*129b0*/  IMAD.WIDE.U32 R2, R2, 0x2, R4 ;  /* 0x0000000202027825 */ /* 0x004fca00078e0004 */
[----:B------:R0:W-:Y:S04]  /*129c0*/  STG.E.U8 desc[UR36][R2.64], R23 ;  /* 0x0000001702007986 */ /* 0x0001e8000c101124 */
[----:B------:R0:W-:Y:S02]  /*129d0*/  STG.E.U8 desc[UR36][R2.64+0x1], R22 ;  /* 0x0000011602007986 */ /* 0x0001e4000c101124 */
.L_x_1462:
[----:B------:R-:W-:Y:S05]  /*129e0*/  BSYNC.RECONVERGENT B0 ;  /* 0x0000000000007941 */ /* 0x000fea0003800200 */
.L_x_1461:
        /* <DEDUP_REMOVED lines=28> */
[----:B0-----:R-:W-:Y:S01]  /*12bb0*/  ULEA UR5, UR6, UR5, 0x18 ;  /* 0x0000000506057291 */ /* 0x001fe2000f8ec0ff */
[----:B------:R-:W0:Y:S01]  /*12bc0*/  POPC R9, R8 ;  /* 0x0000000800097309 */ /* 0x000e220000000000 */
[----:B--2---:R-:W0:Y:S02]  /*12bd0*/  SHFL.IDX PT, R0, R3, R4, 0x1f ;  /* 0x00001f0403007589 */ /* 0x004e2400000e0000 */
[----:B0-----:R-:W-:-:S05]  /*12be0*/  IMAD.IADD R0, R0, 0x1, R9 ;  /* 0x0000000100007824 */ /* 0x001fca00078e0209 */
[----:B------:R-:W-:-:S04]  /*12bf0*/  ISETP.NE.AND P1, PT, R0, UR4, PT ;  /* 0x0000000400007c0c */ /* 0x000fc8000bf25270 */
[----:B------:R-:W-:-:S05]  /*12c00*/  SEL R0, RZ, 0x1, P1 ;  /* 0x00000001ff007807 */ /* 0x000fca0000800000 */
[----:B------:R2:W-:Y:S04]  /*12c10*/  STS.U8 [UR5], R0 ;  /* 0x00000000ff007988 */ /* 0x0005e80008000005 */
.L_x_1464:
[----:B------:R-:W-:Y:S05]  /*12c20*/  BSYNC.RECONVERGENT B0 ;  /* 0x0000000000007941 */ /* 0x000fea0003800200 */
.L_x_1463:
        /* <DEDUP_REMOVED lines=18> */
[----:B------:R-:W0:Y:S01]  /*12d50*/  LDCU.U8 UR6, c[0x0][0x381] ;  /* 0x00007020ff0677ac */ /* 0x000e220008000000 */
[----:B--2---:R-:W-:Y:S01]  /*12d60*/  UISETP.NE.AND UP0, UPT, UR7, URZ, UPT ;  /* 0x000000ff0700728c */ /* 0x004fe2000bf05270 */
[----:B0-----:R-:W-:-:S08]  /*12d70*/  MOV R22, UR6 ;  /* 0x0000000600167c02 */ /* 0x001fd00008000f00 */
[----:B------:R-:W-:Y:S05]  /*12d80*/  BRA.U !UP0, `(.L_x_1466) ;  /* 0x0000000108707547 */ /* 0x000fea000b800000 */
[----:B------:R-:W0:Y:S01]  /*12d90*/  LDCU UR6, c[0x0][0x360] ;  /* 0x00006c00ff0677ac */ /* 0x000e220008000800 */
[----:B------:R-:W-:Y:S01]  /*12da0*/  PRMT R23, R22, 0x7610, R23 ;  /* 0x0000761016177816 */ /* 0x000fe20000000017 */
[----:B------:R-:W2:Y:S01]  /*12db0*/  LDCU UR8, c[0x0][0x398] ;  /* 0x00007300ff0877ac */ /* 0x000ea20008000800 */
[----:B0-----:R-:W-:-:S05]  /*12dc0*/  IMAD R0, R16, UR6, R19 ;  /* 0x0000000610007c24 */ /* 0x001fca000f8e0213 */
[----:B--2---:R-:W-:-:S13]  /*12dd0*/  ISETP.GE.U32.AND P1, PT, R0, UR8, PT ;  /* 0x0000000800007c0c */ /* 0x004fda000bf26070 */
[----:B------:R-:W-:Y:S05]  /*12de0*/  @P1 BRA `(.L_x_1467) ;  /* 0x0000000000c41947 */ /* 0x000fea0003800000 */
[----:B------:R-:W0:Y:S01]  /*12df0*/  LDCU UR7, c[0x0][0x374] ;  /* 0x00006e80ff0777ac */ /* 0x000e220008000800 */
[----:B------:R-:W2:Y:S01]  /*12e00*/  LDC R9, c[0x0][0x364] ;  /* 0x0000d900ff097b82 */ /* 0x000ea20000000800 */
[----:B------:R-:W-:Y:S01]  /*12e10*/  PRMT R2, R22, 0x9910, RZ ;  /* 0x0000991016027816 */ /* 0x000fe200000000ff */
[----:B------:R-:W-:Y:S03]  /*12e20*/  BSSY.RECONVERGENT B1, `(.L_x_1468) ;  /* 0x000000f000017945 */ /* 0x000fe60003800200 */
[----:B------:R-:W-:-:S03]  /*12e30*/  ISETP.NE.AND P1, PT, R2, RZ, PT ;  /* 0x000000ff0200720c */ /* 0x000fc60003f25270 */
[----:B------:R-:W3:Y:S01]  /*12e40*/  LDC.64 R4, c[0x0][0x770] ;  /* 0x0001dc00ff047b82 */ /* 0x000ee20000000a00 */
[----:B------:R-:W-:Y:S01]  /*12e50*/  PLOP3.LUT P2, PT, P1, PT, PT, 0x80, 0x8 ;  /* 0x000000000008781c */ /* 0x000fe20000f4f070 */
[----:B0-----:R-:W-:Y:S02]  /*12e60*/  IMAD R17, R17, UR7, RZ ;  /* 0x0000000711117c24 */ /* 0x001fe4000f8e02ff */
[----:B--2---:R-:W-:-:S10]  /*12e70*/  IMAD R9, R9, UR6, RZ ;  /* 0x0000000609097c24 */ /* 0x004fd4000f8e02ff */
.L_x_1469:
        /* <DEDUP_REMOVED lines=10> */
.L_x_1468:
[----:B------:R-:W-:Y:S02]  /*12f20*/  SEL R22, RZ, 0x1, !P1 ;  /* 0x00000001ff167807 */ /* 0x000fe40004800000 */
[----:B------:R-:W-:Y:S01]  /*12f30*/  SEL R23, RZ, 0x1, !P2 ;  /* 0x00000001ff177807 */ /* 0x000fe20005000000 */
[----:B------:R-:W-:Y:S06]  /*12f40*/  BRA `(.L_x_1467) ;  /* 0x00000000006c7947 */ /* 0x000fec0003800000 */
.L_x_1466:
[----:B------:R-:W0:Y:S01]  /*12f50*/  LDCU UR7, c[0x0][0x398] ;  /* 0x00007300ff0777ac */ /* 0x000e220008000800 */
[----:B------:R-:W-:Y:S02]  /*12f60*/  PRMT R23, R22, 0x7610, R23 ;  /* 0x0000761016177816 */ /* 0x000fe40000000017 */
[----:B0-----:R-:W-:-:S13]  /*12f70*/  ISETP.GE.U32.AND P1, PT, R16, UR7, PT ;  /* 0x0000000710007c0c */ /* 0x001fda000bf26070 */
[----:B------:R-:W-:Y:S05]  /*12f80*/  @P1 BRA `(.L_x_1467) ;  /* 0x00000000005c1947 */ /* 0x000fea0003800000 */
[----:B------:R-:W0:Y:S01]  /*12f90*/  LDCU UR6, c[0x0][0x374] ;  /* 0x00006e80ff0677ac */ /* 0x000e220008000800 */
        /* <DEDUP_REMOVED lines=8> */
[----:B0-----:R-:W-:-:S07]  /*13020*/  IMAD R17, R17, UR6, RZ ;  /* 0x0000000611117c24 */ /* 0x001fce000f8e02ff */
.L_x_1471:
        /* <DEDUP_REMOVED lines=11> */
.L_x_1470:
[----:B------:R-:W-:Y:S02]  /*130e0*/  SEL R22, RZ, 0x1, !P1 ;  /* 0x00000001ff167807 */ /* 0x000fe40004800000 */
[----:B------:R-:W-:-:S07]  /*130f0*/  SEL R23, RZ, 0x1, !P2 ;  /* 0x00000001ff177807 */ /* 0x000fce0005000000 */
.L_x_1467:
[----:B------:R-:W-:Y:S05]  /*13100*/  BSYNC.RECONVERGENT B0 ;  /* 0x0000000000007941 */ /* 0x000fea0003800200 */
.L_x_1465:
[----:B------:R-:W0:Y:S01]  /*13110*/  LDCU UR6, c[0x0][0x360] ;  /* 0x00006c00ff0677ac */ /* 0x000e220008000800 */
[----:B------:R-:W-:Y:S01]  /*13120*/  PRMT R3, R23, 0x7604, R22 ;  /* 0x0000760417037816 */ /* 0x000fe20000000016 */
[----:B------:R-:W-:-:S04]  /*13130*/  UIADD3 UR4, UPT, UPT, UR4, 0x10, URZ ;  /* 0x0000001004047890 */ /* 0x000fc8000fffe0ff */
[----:B------:R-:W-:Y:S01]  /*13140*/  ULEA UR8, UR5, UR4, 0x18 ;  /* 0x0000000405087291 */ /* 0x000fe2000f8ec0ff */
[----:B------:R-:W2:Y:S01]  /*13150*/  LDCU UR5, c[0x0][0x364] ;  /* 0x00006c80ff0577ac */ /* 0x000ea20008000800 */
[----:B0-----:R-:W-:-:S05]  /*13160*/  IMAD R0, R16, UR6, R19 ;  /* 0x0000000610007c24 */ /* 0x001fca000f8e0213 */
[----:B------:R-:W-:-:S05]  /*13170*/  LEA R0, R0, UR8, 0x1 ;  /* 0x0000000800007c11 */ /* 0x000fca000f8e08ff */
[----:B------:R0:W-:Y:S01]  /*13180*/  STS.U16 [R0], R3 ;  /* 0x0000000300007388 */ /* 0x0001e20000000400 */
[----:B--2---:R-:W-:-:S09]  /*13190*/  UISETP.GE.U32.AND UP0, UPT, UR5, 0x2, UPT ;  /* 0x000000020500788c */ /* 0x004fd2000bf06070 */
[----:B0-----:R-:W-:Y:S05]  /*131a0*/  BRA.U !UP0, `(.L_x_1472) ;  /* 0x00000001085c7547 */ /* 0x001fea000b800000 */
[----:B------:R-:W-:-:S05]  /*131b0*/  UMOV UR4, UR5 ;  /* 0x0000000500047c82 */ /* 0x000fca0008000000 */
.L_x_1475:
        /* <DEDUP_REMOVED lines=18> */
.L_x_1474:
[----:B------:R-:W-:Y:S05]  /*132e0*/  BSYNC.RECONVERGENT B0 ;  /* 0x0000000000007941 */ /* 0x000fea0003800200 */
.L_x_1473:
[----:B------:R-:W-:-:S03]  /*132f0*/  UISETP.GT.U32.AND UP0, UPT, UR4, 0x3, UPT ;  /* 0x000000030400788c */ /* 0x000fc6000bf04070 */
[----:B------:R-:W-:-:S06]  /*13300*/  UMOV UR4, UR7 ;  /* 0x0000000700047c82 */ /* 0x000fcc0008000000 */
[----:B------:R-:W-:Y:S05]  /*13310*/  BRA.U UP0, `(.L_x_1475) ;  /* 0xfffffffd00a87547 */ /* 0x000fea000b83ffff */
.L_x_1472:
[----:B------:R-:W2:Y:S02]  /*13320*/  LDCU UR4, c[0x0][0x39c] ;  /* 0x00007380ff0477ac */ /* 0x000ea40008000800 */
[----:B--2---:R-:W-:-:S09]  /*13330*/  UISETP.NE.AND UP0, UPT, UR4, URZ, UPT ;  /* 0x000000ff0400728c */ /* 0x004fd2000bf05270 */
        /* <DEDUP_REMOVED lines=10> */
.L_x_1480:
        /* <DEDUP_REMOVED lines=8> */
[----:B------:R-:W2:Y:S02]  /*13460*/  LDS.U16 R2, [R0+UR8] ;  /* 0x0000000800027984 */ /* 0x000ea40008000400 */
[C---:B--2---:R-:W-:Y:S02]  /*13470*/  PRMT R3, R2.reuse, 0x7770, RZ ;  /* 0x0000777002037816 */ /* 0x044fe400000000ff */
[----:B------:R-:W-:Y:S02]  /*13480*/  PRMT R2, R2, 0x7771, RZ ;  /* 0x0000777102027816 */ /* 0x000fe400000000ff */
[----:B------:R-:W-:Y:S02]  /*13490*/  LOP3.LUT P1, RZ, R22, 0xff, R3, 0xc8, !PT ;  /* 0x000000ff16ff7812 */ /* 0x000fe4000782c803 */
[----:B------:R-:W-:Y:S02]  /*134a0*/  LOP3.LUT P2, RZ, R23, 0xff, R2, 0xc8, !PT ;  /* 0x000000ff17ff7812 */ /* 0x000fe4000784c802 */
[----:B------:R-:W-:-:S02]  /*134b0*/  SEL R22, RZ, 0x1, !P1 ;  /* 0x00000001ff167807 */ /* 0x000fc40004800000 */
[----:B------:R-:W-:-:S04]  /*134c0*/  SEL R23, RZ, 0x1, !P2 ;  /* 0x00000001ff177807 */ /* 0x000fc80005000000 */
[----:B------:R-:W-:-:S05]  /*134d0*/  PRMT R3, R23, 0x7604, R22 ;  /* 0x0000760417037816 */ /* 0x000fca0000000016 */
[----:B------:R0:W-:Y:S02]  /*134e0*/  STS.U16 [R0], R3 ;  /* 0x0000000300007388 */ /* 0x0001e40000000400 */
.L_x_1479:
[----:B------:R-:W-:Y:S05]  /*134f0*/  BSYNC.RECONVERGENT B0 ;  /* 0x0000000000007941 */ /* 0x000fea0003800200 */
.L_x_1478:
[----:B------:R-:W-:-:S03]  /*13500*/  UISETP.GT.U32.AND UP0, UPT, UR5, 0x7f, UPT ;  /* 0x0000007f0500788c */ /* 0x000fc6000bf04070 */
[----:B------:R-:W-:-:S06]  /*13510*/  UMOV UR5, UR7 ;  /* 0x0000000700057c82 */ /* 0x000fcc0008000000 */
[----:B------:R-:W-:Y:S05]  /*13520*/  BRA.U UP0, `(.L_x_1480) ;  /* 0xfffffffd00ac7547 */ /* 0x000fea000b83ffff */
.L_x_1477:
[----:B------:R-:W-:Y:S01]  /*13530*/  BAR.SYNC.DEFER_BLOCKING 0x0 ;  /* 0x0000000000007b1d */ /* 0x000fe20000010000 */
[----:B------:R-:W-:-:S09]  /*13540*/  UISETP.GE.U32.AND UP0, UPT, UR4, 0x2, UPT ;  /* 0x000000020400788c */ /* 0x000fd2000bf06070 */
[----:B------:R-:W-:Y:S05]  /*13550*/  BRA.U !UP0, `(.L_x_1476) ;  /* 0x0000000108447547 */ /* 0x000fea000b800000 */
[----:B0-2---:R-:W-:-:S07]  /*13560*/  HFMA2 R0, -RZ, RZ, 0, 5.9604644775390625e-08 ;  /* 0x00000001ff007431 */ /* 0x005fce00000001ff */
.L_x_1481:
        /* <DEDUP_REMOVED lines=8> */
[----:B------:R2:W3:Y:S02]  /*135f0*/  SHFL.DOWN PT, R3, R3, R0, 0x1f ;  /* 0x08001f0003037589 */ /* 0x0004e400000e0000 */
[----:B--2---:R-:W-:-:S04]  /*13600*/  SHF.L.U32 R0, R0, 0x1, RZ ;  /* 0x0000000100007819 */ /* 0x004fc800000006ff */
[----:B------:R-:W-:Y:S02]  /*13610*/  ISETP.GE.AND P3, PT, R0, UR4, PT ;  /* 0x0000000400007c0c */ /* 0x000fe4000bf66270 */
[----:B0-----:R-:W-:Y:S02]  /*13620*/  ISETP.NE.OR P2, PT, R5, RZ, P2 ;  /* 0x000000ff0500720c */ /* 0x001fe40001745670 */
[----:B---3--:R-:W-:Y:S02]  /*13630*/  ISETP.NE.OR P1, PT, R3, RZ, P1 ;  /* 0x000000ff0300720c */ /* 0x008fe40000f25670 */
[----:B------:R-:W-:Y:S02]  /*13640*/  SEL R23, RZ, 0x1, !P2 ;  /* 0x00000001ff177807 */ /* 0x000fe40005000000 */
[----:B------:R-:W-:-:S05]  /*13650*/  SEL R22, RZ, 0x1, !P1 ;  /* 0x00000001ff167807 */ /* 0x000fca0004800000 */
[----:B------:R-:W-:Y:S05]  /*13660*/  @!P3 BRA `(.L_x_1481) ;  /* 0xfffffffc00c0b947 */ /* 0x000fea000383ffff */
.L_x_1476:
        /* <DEDUP_REMOVED lines=11> */
[----:B0-2---:R-:W-:-:S05]  /*13720*/  IADD3.X R3, PT, PT, RZ, UR5, RZ, P0, !PT ;  /* 0x00000005ff037c10 */ /* 0x005fca00087fe4ff */
        /* <DEDUP_REMOVED lines=18> */
.L_x_1483:
[----:B------:R-:W0:Y:S02]  /*13850*/  LDCU UR4, c[0x0][0x78c] ;  /* 0x0000f180ff0477ac */ /* 0x000e240008000800 */
[----:B0-----:R-:W-:-:S09]  /*13860*/  UISETP.NE.AND UP0, UPT, UR4, 0x1, UPT ;  /* 0x000000010400788c */ /* 0x001fd2000bf05270 */
[----:B------:R-:W-:Y:S05]  /*13870*/  BRA.U !UP0, `(.L_x_1484) ;  /* 0x0000000108407547 */ /* 0x000fea000b800000 */
        /* <DEDUP_REMOVED lines=8> */
[----:B0-----:R-:W-:Y:S01]  /*13900*/  IMAD.U32 R4, RZ, RZ, UR4 ;  /* 0x00000004ff047e24 */ /* 0x001fe2000f8e00ff */
[----:B------:R-:W-:Y:S01]  /*13910*/  MOV R5, UR5 ;  /* 0x0000000500057c02 */ /* 0x000fe20008000f00 */
[----:B----4-:R-:W-:Y:S01]  /*13920*/  IMAD.U32 R6, RZ, RZ, UR8 ;  /* 0x00000008ff067e24 */ /* 0x010fe2000f8e00ff */
[----:B------:R-:W-:Y:S01]  /*13930*/  MOV R7, UR9 ;  /* 0x0000000900077c02 */ /* 0x000fe20008000f00 */
[----:B-----5:R-:W-:Y:S01]  /*13940*/  IMAD.U32 R10, RZ, RZ, UR6 ;  /* 0x00000006ff0a7e24 */ /* 0x020fe2000f8e00ff */
[----:B--2---:R-:W-:-:S07]  /*13950*/  MOV R11, UR7 ;  /* 0x00000007000b7c02 */ /* 0x004fce0008000f00 */
[----:B------:R-:W-:-:S07]  /*13960*/  LEPC R20, `(.L_x_1484) ;  /* 0x000000001014794e */ /* 0x000fce0000000000 */
[----:B-1-3--:R-:W-:Y:S05]  /*13970*/  CALL.ABS.NOINC R2 ;  /* 0x0000000002007343 */ /* 0x00afea0003c00000 */
.L_x_1484:
        /* <DEDUP_REMOVED lines=8> */
[----:B--2---:R-:W-:Y:S05]  /*13a00*/  BRA.U !UP0, `(.L_x_1485) ;  /* 0x0000000108407547 */ /* 0x004fea000b800000 */
        /* <DEDUP_REMOVED lines=16> */
.L_x_1485:
[----:B------:R-:W0:Y:S01]  /*13b10*/  LDCU.64 UR4, c[0x0][0x758] ;  /* 0x0000eb00ff0477ac */ /* 0x000e220008000a00 */
[----:B------:R-:W-:-:S04]  /*13b20*/  LOP3.LUT P1, RZ, R23, 0xff, RZ, 0xc0, !PT ;  /* 0x000000ff17ff7812 */ /* 0x000fc8000782c0ff */
[----:B------:R-:W-:Y:S02]  /*13b30*/  SEL R3, RZ, 0x1, !P1 ;  /* 0x00000001ff037807 */ /* 0x000fe40004800000 */
[----:B0-----:R-:W-:-:S04]  /*13b40*/  IADD3 R18, P0, PT, R18, UR4, RZ ;  /* 0x0000000412127c10 */ /* 0x001fc8000ff1e0ff */
[----:B------:R-:W-:-:S05]  /*13b50*/  IADD3.X R19, PT, PT, RZ, UR5, RZ, P0, !PT ;  /* 0x00000005ff137c10 */ /* 0x000fca00087fe4ff */
[----:B------:R-:W-:Y:S01]  /*13b60*/  STG.E.U8 desc[UR36][R18.64], R3 ;  /* 0x0000000312007986 */ /* 0x000fe2000c101124 */
[----:B------:R-:W-:Y:S05]  /*13b70*/  EXIT ;  /* 0x000000000000794d */ /* 0x000fea0003800000 */
.L_x_1482:
[----:B------:R-:W3:Y:S01]  /*13b80*/  LDCU.U8 UR4, c[0x0][0x788] ;  /* 0x0000f100ff0477ac */ /* 0x000ee20008000000 */
[----:B------:R-:W4:Y:S01]  /*13b90*/  LDCU.U8 UR5, c[0x0][0x789] ;  /* 0x0000f120ff0577ac */ /* 0x000f220008000000 */
[----:B---3--:R-:W-:Y:S02]  /*13ba0*/  UISETP.NE.AND UP1, UPT, UR4, URZ, UPT ;  /* 0x000000ff0400728c */ /* 0x008fe4000bf25270 */
[----:B----4-:R-:W-:-:S07]  /*13bb0*/  UISETP.NE.AND UP0, UPT, UR5, URZ, UPT ;  /* 0x000000ff0500728c */ /* 0x010fce000bf05270 */
[----:B------:R-:W-:Y:S05]  /*13bc0*/  BRA.U !UP1, `(.L_x_1486) ;  /* 0x0000000109187547 */ /* 0x000fea000b800000 */
[----:B0-2---:R-:W2:Y:S04]  /*13bd0*/  LDG.E.U8 R3, desc[UR36][R6.64] ;  /* 0x0000002406037981 */ /* 0x005ea8000c1e1100 */
[----:B------:R-:W3:Y:S01]  /*13be0*/  LDG.E.U8 R0, desc[UR36][R6.64+0x1] ;  /* 0x0000012406007981 */ /* 0x000ee2000c1e1100 */
[----:B--2---:R-:W-:Y:S02]  /*13bf0*/  LOP3.LUT P0, RZ, R3, 0xff, R22, 0xc8, !PT ;  /* 0x000000ff03ff7812 */ /* 0x004fe4000780c816 */
[----:B---3--:R-:W-:Y:S02]  /*13c00*/  LOP3.LUT P1, RZ, R0, 0xff, R23, 0xc8, !PT ;  /* 0x000000ff00ff7812 */ /* 0x008fe4000782c817 */
[----:B------:R-:W-:Y:S02]  /*13c10*/  SEL R22, RZ, 0x1, !P0 ;  /* 0x00000001ff167807 */ /* 0x000fe40004000000 */
[----:B------:R-:W-:-:S09]  /*13c20*/  SEL R23, RZ, 0x1, !P1 ;  /* 0x00000001ff177807 */ /* 0x000fd20004800000 */
.L_x_1486:
        /* <DEDUP_REMOVED lines=20> */
.L_x_1488:
[----:B------:R-:W3:Y:S01]  /*13d70*/  LDCU.64 UR4, c[0x0][0x758] ;  /* 0x0000eb00ff0477ac */ /* 0x000ee20008000a00 */
[----:B------:R-:W-:-:S04]  /*13d80*/  LOP3.LUT P0, RZ, R22, 0xff, RZ, 0xc0, !PT ;  /* 0x000000ff16ff7812 */ /* 0x000fc8000780c0ff */
[----:B0-2---:R-:W-:Y:S02]  /*13d90*/  SEL R3, RZ, 0x1, !P0 ;  /* 0x00000001ff037807 */ /* 0x005fe40004000000 */
[----:B---3--:R-:W-:Y:S01]  /*13da0*/  IADD3 R24, P1, PT, R24, UR4, RZ ;  /* 0x0000000418187c10 */ /* 0x008fe2000ff3e0ff */
        /* <DEDUP_REMOVED lines=21> */
.L_x_1489:
[----:B------:R-:W0:Y:S01]  /*13f00*/  LDCU.64 UR4, c[0x0][0x758] ;  /* 0x0000eb00ff0477ac */ /* 0x000e220008000a00 */
[----:B------:R-:W-:-:S04]  /*13f10*/  LOP3.LUT P0, RZ, R23, 0xff, RZ, 0xc0, !PT ;  /* 0x000000ff17ff7812 */ /* 0x000fc8000780c0ff */
[----:B------:R-:W-:Y:S02]  /*13f20*/  SEL R3, RZ, 0x1, !P0 ;  /* 0x00000001ff037807 */ /* 0x000fe40004000000 */
[----:B0-----:R-:W-:-:S04]  /*13f30*/  IADD3 R18, P1, PT, R18, UR4, RZ ;  /* 0x0000000412127c10 */ /* 0x001fc8000ff3e0ff */
[----:B------:R-:W-:-:S05]  /*13f40*/  IADD3.X R19, PT, PT, RZ, UR5, RZ, P1, !PT ;  /* 0x00000005ff137c10 */ /* 0x000fca0008ffe4ff */
[----:B------:R-:W-:Y:S01]  /*13f50*/  STG.E.U8 desc[UR36][R18.64], R3 ;  /* 0x0000000312007986 */ /* 0x000fe2000c101124 */
[----:B------:R-:W-:Y:S05]  /*13f60*/  EXIT ;  /* 0x000000000000794d */ /* 0x000fea0003800000 */
.L_x_1487:
[----:B------:R-:W-:Y:S04]  /*13f70*/  STG.E.U8 desc[UR36][R6.64], R22 ;  /* 0x0000001606007986 */ /* 0x000fe8000c101124 */
[----:B------:R-:W-:Y:S01]  /*13f80*/  STG.E.U8 desc[UR36][R6.64+0x1], R23 ;  /* 0x0000011706007986 */ /* 0x000fe2000c101124 */
[----:B------:R-:W-:Y:S05]  /*13f90*/  EXIT ;  /* 0x000000000000794d */ /* 0x000fea0003800000 */
.L_x_1458:
        /* <DEDUP_REMOVED lines=15> */
[----:B------:R-:W2:Y:S01]  /*14090*/  LDCU.64 UR4, c[0x0][0x758] ;  /* 0x0000eb00ff0477ac */ /* 0x000ea20008000a00 */
[----:B0-----:R-:W-:Y:S02]  /*140a0*/  ISETP.NE.AND P2, PT, RZ, UR6, PT ;  /* 0x00000006ff007c0c */ /* 0x001fe4000bf45270 */
[----:B--2---:R-:W-:Y:S02]  /*140b0*/  IADD3 R4, P1, PT, R25, UR4, RZ ;  /* 0x0000000419047c10 */ /* 0x004fe4000ff3e0ff */
        /* <DEDUP_REMOVED lines=21> */
.L_x_1491:
        /* <DEDUP_REMOVED lines=19> */
.L_x_1492:
        /* <DEDUP_REMOVED lines=25> */
.L_x_1493:
[----:B------:R-:W0:Y:S01]  /*144d0*/  LDCU.64 UR4, c[0x0][0x758] ;  /* 0x0000eb00ff0477ac */ /* 0x000e220008000a00 */
[----:B------:R-:W-:-:S04]  /*144e0*/  LOP3.LUT P1, RZ, R22, 0xff, RZ, 0xc0, !PT ;  /* 0x000000ff16ff7812 */ /* 0x000fc8000782c0ff */
[----:B------:R-:W-:Y:S02]  /*144f0*/  SEL R3, RZ, 0x1, !P1 ;  /* 0x00000001ff037807 */ /* 0x000fe40004800000 */
[----:B0-----:R-:W-:-:S04]  /*14500*/  IADD3 R18, P0, PT, R18, UR4, RZ ;  /* 0x0000000412127c10 */ /* 0x001fc8000ff1e0ff */
[----:B------:R-:W-:-:S05]  /*14510*/  IADD3.X R19, PT, PT, RZ, UR5, RZ, P0, !PT ;  /* 0x00000005ff137c10 */ /* 0x000fca00087fe4ff */
[----:B------:R-:W-:Y:S01]  /*14520*/  STG.E.U8 desc[UR36][R18.64], R3 ;  /* 0x0000000312007986 */ /* 0x000fe2000c101124 */
[----:B------:R-:W-:Y:S05]  /*14530*/  EXIT ;  /* 0x000000000000794d */ /* 0x000fea0003800000 */
.L_x_1490:
[----:B------:R-:W0:Y:S01]  /*14540*/  LDCU.U8 UR4, c[0x0][0x788] ;  /* 0x0000f100ff0477ac */ /* 0x000e220008000000 */
[----:B------:R-:W2:Y:S01]  /*14550*/  LDCU.U8 UR5, c[0x0][0x789] ;  /* 0x0000f120ff0577ac */ /* 0x000ea20008000000 */
[----:B0-----:R-:W-:Y:S02]  /*14560*/  UISETP.NE.AND UP0, UPT, UR4, URZ, UPT ;  /* 0x000000ff0400728c */ /* 0x001fe4000bf05270 */
        /* <DEDUP_REMOVED lines=8> */
.L_x_1494:
        /* <DEDUP_REMOVED lines=20> */
.L_x_1496:
        /* <DEDUP_REMOVED lines=25> */
.L_x_1497:
[----:B------:R-:W0:Y:S01]  /*148c0*/  LDCU.64 UR4, c[0x0][0x758] ;  /* 0x0000eb00ff0477ac */ /* 0x000e220008000a00 */
[----:B------:R-:W-:-:S04]  /*148d0*/  LOP3.LUT P0, RZ, R22, 0xff, RZ, 0xc0, !PT ;  /* 0x000000ff16ff7812 */ /* 0x000fc8000780c0ff */
[----:B------:R-:W-:Y:S02]  /*148e0*/  SEL R3, RZ, 0x1, !P0 ;  /* 0x00000001ff037807 */ /* 0x000fe40004000000 */
[----:B0-----:R-:W-:-:S04]  /*148f0*/  IADD3 R18, P1, PT, R18, UR4, RZ ;  /* 0x0000000412127c10 */ /* 0x001fc8000ff3e0ff */
[----:B------:R-:W-:-:S05]  /*14900*/  IADD3.X R19, PT, PT, RZ, UR5, RZ, P1, !PT ;  /* 0x00000005ff137c10 */ /* 0x000fca0008ffe4ff */
[----:B------:R-:W-:Y:S01]  /*14910*/  STG.E.U8 desc[UR36][R18.64], R3 ;  /* 0x0000000312007986 */ /* 0x000fe2000c101124 */
[----:B------:R-:W-:Y:S05]  /*14920*/  EXIT ;  /* 0x000000000000794d */ /* 0x000fea0003800000 */
.L_x_1495:
[----:B------:R-:W-:Y:S04]  /*14930*/  STG.E.U8 desc[UR36][R6.64], R23 ;  /* 0x0000001706007986 */ /* 0x000fe8000c101124 */
[----:B------:R-:W-:Y:S01]  /*14940*/  STG.E.U8 desc[UR36][R6.64+0x1], R22 ;  /* 0x0000011606007986 */ /* 0x000fe2000c101124 */
[----:B------:R-:W-:Y:S05]  /*14950*/  EXIT ;  /* 0x000000000000794d */ /* 0x000fea0003800000 */
.L_x_1498:
        /* <DEDUP_REMOVED lines=10> */
.L_x_7759:


//--------------------- .text._ZN2at6native13reduce_kernelILi64ELi4ENS0_8ReduceOpIN3c107complexIdEENS0_14func_wrapper_tIbZZZNS0_14or_kernel_cudaERNS_14TensorIteratorEENKUlvE_clEvENKUlvE6_clEvEUlbS5_E_EEjbLi4ELi4EEEEEvT1_ --------------------------
	.section	.text._ZN2at6native13reduce_kernelILi64ELi4ENS0_8ReduceOpIN3c107complexIdEENS0_14func_wrapper_tIbZZZNS0_14or_kernel_cudaERNS_14TensorIteratorEENKUlvE_clEvENKUlvE6_clEvEUlbS5_E_EEjbLi4ELi4EEEEEvT1_,"ax",@progbits
	.align	128
        .global         _ZN2at6native13reduce_kernelILi64ELi4ENS0_8ReduceOpIN3c107complexIdEENS0_14func_wrapper_tIbZZZNS0_14or_kernel_cudaERNS_14TensorIteratorEENKUlvE_clEvENKUlvE6_clEvEUlbS5_E_EEjbLi4ELi4EEEEEvT1_
        .type           _ZN2at6native13reduce_kernelILi64ELi4ENS0_8ReduceOpIN3c107complexIdEENS0_14func_wrapper_tIbZZZNS0_14or_kernel_cudaERNS_14TensorIteratorEENKUlvE_clEvENKUlvE6_clEvEUlbS5_E_EEjbLi4ELi4EEEEEvT1_,@function
        .size           _ZN2at6native13reduce_kernelILi64ELi4ENS0_8ReduceOpIN3c107complexIdEENS0_14func_wrapper_tIbZZZNS0_14or_kernel_cudaERNS_14TensorIteratorEENKUlvE_clEvENKUlvE6_clEvEUlbS5_E_EEjbLi4ELi4EEEEEvT1_,(.L_x_7760 - _ZN2at6native13reduce_kernelILi64ELi4ENS0_8ReduceOpIN3c107complexIdEENS0_14func_wrapper_tIbZZZNS0_14or_kernel_cudaERNS_14TensorIteratorEENKUlvE_clEvENKUlvE6_clEvEUlbS5_E_EEjbLi4ELi4EEEEEvT1_)
        .other          _ZN2at6native13reduce_kernelILi64ELi4ENS0_8ReduceOpIN3c107complexIdEENS0_14func_wrapper_tIbZZZNS0_14or_kernel_cudaERNS_14TensorIteratorEENKUlvE_clEvENKUlvE6_clEvEUlbS5_E_EEjbLi4ELi4EEEEEvT1_,@"STO_CUDA_ENTRY STV_DEFAULT"
_ZN2at6native13reduce_kernelILi64ELi4ENS0_8ReduceOpIN3c107complexIdEENS0_14func_wrapper_tIbZZZNS0_14or_kernel_cudaERNS_14TensorIteratorEENKUlvE_clEvENKUlvE6_clEvEUlbS5_E_EEjbLi4ELi4EEEEEvT1_:
.text._ZN2at6native13reduce_kernelILi64ELi4ENS0_8ReduceOpIN3c107complexIdEENS0_14func_wrapper_tIbZZZNS0_14or_kernel_cudaERNS_14TensorIteratorEENKUlvE_clEvENKUlvE6_clEvEUlbS5_E_EEjbLi4ELi4EEEEEvT1_:
[----:B------:R-:W0:Y:S01]  /*0000*/  LDC R1, c[0x0][0x37c] ;  /* 0x0000df00ff017b82 */ /* 0x000e220000000800 */
[----:B------:R-:W1:Y:S01]  /*0010*/  S2R R19, SR_TID.X ;  /* 0x0000000000137919 */ /* 0x000e620000002100 */
[----:B------:R-:W1:Y:S01]  /*0020*/  LDCU.128 UR8, c[0x0][0x3a0] ;  /* 0x00007400ff0877ac */ /* 0x000e620008000c00 */
        /* <DEDUP_REMOVED lines=12> */
[----:B------:R-:W-:Y:S02]  /*00f0*/  IMAD.MOV.U32 R0, RZ, RZ, RZ ;  /* 0x000000ffff007224 */ /* 0x000fe400078e00ff */
[----:B------:R-:W-:-:S02]  /*0100*/  IMAD R87, R2, UR9, R5 ;  /* 0x0000000902577c24 */ /* 0x000fc4000f8e0205 */
        /* <DEDUP_REMOVED lines=279> */
.L_x_1499:
        /* <DEDUP_REMOVED lines=11> */
[----:B------:R-:W-:-:S04]  /*1330*/  IADD3.X R91, PT, PT, RZ, UR5, RZ, P0, !PT ;  /* 0x00000005ff5b7c10 */ /* 0x000fc800087fe4ff */
[----:B------:R-:W-:Y:S05]  /*1340*/  BRA.U !UP0, `(.L_x_1502) ;  /* 0x00000009088c7547 */ /* 0x000fea000b800000 */
        /* <DEDUP_REMOVED lines=9> */
[----:B------:R-:W-:Y:S01]  /*13e0*/  IMAD.U32 R5, RZ, RZ, UR5 ;  /* 0x00000005ff057e24 */ /* 0x000fe2000f8e00ff */
[----:B---3--:R-:W-:Y:S01]  /*13f0*/  MOV R6, UR6 ;  /* 0x0000000600067c02 */ /* 0x008fe20008000f00 */
[----:B------:R-:W-:-:S02]  /*1400*/  IMAD.U32 R7, RZ, RZ, UR7 ;  /* 0x00000007ff077e24 */ /* 0x000fc4000f8e00ff */
[----:B----4-:R-:W-:Y:S01]  /*1410*/  IMAD.U32 R10, RZ, RZ, UR8 ;  /* 0x00000008ff0a7e24 */ /* 0x010fe2000f8e00ff */
[----:B-1----:R-:W-:-:S07]  /*1420*/  MOV R11, UR9 ;  /* 0x00000009000b7c02 */ /* 0x002fce0008000f00 */
[----:B------:R-:W-:-:S07]  /*1430*/  LEPC R20, `(.L_x_1503) ;  /* 0x000000001014794e */ /* 0x000fce0000000000 */
[----:B--2---:R-:W-:Y:S05]  /*1440*/  CALL.ABS.NOINC R14 ;  /* 0x000000000e007343 */ /* 0x004fea0003c00000 */
.L_x_1503:
        /* <DEDUP_REMOVED lines=38> */
.L_x_1508:
[----:B01----:R-:W-:-:S07]  /*16b0*/  SEL R4, RZ, 0x1, !P0 ;  /* 0x00000001ff047807 */ /* 0x003fce0004000000 */
.L_x_1507:
[----:B------:R-:W-:Y:S05]  /*16c0*/  BSYNC.RECONVERGENT B1 ;  /* 0x0000000000017941 */ /* 0x000fea0003800200 */
.L_x_1506:
[----:B------:R-:W0:Y:S01]  /*16d0*/  LDC R5, c[0x0][0x388] ;  /* 0x0000e200ff057b82 */ /* 0x000e220000000800 */
[----:B------:R-:W-:-:S05]  /*16e0*/  IADD3 R90, P0, PT, R90, 0x40, RZ ;  /* 0x000000405a5a7810 */ /* 0x000fca0007f1e0ff */
[----:B------:R-:W-:Y:S01]  /*16f0*/  IMAD.X R91, RZ, RZ, R91, P0 ;  /* 0x000000ffff5b7224 */ /* 0x000fe200000e065b */
[----:B0-----:R-:W-:-:S07]  /*1700*/  IADD3 R0, PT, PT, R8, -0x4, R5 ;  /* 0xfffffffc08007810 */ /* 0x001fce0007ffe005 */
.L_x_1505:
[----:B------:R-:W-:Y:S05]  /*1710*/  BSYNC.RECONVERGENT B0 ;  /* 0x0000000000007941 */ /* 0x000fea0003800200 */
.L_x_1504:
        /* <DEDUP_REMOVED lines=13> */
.L_x_1511:
        /* <DEDUP_REMOVED lines=8> */
[----:B------:R-:W-:Y:S02]  /*1870*/  LOP3.LUT P2, RZ, R25, 0xff, RZ, 0xc0, !PT ;  /* 0x000000ff19ff7812 */ /* 0x000fe4000784c0ff */
[----:B0-----:R-:W-:-:S07]  /*1880*/  IADD3 R11, PT, PT, R11, UR4, RZ ;  /* 0x000000040b0b7c10 */ /* 0x001fce000fffe0ff */
        /* <DEDUP_REMOVED lines=45> */
.L_x_1510:
[----:B------:R-:W-:Y:S05]  /*1b60*/  BSYNC.RECONVERGENT B0 ;  /* 0x0000000000007941 */ /* 0x000fea0003800200 */
.L_x_1509:
        /* <DEDUP_REMOVED lines=24> */
.L_x_1515:
[----:B------:R-:W-:Y:S05]  /*1cf0*/  BSYNC.RECONVERGENT B1 ;  /* 0x0000000000017941 */ /* 0x000fea0003800200 */
.L_x_1514:
[----:B01----:R-:W-:-:S07]  /*1d00*/  SEL R4, RZ, 0x1, !P0 ;  /* 0x00000001ff047807 */ /* 0x003fce0004000000 */
.L_x_1513:
[----:B------:R-:W-:Y:S05]  /*1d10*/  BSYNC.RECONVERGENT B0 ;  /* 0x0000000000007941 */ /* 0x000fea0003800200 */
.L_x_1512:
[----:B------:R-:W-:Y:S02]  /*1d20*/  LOP3.LUT R4, R25, R4, R10, 0xfe, !PT ;  /* 0x0000000419047212 */ /* 0x000fe400078efe0a */
[----:B------:R-:W-:Y:S02]  /*1d30*/  PLOP3.LUT P1, PT, PT, PT, PT, 0x8, 0x80 ;  /* 0x000000000080781c */ /* 0x000fe40003f2e170 */
[----:B------:R-:W-:Y:S02]  /*1d40*/  PLOP3.LUT P2, PT, PT, PT, PT, 0x8, 0x80 ;  /* 0x000000000080781c */ /* 0x000fe40003f4e170 */
[----:B------:R-:W-:Y:S02]  /*1d50*/  LOP3.LUT P0, RZ, R4, 0xff, R3, 0xc8, !PT ;  /* 0x000000ff04ff7812 */ /* 0x000fe4000780c803 */
[----:B------:R-:W-:Y:S01]  /*1d60*/  PLOP3.LUT P3, PT, PT, PT, PT, 0x8, 0x80 ;  /* 0x000000000080781c */ /* 0x000fe20003f6e170 */
[----:B------:R-:W-:-:S12]  /*1d70*/  BRA `(.L_x_1516) ;  /* 0x000000ec00d47947 */ /* 0x000fd80003800000 */
.L_x_1502:
        /* <DEDUP_REMOVED lines=24> */
[----:B0-----:R-:W-:Y:S01]  /*1f00*/  IMAD.U32 R0, RZ, RZ, UR4 ;  /* 0x00000004ff007e24 */ /* 0x001fe2000f8e00ff */
[----:B------:R-:W0:Y:S01]  /*1f10*/  LDCU.U8 UR4, c[0x0][0x381] ;  /* 0x00007020ff0477ac */ /* 0x000e220008000000 */
[----:B------:R-:W-:-:S02]  /*1f20*/  CS2R R34, SRZ ;  /* 0x0000000000227805 */ /* 0x000fc4000001ff00 */
[----:B------:R-:W-:Y:S01]  /*1f30*/  CS2R R32, SRZ ;  /* 0x0000000000207805 */ /* 0x000fe2000001ff00 */
[----:B------:R-:W-:Y:S01]  /*1f40*/  IMAD R4, R0, 0x3, R87 ;  /* 0x0000000300047824 */ /* 0x000fe200078e0257 */
[----:B------:R-:W-:Y:S02]  /*1f50*/  CS2R R30, SRZ ;  /* 0x00000000001e7805 */ /* 0x000fe4000001ff00 */
[----:B------:R-:W-:Y:S02]  /*1f60*/  CS2R R28, SRZ ;  /* 0x00000000001c7805 */ /* 0x000fe4000001ff00 */
[----:B------:R-:W-:Y:S02]  /*1f70*/  CS2R R26, SRZ ;  /* 0x00000000001a7805 */ /* 0x000fe4000001ff00 */
[----:B------:R-:W-:Y:S02]  /*1f80*/  CS2R R24, SRZ ;  /* 0x0000000000187805 */ /* 0x000fe4000001ff00 */
[----:B------:R-:W-:-:S02]  /*1f90*/  ISETP.GE.U32.AND P0, PT, R4, R11, PT ;  /* 0x0000000b0400720c */ /* 0x000fc40003f06070 */
        /* <DEDUP_REMOVED lines=9> */
[----:B0-----:R-:W-:Y:S01]  /*2030*/  MOV R3, UR4 ;  /* 0x0000000400037c02 */ /* 0x001fe20008000f00 */
        /* <DEDUP_REMOVED lines=11> */
[----:B------:R-:W-:Y:S01]  /*20f0*/  CS2R R64, SRZ ;  /* 0x0000000000407805 */ /* 0x000fe2000001ff00 */
[----:B------:R-:W-:-:S02]  /*2100*/  IMAD.U32 R81, RZ, RZ, UR4 ;  /* 0x00000004ff517e24 */ /* 0x000fc4000f8e00ff */
[----:B------:R-:W-:Y:S02]  /*2110*/  IMAD.U32 R10, RZ, RZ, UR4 ;  /* 0x00000004ff0a7e24 */ /* 0x000fe4000f8e00ff */
[----:B------:R-:W-:Y:S02]  /*2120*/  IMAD.U32 R62, RZ, RZ, UR4 ;  /* 0x00000004ff3e7e24 */ /* 0x000fe4000f8e00ff */
[----:B------:R-:W-:Y:S01]  /*2130*/  IMAD.U32 R9, RZ, RZ, UR4 ;  /* 0x00000004ff097e24 */ /* 0x000fe2000f8e00ff */
[----:B------:R-:W-:Y:S06]  /*2140*/  @P0 BRA `(.L_x_1519) ;  /* 0x00000010002c0947 */ /* 0x000fec0003800000 */
[----:B------:R-:W0:Y:S01]  /*2150*/  LDC R0, c[0x0][0x390] ;  /* 0x0000e400ff007b82 */ /* 0x000e220000000800 */
[C---:B------:R-:W-:Y:S02]  /*2160*/  PRMT R80, R3.reuse, 0x7610, R80 ;  /* 0x0000761003507816 */ /* 0x040fe40000000050 */
[C---:B------:R-:W-:Y:S02]  /*2170*/  PRMT R63, R3.reuse, 0x7610, R63 ;  /* 0x00007610033f7816 */ /* 0x040fe4000000003f */
[C---:B------:R-:W-:Y:S02]  /*2180*/  PRMT R18, R3.reuse, 0x7610, R18 ;  /* 0x0000761003127816 */ /* 0x040fe40000000012 */
[C---:B------:R-:W-:Y:S01]  /*2190*/  PRMT R86, R3.reuse, 0x7610, R86 ;  /* 0x0000761003567816 */ /* 0x040fe20000000056 */
[----:B------:R-:W1:Y:S01]  /*21a0*/  LDC R11, c[0x0][0x388] ;  /* 0x0000e200ff0b7b82 */ /* 0x000e620000000800 */
        /* <DEDUP_REMOVED lines=11> */
.L_x_1520:
[----:B------:R-:W-:-:S05]  /*2260*/  SHF.R.U32.HI R29, RZ, 0x2, R87 ;  /* 0x00000002ff1d7819 */ /* 0x000fca0000011657 */
[----:B------:R-:W-:-:S05]  /*2270*/  IMAD.WIDE.U32 R28, R29, 0x40, R90 ;  /* 0x000000401d1c7825 */ /* 0x000fca00078e005a */
[----:B------:R-:W2:Y:S04]  /*2280*/  LDG.E.ENL2.256 R68, R64, desc[UR36][R28.64] ;  /* 0xfe0000241c40797e */ /* 0x000ea80008121944 */
[----:B------:R-:W3:Y:S01]  /*2290*/  LDG.E.ENL2.256 R12, R4, desc[UR36][R28.64+0x20] ;  /* 0xfe0001241c04797e */ /* 0x000ee2000812190c */
[----:B0-----:R-:W-:-:S05]  /*22a0*/  IMAD.IADD R87, R87, 0x1, R0 ;  /* 0x0000000157577824 */ /* 0x001fca00078e0200 */
[----:B------:R-:W-:-:S05]  /*22b0*/  SHF.R.U32.HI R31, RZ, 0x2, R87 ;  /* 0x00000002ff1f7819 */ /* 0x000fca0000011657 */
[----:B------:R-:W-:-:S05]  /*22c0*/  IMAD.WIDE.U32 R30, R31, 0x40, R90 ;  /* 0x000000401f1e7825 */ /* 0x000fca00078e005a */
[----:B------:R-:W4:Y:S01]  /*22d0*/  LDG.E.ENL2.256 R24, R20, desc[UR36][R30.64] ;  /* 0xfe0000241e14797e */ /* 0x000f220008121918 */
[----:B------:R-:W-:Y:S02]  /*22e0*/  LOP3.LUT P0, RZ, R9, 0xff, RZ, 0xc0, !PT ;  /* 0x000000ff09ff7812 */ /* 0x000fe4000780c0ff */
[----:B------:R-:W-:Y:S02]  /*22f0*/  LOP3.LUT P5, RZ, R8, 0xff, RZ, 0xc0, !PT ;  /* 0x000000ff08ff7812 */ /* 0x000fe400078ac0ff */
[----:B------:R-:W-:Y:S02]  /*2300*/  PLOP3.LUT P6, PT, PT, PT, PT, 0x80, 0x8 ;  /* 0x000000000008781c */ /* 0x000fe40003fcf070 */
[----:B------:R-:W-:Y:S01]  /*2310*/  LOP3.LUT P2, RZ, R62, 0xff, RZ, 0xc0, !PT ;  /* 0x000000ff3eff7812 */ /* 0x000fe2000784c0ff */
[----:B------:R-:W5:Y:S01]  /*2320*/  LDG.E.ENL2.256 R32, R28, desc[UR36][R30.64+0x20] ;  /* 0xfe0001241e1c797e */ /* 0x000f620008121920 */
[----:B------:R-:W-:-:S05]  /*2330*/  IMAD.IADD R87, R87, 0x1, R0 ;  /* 0x0000000157577824 */ /* 0x000fca00078e0200 */
[----:B------:R-:W-:-:S05]  /*2340*/  SHF.R.U32.HI R9, RZ, 0x2, R87 ;  /* 0x00000002ff097819 */ /* 0x000fca0000011657 */
[----:B------:R-:W-:-:S05]  /*2350*/  IMAD.WIDE.U32 R8, R9, 0x40, R90 ;  /* 0x0000004009087825 */ /* 0x000fca00078e005a */
[----:B------:R-:W5:Y:S01]  /*2360*/  LDG.E.ENL2.256 R76, R72, desc[UR36][R8.64] ;  /* 0xfe0000240848797e */ /* 0x000f62000812194c */
[----:B------:R-:W-:-:S04]  /*2370*/  IADD3 R87, PT, PT, R87, R0, RZ ;  /* 0x0000000057577210 */ /* 0x000fc80007ffe0ff */
[----:B------:R-:W-:Y:S01]  /*2380*/  SHF.R.U32.HI R45, RZ, 0x2, R87 ;  /* 0x00000002ff2d7819 */ /* 0x000fe20000011657 */
[----:B--2---:R-:W0:-:S15]  /*2390*/  @!P5 DSETP.NEU.AND P4, PT, R66, RZ, PT ;  /* 0x000000ff4200d22a */ /* 0x004e1e0003f8d000 */
[----:B------:R-:W-:-:S15]  /*23a0*/  NOP ;  /* 0x0000000000007918 */ /* 0x000fde0000000000 */
[----:B------:R-:W-:-:S15]  /*23b0*/  NOP ;  /* 0x0000000000007918 */ /* 0x000fde0000000000 */
[----:B------:R-:W-:-:S15]  /*23c0*/  NOP ;  /* 0x0000000000007918 */ /* 0x000fde0000000000 */
[----:B------:R-:W-:-:S04]  /*23d0*/  NOP ;  /* 0x0000000000007918 */ /* 0x000fc80000000000 */
[----:B0-----:R-:W0:Y:S01]  /*23e0*/  @!P5 DSETP.NEU.OR P6, PT, R64, RZ, P4 ;  /* 0x000000ff4000d22a */ /* 0x001e2200027cd400 */
[----:B------:R-:W-:Y:S02]  /*23f0*/  PLOP3.LUT P4, PT, PT, PT, PT, 0x80, 0x8 ;  /* 0x000000000008781c */ /* 0x000fe40003f8f070 */
[----:B0-----:R-:W-:Y:S02]  /*2400*/  P2R R36, PR, RZ, 0x40 ;  /* 0x00000040ff247803 */ /* 0x001fe40000000000 */
[----:B------:R-:W-:-:S15]  /*2410*/  PLOP3.LUT P6, PT, PT, PT, PT, 0x80, 0x8 ;  /* 0x000000000008781c */ /* 0x000fde0003fcf070 */
        /* <DEDUP_REMOVED lines=8> */
[----:B---3--:R-:W-:-:S15]  /*24a0*/  @!P2 DSETP.NEU.AND P3, PT, R6, RZ, PT ;  /* 0x000000ff0600a22a */ /* 0x008fde0003f6d000 */
[----:B------:R-:W-:-:S15]  /*24b0*/  NOP ;  /* 0x0000000000007918 */ /* 0x000fde0000000000 */
[----:B------:R-:W-:-:S15]  /*24c0*/  NOP ;  /* 0x0000000000007918 */ /* 0x000fde0000000000 */
[----:B------:R-:W-:-:S15]  /*24d0*/  NOP ;  /* 0x0000000000007918 */ /* 0x000fde0000000000 */
[----:B------:R-:W-:-:S04]  /*24e0*/  NOP ;  /* 0x0000000000007918 */ /* 0x000fc80000000000 */
[----:B0-----:R-:W0:Y:S01]  /*24f0*/  @!P0 DSETP.NEU.OR P6, PT, R68, RZ, P1 ;  /* 0x000000ff4400822a */ /* 0x001e220000fcd400 */
[----:B------:R-:W-:Y:S02]  /*2500*/  LOP3.LUT P0, RZ, R82, 0xff, RZ, 0xc0, !PT ;  /* 0x000000ff52ff7812 */ /* 0x000fe4000780c0ff */
[----:B0-----:R-:W-:-:S15]  /*2510*/  P2R R37, PR, RZ, 0x40 ;  /* 0x00000040ff257803 */ /* 0x001fde0000000000 */
[----:B------:R-:W-:-:S15]  /*2520*/  NOP ;  /* 0x0000000000007918 */ /* 0x000fde0000000000 */
[----:B------:R-:W-:-:S15]  /*2530*/  NOP ;  /* 0x0000000000007918 */ /* 0x000fde0000000000 */
[----:B------:R-:W-:-:S15]  /*2540*/  NOP ;  /* 0x0000000000007918 */ /* 0x000fde0000000000 */
[----:B------:R-:W-:-:S01]  /*2550*/  NOP ;  /* 0x0000000000007918 */ /* 0x000fc20000000000 */
[----:B------:R-:W0:Y:S01]  /*2560*/  @!P2 DSETP.NEU.OR P4, PT, R4, RZ, P3 ;  /* 0x000000ff0400a22a */ /* 0x000e220001f8d400 */
        /* <DEDUP_REMOVED lines=23> */
[----:B0-----:R-:W0:Y:S01]  /*26e0*/  @!P0 DSETP.NEU.OR P2, PT, R20, RZ, P1 ;  /* 0x000000ff1400822a */ /* 0x001e220000f4d400 */
[----:B------:R-:W-:Y:S02]  /*26f0*/  LOP3.LUT P0, RZ, R81, 0xff, RZ, 0xc0, !PT ;  /* 0x000000ff51ff7812 */ /* 0x000fe4000780c0ff */
        /* <DEDUP_REMOVED lines=17> */
[----:B-----5:R-:W0:-:S15]  /*2810*/  @!P0 DSETP.NEU.AND P1, PT, R30, RZ, PT ;  /* 0x000000ff1e00822a */ /* 0x020e1e0003f2d000 */
        /* <DEDUP_REMOVED lines=30> */
[----:B------:R-:W-:Y:S02]  /*2a00*/  PLOP3.LUT P0, PT, PT, PT, PT, 0x80, 0x8 ;  /* 0x000000000008781c */ /* 0x000fe40003f0f070 */
[----:B0-----:R-:W-:-:S15]  /*2a10*/  P2R R62, PR, RZ, 0x4 ;  /* 0x00000004ff3e7803 */ /* 0x001fde0000000000 */
        /* <DEDUP_REMOVED lines=9> */
[----:B0-----:R-:W-:Y:S02]  /*2ab0*/  P2R R94, PR, RZ, 0x1 ;  /* 0x00000001ff5e7803 */ /* 0x001fe40000000000 */
[----:B------:R-:W-:-:S04]  /*2ac0*/  ISETP.NE.AND P0, PT, R42, RZ, PT ;  /* 0x000000ff2a00720c */ /* 0x000fc80003f05270 */
[----:B------:R-:W-:Y:S02]  /*2ad0*/  P2R R93, PR, RZ, 0x1 ;  /* 0x00000001ff5d7803 */ /* 0x000fe40000000000 */
        /* <DEDUP_REMOVED lines=12> */
[----:B------:R-:W-:Y:S02]  /*2ba0*/  ISETP.NE.AND P0, PT, R36, RZ, PT ;  /* 0x000000ff2400720c */ /* 0x000fe40003f05270 */
[----:B------:R0:W2:Y:S02]  /*2bb0*/  LDG.E.ENL2.256 R40, R36, desc[UR36][R8.64+0x20] ;  /* 0xfe0001240824797e */ /* 0x0000a40008121928 */
[----:B0-----:R-:W-:-:S05]  /*2bc0*/  IMAD.WIDE.U32 R8, R45, 0x40, R90 ;  /* 0x000000402d087825 */ /* 0x001fca00078e005a */
[----:B------:R-:W3:Y:S04]  /*2bd0*/  LDG.E.ENL2.256 R48, R44, desc[UR36][R8.64] ;  /* 0xfe000024082c797e */ /* 0x000ee80008121930 */
[----:B------:R0:W4:Y:S01]  /*2be0*/  LDG.E.ENL2.256 R56, R52, desc[UR36][R8.64+0x20] ;  /* 0xfe0001240834797e */ /* 0x0001220008121938 */
[----:B------:R-:W-:Y:S02]  /*2bf0*/  LOP3.LUT P2, RZ, R83, 0xff, RZ, 0xc0, !PT ;  /* 0x000000ff53ff7812 */ /* 0x000fe4000784c0ff */
[----:B------:R-:W-:Y:S02]  /*2c00*/  PLOP3.LUT P1, PT, PT, PT, PT, 0x80, 0x8 ;  /* 0x000000000008781c */ /* 0x000fe40003f2f070 */
[----:B------:R-:W-:Y:S01]  /*2c10*/  P2R R10, PR, RZ, 0x1 ;  /* 0x00000001ff0a7803 */ /* 0x000fe20000000000 */
[----:B------:R-:W-:-:S04]  /*2c20*/  IMAD.IADD R87, R87, 0x1, R0 ;  /* 0x0000000157577824 */ /* 0x000fc800078e0200 */
[----:B0-----:R-:W-:-:S04]  /*2c30*/  IMAD R8, R0, 0x3, R87 ;  /* 0x0000000300087824 */ /* 0x001fc800078e0257 */
[----:B--2---:R-:W0:-:S15]  /*2c40*/  @!P2 DSETP.NEU.AND P3, PT, R38, RZ, PT ;  /* 0x000000ff2600a22a */ /* 0x004e1e0003f6d000 */
[----:B------:R-:W-:-:S15]  /*2c50*/  NOP ;  /* 0x0000000000007918 */ /* 0x000fde0000000000 */
[----:B------:R-:W-:-:S15]  /*2c60*/  NOP ;  /* 0x0000000000007918 */ /* 0x000fde0000000000 */
[----:B------:R-:W-:-:S15]  /*2c70*/  NOP ;  /* 0x0000000000007918 */ /* 0x000fde0000000000 */
[----:B------:R-:W-:-:S04]  /*2c80*/  NOP ;  /* 0x0000000000007918 */ /* 0x000fc80000000000 */
[----:B0-----:R-:W-:Y:S01]  /*2c90*/  @!P2 DSETP.NEU.OR P1, PT, R36, RZ, P3 ;  /* 0x000000ff2400a22a */ /* 0x001fe20001f2d400 */
[----:B------:R-:W-:Y:S02]  /*2ca0*/  LOP3.LUT P3, RZ, R86, 0xff, RZ, 0xc0, !PT ;  /* 0x000000ff56ff7812 */ /* 0x000fe4000786c0ff */
[----:B------:R-:W-:-:S15]  /*2cb0*/  PLOP3.LUT P2, PT, PT, PT, PT, 0x80, 0x8 ;  /* 0x000000000008781c */ /* 0x000fde0003f4f070 */
        /* <DEDUP_REMOVED lines=16> */
[----:B---3--:R-:W0:-:S15]  /*2dc0*/  @!P4 DSETP.NEU.AND P5, PT, R46, RZ, PT ;  /* 0x000000ff2e00c22a */ /* 0x008e1e0003fad000 */
[----:B------:R-:W-:-:S15]  /*2dd0*/  NOP ;  /* 0x0000000000007918 */ /* 0x000fde0000000000 */
[----:B------:R-:W-:-:S15]  /*2de0*/  NOP ;  /* 0x0000000000007918 */ /* 0x000fde0000000000 */
[----:B------:R-:W-:-:S15]  /*2df0*/  NOP ;  /* 0x0000000000007918 */ /* 0x000fde0000000000 */
[----:B------:R-:W-:-:S04]  /*2e00*/  NOP ;  /* 0x0000000000007918 */ /* 0x000fc80000000000 */
[----:B0-----:R-:W-:Y:S01]  /*2e10*/  @!P4 DSETP.NEU.OR P3, PT, R44, RZ, P5 ;  /* 0x000000ff2c00c22a */ /* 0x001fe20002f6d400 */
[----:B------:R-:W-:Y:S02]  /*2e20*/  LOP3.LUT P5, RZ, R63, 0xff, RZ, 0xc0, !PT ;  /* 0x000000ff3fff7812 */ /* 0x000fe400078ac0ff */
[----:B------:R-:W-:Y:S02]  /*2e30*/  PLOP3.LUT P4, PT, PT, PT, PT, 0x80, 0x8 ;  /* 0x000000000008781c */ /* 0x000fe40003f8f070 */
[----:B------:R-:W-:Y:S02]  /*2e40*/  SEL R83, RZ, 0x1, !P1 ;  /* 0x00000001ff537807 */ /* 0x000fe40004800000 */
[----:B-1----:R-:W-:-:S15]  /*2e50*/  ISETP.GE.U32.AND P1, PT, R8, R11, PT ;  /* 0x0000000b0800720c */ /* 0x002fde0003f26070 */
[----:B------:R-:W-:-:S15]  /*2e60*/  NOP ;  /* 0x0000000000007918 */ /* 0x000fde0000000000 */
[----:B------:R-:W-:-:S15]  /*2e70*/  NOP ;  /* 0x0000000000007918 */ /* 0x000fde0000000000 */
[----:B------:R-:W-:-:S12]  /*2e80*/  NOP ;  /* 0x0000000000007918 */ /* 0x000fd80000000000 */
[----:B------:R-:W0:Y:S01]  /*2e90*/  @!P5 DSETP.NEU.AND P6, PT, R50, RZ, PT ;  /* 0x000000ff3200d22a */ /* 0x000e220003fcd000 */
[----:B------:R-:W-:Y:S02]  /*2ea0*/  SEL R86, RZ, 0x1, !P2 ;  /* 0x00000001ff567807 */ /* 0x000fe40005000000 */
[----:B------:R-:W-:-:S15]  /*2eb0*/  PLOP3.LUT P2, PT, PT, PT, PT, 0x80, 0x8 ;  /* 0x000000000008781c */ /* 0x000fde0003f4f070 */
[----:B------:R-:W-:-:S15]  /*2ec0*/  NOP ;  /* 0x0000000000007918 */ /* 0x000fde0000000000 */
[----:B------:R-:W-:-:S15]  /*2ed0*/  NOP ;  /* 0x0000000000007918 */ /* 0x000fde0000000000 */
[----:B------:R-:W-:-:S15]  /*2ee0*/  NOP ;  /* 0x0000000000007918 */ /* 0x000fde0000000000 */
[----:B------:R-:W-:-:S01]  /*2ef0*/  NOP ;  /* 0x0000000000007918 */ /* 0x000fc20000000000 */
[----:B0-----:R-:W0:Y:S01]  /*2f00*/  @!P5 DSETP.NEU.OR P4, PT, R48, RZ, P6 ;  /* 0x000000ff3000d22a */ /* 0x001e22000378d400 */
[----:B------:R-:W-:Y:S02]  /*2f10*/  LOP3.LUT P6, RZ, R80, 0xff, RZ, 0xc0, !PT ;  /* 0x000000ff50ff7812 */ /* 0x000fe400078cc0ff */
[----:B------:R-:W-:Y:S02]  /*2f20*/  PLOP3.LUT P5, PT, PT, PT, PT, 0x80, 0x8 ;  /* 0x000000000008781c */ /* 0x000fe40003faf070 */
[----:B0-----:R-:W-:-:S15]  /*2f30*/  SEL R63, RZ, 0x1, !P4 ;  /* 0x00000001ff3f7807 */ /* 0x001fde0006000000 */
[----:B------:R-:W-:-:S15]  /*2f40*/  NOP ;  /* 0x0000000000007918 */ /* 0x000fde0000000000 */
[----:B------:R-:W-:-:S15]  /*2f50*/  NOP ;  /* 0x0000000000007918 */ /* 0x000fde0000000000 */
[----:B------:R-:W-:-:S14]  /*2f60*/  NOP ;  /* 0x0000000000007918 */ /* 0x000fdc0000000000 */
[----:B----4-:R-:W0:-:S15]  /*2f70*/  @!P6 DSETP.NEU.AND P0, PT, R54, RZ, PT ;  /* 0x000000ff3600e22a */ /* 0x010e1e0003f0d000 */
[----:B------:R-:W-:-:S15]  /*2f80*/  NOP ;  /* 0x0000000000007918 */ /* 0x000fde0000000000 */
[----:B------:R-:W-:-:S15]  /*2f90*/  NOP ;  /* 0x0000000000007918 */ /* 0x000fde0000000000 */
[----:B------:R-:W-:-:S15]  /*2fa0*/  NOP ;  /* 0x0000000000007918 */ /* 0x000fde0000000000 */
[----:B------:R-:W-:-:S04]  /*2fb0*/  NOP ;  /* 0x0000000000007918 */ /* 0x000fc80000000000 */
[----:B0-----:R-:W0:Y:S01]  /*2fc0*/  @!P6 DSETP.NEU.OR P5, PT, R52, RZ, P0 ;  /* 0x000000ff3400e22a */ /* 0x001e2200007ad400 */
[----:B------:R-:W-:-:S04]  /*2fd0*/  ISETP.NE.AND P0, PT, R10, RZ, PT ;  /* 0x000000ff0a00720c */ /* 0x000fc80003f05270 */
[----:B------:R-:W-:Y:S02]  /*2fe0*/  SEL R10, RZ, 0x1, !P0 ;  /* 0x00000001ff0a7807 */ /* 0x000fe40004000000 */
[----:B------:R-:W-:-:S04]  /*2ff0*/  ISETP.NE.AND P0, PT, R60, RZ, PT ;  /* 0x000000ff3c00720c */ /* 0x000fc80003f05270 */
[----:B------:R-:W-:Y:S02]  /*3000*/  SEL R18, RZ, 0x1, !P0 ;  /* 0x00000001ff127807 */ /* 0x000fe40004000000 */
[----:B------:R-:W-:Y:S02]  /*3010*/  ISETP.NE.AND P0, PT, R61, RZ, PT ;  /* 0x000000ff3d00720c */ /* 0x000fe40003f05270 */
[----:B------:R-:W-:Y:S02]  /*3020*/  ISETP.NE.AND P6, PT, R62, RZ, PT ;  /* 0x000000ff3e00720c */ /* 0x000fe40003fc5270 */
        /* <DEDUP_REMOVED lines=12> */
[----:B------:R-:W-:Y:S02]  /*30f0*/  LOP3.LUT P6, RZ, R3, 0xff, RZ, 0xc0, !PT ;  /* 0x000000ff03ff7812 */ /* 0x000fe400078cc0ff */
[----:B------:R-:W-:-:S02]  /*3100*/  ISETP.NE.AND P0, PT, R94, RZ, PT ;  /* 0x000000ff5e00720c */ /* 0x000fc40003f05270 */
[----:B------:R-:W-:Y:S02]  /*3110*/  PRMT R8, R10, 0x7610, R8 ;  /* 0x000076100a087816 */ /* 0x000fe40000000008 */
[----:B------:R-:W-:Y:S02]  /*3120*/  SEL R3, RZ, 0x1, !P0 ;  /* 0x00000001ff037807 */ /* 0x000fe40004000000 */
[----:B------:R-:W-:Y:S02]  /*3130*/  PRMT R10, R60, 0x7610, R10 ;  /* 0x000076103c0a7816 */ /* 0x000fe4000000000a */
[----:B------:R-:W-:Y:S02]  /*3140*/  PRMT R9, R18, 0x7610, R9 ;  /* 0x0000761012097816 */ /* 0x000fe40000000009 */
[----:B------:R-:W-:-:S03]  /*3150*/  PRMT R60, R3, 0x7610, R60 ;  /* 0x00007610033c7816 */ /* 0x000fc6000000003c */
[----:B------:R-:W1:Y:S01]  /*3160*/  @!P6 DSETP.NEU.AND P0, PT, R58, RZ, PT ;  /* 0x000000ff3a00e22a */ /* 0x000e620003f0d000 */
[----:B------:R-:W-:Y:S02]  /*3170*/  SEL R18, RZ, 0x1, !P3 ;  /* 0x00000001ff127807 */ /* 0x000fe40005800000 */
[----:B0-----:R-:W-:-:S15]  /*3180*/  SEL R80, RZ, 0x1, !P5 ;  /* 0x00000001ff507807 */ /* 0x001fde0006800000 */
[----:B------:R-:W-:-:S15]  /*3190*/  NOP ;  /* 0x0000000000007918 */ /* 0x000fde0000000000 */
[----:B------:R-:W-:-:S15]  /*31a0*/  NOP ;  /* 0x0000000000007918 */ /* 0x000fde0000000000 */
[----:B------:R-:W-:-:S15]  /*31b0*/  NOP ;  /* 0x0000000000007918 */ /* 0x000fde0000000000 */
[----:B------:R-:W-:-:S01]  /*31c0*/  NOP ;  /* 0x0000000000007918 */ /* 0x000fc20000000000 */
[----:B-1----:R-:W0:Y:S02]  /*31d0*/  @!P6 DSETP.NEU.OR P2, PT, R56, RZ, P0 ;  /* 0x000000ff3800e22a */ /* 0x002e24000074d400 */
[----:B0-----:R-:W-:Y:S01]  /*31e0*/  SEL R3, RZ, 0x1, !P2 ;  /* 0x00000001ff037807 */ /* 0x001fe20005000000 */
[----:B------:R-:W-:Y:S06]  /*31f0*/  @!P1 BRA `(.L_x_1520) ;  /* 0xfffffff000189947 */ /* 0x000fec000383ffff */
.L_x_1519:
[----:B------:R-:W-:Y:S05]  /*3200*/  BSYNC.RECONVERGENT B0 ;  /* 0x0000000000007941 */ /* 0x000fea0003800200 */
.L_x_1518:
[----:B------:R-:W-:Y:S01]  /*3210*/  ISETP.GE.U32.AND P0, PT, R87, R11, PT ;  /* 0x0000000b5700720c */ /* 0x000fe20003f06070 */
[----:B------:R-:W-:-:S12]  /*3220*/  BSSY.RECONVERGENT B0, `(.L_x_1521) ;  /* 0x000001a000007945 */ /* 0x000fd80003800200 */
[----:B------:R-:W-:Y:S05]  /*3230*/  @P0 BRA `(.L_x_1522) ;  /* 0x0000000000600947 */ /* 0x000fea0003800000 */
[----:B------:R-:W-:-:S05]  /*3240*/  SHF.R.U32.HI R93, RZ, 0x2, R87 ;  /* 0x00000002ff5d7819 */ /* 0x000fca0000011657 */
[----:B------:R-:W-:-:S05]  /*3250*/  IMAD.WIDE.U32 R92, R93, 0x40, R90 ;  /* 0x000000405d5c7825 */ /* 0x000fca00078e005a */
[----:B------:R0:W5:Y:S04]  /*3260*/  LDG.E.ENL2.256 R68, R64, desc[UR36][R92.64] ;  /* 0xfe0000245c40797e */ /* 0x0001680008121944 */
[----:B------:R0:W5:Y:S01]  /*3270*/  LDG.E.ENL2.256 R12, R4, desc[UR36][R92.64+0x20] ;  /* 0xfe0001245c04797e */ /* 0x000162000812190c */
[----:B------:R-:W-:-:S05]  /*3280*/  IMAD.IADD R94, R87, 0x1, R0 ;  /* 0x00000001575e7824 */ /* 0x000fca00078e0200 */
[----:B------:R-:W-:-:S13]  /*3290*/  ISETP.GE.U32.AND P1, PT, R94, R11, PT ;  /* 0x0000000b5e00720c */ /* 0x000fda0003f26070 */
[----:B0-----:R-:W-:Y:S05]  /*32a0*/  @P1 BRA `(.L_x_1522) ;  /* 0x0000000000441947 */ /* 0x001fea0003800000 */
[----:B------:R-:W-:-:S05]  /*32b0*/  SHF.R.U32.HI R93, RZ, 0x2, R94 ;  /* 0x00000002ff5d7819 */ /* 0x000fca000001165e */
[----:B------:R-:W-:-:S05]  /*32c0*/  IMAD.WIDE.U32 R92, R93, 0x40, R90 ;  /* 0x000000405d5c7825 */ /* 0x000fca00078e005a */
[----:B------:R0:W5:Y:S04]  /*32d0*/  LDG.E.ENL2.256 R24, R20, desc[UR36][R92.64] ;  /* 0xfe0000245c14797e */ /* 0x0001680008121918 */
[----:B------:R0:W5:Y:S01]  /*32e0*/  LDG.E.ENL2.256 R32, R28, desc[UR36][R92.64+0x20] ;  /* 0xfe0001245c1c797e */ /* 0x0001620008121920 */
[----:B------:R-:W-:-:S04]  /*32f0*/  IADD3 R94, PT, PT, R94, R0, RZ ;  /* 0x000000005e5e7210 */ /* 0x000fc80007ffe0ff */
[----:B------:R-:W-:-:S13]  /*3300*/  ISETP.GE.U32.AND P1, PT, R94, R11, PT ;  /* 0x0000000b5e00720c */ /* 0x000fda0003f26070 */
[----:B0-----:R-:W-:Y:S05]  /*3310*/  @P1 BRA `(.L_x_1522) ;  /* 0x0000000000281947 */ /* 0x001fea0003800000 */
[----:B------:R-:W-:Y:S01]  /*3320*/  IMAD.IADD R36, R94, 0x1, R0 ;  /* 0x000000015e247824 */ /* 0x000fe200078e0200 */
[----:B------:R-:W-:-:S04]  /*3330*/  SHF.R.U32.HI R93, RZ, 0x2, R94 ;  /* 0x00000002ff5d7819 */ /* 0x000fc8000001165e */
[----:B------:R-:W-:Y:S01]  /*3340*/  ISETP.GE.U32.AND P1, PT, R36, R11, PT ;  /* 0x0000000b2400720c */ /* 0x000fe20003f26070 */
[----:B------:R-:W-:-:S05]  /*3350*/  IMAD.WIDE.U32 R92, R93, 0x40, R90 ;  /* 0x000000405d5c7825 */ /* 0x000fca00078e005a */
[----:B------:R0:W5:Y:S07]  /*3360*/  LDG.E.ENL2.256 R76, R72, desc[UR36][R92.64] ;  /* 0xfe0000245c48797e */ /* 0x00016e000812194c */
[----:B------:R-:W-:-:S05]  /*3370*/  @!P1 SHF.R.U32.HI R37, RZ, 0x2, R36 ;  /* 0x00000002ff259819 */ /* 0x000fca0000011624 */
[----:B------:R-:W-:Y:S02]  /*3380*/  @!P1 IMAD.WIDE.U32 R90, R37, 0x40, R90 ;  /* 0x00000040255a9825 */ /* 0x000fe400078e005a */
[----:B------:R0:W5:Y:S04]  /*3390*/  LDG.E.ENL2.256 R40, R36, desc[UR36][R92.64+0x20] ;  /* 0xfe0001245c24797e */ /* 0x0001680008121928 */
[----:B------:R0:W5:Y:S04]  /*33a0*/  @!P1 LDG.E.ENL2.256 R48, R44, desc[UR36][R90.64] ;  /* 0xfe0000245a2c997e */ /* 0x0001680008121930 */
[----:B------:R0:W5:Y:S02]  /*33b0*/  @!P1 LDG.E.ENL2.256 R56, R52, desc[UR36][R90.64+0x20] ;  /* 0xfe0001245a34997e */ /* 0x0001640008121938 */
.L_x_1522:
[----:B------:R-:W-:Y:S05]  /*33c0*/  BSYNC.RECONVERGENT B0 ;  /* 0x0000000000007941 */ /* 0x000fea0003800200 */
.L_x_1521:
[----:B------:R-:W-:Y:S04]  /*33d0*/  BSSY.RECONVERGENT B0, `(.L_x_1523) ;  /* 0x00000c6000007945 */ /* 0x000fe80003800200 */
[----:B------:R-:W-:Y:S05]  /*33e0*/  @P0 BRA `(.L_x_1524) ;  /* 0x0000000c00100947 */ /* 0x000fea0003800000 */
[----:B------:R-:W-:Y:S02]  /*33f0*/  LOP3.LUT P1, RZ, R8, 0xff, RZ, 0xc0, !PT ;  /* 0x000000ff08ff7812 */ /* 0x000fe4000782c0ff */
[----:B------:R-:W-:Y:S02]  /*3400*/  PLOP3.LUT P0, PT, PT, PT, PT, 0x80, 0x8 ;  /* 0x000000000008781c */ /* 0x000fe40003f0f070 */
[----:B------:R-:W-:Y:S02]  /*3410*/  LOP3.LUT P2, RZ, R9, 0xff, RZ, 0xc0, !PT ;  /* 0x000000ff09ff7812 */ /* 0x000fe4000784c0ff */
[----:B------:R-:W-:-:S07]  /*3420*/  LOP3.LUT P3, RZ, R62, 0xff, RZ, 0xc0, !PT ;  /* 0x000000ff3eff7812 */ /* 0x000fce000786c0ff */
[----:B-----5:R-:W1:-:S15]  /*3430*/  @!P1 DSETP.NEU.AND P5, PT, R66, RZ, PT ;  /* 0x000000ff4200922a */ /* 0x020e5e0003fad000 */
        /* <DEDUP_REMOVED lines=28> */
[----:B-1----:R1:W2:Y:S01]  /*3600*/  @!P3 DSETP.NEU.OR P2, PT, R4, RZ, P6 ;  /* 0x000000ff0400b22a */ /* 0x0022a2000374d400 */
[----:B------:R-:W-:Y:S01]  /*3610*/  PLOP3.LUT P3, PT, PT, PT, PT, 0x80, 0x8 ;  /* 0x000000000008781c */ /* 0x000fe20003f6f070 */
[----:B-1----:R-:W-:Y:S01]  /*3620*/  IMAD.IADD R4, R87, 0x1, R0 ;  /* 0x0000000157047824 */ /* 0x002fe200078e0200 */
[----:B--2---:R-:W-:-:S15]  /*3630*/  SEL R62, RZ, 0x1, !P2 ;  /* 0x00000001ff3e7807 */ /* 0x004fde0005000000 */
        /* <DEDUP_REMOVED lines=10> */
[----:B------:R-:W-:Y:S02]  /*36e0*/  ISETP.GE.U32.AND P4, PT, R4, R11, PT ;  /* 0x0000000b0400720c */ /* 0x000fe40003f86070 */
[----:B-1----:R-:W-:-:S11]  /*36f0*/  SEL R82, RZ, 0x1, !P3 ;  /* 0x00000001ff527807 */ /* 0x002fd60005800000 */
[----:B------:R-:W-:Y:S05]  /*3700*/  @P4 BRA `(.L_x_1524) ;  /* 0x0000000800484947 */ /* 0x000fea0003800000 */
[----:B------:R-:W-:Y:S02]  /*3710*/  LOP3.LUT P1, RZ, R10, 0xff, RZ, 0xc0, !PT ;  /* 0x000000ff0aff7812 */ /* 0x000fe4000782c0ff */
[----:B------:R-:W-:Y:S02]  /*3720*/  PLOP3.LUT P0, PT, PT, PT, PT, 0x80, 0x8 ;  /* 0x000000000008781c */ /* 0x000fe40003f0f070 */
[----:B------:R-:W-:Y:S02]  /*3730*/  LOP3.LUT P2, RZ, R81, 0xff, RZ, 0xc0, !PT ;  /* 0x000000ff51ff7812 */ /* 0x000fe4000784c0ff */
[----:B------:R-:W-:Y:S02]  /*3740*/  LOP3.LUT P3, RZ, R84, 0xff, RZ, 0xc0, !PT ;  /* 0x000000ff54ff7812 */ /* 0x000fe4000786c0ff */
[----:B------:R-:W-:-:S05]  /*3750*/  IADD3 R4, PT, PT, R4, R0, RZ ;  /* 0x0000000004047210 */ /* 0x000fca0007ffe0ff */
        /* <DEDUP_REMOVED lines=45> */
[----:B------:R-:W-:Y:S01]  /*3a30*/  LOP3.LUT P1, RZ, R61, 0xff, RZ, 0xc0, !PT ;  /* 0x000000ff3dff7812 */ /* 0x000fe2000782c0ff */
[----:B------:R-:W-:Y:S01]  /*3a40*/  IMAD.IADD R0, R4, 0x1, R0 ;  /* 0x0000000104007824 */ /* 0x000fe200078e0200 */
[----:B------:R-:W-:Y:S02]  /*3a50*/  PLOP3.LUT P0, PT, PT, PT, PT, 0x80, 0x8 ;  /* 0x000000000008781c */ /* 0x000fe40003f0f070 */
[----:B------:R-:W-:Y:S02]  /*3a60*/  LOP3.LUT P2, RZ, R60, 0xff, RZ, 0xc0, !PT ;  /* 0x000000ff3cff7812 */ /* 0x000fe4000784c0ff */
[----:B------:R-:W-:-:S07]  /*3a70*/  LOP3.LUT P3, RZ, R83, 0xff, RZ, 0xc0, !PT ;  /* 0x000000ff53ff7812 */ /* 0x000fce000786c0ff */
        /* <DEDUP_REMOVED lines=43> */
[----:B------:R-:W-:Y:S06]  /*3d30*/  @P6 BRA `(.L_x_1524) ;  /* 0x0000000000bc6947 */ /* 0x000fec0003800000 */
[----:B------:R-:W-:Y:S02]  /*3d40*/  LOP3.LUT P1, RZ, R18, 0xff, RZ, 0xc0, !PT ;  /* 0x000000ff12ff7812 */ /* 0x000fe4000782c0ff */
        /* <DEDUP_REMOVED lines=44> */
[----:B-1----:R-:W1:Y:S02]  /*4010*/  @!P4 DSETP.NEU.OR P3, PT, R56, RZ, P5 ;  /* 0x000000ff3800c22a */ /* 0x002e640002f6d400 */
[----:B-1----:R-:W-:-:S07]  /*4020*/  SEL R3, RZ, 0x1, !P3 ;  /* 0x00000001ff037807 */ /* 0x002fce0005800000 */
.L_x_1524:
[----:B------:R-:W-:Y:S05]  /*4030*/  BSYNC.RECONVERGENT B0 ;  /* 0x0000000000007941 */ /* 0x000fea0003800200 */
.L_x_1523:
        /* <DEDUP_REMOVED lines=9> */
.L_x_1517:
[----:B------:R-:W-:-:S13]  /*40d0*/  ISETP.NE.AND P0, PT, R93, 0x1, PT ;  /* 0x000000015d00780c */ /* 0x000fda0003f05270 */
[----:B------:R-:W-:Y:S05]  /*40e0*/  @P0 BRA `(.L_x_1525) ;  /* 0x0000002000d00947 */ /* 0x000fea0003800000 */
[----:B------:R-:W0:Y:S01]  /*40f0*/  LDCU UR4, c[0x0][0x390] ;  /* 0x00007200ff0477ac */ /* 0x000e220008000800 */
[----:B------:R-:W-:Y:S01]  /*4100*/  MOV R93, R87 ;  /* 0x00000057005d7202 */ /* 0x000fe20000000f00 */
        /* <DEDUP_REMOVED lines=16> */
[----:B0-----:R-:W-:Y:S01]  /*4210*/  IMAD.U32 R8, RZ, RZ, UR4 ;  /* 0x00000004ff087e24 */ /* 0x001fe2000f8e00ff */
[----:B------:R-:W0:Y:S01]  /*4220*/  LDCU.U8 UR4, c[0x0][0x381] ;  /* 0x00007020ff0477ac */ /* 0x000e220008000000 */
[----:B------:R-:W-:Y:S02]  /*4230*/  CS2R R68, SRZ ;  /* 0x0000000000447805 */ /* 0x000fe4000001ff00 */
[----:B------:R-:W-:Y:S01]  /*4240*/  CS2R R34, SRZ ;  /* 0x0000000000227805 */ /* 0x000fe2000001ff00 */
[----:B------:R-:W-:Y:S01]  /*4250*/  IMAD R0, R8, 0x3, R87 ;  /* 0x0000000308007824 */ /* 0x000fe200078e0257 */
[----:B------:R-:W-:-:S02]  /*4260*/  CS2R R32, SRZ ;  /* 0x0000000000207805 */ /* 0x000fc4000001ff00 */
[----:B------:R-:W-:Y:S02]  /*4270*/  CS2R R30, SRZ ;  /* 0x00000000001e7805 */ /* 0x000fe4000001ff00 */
[----:B------:R-:W-:Y:S02]  /*4280*/  CS2R R28, SRZ ;  /* 0x00000000001c7805 */ /* 0x000fe4000001ff00 */
[----:B------:R-:W-:Y:S02]  /*4290*/  CS2R R26, SRZ ;  /* 0x00000000001a7805 */ /* 0x000fe4000001ff00 */
[----:B------:R-:W-:Y:S02]  /*42a0*/  ISETP.GE.U32.AND P0, PT, R0, R11, PT ;  /* 0x0000000b0000720c */ /* 0x000fe40003f06070 */
        /* <DEDUP_REMOVED lines=8> */
[----:B------:R-:W-:Y:S01]  /*4330*/  CS2R R64, SRZ ;  /* 0x0000000000407805 */ /* 0x000fe2000001ff00 */
[----:B0-----:R-:W-:Y:S01]  /*4340*/  IMAD.U32 R0, RZ, RZ, UR4 ;  /* 0x00000004ff007e24 */ /* 0x001fe2000f8e00ff */
        /* <DEDUP_REMOVED lines=35> */
.L_x_1528:
[----:B------:R-:W-:-:S05]  /*4580*/  IMAD R4, R3, R93, RZ ;  /* 0x0000005d03047224 */ /* 0x000fca00078e02ff */
[----:B------:R-:W-:-:S05]  /*4590*/  SHF.R.U32.HI R29, RZ, 0x2, R4 ;  /* 0x00000002ff1d7819 */ /* 0x000fca0000011604 */
[----:B------:R-:W-:-:S05]  /*45a0*/  IMAD.WIDE.U32 R28, R29, 0x40, R90 ;  /* 0x000000401d1c7825 */ /* 0x000fca00078e005a */
[----:B------:R-:W2:Y:S04]  /*45b0*/  LDG.E.ENL2.256 R64, R60, desc[UR36][R28.64] ;  /* 0xfe0000241c3c797e */ /* 0x000ea80008121940 */
[----:B------:R-:W3:Y:S01]  /*45c0*/  LDG.E.ENL2.256 R12, R4, desc[UR36][R28.64+0x20] ;  /* 0xfe0001241c04797e */ /* 0x000ee2000812190c */
[----:B0-----:R-:W-:-:S04]  /*45d0*/  IMAD.IADD R93, R93, 0x1, R8 ;  /* 0x000000015d5d7824 */ /* 0x001fc800078e0208 */
[----:B------:R-:W-:-:S05]  /*45e0*/  IMAD R20, R3, R93, RZ ;  /* 0x0000005d03147224 */ /* 0x000fca00078e02ff */
[----:B------:R-:W-:-:S05]  /*45f0*/  SHF.R.U32.HI R31, RZ, 0x2, R20 ;  /* 0x00000002ff1f7819 */ /* 0x000fca0000011614 */
[----:B------:R-:W-:-:S05]  /*4600*/  IMAD.WIDE.U32 R30, R31, 0x40, R90 ;  /* 0x000000401f1e7825 */ /* 0x000fca00078e005a */
[----:B------:R-:W4:Y:S01]  /*4610*/  LDG.E.ENL2.256 R24, R20, desc[UR36][R30.64] ;  /* 0xfe0000241e14797e */ /* 0x000f220008121918 */
[----:B------:R-:W-:Y:S02]  /*4620*/  LOP3.LUT P5, RZ, R9, 0xff, RZ, 0xc0, !PT ;  /* 0x000000ff09ff7812 */ /* 0x000fe400078ac0ff */
[----:B------:R-:W-:Y:S02]  /*4630*/  PLOP3.LUT P6, PT, PT, PT, PT, 0x80, 0x8 ;  /* 0x000000000008781c */ /* 0x000fe40003fcf070 */
[----:B------:R-:W-:Y:S02]  /*4640*/  LOP3.LUT P0, RZ, R10, 0xff, RZ, 0xc0, !PT ;  /* 0x000000ff0aff7812 */ /* 0x000fe4000780c0ff */
[----:B------:R-:W-:Y:S01]  /*4650*/  LOP3.LUT P2, RZ, R82, 0xff, RZ, 0xc0, !PT ;  /* 0x000000ff52ff7812 */ /* 0x000fe2000784c0ff */
[----:B------:R-:W5:Y:S01]  /*4660*/  LDG.E.ENL2.256 R32, R28, desc[UR36][R30.64+0x20] ;  /* 0xfe0001241e1c797e */ /* 0x000f620008121920 */
[----:B------:R-:W-:-:S05]  /*4670*/  IADD3 R93, PT, PT, R93, R8, RZ ;  /* 0x000000085d5d7210 */ /* 0x000fca0007ffe0ff */
[----:B------:R-:W-:-:S05]  /*4680*/  IMAD R9, R3, R93, RZ ;  /* 0x0000005d03097224 */ /* 0x000fca00078e02ff */
[----:B------:R-:W-:-:S05]  /*4690*/  SHF.R.U32.HI R9, RZ, 0x2, R9 ;  /* 0x00000002ff097819 */ /* 0x000fca0000011609 */
[----:B------:R-:W-:-:S05]  /*46a0*/  IMAD.WIDE.U32 R44, R9, 0x40, R90 ;  /* 0x00000040092c7825 */ /* 0x000fca00078e005a */
[----:B------:R-:W5:Y:S01]  /*46b0*/  LDG.E.ENL2.256 R72, R68, desc[UR36][R44.64] ;  /* 0xfe0000242c44797e */ /* 0x000f620008121948 */
[----:B------:R-:W-:-:S04]  /*46c0*/  IMAD.IADD R93, R93, 0x1, R8 ;  /* 0x000000015d5d7824 */ /* 0x000fc800078e0208 */
[----:B------:R-:W-:-:S05]  /*46d0*/  IMAD R9, R3, R93, RZ ;  /* 0x0000005d03097224 */ /* 0x000fca00078e02ff */
        /* <DEDUP_REMOVED lines=109> */
[----:B------:R-:W0:Y:S01]  /*4db0*/  @!P1 DSETP.NEU.AND P2, PT, R74, RZ, PT ;  /* 0x000000ff4a00922a */ /* 0x000e220003f4d000 */
[----:B------:R-:W-:-:S05]  /*4dc0*/  IMAD.WIDE.U32 R78, R9, 0x40, R90 ;  /* 0x00000040094e7825 */ /* 0x000fca00078e005a */
[----:B------:R-:W2:-:S15]  /*4dd0*/  LDG.E.ENL2.256 R56, R52, desc[UR36][R78.64+0x20] ;  /* 0xfe0001244e34797e */ /* 0x000e9e0008121938 */
[----:B------:R-:W-:-:S15]  /*4de0*/  NOP ;  /* 0x0000000000007918 */ /* 0x000fde0000000000 */
[----:B------:R-:W-:-:S15]  /*4df0*/  NOP ;  /* 0x0000000000007918 */ /* 0x000fde0000000000 */
[----:B------:R-:W-:-:S13]  /*4e00*/  NOP ;  /* 0x0000000000007918 */ /* 0x000fda0000000000 */
        /* <DEDUP_REMOVED lines=15> */
[----:B------:R-:W3:Y:S04]  /*4f00*/  LDG.E.ENL2.256 R40, R36, desc[UR36][R44.64+0x20] ;  /* 0xfe0001242c24797e */ /* 0x000ee80008121928 */
[----:B------:R-:W4:Y:S01]  /*4f10*/  LDG.E.ENL2.256 R48, R44, desc[UR36][R78.64] ;  /* 0xfe0000244e2c797e */ /* 0x000f220008121930 */
[----:B------:R-:W-:Y:S02]  /*4f20*/  LOP3.LUT P2, RZ, R81, 0xff, RZ, 0xc0, !PT ;  /* 0x000000ff51ff7812 */ /* 0x000fe4000784c0ff */
[----:B------:R-:W-:-:S02]  /*4f30*/  PLOP3.LUT P1, PT, PT, PT, PT, 0x80, 0x8 ;  /* 0x000000000008781c */ /* 0x000fc40003f2f070 */
[----:B------:R-:W-:Y:S02]  /*4f40*/  P2R R76, PR, RZ, 0x1 ;  /* 0x00000001ff4c7803 */ /* 0x000fe40000000000 */
[----:B------:R-:W-:-:S04]  /*4f50*/  ISETP.NE.AND P0, PT, R10, RZ, PT ;  /* 0x000000ff0a00720c */ /* 0x000fc80003f05270 */
[----:B------:R-:W-:Y:S01]  /*4f60*/  P2R R10, PR, RZ, 0x1 ;  /* 0x00000001ff0a7803 */ /* 0x000fe20000000000 */
[----:B------:R-:W-:-:S06]  /*4f70*/  IMAD.IADD R93, R93, 0x1, R8 ;  /* 0x000000015d5d7824 */ /* 0x000fcc00078e0208 */
[----:B---3--:R-:W0:-:S15]  /*4f80*/  @!P2 DSETP.NEU.AND P3, PT, R38, RZ, PT ;  /* 0x000000ff2600a22a */ /* 0x008e1e0003f6d000 */
        /* <DEDUP_REMOVED lines=32> */
[----:B------:R-:W-:-:S15]  /*5190*/  SEL R83, RZ, 0x1, !P2 ;  /* 0x00000001ff537807 */ /* 0x000fde0005000000 */
[----:B------:R-:W-:-:S15]  /*51a0*/  NOP ;  /* 0x0000000000007918 */ /* 0x000fde0000000000 */
[----:B------:R-:W-:-:S15]  /*51b0*/  NOP ;  /* 0x0000000000007918 */ /* 0x000fde0000000000 */
[----:B------:R-:W-:-:S12]  /*51c0*/  NOP ;  /* 0x0000000000007918 */ /* 0x000fd80000000000 */
[----:B------:R-:W0:Y:S01]  /*51d0*/  @!P5 DSETP.NEU.AND P6, PT, R50, RZ, PT ;  /* 0x000000ff3200d22a */ /* 0x000e220003fcd000 */
[----:B------:R-:W-:-:S15]  /*51e0*/  PLOP3.LUT P2, PT, PT, PT, PT, 0x80, 0x8 ;  /* 0x000000000008781c */ /* 0x000fde0003f4f070 */
[----:B------:R-:W-:-:S15]  /*51f0*/  NOP ;  /* 0x0000000000007918 */ /* 0x000fde0000000000 */
[----:B------:R-:W-:-:S15]  /*5200*/  NOP ;  /* 0x0000000000007918 */ /* 0x000fde0000000000 */
[----:B------:R-:W-:-:S15]  /*5210*/  NOP ;  /* 0x0000000000007918 */ /* 0x000fde0000000000 */
[----:B------:R-:W-:-:S03]  /*5220*/  NOP ;  /* 0x0000000000007918 */ /* 0x000fc60000000000 */
[----:B0-----:R-:W0:Y:S01]  /*5230*/  @!P5 DSETP.NEU.OR P4, PT, R48, RZ, P6 ;  /* 0x000000ff3000d22a */ /* 0x001e22000378d400 */
[----:B------:R-:W-:Y:S02]  /*5240*/  LOP3.LUT P6, RZ, R80, 0xff, RZ, 0xc0, !PT ;  /* 0x000000ff50ff7812 */ /* 0x000fe400078cc0ff */
[----:B------:R-:W-:Y:S02]  /*5250*/  PLOP3.LUT P5, PT, PT, PT, PT, 0x80, 0x8 ;  /* 0x000000000008781c */ /* 0x000fe40003faf070 */
[----:B0-----:R-:W-:-:S15]  /*5260*/  SEL R77, RZ, 0x1, !P4 ;  /* 0x00000001ff4d7807 */ /* 0x001fde0006000000 */
[----:B------:R-:W-:-:S15]  /*5270*/  NOP ;  /* 0x0000000000007918 */ /* 0x000fde0000000000 */
[----:B------:R-:W-:-:S15]  /*5280*/  NOP ;  /* 0x0000000000007918 */ /* 0x000fde0000000000 */
[----:B------:R-:W-:-:S14]  /*5290*/  NOP ;  /* 0x0000000000007918 */ /* 0x000fdc0000000000 */
[----:B--2---:R-:W0:-:S15]  /*52a0*/  @!P6 DSETP.NEU.AND P0, PT, R54, RZ, PT ;  /* 0x000000ff3600e22a */ /* 0x004e1e0003f0d000 */
        /* <DEDUP_REMOVED lines=21> */
[----:B------:R-:W-:Y:S01]  /*5400*/  LOP3.LUT P6, RZ, R0, 0xff, RZ, 0xc0, !PT ;  /* 0x000000ff00ff7812 */ /* 0x000fe200078cc0ff */
[----:B------:R-:W-:Y:S01]  /*5410*/  IMAD R0, R8, 0x3, R93 ;  /* 0x0000000308007824 */ /* 0x000fe200078e025d */
[----:B------:R-:W-:-:S04]  /*5420*/  ISETP.NE.AND P0, PT, R94, RZ, PT ;  /* 0x000000ff5e00720c */ /* 0x000fc80003f05270 */
[----:B------:R-:W-:Y:S02]  /*5430*/  SEL R87, RZ, 0x1, !P0 ;  /* 0x00000001ff577807 */ /* 0x000fe40004000000 */
[----:B------:R-:W-:Y:S02]  /*5440*/  ISETP.NE.AND P0, PT, R95, RZ, PT ;  /* 0x000000ff5f00720c */ /* 0x000fe40003f05270 */
[----:B-1----:R-:W-:Y:S02]  /*5450*/  ISETP.GE.U32.AND P1, PT, R0, R11, PT ;  /* 0x0000000b0000720c */ /* 0x002fe40003f26070 */
[----:B------:R-:W-:Y:S02]  /*5460*/  SEL R79, RZ, 0x1, !P0 ;  /* 0x00000001ff4f7807 */ /* 0x000fe40004000000 */
[----:B------:R-:W-:Y:S02]  /*5470*/  PRMT R78, R18, 0x7610, R78 ;  /* 0x00007610124e7816 */ /* 0x000fe4000000004e */
[----:B------:R-:W-:-:S02]  /*5480*/  SEL R18, RZ, 0x1, !P3 ;  /* 0x00000001ff127807 */ /* 0x000fc40005800000 */
[----:B0-----:R-:W-:-:S03]  /*5490*/  SEL R80, RZ, 0x1, !P5 ;  /* 0x00000001ff507807 */ /* 0x001fc60006800000 */
[----:B------:R-:W0:-:S15]  /*54a0*/  @!P6 DSETP.NEU.AND P0, PT, R58, RZ, PT ;  /* 0x000000ff3a00e22a */ /* 0x000e1e0003f0d000 */
[----:B------:R-:W-:-:S15]  /*54b0*/  NOP ;  /* 0x0000000000007918 */ /* 0x000fde0000000000 */
[----:B------:R-:W-:-:S15]  /*54c0*/  NOP ;  /* 0x0000000000007918 */ /* 0x000fde0000000000 */
[----:B------:R-:W-:-:S15]  /*54d0*/  NOP ;  /* 0x0000000000007918 */ /* 0x000fde0000000000 */
[----:B------:R-:W-:-:S04]  /*54e0*/  NOP ;  /* 0x0000000000007918 */ /* 0x000fc80000000000 */
[----:B0-----:R-:W0:Y:S02]  /*54f0*/  @!P6 DSETP.NEU.OR P2, PT, R56, RZ, P0 ;  /* 0x000000ff3800e22a */ /* 0x001e24000074d400 */
[----:B0-----:R-:W-:Y:S01]  /*5500*/  SEL R0, RZ, 0x1, !P2 ;  /* 0x00000001ff007807 */ /* 0x001fe20005000000 */
[----:B------:R-:W-:Y:S06]  /*5510*/  @!P1 BRA `(.L_x_1528) ;  /* 0xfffffff000189947 */ /* 0x000fec000383ffff */
.L_x_1527:
[----:B------:R-:W-:Y:S05]  /*5520*/  BSYNC.RECONVERGENT B0 ;  /* 0x0000000000007941 */ /* 0x000fea0003800200 */
.L_x_1526:
[----:B------:R-:W-:Y:S01]  /*5530*/  ISETP.GE.U32.AND P0, PT, R93, R11, PT ;  /* 0x0000000b5d00720c */ /* 0x000fe20003f06070 */
[----:B------:R-:W-:-:S12]  /*5540*/  BSSY.RECONVERGENT B0, `(.L_x_1529) ;  /* 0x000001e000007945 */ /* 0x000fd80003800200 */
[----:B------:R-:W-:Y:S05]  /*5550*/  @P0 BRA `(.L_x_1530) ;  /* 0x0000000000700947 */ /* 0x000fea0003800000 */
[----:B------:R-:W-:-:S05]  /*5560*/  IMAD R4, R3, R93, RZ ;  /* 0x0000005d03047224 */ /* 0x000fca00078e02ff */
[----:B------:R-:W-:-:S05]  /*5570*/  SHF.R.U32.HI R95, RZ, 0x2, R4 ;  /* 0x00000002ff5f7819 */ /* 0x000fca0000011604 */
[----:B------:R-:W-:-:S05]  /*5580*/  IMAD.WIDE.U32 R94, R95, 0x40, R90 ;  /* 0x000000405f5e7825 */ /* 0x000fca00078e005a */
[----:B------:R0:W5:Y:S04]  /*5590*/  LDG.E.ENL2.256 R64, R60, desc[UR36][R94.64] ;  /* 0xfe0000245e3c797e */ /* 0x0001680008121940 */
[----:B------:R0:W5:Y:S01]  /*55a0*/  LDG.E.ENL2.256 R12, R4, desc[UR36][R94.64+0x20] ;  /* 0xfe0001245e04797e */ /* 0x000162000812190c */
[----:B------:R-:W-:-:S04]  /*55b0*/  IADD3 R92, PT, PT, R93, R8, RZ ;  /* 0x000000085d5c7210 */ /* 0x000fc80007ffe0ff */
[----:B------:R-:W-:-:S13]  /*55c0*/  ISETP.GE.U32.AND P1, PT, R92, R11, PT ;  /* 0x0000000b5c00720c */ /* 0x000fda0003f26070 */
[----:B0-----:R-:W-:Y:S05]  /*55d0*/  @P1 BRA `(.L_x_1530) ;  /* 0x0000000000501947 */ /* 0x001fea0003800000 */
[----:B------:R-:W-:-:S05]  /*55e0*/  IMAD R20, R3, R92, RZ ;  /* 0x0000005c03147224 */ /* 0x000fca00078e02ff */
[----:B------:R-:W-:-:S05]  /*55f0*/  SHF.R.U32.HI R95, RZ, 0x2, R20 ;  /* 0x00000002ff5f7819 */ /* 0x000fca0000011614 */
[----:B------:R-:W-:-:S05]  /*5600*/  IMAD.WIDE.U32 R94, R95, 0x40, R90 ;  /* 0x000000405f5e7825 */ /* 0x000fca00078e005a */
[----:B------:R0:W5:Y:S04]  /*5610*/  LDG.E.ENL2.256 R24, R20, desc[UR36][R94.64] ;  /* 0xfe0000245e14797e */ /* 0x0001680008121918 */
[----:B------:R0:W5:Y:S01]  /*5620*/  LDG.E.ENL2.256 R32, R28, desc[UR36][R94.64+0x20] ;  /* 0xfe0001245e1c797e */ /* 0x0001620008121920 */
[----:B------:R-:W-:-:S05]  /*5630*/  IMAD.IADD R92, R92, 0x1, R8 ;  /* 0x000000015c5c7824 */ /* 0x000fca00078e0208 */
[----:B------:R-:W-:-:S13]  /*5640*/  ISETP.GE.U32.AND P1, PT, R92, R11, PT ;  /* 0x0000000b5c00720c */ /* 0x000fda0003f26070 */
[----:B0-----:R-:W-:Y:S05]  /*5650*/  @P1 BRA `(.L_x_1530) ;  /* 0x0000000000301947 */ /* 0x001fea0003800000 */
[----:B------:R-:W-:Y:S02]  /*5660*/  IMAD.IADD R38, R92, 0x1, R8 ;  /* 0x000000015c267824 */ /* 0x000fe400078e0208 */
[----:B------:R-:W-:-:S03]  /*5670*/  IMAD R36, R3, R92, RZ ;  /* 0x0000005c03247224 */ /* 0x000fc600078e02ff */
[----:B------:R-:W-:Y:S02]  /*5680*/  ISETP.GE.U32.AND P1, PT, R38, R11, PT ;  /* 0x0000000b2600720c */ /* 0x000fe40003f26070 */
[----:B------:R-:W-:-:S05]  /*5690*/  SHF.R.U32.HI R95, RZ, 0x2, R36 ;  /* 0x00000002ff5f7819 */ /* 0x000fca0000011624 */
[----:B------:R-:W-:-:S05]  /*56a0*/  IMAD.WIDE.U32 R94, R95, 0x40, R90 ;  /* 0x000000405f5e7825 */ /* 0x000fca00078e005a */
[----:B------:R0:W5:Y:S01]  /*56b0*/  LDG.E.ENL2.256 R72, R68, desc[UR36][R94.64] ;  /* 0xfe0000245e44797e */ /* 0x0001620008121948 */
[----:B------:R-:W-:-:S03]  /*56c0*/  @!P1 IMAD R3, R3, R38, RZ ;  /* 0x0000002603039224 */ /* 0x000fc600078e02ff */
[----:B------:R0:W5:Y:S02]  /*56d0*/  LDG.E.ENL2.256 R40, R36, desc[UR36][R94.64+0x20] ;  /* 0xfe0001245e24797e */ /* 0x0001640008121928 */
[----:B------:R-:W-:-:S05]  /*56e0*/  @!P1 SHF.R.U32.HI R3, RZ, 0x2, R3 ;  /* 0x00000002ff039819 */ /* 0x000fca0000011603 */
[----:B------:R-:W-:-:S05]  /*56f0*/  @!P1 IMAD.WIDE.U32 R90, R3, 0x40, R90 ;  /* 0x00000040035a9825 */ /* 0x000fca00078e005a */
[----:B------:R0:W5:Y:S04]  /*5700*/  @!P1 LDG.E.ENL2.256 R48, R44, desc[UR36][R90.64] ;  /* 0xfe0000245a2c997e */ /* 0x0001680008121930 */
[----:B------:R0:W5:Y:S02]  /*5710*/  @!P1 LDG.E.ENL2.256 R56, R52, desc[UR36][R90.64+0x20] ;  /* 0xfe0001245a34997e */ /* 0x0001640008121938 */
.L_x_1530:
[----:B------:R-:W-:Y:S05]  /*5720*/  BSYNC.RECONVERGENT B0 ;  /* 0x0000000000007941 */ /* 0x000fea0003800200 */
.L_x_1529:
[----:B------:R-:W-:Y:S04]  /*5730*/  BSSY.RECONVERGENT B0, `(.L_x_1531) ;  /* 0x00000c6000007945 */ /* 0x000fe80003800200 */
[----:B------:R-:W-:Y:S05]  /*5740*/  @P0 BRA `(.L_x_1532) ;  /* 0x0000000c00100947 */ /* 0x000fea0003800000 */
[----:B------:R-:W-:Y:S02]  /*5750*/  LOP3.LUT P1, RZ, R9, 0xff, RZ, 0xc0, !PT ;  /* 0x000000ff09ff7812 */ /* 0x000fe4000782c0ff */
[----:B------:R-:W-:Y:S02]  /*5760*/  PLOP3.LUT P0, PT, PT, PT, PT, 0x80, 0x8 ;  /* 0x000000000008781c */ /* 0x000fe40003f0f070 */
[----:B------:R-:W-:Y:S02]  /*5770*/  LOP3.LUT P2, RZ, R10, 0xff, RZ, 0xc0, !PT ;  /* 0x000000ff0aff7812 */ /* 0x000fe4000784c0ff */
[----:B------:R-:W-:Y:S02]  /*5780*/  LOP3.LUT P3, RZ, R82, 0xff, RZ, 0xc0, !PT ;  /* 0x000000ff52ff7812 */ /* 0x000fe4000786c0ff */
[----:B------:R-:W-:-:S05]  /*5790*/  IADD3 R3, PT, PT, R93, R8, RZ ;  /* 0x000000085d037210 */ /* 0x000fca0007ffe0ff */
        /* <DEDUP_REMOVED lines=191> */
.L_x_1532:
[----:B------:R-:W-:Y:S05]  /*6390*/  BSYNC.RECONVERGENT B0 ;  /* 0x0000000000007941 */ /* 0x000fea0003800200 */
.L_x_1531:
        /* <DEDUP_REMOVED lines=9> */
.L_x_1525:
        /* <DEDUP_REMOVED lines=18> */
[----:B0-----:R-:W-:Y:S01]  /*6550*/  MOV R10, UR4 ;  /* 0x00000004000a7c02 */ /* 0x001fe20008000f00 */
[----:B------:R-:W0:Y:S01]  /*6560*/  LDCU.U8 UR4, c[0x0][0x381] ;  /* 0x00007020ff0477ac */ /* 0x000e220008000000 */
[----:B------:R-:W-:-:S02]  /*6570*/  CS2R R14, SRZ ;  /* 0x00000000000e7805 */ /* 0x000fc4000001ff00 */
[----:B------:R-:W-:Y:S02]  /*6580*/  CS2R R12, SRZ ;  /* 0x00000000000c7805 */ /* 0x000fe4000001ff00 */
[----:B------:R-:W-:Y:S01]  /*6590*/  CS2R R22, SRZ ;  /* 0x0000000000167805 */ /* 0x000fe2000001ff00 */
[----:B------:R-:W-:Y:S01]  /*65a0*/  IMAD R0, R10, 0x3, R87 ;  /* 0x000000030a007824 */ /* 0x000fe200078e0257 */
[----:B------:R-:W-:Y:S02]  /*65b0*/  CS2R R20, SRZ ;  /* 0x0000000000147805 */ /* 0x000fe4000001ff00 */
[----:B------:R-:W-:Y:S02]  /*65c0*/  CS2R R26, SRZ ;  /* 0x00000000001a7805 */ /* 0x000fe4000001ff00 */
[----:B------:R-:W-:Y:S02]  /*65d0*/  CS2R R24, SRZ ;  /* 0x0000000000187805 */ /* 0x000fe4000001ff00 */
[----:B------:R-:W-:-:S02]  /*65e0*/  CS2R R30, SRZ ;  /* 0x00000000001e7805 */ /* 0x000fc4000001ff00 */
[----:B------:R-:W-:Y:S02]  /*65f0*/  ISETP.GE.U32.AND P0, PT, R0, R11, PT ;  /* 0x0000000b0000720c */ /* 0x000fe40003f06070 */
        /* <DEDUP_REMOVED lines=23> */
[----:B------:R-:W-:Y:S02]  /*6770*/  IMAD.U32 R4, RZ, RZ, UR4 ;  /* 0x00000004ff047e24 */ /* 0x000fe4000f8e00ff */
[----:B------:R-:W-:Y:S01]  /*6780*/  IMAD.U32 R0, RZ, RZ, UR4 ;  /* 0x00000004ff007e24 */ /* 0x000fe2000f8e00ff */
[----:B------:R-:W-:Y:S06]  /*6790*/  @P0 BRA `(.L_x_1534) ;  /* 0x00000050002c0947 */ /* 0x000fec0003800000 */
[----:B------:R-:W-:Y:S01]  /*67a0*/  VIADD R94, R93, 0xffffffff ;  /* 0xffffffff5d5e7836 */ /* 0x000fe20000000000 */
[C---:B------:R-:W-:Y:S02]  /*67b0*/  PRMT R85, R86.reuse, 0x7610, R85 ;  /* 0x0000761056557816 */ /* 0x040fe40000000055 */
        /* <DEDUP_REMOVED lines=14> */
[----:B------:R-:W-:Y:S02]  /*68a0*/  PRMT R0, R86, 0x7610, R0 ;  /* 0x0000761056007816 */ /* 0x000fe40000000000 */
[----:B------:R-:W-:-:S07]  /*68b0*/  IADD3 R92, PT, PT, R92, 0x1, RZ ;  /* 0x000000015c5c7810 */ /* 0x000fce0007ffe0ff */
.L_x_1541:
[----:B------:R-:W-:Y:S01]  /*68c0*/  ISETP.NE.AND P0, PT, R93, RZ, PT ;  /* 0x000000ff5d00720c */ /* 0x000fe20003f05270 */
[----:B------:R-:W0:-:S12]  /*68d0*/  LDCU UR4, c[0x0][0x390] ;  /* 0x00007200ff0477ac */ /* 0x000e180008000800 */
[----:B------:R-:W-:Y:S05]  /*68e0*/  @P0 BRA `(.L_x_1535) ;  /* 0x0000000000cc0947 */ /* 0x000fea0003800000 */
[----:B------:R-:W2:Y:S04]  /*68f0*/  LDG.E.ENL2.256 R56, R60, desc[UR36][R90.64] ;  /* 0xfe0000245a3c797e */ /* 0x000ea80008121938 */
[----:B------:R-:W3:Y:S01]  /*6900*/  LDG.E.ENL2.256 R48, R52, desc[UR36][R90.64+0x20] ;  /* 0xfe0001245a34797e */ /* 0x000ee20008121930 */
        /* <DEDUP_REMOVED lines=17> */
[----:B---3--:R-:W-:Y:S01]  /*6a20*/  MOV R64, R48 ;  /* 0x0000003000407202 */ /* 0x008fe20000000f00 */
        /* <DEDUP_REMOVED lines=29> */
[----:B------:R-:W-:Y:S01]  /*6c00*/  IMAD.MOV.U32 R36, RZ, RZ, R52 ;  /* 0x000000ffff247224 */ /* 0x000fe200078e0034 */
[----:B------:R-:W-:Y:S06]  /*6c10*/  BRA `(.L_x_1536) ;  /* 0x0000003c005c7947 */ /* 0x000fec0003800000 */
.L_x_1535:
[----:B------:R-:W1:Y:S01]  /*6c20*/  LDCU.64 UR30, c[0x0][0x3c8] ;  /* 0x00007900ff1e77ac */ /* 0x000e620008000a00 */
[----:B------:R-:W-:Y:S01]  /*6c30*/  IMAD.MOV.U32 R10, RZ, RZ, RZ ;  /* 0x000000ffff0a7224 */ /* 0x000fe200078e00ff */
[----:B------:R-:W-:Y:S01]  /*6c40*/  ISETP.NE.AND P0, PT, R94, RZ, PT ;  /* 0x000000ff5e00720c */ /* 0x000fe20003f05270 */
        /* <DEDUP_REMOVED lines=282> */
.L_x_1537:
[----:B------:R-:W-:-:S04]  /*7df0*/  LOP3.LUT R15, R10, 0xffffffc0, RZ, 0xc0, !PT ;  /* 0xffffffc00a0f7812 */ /* 0x000fc800078ec0ff */
[----:B------:R-:W-:-:S05]  /*7e00*/  IADD3 R14, P1, PT, R90, R15, RZ ;  /* 0x0000000f5a0e7210 */ /* 0x000fca0007f3e0ff */
[----:B------:R-:W-:-:S05]  /*7e10*/  IMAD.X R15, RZ, RZ, R91, P1 ;  /* 0x000000ffff0f7224 */ /* 0x000fca00008e065b */
[----:B------:R1:W5:Y:S04]  /*7e20*/  LDG.E.ENL2.256 R40, R44, desc[UR36][R14.64] ;  /* 0xfe0000240e2c797e */ /* 0x0003680008121928 */
[----:B------:R1:W5:Y:S01]  /*7e30*/  LDG.E.ENL2.256 R32, R36, desc[UR36][R14.64+0x20] ;  /* 0xfe0001240e24797e */ /* 0x0003620008121920 */
[----:B------:R-:W-:Y:S01]  /*7e40*/  MOV R10, RZ ;  /* 0x000000ff000a7202 */ /* 0x000fe20000000f00 */
[----:B0-----:R-:W-:-:S04]  /*7e50*/  VIADD R11, R87, UR4 ;  /* 0x00000004570b7c36 */ /* 0x001fc80008000000 */
[----:B------:R-:W-:-:S05]  /*7e60*/  IMAD.HI.U32 R12, R11, UR31, R10 ;  /* 0x0000001f0b0c7c27 */ /* 0x000fca000f8e000a */
[----:B------:R-:W-:-:S05]  /*7e70*/  SHF.R.U32.HI R20, RZ, UR76, R12 ;  /* 0x0000004cff147c19 */ /* 0x000fca000801160c */
[----:B------:R-:W-:-:S04]  /*7e80*/  IMAD.MOV R13, RZ, RZ, -R20 ;  /* 0x000000ffff0d7224 */ /* 0x000fc800078e0a14 */
        /* <DEDUP_REMOVED lines=221> */
.L_x_1538:
[----:B------:R-:W-:-:S04]  /*8c60*/  LOP3.LUT R51, R12, 0xffffffc0, RZ, 0xc0, !PT ;  /* 0xffffffc00c337812 */ /* 0x000fc800078ec0ff */
[----:B------:R-:W-:-:S05]  /*8c70*/  IADD3 R50, P1, PT, R90, R51, RZ ;  /* 0x000000335a327210 */ /* 0x000fca0007f3e0ff */
[----:B------:R-:W-:-:S05]  /*8c80*/  IMAD.X R51, RZ, RZ, R91, P1 ;  /* 0x000000ffff337224 */ /* 0x000fca00008e065b */
[----:B------:R0:W5:Y:S04]  /*8c90*/  LDG.E.ENL2.256 R24, R28, desc[UR36][R50.64] ;  /* 0xfe000024321c797e */ /* 0x0001680008121918 */
[----:B------:R0:W5:Y:S01]  /*8ca0*/  LDG.E.ENL2.256 R12, R20, desc[UR36][R50.64+0x20] ;  /* 0xfe0001243214797e */ /* 0x000162000812190c */
[----:B------:R-:W-:Y:S01]  /*8cb0*/  IADD3 R11, PT, PT, R11, UR4, RZ ;  /* 0x000000040b0b7c10 */ /* 0x000fe2000fffe0ff */
[----:B------:R-:W-:-:S04]  /*8cc0*/  IMAD.MOV.U32 R10, RZ, RZ, RZ ;  /* 0x000000ffff0a7224 */ /* 0x000fc800078e00ff */
[----:B------:R-:W-:-:S05]  /*8cd0*/  IMAD.HI.U32 R48, R11, UR31, R10 ;  /* 0x0000001f0b307c27 */ /* 0x000fca000f8e000a */
[----:B------:R-:W-:-:S05]  /*8ce0*/  SHF.R.U32.HI R52, RZ, UR76, R48 ;  /* 0x0000004cff347c19 */ /* 0x000fca0008011630 */
[----:B------:R-:W-:-:S04]  /*8cf0*/  IMAD.MOV R49, RZ, RZ, -R52 ;  /* 0x000000ffff317224 */ /* 0x000fc800078e0a34 */
[----:B------:R-:W-:-:S04]  /*8d00*/  IMAD R48, R49, UR30, R11 ;  /* 0x0000001e31307c24 */ /* 0x000fc8000f8e020b */
[----:B------:R-:W-:Y:S01]  /*8d10*/  IMAD R48, R48, UR5, RZ ;  /* 0x0000000530307c24 */ /* 0x000fe2000f8e02ff */
[----:B0-----:R-:W-:Y:S06]  /*8d20*/  @!P0 BRA `(.L_x_1539) ;  /* 0x0000000c00688947 */ /* 0x001fec0003800000 */
        /* <DEDUP_REMOVED lines=218> */
.L_x_1539:
[----:B------:R-:W-:-:S04]  /*9ad0*/  LOP3.LUT R49, R48, 0xffffffc0, RZ, 0xc0, !PT ;  /* 0xffffffc030317812 */ /* 0x000fc800078ec0ff */
[----:B------:R-:W-:-:S04]  /*9ae0*/  IADD3 R48, P1, PT, R90, R49, RZ ;  /* 0x000000315a307210 */ /* 0x000fc80007f3e0ff */
[----:B------:R-:W-:-:S05]  /*9af0*/  IADD3.X R49, PT, PT, RZ, R91, RZ, P1, !PT ;  /* 0x0000005bff317210 */ /* 0x000fca0000ffe4ff */
[----:B------:R0:W5:Y:S04]  /*9b00*/  LDG.E.ENL2.256 R72, R76, desc[UR36][R48.64] ;  /* 0xfe000024304c797e */ /* 0x0001680008121948 */
[----:B------:R0:W5:Y:S01]  /*9b10*/  LDG.E.ENL2.256 R64, R68, desc[UR36][R48.64+0x20] ;  /* 0xfe0001243044797e */ /* 0x0001620008121940 */
[----:B------:R-:W-:Y:S02]  /*9b20*/  VIADD R11, R11, UR4 ;  /* 0x000000040b0b7c36 */ /* 0x000fe40008000000 */
[----:B------:R-:W-:-:S04]  /*9b30*/  IMAD.MOV.U32 R10, RZ, RZ, RZ ;  /* 0x000000ffff0a7224 */ /* 0x000fc800078e00ff */
[----:B------:R-:W-:-:S05]  /*9b40*/  IMAD.HI.U32 R10, R11, UR31, R10 ;  /* 0x0000001f0b0a7c27 */ /* 0x000fca000f8e000a */
[----:B------:R-:W-:-:S04]  /*9b50*/  SHF.R.U32.HI R50, RZ, UR76, R10 ;  /* 0x0000004cff327c19 */ /* 0x000fc8000801160a */
[----:B------:R-:W-:-:S05]  /*9b60*/  IADD3 R10, PT, PT, -R50, RZ, RZ ;  /* 0x000000ff320a7210 */ /* 0x000fca0007ffe1ff */
[----:B------:R-:W-:-:S04]  /*9b70*/  IMAD R10, R10, UR30, R11 ;  /* 0x0000001e0a0a7c24 */ /* 0x000fc8000f8e020b */
[----:B------:R-:W-:Y:S01]  /*9b80*/  IMAD R10, R10, UR5, RZ ;  /* 0x000000050a0a7c24 */ /* 0x000fe2000f8e02ff */
[----:B0-----:R-:W-:Y:S06]  /*9b90*/  @!P0 BRA `(.L_x_1540) ;  /* 0x0000000c00688947 */ /* 0x001fec0003800000 */
        /* <DEDUP_REMOVED lines=218> */
.L_x_1540:
[----:B------:R-:W-:-:S04]  /*a940*/  LOP3.LUT R11, R10, 0xffffffc0, RZ, 0xc0, !PT ;  /* 0xffffffc00a0b7812 */ /* 0x000fc800078ec0ff */
[----:B------:R-:W-:-:S05]  /*a950*/  IADD3 R10, P0, PT, R90, R11, RZ ;  /* 0x0000000b5a0a7210 */ /* 0x000fca0007f1e0ff */
[----:B------:R-:W-:-:S05]  /*a960*/  IMAD.X R11, RZ, RZ, R91, P0 ;  /* 0x000000ffff0b7224 */ /* 0x000fca00000e065b */
[----:B------:R1:W5:Y:S04]  /*a970*/  LDG.E.ENL2.256 R56, R60, desc[UR36][R10.64] ;  /* 0xfe0000240a3c797e */ /* 0x0003680008121938 */
[----:B------:R1:W5:Y:S02]  /*a980*/  LDG.E.ENL2.256 R48, R52, desc[UR36][R10.64+0x20] ;  /* 0xfe0001240a34797e */ /* 0x0003640008121930 */
.L_x_1536:
[----:B------:R-:W-:Y:S01]  /*a990*/  LOP3.LUT P4, RZ, R0, 0xff, RZ, 0xc0, !PT ;  /* 0x000000ff00ff7812 */ /* 0x000fe2000788c0ff */
[----:B------:R-:W2:Y:S01]  /*a9a0*/  LDCU UR5, c[0x0][0x388] ;  /* 0x00007100ff0577ac */ /* 0x000ea20008000800 */
[----:B------:R-:W-:Y:S02]  /*a9b0*/  PLOP3.LUT P6, PT, PT, PT, PT, 0x80, 0x8 ;  /* 0x000000000008781c */ /* 0x000fe40003fcf070 */
[----:B------:R-:W-:Y:S02]  /*a9c0*/  LOP3.LUT P0, RZ, R3, 0xff, RZ, 0xc0, !PT ;  /* 0x000000ff03ff7812 */ /* 0x000fe4000780c0ff */
[----:B------:R-:W-:-:S07]  /*a9d0*/  LOP3.LUT P2, RZ, R4, 0xff, RZ, 0xc0, !PT ;  /* 0x000000ff04ff7812 */ /* 0x000fce000784c0ff */
[----:B-----5:R-:W3:-:S15]  /*a9e0*/  @!P4 DSETP.NEU.AND P5, PT, R46, RZ, PT ;  /* 0x000000ff2e00c22a */ /* 0x020ede0003fad000 */
[----:B------:R-:W-:-:S15]  /*a9f0*/  NOP ;  /* 0x0000000000007918 */ /* 0x000fde0000000000 */
[----:B------:R-:W-:-:S15]  /*aa00*/  NOP ;  /* 0x0000000000007918 */ /* 0x000fde0000000000 */
[----:B------:R-:W-:-:S15]  /*aa10*/  NOP ;  /* 0x0000000000007918 */ /* 0x000fde0000000000 */
[----:B------:R-:W-:-:S04]  /*aa20*/  NOP ;  /* 0x0000000000007918 */ /* 0x000fc80000000000 */
[----:B---3--:R-:W3:Y:S01]  /*aa30*/  @!P4 DSETP.NEU.OR P6, PT, R44, RZ, P5 ;  /* 0x000000ff2c00c22a */ /* 0x008ee20002fcd400 */
[----:B------:R-:W-:Y:S02]  /*aa40*/  PLOP3.LUT P4, PT, PT, PT, PT, 0x80, 0x8 ;  /* 0x000000000008781c */ /* 0x000fe40003f8f070 */
[----:B---3--:R-:W-:Y:S02]  /*aa50*/  P2R R0, PR, RZ, 0x40 ;  /* 0x00000040ff007803 */ /* 0x008fe40000000000 */
[----:B------:R-:W-:-:S15]  /*aa60*/  PLOP3.LUT P6, PT, PT, PT, PT, 0x80, 0x8 ;  /* 0x000000000008781c */ /* 0x000fde0003fcf070 */
[----:B------:R-:W-:-:S15]  /*aa70*/  NOP ;  /* 0x0000000000007918 */ /* 0x000fde0000000000 */
[----:B------:R-:W-:-:S15]  /*aa80*/  NOP ;  /* 0x0000000000007918 */ /* 0x000fde0000000000 */
[----:B------:R-:W-:-:S14]  /*aa90*/  NOP ;  /* 0x0000000000007918 */ /* 0x000fdc0000000000 */
[----:B------:R-:W3:-:S15]  /*aaa0*/  @!P0 DSETP.NEU.AND P1, PT, R42, RZ, PT ;  /* 0x000000ff2a00822a */ /* 0x000ede0003f2d000 */
[----:B------:R-:W-:-:S15]  /*aab0*/  NOP ;  /* 0x0000000000007918 */ /* 0x000fde0000000000 */
[----:B------:R-:W-:-:S15]  /*aac0*/  NOP ;  /* 0x0000000000007918 */ /* 0x000fde0000000000 */
[----:B------:R-:W-:-:S15]  /*aad0*/  NOP ;  /* 0x0000000000007918 */ /* 0x000fde0000000000 */
[----:B------:R-:W-:-:S04]  /*aae0*/  NOP ;  /* 0x0000000000007918 */ /* 0x000fc80000000000 */
[----:B------:R-:W-:-:S15]  /*aaf0*/  @!P2 DSETP.NEU.AND P3, PT, R38, RZ, PT ;  /* 0x000000ff2600a22a */ /* 0x000fde0003f6d000 */
[----:B------:R-:W-:-:S15]  /*ab00*/  NOP ;  /* 0x0000000000007918 */ /* 0x000fde0000000000 */
[----:B------:R-:W-:-:S15]  /*ab10*/  NOP ;  /* 0x0000000000007918 */ /* 0x000fde0000000000 */
[----:B------:R-:W-:-:S15]  /*ab20*/  NOP ;  /* 0x0000000000007918 */ /* 0x000fde0000000000 */
[----:B------:R-:W-:-:S04]  /*ab30*/  NOP ;  /* 0x0000000000007918 */ /* 0x000fc80000000000 */
[----:B---3--:R-:W3:Y:S01]  /*ab40*/  @!P0 DSETP.NEU.OR P6, PT, R40, RZ, P1 ;  /* 0x000000ff2800822a */ /* 0x008ee20000fcd400 */
[----:B------:R-:W-:Y:S02]  /*ab50*/  LOP3.LUT P0, RZ, R5, 0xff, RZ, 0xc0, !PT ;  /* 0x000000ff05ff7812 */ /* 0x000fe4000780c0ff */
[----:B---3--:R-:W-:-:S15]  /*ab60*/  P2R R3, PR, RZ, 0x40 ;  /* 0x00000040ff037803 */ /* 0x008fde0000000000 */
[----:B------:R-:W-:-:S15]  /*ab70*/  NOP ;  /* 0x0000000000007918 */ /* 0x000fde0000000000 */
[----:B------:R-:W-:-:S15]  /*ab80*/  NOP ;  /* 0x0000000000007918 */ /* 0x000fde0000000000 */
[----:B------:R-:W-:-:S15]  /*ab90*/  NOP ;  /* 0x0000000000007918 */ /* 0x000fde0000000000 */
[----:B------:R-:W-:-:S01]  /*aba0*/  NOP ;  /* 0x0000000000007918 */ /* 0x000fc20000000000 */
[----:B------:R-:W3:Y:S01]  /*abb0*/  @!P2 DSETP.NEU.OR P4, PT, R36, RZ, P3 ;  /* 0x000000ff2400a22a */ /* 0x000ee20001f8d400 */
        /* <DEDUP_REMOVED lines=18> */
[----:B------:R-:W3:-:S15]  /*ace0*/  @!P0 DSETP.NEU.AND P1, PT, R30, RZ, PT ;  /* 0x000000ff1e00822a */ /* 0x000ede0003f2d000 */
[----:B------:R-:W-:-:S15]  /*acf0*/  NOP ;  /* 0x0000000000007918 */ /* 0x000fde0000000000 */
[----:B------:R-:W-:-:S15]  /*ad00*/  NOP ;  /* 0x0000000000007918 */ /* 0x000fde0000000000 */
[----:B------:R-:W-:-:S15]  /*ad10*/  NOP ;  /* 0x0000000000007918 */ /* 0x000fde0000000000 */
[----:B------:R-:W-:-:S04]  /*ad20*/  NOP ;  /* 0x0000000000007918 */ /* 0x000fc80000000000 */
[----:B---3--:R-:W3:Y:S01]  /*ad30*/  @!P0 DSETP.NEU.OR P2, PT, R28, RZ, P1 ;  /* 0x000000ff1c00822a */ /* 0x008ee20000f4d400 */
[----:B------:R-:W-:Y:S02]  /*ad40*/  LOP3.LUT P0, RZ, R6, 0xff, RZ, 0xc0, !PT ;  /* 0x000000ff06ff7812 */ /* 0x000fe4000780c0ff */
        /* <DEDUP_REMOVED lines=46> */
[----:B---3--:R-:W1:Y:S01]  /*b030*/  @!P0 DSETP.NEU.OR P2, PT, R76, RZ, P1 ;  /* 0x000000ff4c00822a */ /* 0x008e620000f4d400 */
[----:B------:R-:W-:Y:S02]  /*b040*/  LOP3.LUT P0, RZ, R80, 0xff, RZ, 0xc0, !PT ;  /* 0x000000ff50ff7812 */ /* 0x000fe4000780c0ff */
[----:B-1----:R-:W-:Y:S02]  /*b050*/  P2R R10, PR, RZ, 0x4 ;  /* 0x00000004ff0a7803 */ /* 0x002fe40000000000 */
        /* <DEDUP_REMOVED lines=42> */
[----:B------:R-:W-:-:S05]  /*b300*/  P2R R0, PR, RZ, 0x1 ;  /* 0x00000001ff007803 */ /* 0x000fca0000000000 */
        /* <DEDUP_REMOVED lines=58> */
[----:B-1----:R-:W-:Y:S02]  /*b6b0*/  SEL R86, RZ, 0x1, !P5 ;  /* 0x00000001ff567807 */ /* 0x002fe40006800000 */
[----:B------:R-:W-:-:S02]  /*b6c0*/  SEL R3, RZ, 0x1, !P0 ;  /* 0x00000001ff037807 */ /* 0x000fc40004000000 */
        /* <DEDUP_REMOVED lines=11> */
[----:B0-----:R-:W-:-:S03]  /*b780*/  IMAD.U32 R10, RZ, RZ, UR4 ;  /* 0x00000004ff0a7e24 */ /* 0x001fc6000f8e00ff */
[----:B------:R-:W-:Y:S02]  /*b790*/  SEL R8, RZ, 0x1, !P0 ;  /* 0x00000001ff087807 */ /* 0x000fe40004000000 */
[C---:B------:R-:W-:Y:S02]  /*b7a0*/  LEA R87, R10.reuse, R87, 0x2 ;  /* 0x000000570a577211 */ /* 0x040fe400078e10ff */
[----:B------:R-:W-:Y:S01]  /*b7b0*/  ISETP.NE.AND P0, PT, R11, RZ, PT ;  /* 0x000000ff0b00720c */ /* 0x000fe20003f05270 */
[----:B--2---:R-:W-:Y:S02]  /*b7c0*/  IMAD.U32 R11, RZ, RZ, UR5 ;  /* 0x00000005ff0b7e24 */ /* 0x004fe4000f8e00ff */
[----:B------:R-:W-:Y:S01]  /*b7d0*/  IMAD R82, R10, 0x3, R87 ;  /* 0x000000030a527824 */ /* 0x000fe200078e0257 */
[----:B------:R-:W-:Y:S02]  /*b7e0*/  SEL R18, RZ, 0x1, !P0 ;  /* 0x00000001ff127807 */ /* 0x000fe40004000000 */
[----:B------:R-:W-:-:S02]  /*b7f0*/  ISETP.NE.AND P0, PT, R80, RZ, PT ;  /* 0x000000ff5000720c */ /* 0x000fc40003f05270 */
[----:B------:R-:W-:Y:S02]  /*b800*/  SEL R80, RZ, 0x1, !P6 ;  /* 0x00000001ff507807 */ /* 0x000fe40007000000 */
[----:B------:R-:W-:Y:S02]  /*b810*/  ISETP.GE.U32.AND P6, PT, R82, R11, PT ;  /* 0x0000000b5200720c */ /* 0x000fe40003fc6070 */
[----:B------:R-:W-:Y:S02]  /*b820*/  SEL R81, RZ, 0x1, !P0 ;  /* 0x00000001ff517807 */ /* 0x000fe40004000000 */
[----:B------:R-:W-:-:S09]  /*b830*/  SEL R82, RZ, 0x1, !P1 ;  /* 0x00000001ff527807 */ /* 0x000fd20004800000 */
[----:B------:R-:W-:Y:S05]  /*b840*/  @!P6 BRA `(.L_x_1541) ;  /* 0xffffffb0001ce947 */ /* 0x000fea000383ffff */
.L_x_1534:
[----:B------:R-:W-:Y:S05]  /*b850*/  BSYNC.RECONVERGENT B0 ;  /* 0x0000000000007941 */ /* 0x000fea0003800200 */
.L_x_1533:
        /* <DEDUP_REMOVED lines=284> */
.L_x_1545:
[----:B------:R-:W-:Y:S01]  /*ca20*/  SHF.R.U32.HI R32, RZ, 0x6, R32 ;  /* 0x00000006ff207819 */ /* 0x000fe20000011620 */
[----:B------:R-:W-:-:S07]  /*ca30*/  IMAD.MOV.U32 R33, RZ, RZ, RZ ;  /* 0x000000ffff217224 */ /* 0x000fce00078e00ff */
.L_x_1544:
[----:B------:R-:W-:-:S04]  /*ca40*/  LEA R96, P1, R32, R90, 0x6 ;  /* 0x0000005a20607211 */ /* 0x000fc800078230ff */
[----:B------:R-:W-:-:S05]  /*ca50*/  LEA.HI.X R97, R32, R91, R33, 0x6, P1 ;  /* 0x0000005b20617211 */ /* 0x000fca00008f3421 */
[----:B------:R0:W5:Y:S04]  /*ca60*/  LDG.E.ENL2.256 R40, R44, desc[UR36][R96.64] ;  /* 0xfe000024602c797e */ /* 0x0001680008121928 */
[----:B------:R0:W5:Y:S01]  /*ca70*/  LDG.E.ENL2.256 R32, R36, desc[UR36][R96.64+0x20] ;  /* 0xfe0001246024797e */ /* 0x0001620008121920 */
[----:B------:R-:W-:-:S05]  /*ca80*/  IMAD.IADD R93, R87, 0x1, R10 ;  /* 0x00000001575d7824 */ /* 0x000fca00078e020a */
[----:B------:R-:W-:-:S13]  /*ca90*/  ISETP.GE.U32.AND P1, PT, R93, R11, PT ;  /* 0x0000000b5d00720c */ /* 0x000fda0003f26070 */
[----:B0-----:R-:W-:Y:S05]  /*caa0*/  @P1 BRA `(.L_x_1543) ;  /* 0x0000003400441947 */ /* 0x001fea0003800000 */
        /* <DEDUP_REMOVED lines=275> */
.L_x_1547:
[----:B------:R-:W-:Y:S01]  /*dbe0*/  SHF.R.U32.HI R12, RZ, 0x6, R12 ;  /* 0x00000006ff0c7819 */ /* 0x000fe2000001160c */
[----:B------:R-:W-:-:S07]  /*dbf0*/  IMAD.MOV.U32 R13, RZ, RZ, RZ ;  /* 0x000000ffff0d7224 */ /* 0x000fce00078e00ff */
.L_x_1546:
[----:B------:R-:W-:-:S04]  /*dc00*/  LEA R96, P1, R12, R90, 0x6 ;  /* 0x0000005a0c607211 */ /* 0x000fc800078230ff */
[----:B------:R-:W-:-:S05]  /*dc10*/  LEA.HI.X R97, R12, R91, R13, 0x6, P1 ;  /* 0x0000005b0c617211 */ /* 0x000fca00008f340d */
[----:B------:R0:W5:Y:S04]  /*dc20*/  LDG.E.ENL2.256 R24, R28, desc[UR36][R96.64] ;  /* 0xfe000024601c797e */ /* 0x0001680008121918 */
[----:B------:R0:W5:Y:S01]  /*dc30*/  LDG.E.ENL2.256 R12, R20, desc[UR36][R96.64+0x20] ;  /* 0xfe0001246014797e */ /* 0x000162000812190c */
[----:B------:R-:W-:-:S04]  /*dc40*/  IADD3 R93, PT, PT, R93, R10, RZ ;  /* 0x0000000a5d5d7210 */ /* 0x000fc80007ffe0ff */
[----:B------:R-:W-:-:S13]  /*dc50*/  ISETP.GE.U32.AND P1, PT, R93, R11, PT ;  /* 0x0000000b5d00720c */ /* 0x000fda0003f26070 */
[----:B0-----:R-:W-:Y:S05]  /*dc60*/  @P1 BRA `(.L_x_1543) ;  /* 0x0000002000d41947 */ /* 0x001fea0003800000 */
        /* <DEDUP_REMOVED lines=275> */
.L_x_1549:
[----:B------:R-:W-:Y:S02]  /*eda0*/  SHF.R.U32.HI R64, RZ, 0x6, R64 ;  /* 0x00000006ff407819 */ /* 0x000fe40000011640 */
[----:B------:R-:W-:-:S07]  /*edb0*/  MOV R65, RZ ;  /* 0x000000ff00417202 */ /* 0x000fce0000000f00 */
.L_x_1548:
        /* <DEDUP_REMOVED lines=282> */
.L_x_1551:
[----:B------:R-:W-:Y:S01]  /*ff60*/  SHF.R.U32.HI R48, RZ, 0x6, R48 ;  /* 0x00000006ff307819 */ /* 0x000fe20000011630 */
[----:B------:R-:W-:-:S07]  /*ff70*/  IMAD.MOV.U32 R49, RZ, RZ, RZ ;  /* 0x000000ffff317224 */ /* 0x000fce00078e00ff */
.L_x_1550:
[----:B------:R-:W-:-:S04]  /*ff80*/  LEA R90, P0, R48, R90, 0x6 ;  /* 0x0000005a305a7211 */ /* 0x000fc800078030ff */
[----:B------:R-:W-:-:S05]  /*ff90*/  LEA.HI.X R91, R48, R91, R49, 0x6, P0 ;  /* 0x0000005b305b7211 */ /* 0x000fca00000f3431 */
[----:B------:R0:W5:Y:S04]  /*ffa0*/  LDG.E.ENL2.256 R56, R60, desc[UR36][R90.64] ;  /* 0xfe0000245a3c797e */ /* 0x0001680008121938 */
[----:B------:R0:W5:Y:S02]  /*ffb0*/  LDG.E.ENL2.256 R48, R52, desc[UR36][R90.64+0x20] ;  /* 0xfe0001245a34797e */ /* 0x0001640008121930 */
.L_x_1543:
[----:B------:R-:W-:Y:S05]  /*ffc0*/  BSYNC.RECONVERGENT B0 ;  /* 0x0000000000007941 */ /* 0x000fea0003800200 */
.L_x_1542:
[----:B------:R-:W-:Y:S01]  /*ffd0*/  ISETP.GE.U32.AND P0, PT, R87, R11, PT ;  /* 0x0000000b5700720c */ /* 0x000fe20003f06070 */
[----:B------:R-:W-:-:S12]  /*ffe0*/  BSSY.RECONVERGENT B0, `(.L_x_1552) ;  /* 0x00000c6000007945 */ /* 0x000fd80003800200 */
[----:B------:R-:W-:Y:S05]  /*fff0*/  @P0 BRA `(.L_x_1553) ;  /* 0x0000000c00100947 */ /* 0x000fea0003800000 */
[----:B------:R-:W-:Y:S01]  /*10000*/  LOP3.LUT P1, RZ, R0, 0xff, RZ, 0xc0, !PT ;  /* 0x000000ff00ff7812 */ /* 0x000fe2000782c0ff */
[----:B------:R-:W-:Y:S01]  /*10010*/  IMAD.IADD R87, R87, 0x1, R10 ;  /* 0x0000000157577824 */ /* 0x000fe200078e020a */
        /* <DEDUP_REMOVED lines=88> */
[----:B------:R1:W2:Y:S02]  /*105a0*/  @!P4 DSETP.NEU.AND P5, PT, R14, RZ, PT ;  /* 0x000000ff0e00c22a */ /* 0x0002a40003fad000 */
[----:B-1----:R-:W-:-:S15]  /*105b0*/  IADD3 R14, PT, PT, R87, R10, RZ ;  /* 0x0000000a570e7210 */ /* 0x002fde0007ffe0ff */
[----:B------:R-:W-:-:S15]  /*105c0*/  NOP ;  /* 0x0000000000007918 */ /* 0x000fde0000000000 */
[----:B------:R-:W-:-:S15]  /*105d0*/  NOP ;  /* 0x0000000000007918 */ /* 0x000fde0000000000 */
[----:B------:R-:W-:-:S15]  /*105e0*/  NOP ;  /* 0x0000000000007918 */ /* 0x000fde0000000000 */
[----:B------:R-:W-:-:S02]  /*105f0*/  NOP ;  /* 0x0000000000007918 */ /* 0x000fc40000000000 */
[----:B--2---:R-:W1:Y:S01]  /*10600*/  @!P4 DSETP.NEU.OR P3, PT, R12, RZ, P5 ;  /* 0x000000ff0c00c22a */ /* 0x004e620002f6d400 */
        /* <DEDUP_REMOVED lines=99> */
.L_x_1553:
[----:B------:R-:W-:Y:S05]  /*10c40*/  BSYNC.RECONVERGENT B0 ;  /* 0x0000000000007941 */ /* 0x000fea0003800200 */
.L_x_1552:
        /* <DEDUP_REMOVED lines=8> */
.L_x_1516:
[----:B------:R-:W-:Y:S02]  /*10cd0*/  SEL R18, RZ, 0x1, !P3 ;  /* 0x00000001ff127807 */ /* 0x000fe40005800000 */
[----:B-----5:R-:W-:Y:S02]  /*10ce0*/  SEL R22, RZ, 0x1, !P2 ;  /* 0x00000001ff167807 */ /* 0x020fe40005000000 */
[----:B------:R-:W-:Y:S02]  /*10cf0*/  SEL R23, RZ, 0x1, !P1 ;  /* 0x00000001ff177807 */ /* 0x000fe40004800000 */
[----:B------:R-:W-:-:S07]  /*10d00*/  SEL R24, RZ, 0x1, !P0 ;  /* 0x00000001ff187807 */ /* 0x000fce0004000000 */
.L_x_1501:
[----:B------:R-:W-:Y:S05]  /*10d10*/  BSYNC.RECONVERGENT B6 ;  /* 0x0000000000067941 */ /* 0x000fea0003800200 */
.L_x_1500:
[----:B------:R-:W1:Y:S02]  /*10d20*/  LDCU UR4, c[0x0][0x3a0] ;  /* 0x00007400ff0477ac */ /* 0x000e640008000800 */
[----:B-1----:R-:W-:-:S09]  /*10d30*/  UISETP.NE.AND UP0, UPT, UR4, URZ, UPT ;  /* 0x000000ff0400728c */ /* 0x002fd2000bf05270 */
[----:B------:R-:W-:Y:S05]  /*10d40*/  BRA.U !UP0, `(.L_x_1554) ;  /* 0x0000000108cc7547 */ /* 0x000fea000b800000 */
[----:B------:R-:W1:Y:S01]  /*10d50*/  S2R R8, SR_CgaCtaId ;  /* 0x0000000000087919 */ /* 0x000e620000008800 */
[----:B------:R-:W2:Y:S01]  /*10d60*/  LDC R10, c[0x0][0x360] ;  /* 0x0000d800ff0a7b82 */ /* 0x000ea20000000800 */
        /* <DEDUP_REMOVED lines=10> */
[----:B--2---:R-:W-:Y:S01]  /*10e10*/  IMAD R0, R16, R10, R19 ;  /* 0x0000000a10007224 */ /* 0x004fe200078e0213 */
[----:B-1----:R-:W-:Y:S02]  /*10e20*/  LEA R3, R8, R3, 0x18 ;  /* 0x0000000308037211 */ /* 0x002fe400078ec0ff */
[----:B---3--:R-:W-:Y:S02]  /*10e30*/  ISETP.GE.U32.AND P0, PT, R11, 0x2, PT ;  /* 0x000000020b00780c */ /* 0x008fe40003f06070 */
[----:B------:R-:W-:-:S05]  /*10e40*/  LEA R0, R0, R3, 0x2 ;  /* 0x0000000300007211 */ /* 0x000fca00078e10ff */
[----:B------:R1:W-:Y:S06]  /*10e50*/  STS [R0], R7 ;  /* 0x0000000700007388 */ /* 0x0003ec0000000800 */
[----:B------:R-:W-:Y:S05]  /*10e60*/  @!P0 BRA `(.L_x_1554) ;  /* 0x0000000000848947 */ /* 0x000fea0003800000 */
[----:B------:R-:W-:-:S07]  /*10e70*/  IMAD.MOV.U32 R4, RZ, RZ, R11 ;  /* 0x000000ffff047224 */ /* 0x000fce00078e000b */
.L_x_1557:
        /* <DEDUP_REMOVED lines=9> */
[----:B------:R-:W-:-:S05]  /*10f10*/  IMAD R4, R6, R10, R19 ;  /* 0x0000000a06047224 */ /* 0x000fca00078e0213 */
[----:B------:R-:W-:-:S06]  /*10f20*/  LEA R4, R4, R3, 0x2 ;  /* 0x0000000304047211 */ /* 0x000fcc00078e10ff */
[----:B------:R-:W2:Y:S02]  /*10f30*/  LDS R4, [R4] ;  /* 0x0000000004047984 */ /* 0x000ea40000000800 */
[C---:B--2---:R-:W-:Y:S02]  /*10f40*/  PRMT R5, R4.reuse, 0x7770, RZ ;  /* 0x0000777004057816 */ /* 0x044fe400000000ff */
[C---:B-1----:R-:W-:Y:S02]  /*10f50*/  PRMT R7, R4.reuse, 0x7772, RZ ;  /* 0x0000777204077816 */ /* 0x042fe400000000ff */
        /* <DEDUP_REMOVED lines=15> */
.L_x_1556:
[----:B------:R-:W-:Y:S05]  /*11050*/  BSYNC.RECONVERGENT B0 ;  /* 0x0000000000007941 */ /* 0x000fea0003800200 */
.L_x_1555:
[----:B------:R-:W-:Y:S01]  /*11060*/  IMAD.MOV.U32 R4, RZ, RZ, R13 ;  /* 0x000000ffff047224 */ /* 0x000fe200078e000d */
[----:B------:R-:W-:Y:S06]  /*11070*/  @P4 BRA `(.L_x_1557) ;  /* 0xfffffffc00804947 */ /* 0x000fec000383ffff */
.L_x_1554:
        /* <DEDUP_REMOVED lines=20> */
[----:B------:R-:W-:Y:S02]  /*111c0*/  LEA R3, R0, UR4, 0x2 ;  /* 0x0000000400037c11 */ /* 0x000fe4000f8e10ff */
[----:B------:R-:W-:-:S03]  /*111d0*/  MOV R0, 0x20 ;  /* 0x0000002000007802 */ /* 0x000fc60000000f00 */
[----:B------:R1:W-:Y:S01]  /*111e0*/  STS [R3], R4 ;  /* 0x0000000403007388 */ /* 0x0003e20000000800 */
[----:B------:R-:W-:Y:S05]  /*111f0*/  @!P0 BRA `(.L_x_1559) ;  /* 0x0000000000808947 */ /* 0x000fea0003800000 */
[----:B-1----:R-:W-:-:S07]  /*11200*/  IMAD.MOV.U32 R4, RZ, RZ, R8 ;  /* 0x000000ffff047224 */ /* 0x002fce00078e0008 */
.L_x_1562:
        /* <DEDUP_REMOVED lines=28> */
.L_x_1561:
[----:B------:R-:W-:Y:S05]  /*113d0*/  BSYNC.RECONVERGENT B0 ;  /* 0x0000000000007941 */ /* 0x000fea0003800200 */
.L_x_1560:
[----:B-1----:R-:W-:Y:S01]  /*113e0*/  IMAD.MOV.U32 R4, RZ, RZ, R10 ;  /* 0x000000ffff047224 */ /* 0x002fe200078e000a */
[----:B------:R-:W-:Y:S06]  /*113f0*/  @P4 BRA `(.L_x_1562) ;  /* 0xfffffffc00844947 */ /* 0x000fec000383ffff */
.L_x_1559:
[----:B------:R-:W-:Y:S01]  /*11400*/  ISETP.GE.U32.AND P0, PT, R0, 0x2, PT ;  /* 0x000000020000780c */ /* 0x000fe20003f06070 */
[----:B------:R-:W-:Y:S05]  /*11410*/  WARPSYNC.ALL ;  /* 0x0000000000007948 */ /* 0x000fea0003800000 */
[----:B------:R-:W-:Y:S07]  /*11420*/  BAR.SYNC.DEFER_BLOCKING 0x0 ;  /* 0x0000000000007b1d */ /* 0x000fee0000010000 */
[----:B------:R-:W-:Y:S05]  /*11430*/  @!P0 BRA `(.L_x_1558) ;  /* 0x0000000000748947 */ /* 0x000fea0003800000 */
[----:B-1----:R-:W-:-:S07]  /*11440*/  IMAD.MOV.U32 R3, RZ, RZ, 0x1 ;  /* 0x00000001ff037424 */ /* 0x002fce00078e00ff */
.L_x_1563:
        /* <DEDUP_REMOVED lines=19> */
[----:B------:R-:W-:Y:S02]  /*11580*/  ISETP.GE.AND P4, PT, R3, R0, PT ;  /* 0x000000000300720c */ /* 0x000fe40003f86270 */
        /* <DEDUP_REMOVED lines=8> */
.L_x_1558:
[----:B------:R-:W3:Y:S01]  /*11610*/  LDCU UR6, c[0x0][0x558] ;  /* 0x0000ab00ff0677ac */ /* 0x000ee20008000800 */
[----:B------:R-:W-:Y:S01]  /*11620*/  IMAD.MOV.U32 R25, RZ, RZ, RZ ;  /* 0x000000ffff197224 */ /* 0x000fe200078e00ff */
[----:B---3--:R-:W-:-:S04]  /*11630*/  UIADD3 UR5, UPT, UPT, UR6, -0x1, URZ ;  /* 0xffffffff06057890 */ /* 0x008fc8000fffe0ff */
[----:B------:R-:W-:-:S04]  /*11640*/  UISETP.LT.U32.AND UP0, UPT, UR5, 0x18, UPT ;  /* 0x000000180500788c */ /* 0x000fc8000bf01070 */
[----:B------:R-:W-:Y:S02]  /*11650*/  USEL UR4, UR5, 0x18, UP0 ;  /* 0x0000001805047887 */ /* 0x000fe40008000000 */
[----:B------:R-:W-:Y:S02]  /*11660*/  UISETP.NE.AND UP0, UPT, UR6, URZ, UPT ;  /* 0x000000ff0600728c */ /* 0x000fe4000bf05270 */
[----:B------:R-:W-:-:S07]  /*11670*/  UIADD3 UR4, UPT, UPT, UR4, 0x1, URZ ;  /* 0x0000000104047890 */ /* 0x000fce000fffe0ff */
[----:B------:R-:W-:Y:S05]  /*11680*/  BRA.U !UP0, `(.L_x_1564) ;  /* 0x0000001108487547 */ /* 0x000fea000b800000 */
[----:B------:R-:W3:Y:S01]  /*11690*/  LDCU.64 UR8, c[0x0][0x560] ;  /* 0x0000ac00ff0877ac */ /* 0x000ee20008000a00 */
[----:B-1----:R-:W-:Y:S02]  /*116a0*/  HFMA2 R4, -RZ, RZ, 0, 0 ;  /* 0x00000000ff047431 */ /* 0x002fe400000001ff */
[----:B------:R-:W-:Y:S01]  /*116b0*/  IMAD.MOV.U32 R5, RZ, RZ, R89 ;  /* 0x000000ffff057224 */ /* 0x000fe200078e0059 */
[----:B------:R-:W1:Y:S01]  /*116c0*/  LDCU UR7, c[0x0][0x55c] ;  /* 0x0000ab80ff0777ac */ /* 0x000e620008000800 */
[----:B------:R-:W4:Y:S01]  /*116d0*/  LDCU UR6, c[0x0][0x688] ;  /* 0x0000d100ff0677ac */ /* 0x000f220008000800 */
[----:B------:R-:W-:Y:S01]  /*116e0*/  UISETP.NE.AND UP1, UPT, UR5, URZ, UPT ;  /* 0x000000ff0500728c */ /* 0x000fe2000bf25270 */
[----:B---3--:R-:W-:-:S05]  /*116f0*/  IMAD.HI.U32 R4, R89, UR8, R4 ;  /* 0x0000000859047c27 */ /* 0x008fca000f8e0004 */
[----:B------:R-:W-:-:S05]  /*11700*/  SHF.R.U32.HI R5, RZ, UR9, R4 ;  /* 0x00000009ff057c19 */ /* 0x000fca0008011604 */
[----:B------:R-:W-:-:S04]  /*11710*/  IMAD.MOV R3, RZ, RZ, -R5 ;  /* 0x000000ffff037224 */ /* 0x000fc800078e0a05 */
[----:B-1----:R-:W-:-:S04]  /*11720*/  IMAD R3, R3, UR7, R89 ;  /* 0x0000000703037c24 */ /* 0x002fc8000f8e0259 */
[----:B----4-:R-:W-:Y:S01]  /*11730*/  IMAD R25, R3, UR6, RZ ;  /* 0x0000000603197c24 */ /* 0x010fe2000f8e02ff */
        /* <DEDUP_REMOVED lines=263> */
.L_x_1564:
[----:B------:R-:W-:Y:S01]  /*127b0*/  MOV R26, RZ ;  /* 0x000000ff001a7202 */ /* 0x000fe20000000f00 */
[----:B------:R-:W-:Y:S06]  /*127c0*/  BRA.U !UP0, `(.L_x_1565) ;  /* 0x0000001108487547 */ /* 0x000fec000b800000 */
[----:B------:R-:W3:Y:S01]  /*127d0*/  LDCU.64 UR6, c[0x0][0x560] ;  /* 0x0000ac00ff0677ac */ /* 0x000ee20008000a00 */
[----:B------:R-:W-:Y:S02]  /*127e0*/  VIADD R5, R89, 0x1 ;  /* 0x0000000159057836 */ /* 0x000fe40000000000 */
[----:B-1----:R-:W-:Y:S01]  /*127f0*/  IMAD.MOV.U32 R4, RZ, RZ, RZ ;  /* 0x000000ffff047224 */ /* 0x002fe200078e00ff */
[----:B------:R-:W1:Y:S01]  /*12800*/  LDCU UR8, c[0x0][0x55c] ;  /* 0x0000ab80ff0877ac */ /* 0x000e620008000800 */
[----:B------:R-:W4:Y:S01]  /*12810*/  LDCU UR9, c[0x0][0x688] ;  /* 0x0000d100ff0977ac */ /* 0x000f220008000800 */
[----:B------:R-:W-:Y:S01]  /*12820*/  UISETP.NE.AND UP1, UPT, UR5, URZ, UPT ;  /* 0x000000ff0500728c */ /* 0x000fe2000bf25270 */
[----:B---3--:R-:W-:-:S05]  /*12830*/  IMAD.HI.U32 R6, R5, UR6, R4 ;  /* 0x0000000605067c27 */ /* 0x008fca000f8e0004 */
[----:B--2---:R-:W-:-:S04]  /*12840*/  SHF.R.U32.HI R7, RZ, UR7, R6 ;  /* 0x00000007ff077c19 */ /* 0x004fc80008011606 */
[----:B------:R-:W-:-:S05]  /*12850*/  IADD3 R4, PT, PT, -R7, RZ, RZ ;  /* 0x000000ff07047210 */ /* 0x000fca0007ffe1ff */
[----:B-1----:R-:W-:-:S04]  /*12860*/  IMAD R4, R4, UR8, R5 ;  /* 0x0000000804047c24 */ /* 0x002fc8000f8e0205 */
[----:B----4-:R-:W-:Y:S01]  /*12870*/  IMAD R26, R4, UR9, RZ ;  /* 0x00000009041a7c24 */ /* 0x010fe2000f8e02ff */
        /* <DEDUP_REMOVED lines=263> */
.L_x_1565:
[----:B------:R-:W-:Y:S01]  /*138f0*/  IMAD.MOV.U32 R27, RZ, RZ, RZ ;  /* 0x000000ffff1b7224 */ /* 0x000fe200078e00ff */
[----:B------:R-:W-:Y:S06]  /*13900*/  BRA.U !UP0, `(.L_x_1566) ;  /* 0x0000001108487547 */ /* 0x000fec000b800000 */
[----:B------:R-:W3:Y:S01]  /*13910*/  LDCU.64 UR6, c[0x0][0x560] ;  /* 0x0000ac00ff0677ac */ /* 0x000ee20008000a00 */
[----:B-1----:R-:W-:Y:S02]  /*13920*/  HFMA2 R4, -RZ, RZ, 0, 0 ;  /* 0x00000000ff047431 */ /* 0x002fe400000001ff */
[----:B------:R-:W-:Y:S01]  /*13930*/  VIADD R5, R89, 0x2 ;  /* 0x0000000259057836 */ /* 0x000fe20000000000 */
[----:B------:R-:W1:Y:S01]  /*13940*/  LDCU UR8, c[0x0][0x55c] ;  /* 0x0000ab80ff0877ac */ /* 0x000e620008000800 */
[----:B------:R-:W4:Y:S01]  /*13950*/  LDCU UR9, c[0x0][0x688] ;  /* 0x0000d100ff0977ac */ /* 0x000f220008000800 */
[----:B------:R-:W-:Y:S01]  /*13960*/  UISETP.NE.AND UP1, UPT, UR5, URZ, UPT ;  /* 0x000000ff0500728c */ /* 0x000fe2000bf25270 */
[----:B---3--:R-:W-:-:S05]  /*13970*/  IMAD.HI.U32 R6, R5, UR6, R4 ;  /* 0x0000000605067c27 */ /* 0x008fca000f8e0004 */
[----:B--2---:R-:W-:-:S05]  /*13980*/  SHF.R.U32.HI R7, RZ, UR7, R6 ;  /* 0x00000007ff077c19 */ /* 0x004fca0008011606 */
[----:B------:R-:W-:-:S04]  /*13990*/  IMAD.MOV R4, RZ, RZ, -R7 ;  /* 0x000000ffff047224 */ /* 0x000fc800078e0a07 */
        /* <DEDUP_REMOVED lines=265> */
.L_x_1566:
[----:B------:R-:W-:Y:S01]  /*14a30*/  IMAD.MOV.U32 R28, RZ, RZ, RZ ;  /* 0x000000ffff1c7224 */ /* 0x000fe200078e00ff */
[----:B------:R-:W-:Y:S06]  /*14a40*/  BRA.U !UP0, `(.L_x_1567) ;  /* 0x0000001108487547 */ /* 0x000fec000b800000 */
[----:B------:R-:W3:Y:S01]  /*14a50*/  LDCU.64 UR6, c[0x0][0x560] ;  /* 0x0000ac00ff0677ac */ /* 0x000ee20008000a00 */
[----:B------:R-:W-:Y:S01]  /*14a60*/  IADD3 R5, PT, PT, R89, 0x3, RZ ;  /* 0x0000000359057810 */ /* 0x000fe20007ffe0ff */
[----:B-1----:R-:W-:Y:S01]  /*14a70*/  IMAD.MOV.U32 R4, RZ, RZ, RZ ;  /* 0x000000ffff047224 */ /* 0x002fe200078e00ff */
        /* <DEDUP_REMOVED lines=271> */
.L_x_1567:
[----:B-12---:R-:W1:Y:S01]  /*15b70*/  LDC.64 R6, c[0x0][0x768] ;  /* 0x0001da00ff067b82 */ /* 0x006e620000000a00 */
        /* <DEDUP_REMOVED lines=9> */
[----:B------:R-:W1:Y:S01]  /*15c10*/  LDCU.64 UR6, c[0x0][0x3a8] ;  /* 0x00007500ff0677ac */ /* 0x000e620008000a00 */
[----:B------:R-:W-:Y:S01]  /*15c20*/  IMAD.MOV.U32 R25, RZ, RZ, RZ ;  /* 0x000000ffff197224 */ /* 0x000fe200078e00ff */
[----:B------:R-:W2:Y:S01]  /*15c30*/  LDCU UR8, c[0x0][0x394] ;  /* 0x00007280ff0877ac */ /* 0x000ea20008000800 */
[----:B-1----:R-:W-:-:S04]  /*15c40*/  IMAD R3, R19, UR6, RZ ;  /* 0x0000000613037c24 */ /* 0x002fc8000f8e02ff */
[----:B------:R-:W-:-:S04]  /*15c50*/  IMAD R0, R16, UR7, R3 ;  /* 0x0000000710007c24 */ /* 0x000fc8000f8e0203 */
[----:B--2---:R-:W-:-:S04]  /*15c60*/  IMAD R0, R17, UR8, R0 ;  /* 0x0000000811007c24 */ /* 0x004fc8000f8e0200 */
[----:B------:R-:W-:Y:S01]  /*15c70*/  IMAD.SHL.U32 R7, R0, 0x4, RZ ;  /* 0x0000000400077824 */ /* 0x000fe200078e00ff */
[----:B------:R-:W-:Y:S06]  /*15c80*/  BRA.U !UP0, `(.L_x_1569) ;  /* 0x0000001108447547 */ /* 0x000fec000b800000 */
        /* <DEDUP_REMOVED lines=273> */
.L_x_1569:
        /* <DEDUP_REMOVED lines=276> */
.L_x_1570:
        /* <DEDUP_REMOVED lines=276> */
.L_x_1571:
        /* <DEDUP_REMOVED lines=276> */
.L_x_1572:
        /* <DEDUP_REMOVED lines=26> */
.L_x_1574:
[----:B------:R-:W-:Y:S05]  /*1a300*/  BSYNC.RECONVERGENT B0 ;  /* 0x0000000000007941 */ /* 0x000fea0003800200 */
.L_x_1573:
        /* <DEDUP_REMOVED lines=35> */
.L_x_1576:
[----:B------:R-:W-:Y:S05]  /*1a540*/  BSYNC.RECONVERGENT B0 ;  /* 0x0000000000007941 */ /* 0x000fea0003800200 */
.L_x_1575:
        /* <DEDUP_REMOVED lines=23> */
[C---:B------:R-:W-:Y:S02]  /*1a6c0*/  PRMT R31, R33.reuse, 0x7610, R31 ;  /* 0x00007610211f7816 */ /* 0x040fe4000000001f */
[C---:B------:R-:W-:Y:S01]  /*1a6d0*/  PRMT R29, R33.reuse, 0x7610, R29 ;  /* 0x00007610211d7816 */ /* 0x040fe2000000001d */
[----:B------:R-:W3:Y:S01]  /*1a6e0*/  LDCU UR8, c[0x0][0x398] ;  /* 0x00007300ff0877ac */ /* 0x000ee20008000800 */
[----:B-1----:R-:W-:Y:S01]  /*1a6f0*/  PRMT R23, R33, 0x7610, R23 ;  /* 0x0000761021177816 */ /* 0x002fe20000000017 */
[----:B--2---:R-:W-:-:S05]  /*1a700*/  IMAD R0, R16, UR5, R19 ;  /* 0x0000000510007c24 */ /* 0x004fca000f8e0213 */
[----:B---3--:R-:W-:-:S13]  /*1a710*/  ISETP.GE.U32.AND P1, PT, R0, UR8, PT ;  /* 0x0000000800007c0c */ /* 0x008fda000bf26070 */
        /* <DEDUP_REMOVED lines=11> */
.L_x_1581:
[----:B------:R-:W1:Y:S01]  /*1a7d0*/  LDC.64 R2, c[0x0][0x770] ;  /* 0x0001dc00ff027b82 */ /* 0x000e620000000a00 */
[----:B------:R-:W-:-:S04]  /*1a7e0*/  IMAD.IADD R9, R17, 0x1, R0 ;  /* 0x0000000111097824 */ /* 0x000fc800078e0200 */
[----:B-1----:R-:W-:-:S05]  /*1a7f0*/  IMAD.WIDE.U32 R2, R9, 0x4, R2 ;  /* 0x0000000409027825 */ /* 0x002fca00078e0002 */
[----:B------:R-:W2:Y:S04]  /*1a800*/  LDG.E.U8 R10, desc[UR36][R2.64] ;  /* 0x00000024020a7981 */ /* 0x000ea8000c1e1100 */
[----:B------:R-:W3:Y:S04]  /*1a810*/  LDG.E.U8 R6, desc[UR36][R2.64+0x1] ;  /* 0x0000012402067981 */ /* 0x000ee8000c1e1100 */
[----:B------:R-:W4:Y:S04]  /*1a820*/  LDG.E.U8 R8, desc[UR36][R2.64+0x2] ;  /* 0x0000022402087981 */ /* 0x000f28000c1e1100 */
[----:B------:R-:W5:Y:S01]  /*1a830*/  LDG.E.U8 R9, desc[UR36][R2.64+0x3] ;  /* 0x0000032402097981 */ /* 0x000f62000c1e1100 */
[----:B------:R-:W-:-:S04]  /*1a840*/  IADD3 R0, PT, PT, R7, R0, RZ ;  /* 0x0000000007007210 */ /* 0x000fc80007ffe0ff */
[----:B------:R-:W-:Y:S02]  /*1a850*/  ISETP.GE.U32.AND P5, PT, R0, UR8, PT ;  /* 0x0000000800007c0c */ /* 0x000fe4000bfa6070 */
[----:B--2---:R-:W-:Y:S02]  /*1a860*/  ISETP.NE.OR P1, PT, R10, RZ, P1 ;  /* 0x000000ff0a00720c */ /* 0x004fe40000f25670 */
[----:B---3--:R-:W-:Y:S02]  /*1a870*/  ISETP.NE.OR P2, PT, R6, RZ, P2 ;  /* 0x000000ff0600720c */ /* 0x008fe40001745670 */
[----:B----4-:R-:W-:Y:S02]  /*1a880*/  ISETP.NE.OR P3, PT, R8, RZ, P3 ;  /* 0x000000ff0800720c */ /* 0x010fe40001f65670 */
[----:B-----5:R-:W-:-:S05]  /*1a890*/  ISETP.NE.OR P4, PT, R9, RZ, P4 ;  /* 0x000000ff0900720c */ /* 0x020fca0002785670 */
[----:B------:R-:W-:Y:S08]  /*1a8a0*/  @!P5 BRA `(.L_x_1581) ;  /* 0xfffffffc00c8d947 */ /* 0x000ff0000383ffff */
[----:B------:R-:W-:Y:S05]  /*1a8b0*/  BSYNC.RECONVERGENT B1 ;  /* 0x0000000000017941 */ /* 0x000fea0003800200 */
.L_x_1580:
[----:B------:R-:W-:Y:S02]  /*1a8c0*/  SEL R33, RZ, 0x1, !P1 ;  /* 0x00000001ff217807 */ /* 0x000fe40004800000 */
[----:B------:R-:W-:Y:S02]  /*1a8d0*/  SEL R31, RZ, 0x1, !P2 ;  /* 0x00000001ff1f7807 */ /* 0x000fe40005000000 */
[----:B------:R-:W-:Y:S02]  /*1a8e0*/  SEL R29, RZ, 0x1, !P3 ;  /* 0x00000001ff1d7807 */ /* 0x000fe40005800000 */
[----:B------:R-:W-:Y:S01]  /*1a8f0*/  SEL R23, RZ, 0x1, !P4 ;  /* 0x00000001ff177807 */ /* 0x000fe20006000000 */
[----:B------:R-:W-:Y:S06]  /*1a900*/  BRA `(.L_x_1579) ;  /* 0x0000000000947947 */ /* 0x000fec0003800000 */
.L_x_1578:
[----:B------:R-:W2:Y:S01]  /*1a910*/  LDCU UR7, c[0x0][0x398] ;  /* 0x00007300ff0777ac */ /* 0x000ea20008000800 */
[C---:B------:R-:W-:Y:S02]  /*1a920*/  PRMT R31, R33.reuse, 0x7610, R31 ;  /* 0x00007610211f7816 */ /* 0x040fe4000000001f */
[C---:B------:R-:W-:Y:S02]  /*1a930*/  PRMT R29, R33.reuse, 0x7610, R29 ;  /* 0x00007610211d7816 */ /* 0x040fe4000000001d */
[----:B-1----:R-:W-:Y:S02]  /*1a940*/  PRMT R23, R33, 0x7610, R23 ;  /* 0x0000761021177816 */ /* 0x002fe40000000017 */
        /* <DEDUP_REMOVED lines=14> */
.L_x_1583:
        /* <DEDUP_REMOVED lines=15> */
.L_x_1582:
[----:B------:R-:W-:Y:S02]  /*1ab20*/  SEL R33, RZ, 0x1, !P1 ;  /* 0x00000001ff217807 */ /* 0x000fe40004800000 */
[----:B------:R-:W-:Y:S02]  /*1ab30*/  SEL R31, RZ, 0x1, !P2 ;  /* 0x00000001ff1f7807 */ /* 0x000fe40005000000 */
[----:B------:R-:W-:Y:S02]  /*1ab40*/  SEL R29, RZ, 0x1, !P3 ;  /* 0x00000001ff1d7807 */ /* 0x000fe40005800000 */
[----:B------:R-:W-:-:S07]  /*1ab50*/  SEL R23, RZ, 0x1, !P4 ;  /* 0x00000001ff177807 */ /* 0x000fce0006000000 */
.L_x_1579:
[----:B------:R-:W-:Y:S05]  /*1ab60*/  BSYNC.RECONVERGENT B0 ;  /* 0x0000000000007941 */ /* 0x000fea0003800200 */
.L_x_1577:
        /* <DEDUP_REMOVED lines=17> */
.L_x_1587:
        /* <DEDUP_REMOVED lines=25> */
[----:B------:R-:W-:Y:S02]  /*1ae10*/  PRMT R3, R8, 0x5410, R3 ;  /* 0x0000541008037816 */ /* 0x000fe40000000003 */
[----:B------:R-:W-:-:S03]  /*1ae20*/  PRMT R23, R6, 0x7610, R23 ;  /* 0x0000761006177816 */ /* 0x000fc60000000017 */
[----:B------:R1:W-:Y:S04]  /*1ae30*/  STS [R0], R3 ;  /* 0x0000000300007388 */ /* 0x0003e80000000800 */
.L_x_1586:
[----:B------:R-:W-:Y:S05]  /*1ae40*/  BSYNC.RECONVERGENT B0 ;  /* 0x0000000000007941 */ /* 0x000fea0003800200 */
.L_x_1585:
[----:B------:R-:W-:-:S03]  /*1ae50*/  UISETP.GT.U32.AND UP0, UPT, UR4, 0x3, UPT ;  /* 0x000000030400788c */ /* 0x000fc6000bf04070 */
[----:B------:R-:W-:-:S06]  /*1ae60*/  UMOV UR4, UR7 ;  /* 0x0000000700047c82 */ /* 0x000fcc0008000000 */
[----:B------:R-:W-:Y:S05]  /*1ae70*/  BRA.U UP0, `(.L_x_1587) ;  /* 0xfffffffd00807547 */ /* 0x000fea000b83ffff */
.L_x_1584:
        /* <DEDUP_REMOVED lines=18> */
.L_x_1592:
        /* <DEDUP_REMOVED lines=28> */
.L_x_1591:
[----:B------:R-:W-:Y:S05]  /*1b160*/  BSYNC.RECONVERGENT B0 ;  /* 0x0000000000007941 */ /* 0x000fea0003800200 */
.L_x_1590:
[----:B------:R-:W-:Y:S01]  /*1b170*/  MOV R2, R14 ;  /* 0x0000000e00027202 */ /* 0x000fe20000000f00 */
[----:B------:R-:W-:Y:S06]  /*1b180*/  @P5 BRA `(.L_x_1592) ;  /* 0xfffffffc00845947 */ /* 0x000fec000383ffff */
.L_x_1589:
[----:B------:R-:W-:Y:S01]  /*1b190*/  BAR.SYNC.DEFER_BLOCKING 0x0 ;  /* 0x0000000000007b1d */ /* 0x000fe20000010000 */
[----:B------:R-:W-:-:S09]  /*1b1a0*/  UISETP.GE.U32.AND UP0, UPT, UR4, 0x2, UPT ;  /* 0x000000020400788c */ /* 0x000fd2000bf06070 */
[----:B------:R-:W-:Y:S05]  /*1b1b0*/  BRA.U !UP0, `(.L_x_1588) ;  /* 0x0000000108787547 */ /* 0x000fea000b800000 */
[----:B-12---:R-:W-:-:S07]  /*1b1c0*/  IMAD.MOV.U32 R0, RZ, RZ, 0x1 ;  /* 0x00000001ff007424 */ /* 0x006fce00078e00ff */
.L_x_1593:
        /* <DEDUP_REMOVED lines=18> */
[----:B----4-:R-:W-:Y:S02]  /*1b2f0*/  SHF.L.U32 R0, R0, 0x1, RZ ;  /* 0x0000000100007819 */ /* 0x010fe400000006ff */
[----:B-1----:R-:W-:Y:S02]  /*1b300*/  ISETP.NE.OR P1, PT, R11, RZ, P1 ;  /* 0x000000ff0b00720c */ /* 0x002fe40000f25670 */
[----:B------:R-:W-:-:S02]  /*1b310*/  ISETP.GE.AND P5, PT, R0, UR4, PT ;  /* 0x0000000400007c0c */ /* 0x000fc4000bfa6270 */
[----:B--2---:R-:W-:Y:S02]  /*1b320*/  ISETP.NE.OR P2, PT, R3, RZ, P2 ;  /* 0x000000ff0300720c */ /* 0x004fe40001745670 */
[----:B------:R-:W-:Y:S02]  /*1b330*/  SEL R23, RZ, 0x1, !P1 ;  /* 0x00000001ff177807 */ /* 0x000fe40004800000 */
[----:B---3--:R-:W-:Y:S02]  /*1b340*/  ISETP.NE.OR P3, PT, R7, RZ, P3 ;  /* 0x000000ff0700720c */ /* 0x008fe40001f65670 */
[----:B------:R-:W-:Y:S02]  /*1b350*/  SEL R33, RZ, 0x1, !P2 ;  /* 0x00000001ff217807 */ /* 0x000fe40005000000 */
[----:B-----5:R-:W-:Y:S02]  /*1b360*/  ISETP.NE.OR P4, PT, R9, RZ, P4 ;  /* 0x000000ff0900720c */ /* 0x020fe40002785670 */
[----:B------:R-:W-:-:S02]  /*1b370*/  SEL R31, RZ, 0x1, !P3 ;  /* 0x00000001ff1f7807 */ /* 0x000fc40005800000 */
[----:B------:R-:W-:Y:S01]  /*1b380*/  SEL R29, RZ, 0x1, !P4 ;  /* 0x00000001ff1d7807 */ /* 0x000fe20006000000 */
[----:B------:R-:W-:Y:S08]  /*1b390*/  @!P5 BRA `(.L_x_1593) ;  /* 0xfffffffc008cd947 */ /* 0x000ff0000383ffff */
.L_x_1588:
        /* <DEDUP_REMOVED lines=11> */
[----:B--2---:R-:W-:Y:S01]  /*1b450*/  IMAD.X R7, RZ, RZ, UR5, P3 ;  /* 0x00000005ff077e24 */ /* 0x004fe200098e06ff */
[----:B------:R-:W-:Y:S01]  /*1b460*/  IADD3 R8, P4, PT, R25, UR4, RZ ;  /* 0x0000000419087c10 */ /* 0x000fe2000ff9e0ff */
[----:B-1----:R-:W-:Y:S01]  /*1b470*/  IMAD.X R3, RZ, RZ, UR5, P1 ;  /* 0x00000005ff037e24 */ /* 0x002fe200088e06ff */
[----:B------:R-:W-:-:S02]  /*1b480*/  IADD3.X R5, PT, PT, RZ, UR5, RZ, P2, !PT ;  /* 0x00000005ff057c10 */ /* 0x000fc400097fe4ff */
        /* <DEDUP_REMOVED lines=33> */
.L_x_1595:
        /* <DEDUP_REMOVED lines=19> */
.L_x_1596:
        /* <DEDUP_REMOVED lines=25> */
.L_x_1597:
        /* <DEDUP_REMOVED lines=25> */
.L_x_1598:
        /* <DEDUP_REMOVED lines=25> */
.L_x_1599:
[----:B------:R-:W1:Y:S01]  /*1bc80*/  LDCU.64 UR4, c[0x0][0x758] ;  /* 0x0000eb00ff0477ac */ /* 0x000e620008000a00 */
[----:B------:R-:W-:-:S04]  /*1bc90*/  LOP3.LUT P1, RZ, R23, 0xff, RZ, 0xc0, !PT ;  /* 0x000000ff17ff7812 */ /* 0x000fc8000782c0ff */
[----:B------:R-:W-:Y:S02]  /*1bca0*/  SEL R3, RZ, 0x1, !P1 ;  /* 0x00000001ff037807 */ /* 0x000fe40004800000 */
[----:B-1----:R-:W-:-:S04]  /*1bcb0*/  IADD3 R28, P0, PT, R28, UR4, RZ ;  /* 0x000000041c1c7c10 */ /* 0x002fc8000ff1e0ff */
[----:B------:R-:W-:-:S05]  /*1bcc0*/  IADD3.X R29, PT, PT, RZ, UR5, RZ, P0, !PT ;  /* 0x00000005ff1d7c10 */ /* 0x000fca00087fe4ff */
[----:B------:R-:W-:Y:S01]  /*1bcd0*/  STG.E.U8 desc[UR36][R28.64], R3 ;  /* 0x000000031c007986 */ /* 0x000fe2000c101124 */
[----:B------:R-:W-:Y:S05]  /*1bce0*/  EXIT ;  /* 0x000000000000794d */ /* 0x000fea0003800000 */
.L_x_1594:
        /* <DEDUP_REMOVED lines=17> */
.L_x_1600:
        /* <DEDUP_REMOVED lines=20> */
.L_x_1602:
[----:B------:R-:W3:Y:S01]  /*1bf40*/  LDCU.64 UR4, c[0x0][0x758] ;  /* 0x0000eb00ff0477ac */ /* 0x000ee20008000a00 */
[----:B------:R-:W-:-:S04]  /*1bf50*/  LOP3.LUT P0, RZ, R33, 0xff, RZ, 0xc0, !PT ;  /* 0x000000ff21ff7812 */ /* 0x000fc8000780c0ff */
[----:B------:R-:W-:Y:S02]  /*1bf60*/  SEL R5, RZ, 0x1, !P0 ;  /* 0x00000001ff057807 */ /* 0x000fe40004000000 */
[----:B---3--:R-:W-:Y:S01]  /*1bf70*/  IADD3 R2, P1, PT, R25, UR4, RZ ;  /* 0x0000000419027c10 */ /* 0x008fe2000ff3e0ff */
[----:B------:R-:W3:Y:S03]  /*1bf80*/  LDCU UR4, c[0x0][0x78c] ;  /* 0x0000f180ff0477ac */ /* 0x000ee60008000800 */
[----:B-1----:R-:W-:-:S05]  /*1bf90*/  IADD3.X R3, PT, PT, RZ, UR5, RZ, P1, !PT ;  /* 0x00000005ff037c10 */ /* 0x002fca0008ffe4ff */
[----:B------:R1:W-:Y:S01]  /*1bfa0*/  STG.E.U8 desc[UR36][R2.64], R5 ;  /* 0x0000000502007986 */ /* 0x0003e2000c101124 */
[----:B---3--:R-:W-:-:S09]  /*1bfb0*/  UISETP.NE.AND UP0, UPT, UR4, 0x1, UPT ;  /* 0x000000010400788c */ /* 0x008fd2000bf05270 */
[----:B-1----:R-:W-:Y:S05]  /*1bfc0*/  BRA.U !UP0, `(.L_x_1603) ;  /* 0x0000000108407547 */ /* 0x002fea000b800000 */
        /* <DEDUP_REMOVED lines=16> */
.L_x_1603:
        /* <DEDUP_REMOVED lines=25> */
.L_x_1604:
        /* <DEDUP_REMOVED lines=25> */
.L_x_1605:
[----:B------:R-:W1:Y:S01]  /*1c3f0*/  LDCU.64 UR4, c[0x0][0x758] ;  /* 0x0000eb00ff0477ac */ /* 0x000e620008000a00 */
[----:B------:R-:W-:-:S04]  /*1c400*/  LOP3.LUT P0, RZ, R23, 0xff, RZ, 0xc0, !PT ;  /* 0x000000ff17ff7812 */ /* 0x000fc8000780c0ff */
[----:B------:R-:W-:Y:S02]  /*1c410*/  SEL R3, RZ, 0x1, !P0 ;  /* 0x00000001ff037807 */ /* 0x000fe40004000000 */
[----:B-1----:R-:W-:-:S04]  /*1c420*/  IADD3 R28, P1, PT, R28, UR4, RZ ;  /* 0x000000041c1c7c10 */ /* 0x002fc8000ff3e0ff */
[----:B------:R-:W-:-:S05]  /*1c430*/  IADD3.X R29, PT, PT, RZ, UR5, RZ, P1, !PT ;  /* 0x00000005ff1d7c10 */ /* 0x000fca0008ffe4ff */
[----:B------:R-:W-:Y:S01]  /*1c440*/  STG.E.U8 desc[UR36][R28.64], R3 ;  /* 0x000000031c007986 */ /* 0x000fe2000c101124 */
[----:B------:R-:W-:Y:S05]  /*1c450*/  EXIT ;  /* 0x000000000000794d */ /* 0x000fea0003800000 */
.L_x_1601:
[----:B------:R-:W-:Y:S04]  /*1c460*/  STG.E.U8 desc[UR36][R4.64], R33 ;  /* 0x0000002104007986 */ /* 0x000fe8000c101124 */
[----:B------:R-:W-:Y:S04]  /*1c470*/  STG.E.U8 desc[UR36][R4.64+0x1], R31 ;  /* 0x0000011f04007986 */ /* 0x000fe8000c101124 */
[----:B------:R-:W-:Y:S04]  /*1c480*/  STG.E.U8 desc[UR36][R4.64+0x2], R29 ;  /* 0x0000021d04007986 */ /* 0x000fe8000c101124 */
[----:B------:R-:W-:Y:S01]  /*1c490*/  STG.E.U8 desc[UR36][R4.64+0x3], R23 ;  /* 0x0000031704007986 */ /* 0x000fe2000c101124 */
[----:B------:R-:W-:Y:S05]  /*1c4a0*/  EXIT ;  /* 0x000000000000794d */ /* 0x000fea0003800000 */
.L_x_1568:
        /* <DEDUP_REMOVED lines=35> */
[----:B------:R-:W-:Y:S02]  /*1c6e0*/  @P0 PRMT R23, R10, 0x7610, R23 ;  /* 0x000076100a170816 */ /* 0x000fe40000000017 */
[----:B-----5:R-:W-:Y:S02]  /*1c6f0*/  @P0 LOP3.LUT P1, RZ, R11, 0xff, R24, 0xc8, !PT ;  /* 0x000000ff0bff0812 */ /* 0x020fe4000782c818 */
[----:B------:R-:W-:-:S02]  /*1c700*/  @P0 SEL R11, RZ, 0x1, !P3 ;  /* 0x00000001ff0b0807 */ /* 0x000fc40005800000 */
[----:B------:R-:W-:Y:S02]  /*1c710*/  @P0 SEL R12, RZ, 0x1, !P4 ;  /* 0x00000001ff0c0807 */ /* 0x000fe40006000000 */
[----:B------:R-:W-:Y:S02]  /*1c720*/  @P0 SEL R0, RZ, 0x1, !P1 ;  /* 0x00000001ff000807 */ /* 0x000fe40004800000 */
        /* <DEDUP_REMOVED lines=17> */
.L_x_1607:
        /* <DEDUP_REMOVED lines=19> */
.L_x_1608:
        /* <DEDUP_REMOVED lines=25> */
.L_x_1609:
        /* <DEDUP_REMOVED lines=25> */
.L_x_1610:
        /* <DEDUP_REMOVED lines=25> */
.L_x_1611:
[----:B------:R-:W1:Y:S01]  /*1ce20*/  LDCU.64 UR4, c[0x0][0x758] ;  /* 0x0000eb00ff0477ac */ /* 0x000e620008000a00 */
[----:B------:R-:W-:-:S04]  /*1ce30*/  LOP3.LUT P1, RZ, R18, 0xff, RZ, 0xc0, !PT ;  /* 0x000000ff12ff7812 */ /* 0x000fc8000782c0ff */
[----:B------:R-:W-:Y:S02]  /*1ce40*/  SEL R3, RZ, 0x1, !P1 ;  /* 0x00000001ff037807 */ /* 0x000fe40004800000 */
[----:B-1----:R-:W-:-:S04]  /*1ce50*/  IADD3 R28, P0, PT, R28, UR4, RZ ;  /* 0x000000041c1c7c10 */ /* 0x002fc8000ff1e0ff */
[----:B------:R-:W-:-:S05]  /*1ce60*/  IADD3.X R29, PT, PT, RZ, UR5, RZ, P0, !PT ;  /* 0x00000005ff1d7c10 */ /* 0x000fca00087fe4ff */
[----:B------:R-:W-:Y:S01]  /*1ce70*/  STG.E.U8 desc[UR36][R28.64], R3 ;  /* 0x000000031c007986 */ /* 0x000fe2000c101124 */
[----:B------:R-:W-:Y:S05]  /*1ce80*/  EXIT ;  /* 0x000000000000794d */ /* 0x000fea0003800000 */
.L_x_1606:
        /* <DEDUP_REMOVED lines=17> */
.L_x_1612:
        /* <DEDUP_REMOVED lines=20> */
.L_x_1614:
        /* <DEDUP_REMOVED lines=25> */
.L_x_1615:
        /* <DEDUP_REMOVED lines=25> */
.L_x_1616:
        /* <DEDUP_REMOVED lines=25> */
.L_x_1617:
[----:B------:R-:W1:Y:S01]  /*1d590*/  LDCU.64 UR4, c[0x0][0x758] ;  /* 0x0000eb00ff0477ac */ /* 0x000e620008000a00 */
[----:B------:R-:W-:-:S04]  /*1d5a0*/  LOP3.LUT P0, RZ, R18, 0xff, RZ, 0xc0, !PT ;  /* 0x000000ff12ff7812 */ /* 0x000fc8000780c0ff */
[----:B------:R-:W-:Y:S02]  /*1d5b0*/  SEL R3, RZ, 0x1, !P0 ;  /* 0x00000001ff037807 */ /* 0x000fe40004000000 */
[----:B-1----:R-:W-:-:S04]  /*1d5c0*/  IADD3 R28, P1, PT, R28, UR4, RZ ;  /* 0x000000041c1c7c10 */ /* 0x002fc8000ff3e0ff */
[----:B------:R-:W-:-:S05]  /*1d5d0*/  IADD3.X R29, PT, PT, RZ, UR5, RZ, P1, !PT ;  /* 0x00000005ff1d7c10 */ /* 0x000fca0008ffe4ff */
[----:B------:R-:W-:Y:S01]  /*1d5e0*/  STG.E.U8 desc[UR36][R28.64], R3 ;  /* 0x000000031c007986 */ /* 0x000fe2000c101124 */
[----:B------:R-:W-:Y:S05]  /*1d5f0*/  EXIT ;  /* 0x000000000000794d */ /* 0x000fea0003800000 */
.L_x_1613:
[----:B------:R-:W-:Y:S04]  /*1d600*/  STG.E.U8 desc[UR36][R4.64], R24 ;  /* 0x0000001804007986 */ /* 0x000fe8000c101124 */
[----:B------:R-:W-:Y:S04]  /*1d610*/  STG.E.U8 desc[UR36][R4.64+0x1], R23 ;  /* 0x0000011704007986 */ /* 0x000fe8000c101124 */
[----:B------:R-:W-:Y:S04]  /*1d620*/  STG.E.U8 desc[UR36][R4.64+0x2], R22 ;  /* 0x0000021604007986 */ /* 0x000fe8000c101124 */
[----:B------:R-:W-:Y:S01]  /*1d630*/  STG.E.U8 desc[UR36][R4.64+0x3], R18 ;  /* 0x0000031204007986 */ /* 0x000fe2000c101124 */
[----:B------:R-:W-:Y:S05]  /*1d640*/  EXIT ;  /* 0x000000000000794d */ /* 0x000fea0003800000 */
.L_x_1618:
        /* <DEDUP_REMOVED lines=11> */
.L_x_7760:


//--------------------- .text._ZN2at6native13reduce_kernelILi512ELi1ENS0_8ReduceOpIfNS0_14func_wrapper_tIbZZZNS0_14or_kernel_cudaERNS_14TensorIteratorEENKUlvE_clEvENKUlvE5_clEvEUlbfE_EEjbLi4ELi4EEEEEvT1_ --------------------------
	.section	.text._ZN2at6native13reduce_kernelILi512ELi1ENS0_8ReduceOpIfNS0_14func_wrapper_tIbZZZNS0_14or_kernel_cudaERNS_14TensorIteratorEENKUlvE_clEvENKUlvE5_clEvEUlbfE_EEjbLi4ELi4EEEEEvT1_,"ax",@progbits
	.align	128
        .global         _ZN2at6native13reduce_kernelILi512ELi1ENS0_8ReduceOpIfNS0_14func_wrapper_tIbZZZNS0_14or_kernel_cudaERNS_14TensorIteratorEENKUlvE_clEvENKUlvE5_clEvEUlbfE_EEjbLi4ELi4EEEEEvT1_
        .type           _ZN2at6native13reduce_kernelILi512ELi1ENS0_8ReduceOpIfNS0_14func_wrapper_tIbZZZNS0_14or_kernel_cudaERNS_14TensorIteratorEENKUlvE_clEvENKUlvE5_clEvEUlbfE_EEjbLi4ELi4EEEEEvT1_,@function
        .size           _ZN2at6native13reduce_kernelILi512ELi1ENS0_8ReduceOpIfNS0_14func_wrapper_tIbZZZNS0_14or_kernel_cudaERNS_14TensorIteratorEENKUlvE_clEvENKUlvE5_clEvEUlbfE_EEjbLi4ELi4EEEEEvT1_,(.L_x_7761 - _ZN2at6native13reduce_kernelILi512ELi1ENS0_8ReduceOpIfNS0_14func_wrapper_tIbZZZNS0_14or_kernel_cudaERNS_14TensorIteratorEENKUlvE_clEvENKUlvE5_clEvEUlbfE_EEjbLi4ELi4EEEEEvT1_)
        .other          _ZN2at6native13reduce_kernelILi512ELi1ENS0_8ReduceOpIfNS0_14func_wrapper_tIbZZZNS0_14or_kernel_cudaERNS_14TensorIteratorEENKUlvE_clEvENKUlvE5_clEvEUlbfE_EEjbLi4ELi4EEEEEvT1_,@"STO_CUDA_ENTRY STV_DEFAULT"
_ZN2at6native13reduce_kernelILi512ELi1ENS0_8ReduceOpIfNS0_14func_wrapper_tIbZZZNS0_14or_kernel_cudaERNS_14TensorIteratorEENKUlvE_clEvENKUlvE5_clEvEUlbfE_EEjbLi4ELi4EEEEEvT1_:
.text._ZN2at6native13reduce_kernelILi512ELi1ENS0_8ReduceOpIfNS0_14func_wrapper_tIbZZZNS0_14or_kernel_cudaERNS_14TensorIteratorEENKUlvE_clEvENKUlvE5_clEvEUlbfE_EEjbLi4ELi4EEEEEvT1_:
        /* <DEDUP_REMOVED lines=295> */
.L_x_1619:
        /* <DEDUP_REMOVED lines=39> */
[----:B------:R-:W-:-:S06]  /*14e0*/  IMAD.WIDE.U32 R10, R6, 0x4, R2 ;  /* 0x00000004060a7825 */ /* 0x000fcc00078e0002 */
[----:B------:R-:W2:Y:S01]  /*14f0*/  LDG.E R10, desc[UR36][R10.64] ;  /* 0x000000240a0a7981 */ /* 0x000ea2000c1e1900 */
[----:B------:R-:W-:Y:S02]  /*1500*/  PRMT R9, R8, 0x9910, RZ ;  /* 0x0000991008097816 */ /* 0x000fe400000000ff */
[----:B--2---:R-:W-:-:S04]  /*1510*/  FSETP.NEU.FTZ.AND P0, PT, R10, RZ, PT ;  /* 0x000000ff0a00720b */ /* 0x004fc80003f1d000 */
[----:B------:R-:W-:-:S04]  /*1520*/  ISETP.NE.OR P0, PT, R9, RZ, P0 ;  /* 0x000000ff0900720c */ /* 0x000fc80000705670 */
[----:B------:R-:W-:-:S09]  /*1530*/  SEL R9, RZ, 0x1, !P0 ;  /* 0x00000001ff097807 */ /* 0x000fd20004000000 */
.L_x_1626:
[----:B------:R-:W-:Y:S05]  /*1540*/  BSYNC.RECONVERGENT B2 ;  /* 0x0000000000027941 */ /* 0x000fea0003800200 */
.L_x_1625:
[----:B------:R-:W-:Y:S02]  /*1550*/  IADD3 R2, P0, PT, R2, 0x10, RZ ;  /* 0x0000001002027810 */ /* 0x000fe40007f1e0ff */
[----:B------:R-:W-:-:S03]  /*1560*/  IADD3 R12, PT, PT, R13, -0x4, R0 ;  /* 0xfffffffc0d0c7810 */ /* 0x000fc60007ffe000 */
[----:B------:R-:W-:-:S08]  /*1570*/  IMAD.X R3, RZ, RZ, R3, P0 ;  /* 0x000000ffff037224 */ /* 0x000fd000000e0603 */
.L_x_1624:
[----:B------:R-:W-:Y:S05]  /*1580*/  BSYNC.RECONVERGENT B1 ;  /* 0x0000000000017941 */ /* 0x000fea0003800200 */
.L_x_1623:
[----:B------:R-:W-:Y:S01]  /*1590*/  LEA R11, R7, 0x3, 0x2 ;  /* 0x00000003070b7811 */ /* 0x000fe200078e10ff */
[----:B------:R-:W-:Y:S01]  /*15a0*/  BSSY.RECONVERGENT B1, `(.L_x_1627) ;  /* 0x000001f000017945 */ /* 0x000fe20003800200 */
[C---:B------:R-:W-:Y:S02]  /*15b0*/  PRMT R0, R8.reuse, 0x7610, R0 ;  /* 0x0000761008007816 */ /* 0x040fe40000000000 */
        /* <DEDUP_REMOVED lines=9> */
.L_x_1630:
[C---:B------:R-:W-:Y:S01]  /*1650*/  IMAD.WIDE.U32 R8, R7.reuse, 0x10, R2 ;  /* 0x0000001007087825 */ /* 0x040fe200078e0002 */
[----:B------:R-:W0:Y:S05]  /*1660*/  LDCU UR4, c[0x0][0x390] ;  /* 0x00007200ff0477ac */ /* 0x000e2a0008000800 */
[----:B------:R-:W2:Y:S01]  /*1670*/  LDG.E.128 R8, desc[UR36][R8.64] ;  /* 0x0000002408087981 */ /* 0x000ea2000c1e1d00 */
[----:B0-----:R-:W-:-:S04]  /*1680*/  IADD3 R7, PT, PT, R7, UR4, RZ ;  /* 0x0000000407077c10 */ /* 0x001fc8000fffe0ff */
[----:B------:R-:W-:Y:S02]  /*1690*/  LEA R13, R7, 0x3, 0x2 ;  /* 0x00000003070d7811 */ /* 0x000fe400078e10ff */
[----:B--2---:R-:W-:Y:S02]  /*16a0*/  FSETP.NEU.FTZ.AND P4, PT, R9, RZ, PT ;  /* 0x000000ff0900720b */ /* 0x004fe40003f9d000 */
[----:B------:R-:W-:Y:S02]  /*16b0*/  FSETP.NEU.FTZ.AND P6, PT, R8, RZ, PT ;  /* 0x000000ff0800720b */ /* 0x000fe40003fdd000 */
[----:B------:R-:W-:Y:S02]  /*16c0*/  PLOP3.LUT P0, PT, P0, P4, PT, 0xf8, 0x8f ;  /* 0x00000000008f781c */ /* 0x000fe40000709f70 */
[----:B------:R-:W-:Y:S02]  /*16d0*/  ISETP.GE.U32.AND P4, PT, R13, R12, PT ;  /* 0x0000000c0d00720c */ /* 0x000fe40003f86070 */
[----:B------:R-:W-:-:S02]  /*16e0*/  PLOP3.LUT P3, PT, P3, P6, PT, 0xf8, 0x8f ;  /* 0x00000000008f781c */ /* 0x000fc40001f6df70 */
[----:B------:R-:W-:Y:S02]  /*16f0*/  FSETP.NEU.FTZ.AND P5, PT, R10, RZ, PT ;  /* 0x000000ff0a00720b */ /* 0x000fe40003fbd000 */
[----:B------:R-:W-:Y:S02]  /*1700*/  FSETP.NEU.FTZ.AND P6, PT, R11, RZ, PT ;  /* 0x000000ff0b00720b */ /* 0x000fe40003fdd000 */
[----:B------:R-:W-:Y:S02]  /*1710*/  PLOP3.LUT P1, PT, P1, P5, PT, 0xf8, 0x8f ;  /* 0x00000000008f781c */ /* 0x000fe40000f2bf70 */
[----:B------:R-:W-:-:S03]  /*1720*/  PLOP3.LUT P2, PT, P2, P6, PT, 0xf8, 0x8f ;  /* 0x00000000008f781c */ /* 0x000fc6000174df70 */
[----:B------:R-:W-:Y:S10]  /*1730*/  @!P4 BRA `(.L_x_1630) ;  /* 0xfffffffc00c4c947 */ /* 0x000ff4000383ffff */
[----:B------:R-:W-:Y:S05]  /*1740*/  BSYNC.RECONVERGENT B2 ;  /* 0x0000000000027941 */ /* 0x000fea0003800200 */
.L_x_1629:
[----:B------:R-:W-:Y:S02]  /*1750*/  SEL R9, RZ, 0x1, !P3 ;  /* 0x00000001ff097807 */ /* 0x000fe40005800000 */
[----:B------:R-:W-:Y:S02]  /*1760*/  SEL R10, RZ, 0x1, !P0 ;  /* 0x00000001ff0a7807 */ /* 0x000fe40004000000 */
[----:B------:R-:W-:Y:S02]  /*1770*/  SEL R0, RZ, 0x1, !P1 ;  /* 0x00000001ff007807 */ /* 0x000fe40004800000 */
[----:B------:R-:W-:-:S07]  /*1780*/  SEL R8, RZ, 0x1, !P2 ;  /* 0x00000001ff087807 */ /* 0x000fce0005000000 */
.L_x_1628:
[----:B------:R-:W-:Y:S05]  /*1790*/  BSYNC.RECONVERGENT B1 ;  /* 0x0000000000017941 */ /* 0x000fea0003800200 */
.L_x_1627:
[----:B------:R-:W-:Y:S01]  /*17a0*/  ISETP.NE.AND P0, PT, RZ, UR20, PT ;  /* 0x00000014ff007c0c */ /* 0x000fe2000bf05270 */
[----:B------:R-:W-:Y:S01]  /*17b0*/  BSSY.RECONVERGENT B1, `(.L_x_1631) ;  /* 0x0000010000017945 */ /* 0x000fe20003800200 */
        /* <DEDUP_REMOVED lines=9> */
[----:B------:R-:W-:-:S06]  /*1850*/  IMAD.WIDE R2, R5, 0x4, R2 ;  /* 0x0000000405027825 */ /* 0x000fcc00078e0202 */
[----:B------:R-:W2:Y:S01]  /*1860*/  LDG.E R2, desc[UR36][R2.64] ;  /* 0x0000002402027981 */ /* 0x000ea2000c1e1900 */
[----:B------:R-:W-:Y:S02]  /*1870*/  LOP3.LUT P1, RZ, R9, 0xff, RZ, 0xc0, !PT ;  /* 0x000000ff09ff7812 */ /* 0x000fe4000782c0ff */
[----:B--2---:R-:W-:-:S04]  /*1880*/  FSETP.NEU.FTZ.AND P0, PT, R2, RZ, PT ;  /* 0x000000ff0200720b */ /* 0x004fc80003f1d000 */
[----:B------:R-:W-:-:S04]  /*1890*/  PLOP3.LUT P0, PT, P1, P0, PT, 0xf8, 0x8f ;  /* 0x00000000008f781c */ /* 0x000fc80000f01f70 */
[----:B------:R-:W-:-:S09]  /*18a0*/  SEL R9, RZ, 0x1, !P0 ;  /* 0x00000001ff097807 */ /* 0x000fd20004000000 */
.L_x_1632:
[----:B------:R-:W-:Y:S05]  /*18b0*/  BSYNC.RECONVERGENT B1 ;  /* 0x0000000000017941 */ /* 0x000fea0003800200 */
.L_x_1631:
[----:B------:R-:W-:-:S04]  /*18c0*/  LOP3.LUT R9, R0, R9, R10, 0xfe, !PT ;  /* 0x0000000900097212 */ /* 0x000fc800078efe0a */
[----:B------:R-:W-:-:S04]  /*18d0*/  LOP3.LUT P0, RZ, R9, 0xff, R8, 0xc8, !PT ;  /* 0x000000ff09ff7812 */ /* 0x000fc8000780c808 */
[----:B------:R-:W-:Y:S01]  /*18e0*/  SEL R17, RZ, 0x1, !P0 ;  /* 0x00000001ff117807 */ /* 0x000fe20004000000 */
[----:B------:R-:W-:Y:S08]  /*18f0*/  BRA `(.L_x_1621) ;  /* 0x00000098004c7947 */ /* 0x000ff00003800000 */
.L_x_1622:
[----:B------:R-:W0:Y:S08]  /*1900*/  LDC R4, c[0x0][0x4f4] ;  /* 0x00013d00ff047b82 */ /* 0x000e300000000800 */
[----:B------:R-:W1:Y:S01]  /*1910*/  LDC R13, c[0x0][0x3c4] ;  /* 0x0000f100ff0d7b82 */ /* 0x000e620000000800 */
[----:B0-----:R-:W-:-:S04]  /*1920*/  SHF.R.U32.HI R4, RZ, 0x2, R4 ;  /* 0x00000002ff047819 */ /* 0x001fc80000011604 */
[----:B------:R-:W-:-:S04]  /*1930*/  ISETP.NE.AND P0, PT, R4, 0x1, PT ;  /* 0x000000010400780c */ /* 0x000fc80003f05270 */
        /* <DEDUP_REMOVED lines=8> */
[----:B------:R-:W-:Y:S02]  /*19c0*/  IMAD.U32 R6, RZ, RZ, UR4 ;  /* 0x00000004ff067e24 */ /* 0x000fe4000f8e00ff */
[----:B0-----:R-:W-:-:S05]  /*19d0*/  IMAD R5, R4, 0x3, R7 ;  /* 0x0000000304057824 */ /* 0x001fca00078e0207 */
[----:B------:R-:W-:-:S13]  /*19e0*/  ISETP.GE.U32.AND P0, PT, R5, R0, PT ;  /* 0x000000000500720c */ /* 0x000fda0003f06070 */
[----:B------:R-:W-:Y:S05]  /*19f0*/  @P0 BRA `(.L_x_1635) ;  /* 0x0000000000900947 */ /* 0x000fea0003800000 */
[----:B------:R-:W-:Y:S01]  /*1a00*/  PRMT R5, R10, 0x9910, RZ ;  /* 0x000099100a057816 */ /* 0x000fe200000000ff */
[----:B------:R-:W-:Y:S03]  /*1a10*/  BSSY.RECONVERGENT B2, `(.L_x_1636) ;  /* 0x000001c000027945 */ /* 0x000fe60003800200 */
[----:B------:R-:W-:-:S04]  /*1a20*/  ISETP.NE.AND P2, PT, R5, RZ, PT ;  /* 0x000000ff0500720c */ /* 0x000fc80003f45270 */
[----:B------:R-:W-:Y:S02]  /*1a30*/  PLOP3.LUT P1, PT, P2, PT, PT, 0x80, 0x8 ;  /* 0x000000000008781c */ /* 0x000fe4000172f070 */
[----:B------:R-:W-:Y:S02]  /*1a40*/  PLOP3.LUT P0, PT, P2, PT, PT, 0x80, 0x8 ;  /* 0x000000000008781c */ /* 0x000fe4000170f070 */
[----:B------:R-:W-:-:S13]  /*1a50*/  PLOP3.LUT P3, PT, P2, PT, PT, 0x80, 0x8 ;  /* 0x000000000008781c */ /* 0x000fda000176f070 */
.L_x_1637:
[C---:B------:R-:W-:Y:S01]  /*1a60*/  IADD3 R11, PT, PT, R7.reuse, R4, RZ ;  /* 0x00000004070b7210 */ /* 0x040fe20007ffe0ff */
[----:B------:R-:W-:-:S04]  /*1a70*/  IMAD.WIDE.U32 R8, R7, 0x4, R2 ;  /* 0x0000000407087825 */ /* 0x000fc800078e0002 */
[C---:B------:R-:W-:Y:S02]  /*1a80*/  IMAD.IADD R13, R11.reuse, 0x1, R4 ;  /* 0x000000010b0d7824 */ /* 0x040fe400078e0204 */
[----:B------:R-:W-:Y:S01]  /*1a90*/  IMAD.WIDE.U32 R10, R11, 0x4, R2 ;  /* 0x000000040b0a7825 */ /* 0x000fe200078e0002 */
[----:B------:R-:W2:Y:S02]  /*1aa0*/  LDG.E R8, desc[UR36][R8.64] ;  /* 0x0000002408087981 */ /* 0x000ea4000c1e1900 */
[----:B------:R-:W-:-:S03]  /*1ab0*/  IADD3 R7, PT, PT, R13, R4, RZ ;  /* 0x000000040d077210 */ /* 0x000fc60007ffe0ff */
[----:B------:R-:W3:Y:S01]  /*1ac0*/  LDG.E R11, desc[UR36][R10.64] ;  /* 0x000000240a0b7981 */ /* 0x000ee2000c1e1900 */
[----:B------:R-:W-:-:S04]  /*1ad0*/  IMAD.WIDE.U32 R12, R13, 0x4, R2 ;  /* 0x000000040d0c7825 */ /* 0x000fc800078e0002 */
[C---:B------:R-:W-:Y:S02]  /*1ae0*/  IMAD.WIDE.U32 R14, R7.reuse, 0x4, R2 ;  /* 0x00000004070e7825 */ /* 0x040fe400078e0002 */
[----:B------:R-:W4:Y:S04]  /*1af0*/  LDG.E R12, desc[UR36][R12.64] ;  /* 0x000000240c0c7981 */ /* 0x000f28000c1e1900 */
[----:B------:R-:W5:Y:S01]  /*1b00*/  LDG.E R5, desc[UR36][R14.64] ;  /* 0x000000240e057981 */ /* 0x000f62000c1e1900 */
[----:B------:R-:W-:-:S04]  /*1b10*/  IMAD.IADD R7, R7, 0x1, R4 ;  /* 0x0000000107077824 */ /* 0x000fc800078e0204 */
[----:B------:R-:W-:Y:S01]  /*1b20*/  IMAD R17, R4, 0x3, R7 ;  /* 0x0000000304117824 */ /* 0x000fe200078e0207 */
[----:B---3--:R-:W-:-:S04]  /*1b30*/  FSETP.NEU.FTZ.AND P4, PT, R11, RZ, PT ;  /* 0x000000ff0b00720b */ /* 0x008fc80003f9d000 */
[----:B------:R-:W-:Y:S02]  /*1b40*/  PLOP3.LUT P0, PT, P0, P4, PT, 0xf8, 0x8f ;  /* 0x00000000008f781c */ /* 0x000fe40000709f70 */
[----:B------:R-:W-:Y:S02]  /*1b50*/  ISETP.GE.U32.AND P4, PT, R17, R0, PT ;  /* 0x000000001100720c */ /* 0x000fe40003f86070 */
[----:B--2---:R-:W-:Y:S02]  /*1b60*/  FSETP.NEU.FTZ.AND P5, PT, R8, RZ, PT ;  /* 0x000000ff0800720b */ /* 0x004fe40003fbd000 */
[----:B----4-:R-:W-:Y:S02]  /*1b70*/  FSETP.NEU.FTZ.AND P6, PT, R12, RZ, PT ;  /* 0x000000ff0c00720b */ /* 0x010fe40003fdd000 */
[----:B------:R-:W-:Y:S02]  /*1b80*/  PLOP3.LUT P3, PT, P3, P5, PT, 0xf8, 0x8f ;  /* 0x00000000008f781c */ /* 0x000fe40001f6bf70 */
[----:B-----5:R-:W-:-:S02]  /*1b90*/  FSETP.NEU.FTZ.AND P5, PT, R5, RZ, PT ;  /* 0x000000ff0500720b */ /* 0x020fc40003fbd000 */
[----:B------:R-:W-:Y:S02]  /*1ba0*/  PLOP3.LUT P1, PT, P1, P6, PT, 0xf8, 0x8f ;  /* 0x00000000008f781c */ /* 0x000fe40000f2df70 */
[----:B------:R-:W-:Y:S01]  /*1bb0*/  PLOP3.LUT P2, PT, P2, P5, PT, 0xf8, 0x8f ;  /* 0x00000000008f781c */ /* 0x000fe2000174bf70 */
[----:B------:R-:W-:-:S12]  /*1bc0*/  @!P4 BRA `(.L_x_1637) ;  /* 0xfffffffc00a4c947 */ /* 0x000fd8000383ffff */
[----:B------:R-:W-:Y:S05]  /*1bd0*/  BSYNC.RECONVERGENT B2 ;  /* 0x0000000000027941 */ /* 0x000fea0003800200 */
.L_x_1636:
[----:B------:R-:W-:Y:S01]  /*1be0*/  MOV R13, R8 ;  /* 0x00000008000d7202 */ /* 0x000fe20000000f00 */
[----:B------:R-:W-:Y:S01]  /*1bf0*/  IMAD.MOV.U32 R8, RZ, RZ, R12 ;  /* 0x000000ffff087224 */ /* 0x000fe200078e000c */
[----:B------:R-:W-:Y:S02]  /*1c00*/  SEL R6, RZ, 0x1, !P3 ;  /* 0x00000001ff067807 */ /* 0x000fe40005800000 */
[----:B------:R-:W-:Y:S02]  /*1c10*/  SEL R9, RZ, 0x1, !P0 ;  /* 0x00000001ff097807 */ /* 0x000fe40004000000 */
[----:B------:R-:W-:Y:S02]  /*1c20*/  SEL R12, RZ, 0x1, !P1 ;  /* 0x00000001ff0c7807 */ /* 0x000fe40004800000 */
[----:B------:R-:W-:-:S07]  /*1c30*/  SEL R10, RZ, 0x1, !P2 ;  /* 0x00000001ff0a7807 */ /* 0x000fce0005000000 */
.L_x_1635:
[----:B------:R-:W-:Y:S05]  /*1c40*/  BSYNC.RECONVERGENT B1 ;  /* 0x0000000000017941 */ /* 0x000fea0003800200 */
.L_x_1634:
[----:B------:R-:W-:Y:S01]  /*1c50*/  ISETP.GE.U32.AND P0, PT, R7, R0, PT ;  /* 0x000000000700720c */ /* 0x000fe20003f06070 */
[----:B------:R-:W-:-:S12]  /*1c60*/  BSSY.RECONVERGENT B1, `(.L_x_1638) ;  /* 0x0000012000017945 */ /* 0x000fd80003800200 */
[----:B------:R-:W-:Y:S05]  /*1c70*/  @P0 BRA `(.L_x_1639) ;  /* 0x0000000000400947 */ /* 0x000fea0003800000 */
[----:B------:R-:W-:-:S05]  /*1c80*/  IMAD.WIDE.U32 R14, R7, 0x4, R2 ;  /* 0x00000004070e7825 */ /* 0x000fca00078e0002 */
[----:B------:R0:W5:Y:S01]  /*1c90*/  LDG.E R13, desc[UR36][R14.64] ;  /* 0x000000240e0d7981 */ /* 0x000162000c1e1900 */
[----:B------:R-:W-:-:S04]  /*1ca0*/  IADD3 R17, PT, PT, R7, R4, RZ ;  /* 0x0000000407117210 */ /* 0x000fc80007ffe0ff */
[----:B------:R-:W-:-:S13]  /*1cb0*/  ISETP.GE.U32.AND P1, PT, R17, R0, PT ;  /* 0x000000001100720c */ /* 0x000fda0003f26070 */
[----:B0-----:R-:W-:Y:S05]  /*1cc0*/  @P1 BRA `(.L_x_1639) ;  /* 0x00000000002c1947 */ /* 0x001fea0003800000 */
[----:B------:R-:W-:-:S05]  /*1cd0*/  IMAD.WIDE.U32 R14, R17, 0x4, R2 ;  /* 0x00000004110e7825 */ /* 0x000fca00078e0002 */
[----:B------:R0:W5:Y:S01]  /*1ce0*/  LDG.E R11, desc[UR36][R14.64] ;  /* 0x000000240e0b7981 */ /* 0x000162000c1e1900 */
[----:B------:R-:W-:-:S05]  /*1cf0*/  IMAD.IADD R17, R17, 0x1, R4 ;  /* 0x0000000111117824 */ /* 0x000fca00078e0204 */
[----:B------:R-:W-:-:S13]  /*1d00*/  ISETP.GE.U32.AND P1, PT, R17, R0, PT ;  /* 0x000000001100720c */ /* 0x000fda0003f26070 */
[----:B0-----:R-:W-:Y:S05]  /*1d10*/  @P1 BRA `(.L_x_1639) ;  /* 0x0000000000181947 */ /* 0x001fea0003800000 */
[C---:B------:R-:W-:Y:S01]  /*1d20*/  IADD3 R19, PT, PT, R17.reuse, R4, RZ ;  /* 0x0000000411137210 */ /* 0x040fe20007ffe0ff */
[----:B------:R-:W-:-:S03]  /*1d30*/  IMAD.WIDE.U32 R14, R17, 0x4, R2 ;  /* 0x00000004110e7825 */ /* 0x000fc600078e0002 */
[C---:B------:R-:W-:Y:S02]  /*1d40*/  ISETP.GE.U32.AND P1, PT, R19.reuse, R0, PT ;  /* 0x000000001300720c */ /* 0x040fe40003f26070 */
[----:B------:R0:W5:Y:S11]  /*1d50*/  LDG.E R8, desc[UR36][R14.64] ;  /* 0x000000240e087981 */ /* 0x000176000c1e1900 */
[----:B------:R-:W-:-:S05]  /*1d60*/  @!P1 IMAD.WIDE.U32 R2, R19, 0x4, R2 ;  /* 0x0000000413029825 */ /* 0x000fca00078e0002 */
[----:B------:R0:W5:Y:S02]  /*1d70*/  @!P1 LDG.E R5, desc[UR36][R2.64] ;  /* 0x0000002402059981 */ /* 0x000164000c1e1900 */
.L_x_1639:
[----:B------:R-:W-:Y:S05]  /*1d80*/  BSYNC.RECONVERGENT B1 ;  /* 0x0000000000017941 */ /* 0x000fea0003800200 */
.L_x_1638:
[----:B------:R-:W-:Y:S04]  /*1d90*/  BSSY.RECONVERGENT B1, `(.L_x_1640) ;  /* 0x000001b000017945 */ /* 0x000fe80003800200 */
[----:B------:R-:W-:Y:S05]  /*1da0*/  @P0 BRA `(.L_x_1641) ;  /* 0x0000000000640947 */ /* 0x000fea0003800000 */
[----:B------:R-:W-:Y:S01]  /*1db0*/  LOP3.LUT P0, RZ, R6, 0xff, RZ, 0xc0, !PT ;  /* 0x000000ff06ff7812 */ /* 0x000fe2000780c0ff */
[----:B0-----:R-:W-:Y:S01]  /*1dc0*/  IMAD.IADD R3, R7, 0x1, R4 ;  /* 0x0000000107037824 */ /* 0x001fe200078e0204 */
[----:B-----5:R-:W-:-:S04]  /*1dd0*/  FSETP.NEU.FTZ.AND P1, PT, R13, RZ, PT ;  /* 0x000000ff0d00720b */ /* 0x020fc80003f3d000 */
[----:B------:R-:W-:Y:S02]  /*1de0*/  PLOP3.LUT P0, PT, P0, P1, PT, 0xf8, 0x8f ;  /* 0x00000000008f781c */ /* 0x000fe40000703f70 */
[----:B------:R-:W-:Y:S02]  /*1df0*/  ISETP.GE.U32.AND P1, PT, R3, R0, PT ;  /* 0x000000000300720c */ /* 0x000fe40003f26070 */
[----:B------:R-:W-:-:S11]  /*1e00*/  SEL R6, RZ, 0x1, !P0 ;  /* 0x00000001ff067807 */ /* 0x000fd60004000000 */
[----:B------:R-:W-:Y:S05]  /*1e10*/  @P1 BRA `(.L_x_1641) ;  /* 0x0000000000481947 */ /* 0x000fea0003800000 */
[----:B------:R-:W-:Y:S02]  /*1e20*/  LOP3.LUT P0, RZ, R9, 0xff, RZ, 0xc0, !PT ;  /* 0x000000ff09ff7812 */ /* 0x000fe4000780c0ff */
[----:B------:R-:W-:Y:S02]  /*1e30*/  FSETP.NEU.FTZ.AND P1, PT, R11, RZ, PT ;  /* 0x000000ff0b00720b */ /* 0x000fe40003f3d000 */
[----:B------:R-:W-:Y:S02]  /*1e40*/  IADD3 R3, PT, PT, R3, R4, RZ ;  /* 0x0000000403037210 */ /* 0x000fe40007ffe0ff */
[----:B------:R-:W-:Y:S02]  /*1e50*/  PLOP3.LUT P0, PT, P0, P1, PT, 0xf8, 0x8f ;  /* 0x00000000008f781c */ /* 0x000fe40000703f70 */
[----:B------:R-:W-:Y:S02]  /*1e60*/  ISETP.GE.U32.AND P1, PT, R3, R0, PT ;  /* 0x000000000300720c */ /* 0x000fe40003f26070 */
[----:B------:R-:W-:-:S11]  /*1e70*/  SEL R9, RZ, 0x1, !P0 ;  /* 0x00000001ff097807 */ /* 0x000fd60004000000 */
[----:B------:R-:W-:Y:S05]  /*1e80*/  @P1 BRA `(.L_x_1641) ;  /* 0x00000000002c1947 */ /* 0x000fea0003800000 */
[----:B------:R-:W-:Y:S01]  /*1e90*/  IMAD.IADD R3, R3, 0x1, R4 ;  /* 0x0000000103037824 */ /* 0x000fe200078e0204 */
[----:B------:R-:W-:Y:S02]  /*1ea0*/  LOP3.LUT P0, RZ, R12, 0xff, RZ, 0xc0, !PT ;  /* 0x000000ff0cff7812 */ /* 0x000fe4000780c0ff */
[----:B------:R-:W-:Y:S02]  /*1eb0*/  FSETP.NEU.FTZ.AND P1, PT, R8, RZ, PT ;  /* 0x000000ff0800720b */ /* 0x000fe40003f3d000 */
[----:B------:R-:W-:Y:S02]  /*1ec0*/  ISETP.GE.U32.AND P4, PT, R3, R0, PT ;  /* 0x000000000300720c */ /* 0x000fe40003f86070 */
[----:B------:R-:W-:-:S04]  /*1ed0*/  PLOP3.LUT P0, PT, P0, P1, PT, 0xf8, 0x8f ;  /* 0x00000000008f781c */ /* 0x000fc80000703f70 */
[----:B------:R-:W-:-:S07]  /*1ee0*/  SEL R12, RZ, 0x1, !P0 ;  /* 0x00000001ff0c7807 */ /* 0x000fce0004000000 */
[----:B------:R-:W-:Y:S02]  /*1ef0*/  @!P4 FSETP.NEU.FTZ.AND P3, PT, R5, RZ, PT ;  /* 0x000000ff0500c20b */ /* 0x000fe40003f7d000 */
[----:B------:R-:W-:-:S04]  /*1f00*/  @!P4 LOP3.LUT P2, RZ, R10, 0xff, RZ, 0xc0, !PT ;  /* 0x000000ff0affc812 */ /* 0x000fc8000784c0ff */
[----:B------:R-:W-:-:S04]  /*1f10*/  @!P4 PLOP3.LUT P2, PT, P2, P3, PT, 0xf8, 0x8f ;  /* 0x00000000008fc81c */ /* 0x000fc80001747f70 */
[----:B------:R-:W-:-:S04]  /*1f20*/  @!P4 SEL R0, RZ, 0x1, !P2 ;  /* 0x00000001ff00c807 */ /* 0x000fc80005000000 */
[----:B------:R-:W-:-:S07]  /*1f30*/  @!P4 PRMT R10, R0, 0x7610, R10 ;  /* 0x00007610000ac816 */ /* 0x000fce000000000a */
.L_x_1641:
[----:B------:R-:W-:Y:S05]  /*1f40*/  BSYNC.RECONVERGENT B1 ;  /* 0x0000000000017941 */ /* 0x000fea0003800200 */
.L_x_1640:
[----:B------:R-:W-:-:S04]  /*1f50*/  LOP3.LUT R9, R12, R6, R9, 0xfe, !PT ;  /* 0x000000060c097212 */ /* 0x000fc800078efe09 */
[----:B------:R-:W-:-:S04]  /*1f60*/  LOP3.LUT P0, RZ, R9, 0xff, R10, 0xc8, !PT ;  /* 0x000000ff09ff7812 */ /* 0x000fc8000780c80a */
[----:B------:R-:W-:Y:S01]  /*1f70*/  SEL R17, RZ, 0x1, !P0 ;  /* 0x00000001ff117807 */ /* 0x000fe20004000000 */
[----:B------:R-:W-:Y:S08]  /*1f80*/  BRA `(.L_x_1621) ;  /* 0x0000009000a87947 */ /* 0x000ff00003800000 */
.L_x_1633:
[----:B------:R-:W-:-:S13]  /*1f90*/  ISETP.NE.AND P0, PT, R13, 0x1, PT ;  /* 0x000000010d00780c */ /* 0x000fda0003f05270 */
        /* <DEDUP_REMOVED lines=17> */
.L_x_1646:
[----:B------:R-:W-:Y:S01]  /*20b0*/  IADD3 R6, PT, PT, R7, R5, RZ ;  /* 0x0000000507067210 */ /* 0x000fe20007ffe0ff */
[----:B------:R-:W-:-:S04]  /*20c0*/  IMAD R9, R4, R7, RZ ;  /* 0x0000000704097224 */ /* 0x000fc800078e02ff */
[----:B------:R-:W-:Y:S02]  /*20d0*/  IMAD.IADD R10, R6, 0x1, R5 ;  /* 0x00000001060a7824 */ /* 0x000fe400078e0205 */
[C---:B------:R-:W-:Y:S02]  /*20e0*/  IMAD R11, R4.reuse, R6, RZ ;  /* 0x00000006040b7224 */ /* 0x040fe400078e02ff */
[----:B------:R-:W-:Y:S01]  /*20f0*/  IMAD R13, R4, R10, RZ ;  /* 0x0000000a040d7224 */ /* 0x000fe200078e02ff */
[----:B------:R-:W-:Y:S01]  /*2100*/  IADD3 R7, PT, PT, R10, R5, RZ ;  /* 0x000000050a077210 */ /* 0x000fe20007ffe0ff */
[----:B------:R-:W-:-:S04]  /*2110*/  IMAD.WIDE.U32 R10, R11, 0x4, R2 ;  /* 0x000000040b0a7825 */ /* 0x000fc800078e0002 */
[--C-:B------:R-:W-:Y:S02]  /*2120*/  IMAD.WIDE.U32 R8, R9, 0x4, R2.reuse ;  /* 0x0000000409087825 */ /* 0x100fe400078e0002 */
[----:B------:R-:W2:Y:S02]  /*2130*/  LDG.E R10, desc[UR36][R10.64] ;  /* 0x000000240a0a7981 */ /* 0x000ea4000c1e1900 */
[----:B------:R-:W-:Y:S02]  /*2140*/  IMAD R15, R4, R7, RZ ;  /* 0x00000007040f7224 */ /* 0x000fe400078e02ff */
[--C-:B------:R-:W-:Y:S01]  /*2150*/  IMAD.WIDE.U32 R12, R13, 0x4, R2.reuse ;  /* 0x000000040d0c7825 */ /* 0x100fe200078e0002 */
[----:B------:R-:W3:Y:S03]  /*2160*/  LDG.E R8, desc[UR36][R8.64] ;  /* 0x0000002408087981 */ /* 0x000ee6000c1e1900 */
[----:B------:R-:W-:-:S02]  /*2170*/  IMAD.WIDE.U32 R14, R15, 0x4, R2 ;  /* 0x000000040f0e7825 */ /* 0x000fc400078e0002 */
[----:B------:R-:W4:Y:S04]  /*2180*/  LDG.E R12, desc[UR36][R12.64] ;  /* 0x000000240c0c7981 */ /* 0x000f28000c1e1900 */
[----:B------:R-:W5:Y:S01]  /*2190*/  LDG.E R6, desc[UR36][R14.64] ;  /* 0x000000240e067981 */ /* 0x000f62000c1e1900 */
[----:B------:R-:W-:-:S04]  /*21a0*/  IMAD.IADD R7, R7, 0x1, R5 ;  /* 0x0000000107077824 */ /* 0x000fc800078e0205 */
[----:B------:R-:W-:Y:S01]  /*21b0*/  IMAD R17, R5, 0x3, R7 ;  /* 0x0000000305117824 */ /* 0x000fe200078e0207 */
[----:B--2---:R-:W-:-:S04]  /*21c0*/  FSETP.NEU.FTZ.AND P4, PT, R10, RZ, PT ;  /* 0x000000ff0a00720b */ /* 0x004fc80003f9d000 */
[----:B------:R-:W-:Y:S02]  /*21d0*/  PLOP3.LUT P0, PT, P0, P4, PT, 0xf8, 0x8f ;  /* 0x00000000008f781c */ /* 0x000fe40000709f70 */
[----:B------:R-:W-:Y:S02]  /*21e0*/  ISETP.GE.U32.AND P4, PT, R17, R0, PT ;  /* 0x000000001100720c */ /* 0x000fe40003f86070 */
[----:B---3--:R-:W-:Y:S02]  /*21f0*/  FSETP.NEU.FTZ.AND P5, PT, R8, RZ, PT ;  /* 0x000000ff0800720b */ /* 0x008fe40003fbd000 */
[----:B----4-:R-:W-:Y:S02]  /*2200*/  FSETP.NEU.FTZ.AND P6, PT, R12, RZ, PT ;  /* 0x000000ff0c00720b */ /* 0x010fe40003fdd000 */
[----:B------:R-:W-:Y:S02]  /*2210*/  PLOP3.LUT P3, PT, P3, P5, PT, 0xf8, 0x8f ;  /* 0x00000000008f781c */ /* 0x000fe40001f6bf70 */
[----:B-----5:R-:W-:-:S02]  /*2220*/  FSETP.NEU.FTZ.AND P5, PT, R6, RZ, PT ;  /* 0x000000ff0600720b */ /* 0x020fc40003fbd000 */
[----:B------:R-:W-:Y:S02]  /*2230*/  PLOP3.LUT P1, PT, P1, P6, PT, 0xf8, 0x8f ;  /* 0x00000000008f781c */ /* 0x000fe40000f2df70 */
[----:B------:R-:W-:Y:S01]  /*2240*/  PLOP3.LUT P2, PT, P2, P5, PT, 0xf8, 0x8f ;  /* 0x00000000008f781c */ /* 0x000fe2000174bf70 */
[----:B------:R-:W-:-:S12]  /*2250*/  @!P4 BRA `(.L_x_1646) ;  /* 0xfffffffc0094c947 */ /* 0x000fd8000383ffff */
[----:B------:R-:W-:Y:S05]  /*2260*/  BSYNC.RECONVERGENT B2 ;  /* 0x0000000000027941 */ /* 0x000fea0003800200 */
.L_x_1645:
[----:B------:R-:W-:Y:S01]  /*2270*/  MOV R13, R8 ;  /* 0x00000008000d7202 */ /* 0x000fe20000000f00 */
[----:B------:R-:W-:Y:S01]  /*2280*/  IMAD.MOV.U32 R14, RZ, RZ, R10 ;  /* 0x000000ffff0e7224 */ /* 0x000fe200078e000a */
[----:B------:R-:W-:Y:S02]  /*2290*/  MOV R9, R12 ;  /* 0x0000000c00097202 */ /* 0x000fe40000000f00 */
[----:B------:R-:W-:Y:S02]  /*22a0*/  SEL R8, RZ, 0x1, !P3 ;  /* 0x00000001ff087807 */ /* 0x000fe40005800000 */
[----:B------:R-:W-:Y:S02]  /*22b0*/  SEL R11, RZ, 0x1, !P0 ;  /* 0x00000001ff0b7807 */ /* 0x000fe40004000000 */
[----:B------:R-:W-:Y:S02]  /*22c0*/  SEL R12, RZ, 0x1, !P1 ;  /* 0x00000001ff0c7807 */ /* 0x000fe40004800000 */
[----:B------:R-:W-:-:S07]  /*22d0*/  SEL R10, RZ, 0x1, !P2 ;  /* 0x00000001ff0a7807 */ /* 0x000fce0005000000 */
.L_x_1644:
[----:B------:R-:W-:Y:S05]  /*22e0*/  BSYNC.RECONVERGENT B1 ;  /* 0x0000000000017941 */ /* 0x000fea0003800200 */
.L_x_1643:
[----:B------:R-:W-:Y:S01]  /*22f0*/  ISETP.GE.U32.AND P0, PT, R7, R0, PT ;  /* 0x000000000700720c */ /* 0x000fe20003f06070 */
[----:B------:R-:W-:-:S12]  /*2300*/  BSSY.RECONVERGENT B1, `(.L_x_1647) ;  /* 0x0000016000017945 */ /* 0x000fd80003800200 */
[----:B------:R-:W-:Y:S05]  /*2310*/  @P0 BRA `(.L_x_1648) ;  /* 0x0000000000500947 */ /* 0x000fea0003800000 */
[----:B------:R-:W-:-:S04]  /*2320*/  IMAD R17, R4, R7, RZ ;  /* 0x0000000704117224 */ /* 0x000fc800078e02ff */
[----:B------:R-:W-:-:S05]  /*2330*/  IMAD.WIDE.U32 R16, R17, 0x4, R2 ;  /* 0x0000000411107825 */ /* 0x000fca00078e0002 */
[----:B------:R0:W5:Y:S01]  /*2340*/  LDG.E R13, desc[UR36][R16.64] ;  /* 0x00000024100d7981 */ /* 0x000162000c1e1900 */
[----:B------:R-:W-:-:S05]  /*2350*/  IMAD.IADD R19, R7, 0x1, R5 ;  /* 0x0000000107137824 */ /* 0x000fca00078e0205 */
[----:B------:R-:W-:-:S13]  /*2360*/  ISETP.GE.U32.AND P1, PT, R19, R0, PT ;  /* 0x000000001300720c */ /* 0x000fda0003f26070 */
[----:B0-----:R-:W-:Y:S05]  /*2370*/  @P1 BRA `(.L_x_1648) ;  /* 0x0000000000381947 */ /* 0x001fea0003800000 */
[----:B------:R-:W-:-:S04]  /*2380*/  IMAD R15, R4, R19, RZ ;  /* 0x00000013040f7224 */ /* 0x000fc800078e02ff */
[----:B------:R-:W-:-:S06]  /*2390*/  IMAD.WIDE.U32 R14, R15, 0x4, R2 ;  /* 0x000000040f0e7825 */ /* 0x000fcc00078e0002 */
[----:B------:R0:W5:Y:S01]  /*23a0*/  LDG.E R14, desc[UR36][R14.64] ;  /* 0x000000240e0e7981 */ /* 0x000162000c1e1900 */
[----:B------:R-:W-:-:S04]  /*23b0*/  IADD3 R17, PT, PT, R19, R5, RZ ;  /* 0x0000000513117210 */ /* 0x000fc80007ffe0ff */
[----:B------:R-:W-:-:S13]  /*23c0*/  ISETP.GE.U32.AND P1, PT, R17, R0, PT ;  /* 0x000000001100720c */ /* 0x000fda0003f26070 */
[----:B0-----:R-:W-:Y:S05]  /*23d0*/  @P1 BRA `(.L_x_1648) ;  /* 0x0000000000201947 */ /* 0x001fea0003800000 */
[----:B------:R-:W-:Y:S02]  /*23e0*/  IMAD.IADD R9, R17, 0x1, R5 ;  /* 0x0000000111097824 */ /* 0x000fe400078e0205 */
[----:B------:R-:W-:-:S03]  /*23f0*/  IMAD R17, R4, R17, RZ ;  /* 0x0000001104117224 */ /* 0x000fc600078e02ff */
[----:B------:R-:W-:Y:S01]  /*2400*/  ISETP.GE.U32.AND P1, PT, R9, R0, PT ;  /* 0x000000000900720c */ /* 0x000fe20003f26070 */
[----:B------:R-:W-:-:S12]  /*2410*/  IMAD.WIDE.U32 R16, R17, 0x4, R2 ;  /* 0x0000000411107825 */ /* 0x000fd800078e0002 */
[----:B------:R-:W-:-:S04]  /*2420*/  @!P1 IMAD R9, R4, R9, RZ ;  /* 0x0000000904099224 */ /* 0x000fc800078e02ff */
[----:B------:R-:W-:Y:S02]  /*2430*/  @!P1 IMAD.WIDE.U32 R2, R9, 0x4, R2 ;  /* 0x0000000409029825 */ /* 0x000fe400078e0002 */
[----:B------:R0:W5:Y:S04]  /*2440*/  LDG.E R9, desc[UR36][R16.64] ;  /* 0x0000002410097981 */ /* 0x000168000c1e1900 */
[----:B------:R0:W5:Y:S02]  /*2450*/  @!P1 LDG.E R6, desc[UR36][R2.64] ;  /* 0x0000002402069981 */ /* 0x000164000c1e1900 */
.L_x_1648:
[----:B------:R-:W-:Y:S05]  /*2460*/  BSYNC.RECONVERGENT B1 ;  /* 0x0000000000017941 */ /* 0x000fea0003800200 */
.L_x_1647:
[----:B------:R-:W-:Y:S04]  /*2470*/  BSSY.RECONVERGENT B1, `(.L_x_1649) ;  /* 0x000001b000017945 */ /* 0x000fe80003800200 */
[----:B------:R-:W-:Y:S05]  /*2480*/  @P0 BRA `(.L_x_1650) ;  /* 0x0000000000640947 */ /* 0x000fea0003800000 */
[----:B------:R-:W-:Y:S02]  /*2490*/  LOP3.LUT P0, RZ, R8, 0xff, RZ, 0xc0, !PT ;  /* 0x000000ff08ff7812 */ /* 0x000fe4000780c0ff */
[----:B-----5:R-:W-:Y:S02]  /*24a0*/  FSETP.NEU.FTZ.AND P1, PT, R13, RZ, PT ;  /* 0x000000ff0d00720b */ /* 0x020fe40003f3d000 */
[----:B0-----:R-:W-:Y:S02]  /*24b0*/  IADD3 R2, PT, PT, R7, R5, RZ ;  /* 0x0000000507027210 */ /* 0x001fe40007ffe0ff */
[----:B------:R-:W-:Y:S02]  /*24c0*/  PLOP3.LUT P0, PT, P0, P1, PT, 0xf8, 0x8f ;  /* 0x00000000008f781c */ /* 0x000fe40000703f70 */
[----:B------:R-:W-:Y:S02]  /*24d0*/  ISETP.GE.U32.AND P1, PT, R2, R0, PT ;  /* 0x000000000200720c */ /* 0x000fe40003f26070 */
[----:B------:R-:W-:-:S11]  /*24e0*/  SEL R8, RZ, 0x1, !P0 ;  /* 0x00000001ff087807 */ /* 0x000fd60004000000 */
[----:B------:R-:W-:Y:S05]  /*24f0*/  @P1 BRA `(.L_x_1650) ;  /* 0x0000000000481947 */ /* 0x000fea0003800000 */
[----:B------:R-:W-:Y:S01]  /*2500*/  LOP3.LUT P0, RZ, R11, 0xff, RZ, 0xc0, !PT ;  /* 0x000000ff0bff7812 */ /* 0x000fe2000780c0ff */
[----:B------:R-:W-:Y:S01]  /*2510*/  IMAD.IADD R2, R2, 0x1, R5 ;  /* 0x0000000102027824 */ /* 0x000fe200078e0205 */
[----:B------:R-:W-:-:S04]  /*2520*/  FSETP.NEU.FTZ.AND P1, PT, R14, RZ, PT ;  /* 0x000000ff0e00720b */ /* 0x000fc80003f3d000 */
[----:B------:R-:W-:Y:S02]  /*2530*/  PLOP3.LUT P0, PT, P0, P1, PT, 0xf8, 0x8f ;  /* 0x00000000008f781c */ /* 0x000fe40000703f70 */
[----:B------:R-:W-:Y:S02]  /*2540*/  ISETP.GE.U32.AND P1, PT, R2, R0, PT ;  /* 0x000000000200720c */ /* 0x000fe40003f26070 */
[----:B------:R-:W-:-:S11]  /*2550*/  SEL R11, RZ, 0x1, !P0 ;  /* 0x00000001ff0b7807 */ /* 0x000fd60004000000 */
[----:B------:R-:W-:Y:S05]  /*2560*/  @P1 BRA `(.L_x_1650) ;  /* 0x00000000002c1947 */ /* 0x000fea0003800000 */
[----:B------:R-:W-:Y:S02]  /*2570*/  IADD3 R5, PT, PT, R2, R5, RZ ;  /* 0x0000000502057210 */ /* 0x000fe40007ffe0ff */
[----:B------:R-:W-:Y:S02]  /*2580*/  LOP3.LUT P0, RZ, R12, 0xff, RZ, 0xc0, !PT ;  /* 0x000000ff0cff7812 */ /* 0x000fe4000780c0ff */
[----:B------:R-:W-:Y:S02]  /*2590*/  ISETP.GE.U32.AND P4, PT, R5, R0, PT ;  /* 0x000000000500720c */ /* 0x000fe40003f86070 */
[----:B------:R-:W-:-:S04]  /*25a0*/  FSETP.NEU.FTZ.AND P1, PT, R9, RZ, PT ;  /* 0x000000ff0900720b */ /* 0x000fc80003f3d000 */
[----:B------:R-:W-:-:S04]  /*25b0*/  PLOP3.LUT P0, PT, P0, P1, PT, 0xf8, 0x8f ;  /* 0x00000000008f781c */ /* 0x000fc80000703f70 */
[----:B------:R-:W-:-:S03]  /*25c0*/  SEL R12, RZ, 0x1, !P0 ;  /* 0x00000001ff0c7807 */ /* 0x000fc60004000000 */
[----:B------:R-:W-:Y:S02]  /*25d0*/  @!P4 FSETP.NEU.FTZ.AND P3, PT, R6, RZ, PT ;  /* 0x000000ff0600c20b */ /* 0x000fe40003f7d000 */
[----:B------:R-:W-:-:S04]  /*25e0*/  @!P4 LOP3.LUT P2, RZ, R10, 0xff, RZ, 0xc0, !PT ;  /* 0x000000ff0affc812 */ /* 0x000fc8000784c0ff */
[----:B------:R-:W-:-:S04]  /*25f0*/  @!P4 PLOP3.LUT P2, PT, P2, P3, PT, 0xf8, 0x8f ;  /* 0x00000000008fc81c */ /* 0x000fc80001747f70 */
[----:B------:R-:W-:-:S04]  /*2600*/  @!P4 SEL R0, RZ, 0x1, !P2 ;  /* 0x00000001ff00c807 */ /* 0x000fc80005000000 */
[----:B------:R-:W-:-:S07]  /*2610*/  @!P4 PRMT R10, R0, 0x7610, R10 ;  /* 0x00007610000ac816 */ /* 0x000fce000000000a */
.L_x_1650:
[----:B------:R-:W-:Y:S05]  /*2620*/  BSYNC.RECONVERGENT B1 ;  /* 0x0000000000017941 */ /* 0x000fea0003800200 */
.L_x_1649:
[----:B------:R-:W-:-:S04]  /*2630*/  LOP3.LUT R11, R12, R8, R11, 0xfe, !PT ;  /* 0x000000080c0b7212 */ /* 0x000fc800078efe0b */
[----:B------:R-:W-:-:S04]  /*2640*/  LOP3.LUT P0, RZ, R11, 0xff, R10, 0xc8, !PT ;  /* 0x000000ff0bff7812 */ /* 0x000fc8000780c80a */
[----:B0-----:R-:W-:Y:S01]  /*2650*/  SEL R17, RZ, 0x1, !P0 ;  /* 0x00000001ff117807 */ /* 0x001fe20004000000 */
[----:B------:R-:W-:Y:S08]  /*2660*/  BRA `(.L_x_1621) ;  /* 0x0000008800f07947 */ /* 0x000ff00003800000 */
.L_x_1642:
        /* <DEDUP_REMOVED lines=12> */
[----:B------:R-:W-:Y:S01]  /*2730*/  VIADD R5, R13, 0xffffffff ;  /* 0xffffffff0d057836 */ /* 0x000fe20000000000 */
[----:B------:R-:W-:Y:S01]  /*2740*/  ISETP.NE.AND P3, PT, R10, RZ, PT ;  /* 0x000000ff0a00720c */ /* 0x000fe20003f65270 */
[----:B------:R-:W-:Y:S03]  /*2750*/  BSSY.RECONVERGENT B2, `(.L_x_1653) ;  /* 0x000041e000027945 */ /* 0x000fe60003800200 */
[----:B------:R-:W-:Y:S02]  /*2760*/  VIMNMX.U32 R4, PT, PT, R5, 0x18, PT ;  /* 0x0000001805047848 */ /* 0x000fe40003fe0000 */
[----:B------:R-:W-:Y:S02]  /*2770*/  PLOP3.LUT P0, PT, P3, PT, PT, 0x80, 0x8 ;  /* 0x000000000008781c */ /* 0x000fe40001f0f070 */
[----:B------:R-:W-:Y:S02]  /*2780*/  PLOP3.LUT P1, PT, P3, PT, PT, 0x80, 0x8 ;  /* 0x000000000008781c */ /* 0x000fe40001f2f070 */
[----:B------:R-:W-:-:S02]  /*2790*/  PLOP3.LUT P2, PT, P3, PT, PT, 0x80, 0x8 ;  /* 0x000000000008781c */ /* 0x000fc40001f4f070 */
[----:B------:R-:W-:-:S11]  /*27a0*/  IADD3 R4, PT, PT, R4, 0x1, RZ ;  /* 0x0000000104047810 */ /* 0x000fd60007ffe0ff */
.L_x_1660:
[----:B------:R-:W-:Y:S01]  /*27b0*/  ISETP.NE.AND P4, PT, R13, RZ, PT ;  /* 0x000000ff0d00720c */ /* 0x000fe20003f85270 */
[----:B------:R-:W0:-:S12]  /*27c0*/  LDCU UR4, c[0x0][0x390] ;  /* 0x00007200ff0477ac */ /* 0x000e180008000800 */
[----:B------:R-:W-:Y:S05]  /*27d0*/  @P4 BRA `(.L_x_1654) ;  /* 0x0000000000144947 */ /* 0x000fea0003800000 */
[----:B------:R-:W2:Y:S02]  /*27e0*/  LDG.E R10, desc[UR36][R8.64] ;  /* 0x00000024080a7981 */ /* 0x000ea4000c1e1900 */
[--C-:B--2---:R-:W-:Y:S01]  /*27f0*/  IMAD.MOV.U32 R20, RZ, RZ, R10.reuse ;  /* 0x000000ffff147224 */ /* 0x104fe200078e000a */
[----:B------:R-:W-:Y:S01]  /*2800*/  MOV R24, R10 ;  /* 0x0000000a00187202 */ /* 0x000fe20000000f00 */
[----:B------:R-:W-:Y:S01]  /*2810*/  IMAD.MOV.U32 R25, RZ, RZ, R10 ;  /* 0x000000ffff197224 */ /* 0x000fe200078e000a */
[----:B------:R-:W-:Y:S06]  /*2820*/  BRA `(.L_x_1655) ;  /* 0x0000004000047947 */ /* 0x000fec0003800000 */
.L_x_1654:
        /* <DEDUP_REMOVED lines=295> */
.L_x_1656:
[----:B------:R-:W-:Y:S01]  /*3aa0*/  LOP3.LUT R11, R0, 0xfffffffc, RZ, 0xc0, !PT ;  /* 0xfffffffc000b7812 */ /* 0x000fe200078ec0ff */
[----:B------:R-:W1:Y:S03]  /*3ab0*/  LDCU UR52, c[0x0][0x3d0] ;  /* 0x00007a00ff3477ac */ /* 0x000e660008000800 */
[----:B------:R-:W-:-:S05]  /*3ac0*/  IADD3 R10, P5, PT, R11, R8, RZ ;  /* 0x000000080b0a7210 */ /* 0x000fca0007fbe0ff */
[----:B------:R-:W-:-:S05]  /*3ad0*/  IMAD.X R11, RZ, RZ, R9, P5 ;  /* 0x000000ffff0b7224 */ /* 0x000fca00028e0609 */
[----:B------:R2:W5:Y:S01]  /*3ae0*/  LDG.E R25, desc[UR36][R10.64] ;  /* 0x000000240a197981 */ /* 0x000562000c1e1900 */
        /* <DEDUP_REMOVED lines=237> */
.L_x_1657:
[----:B------:R-:W-:Y:S01]  /*49c0*/  LOP3.LUT R11, R0, 0xfffffffc, RZ, 0xc0, !PT ;  /* 0xfffffffc000b7812 */ /* 0x000fe200078ec0ff */
[----:B------:R-:W0:Y:S03]  /*49d0*/  LDCU UR52, c[0x0][0x3d0] ;  /* 0x00007a00ff3477ac */ /* 0x000e260008000800 */
[----:B------:R-:W-:-:S04]  /*49e0*/  IADD3 R10, P5, PT, R11, R8, RZ ;  /* 0x000000080b0a7210 */ /* 0x000fc80007fbe0ff */
[----:B------:R-:W-:-:S05]  /*49f0*/  IADD3.X R11, PT, PT, RZ, R9, RZ, P5, !PT ;  /* 0x00000009ff0b7210 */ /* 0x000fca0002ffe4ff */
[----:B------:R1:W5:Y:S01]  /*4a00*/  LDG.E R24, desc[UR36][R10.64] ;  /* 0x000000240a187981 */ /* 0x000362000c1e1900 */
        /* <DEDUP_REMOVED lines=237> */
.L_x_1658:
[----:B------:R-:W-:Y:S01]  /*58e0*/  LOP3.LUT R21, R0, 0xfffffffc, RZ, 0xc0, !PT ;  /* 0xfffffffc00157812 */ /* 0x000fe200078ec0ff */
[----:B------:R-:W0:Y:S03]  /*58f0*/  LDCU UR52, c[0x0][0x3d0] ;  /* 0x00007a00ff3477ac */ /* 0x000e260008000800 */
[----:B------:R-:W-:-:S05]  /*5900*/  IADD3 R20, P5, PT, R21, R8, RZ ;  /* 0x0000000815147210 */ /* 0x000fca0007fbe0ff */
[----:B------:R-:W-:-:S05]  /*5910*/  IMAD.X R21, RZ, RZ, R9, P5 ;  /* 0x000000ffff157224 */ /* 0x000fca00028e0609 */
[----:B------:R1:W5:Y:S01]  /*5920*/  LDG.E R20, desc[UR36][R20.64] ;  /* 0x0000002414147981 */ /* 0x000362000c1e1900 */
        /* <DEDUP_REMOVED lines=237> */
.L_x_1659:
[----:B------:R-:W-:-:S04]  /*6800*/  LOP3.LUT R7, R0, 0xfffffffc, RZ, 0xc0, !PT ;  /* 0xfffffffc00077812 */ /* 0x000fc800078ec0ff */
[----:B------:R-:W-:-:S04]  /*6810*/  IADD3 R6, P4, PT, R7, R8, RZ ;  /* 0x0000000807067210 */ /* 0x000fc80007f9e0ff */
[----:B------:R-:W-:-:S05]  /*6820*/  IADD3.X R7, PT, PT, RZ, R9, RZ, P4, !PT ;  /* 0x00000009ff077210 */ /* 0x000fca00027fe4ff */
[----:B------:R1:W5:Y:S04]  /*6830*/  LDG.E R10, desc[UR36][R6.64] ;  /* 0x00000024060a7981 */ /* 0x000368000c1e1900 */
.L_x_1655:
[----:B------:R-:W2:Y:S01]  /*6840*/  LDCU UR5, c[0x0][0x388] ;  /* 0x00007100ff0577ac */ /* 0x000ea20008000800 */
[----:B0-----:R-:W-:Y:S01]  /*6850*/  IMAD.U32 R2, RZ, RZ, UR4 ;  /* 0x00000004ff027e24 */ /* 0x001fe2000f8e00ff */
[----:B-----5:R-:W-:Y:S02]  /*6860*/  FSETP.NEU.FTZ.AND P4, PT, R24, RZ, PT ;  /* 0x000000ff1800720b */ /* 0x020fe40003f9d000 */
[----:B------:R-:W-:Y:S02]  /*6870*/  FSETP.NEU.FTZ.AND P6, PT, R25, RZ, PT ;  /* 0x000000ff1900720b */ /* 0x000fe40003fdd000 */
[C---:B------:R-:W-:Y:S02]  /*6880*/  LEA R3, R2.reuse, R3, 0x2 ;  /* 0x0000000302037211 */ /* 0x040fe400078e10ff */
[----:B------:R-:W-:Y:S02]  /*6890*/  PLOP3.LUT P1, PT, P1, P4, PT, 0xf8, 0x8f ;  /* 0x00000000008f781c */ /* 0x000fe40000f29f70 */
[----:B------:R-:W-:Y:S01]  /*68a0*/  PLOP3.LUT P2, PT, P2, P6, PT, 0xf8, 0x8f ;  /* 0x00000000008f781c */ /* 0x000fe2000174df70 */
[----:B-1----:R-:W-:Y:S01]  /*68b0*/  IMAD R7, R2, 0x3, R3 ;  /* 0x0000000302077824 */ /* 0x002fe200078e0203 */
[----:B------:R-:W-:-:S02]  /*68c0*/  FSETP.NEU.FTZ.AND P5, PT, R20, RZ, PT ;  /* 0x000000ff1400720b */ /* 0x000fc40003fbd000 */
[----:B------:R-:W-:Y:S02]  /*68d0*/  FSETP.NEU.FTZ.AND P6, PT, R10, RZ, PT ;  /* 0x000000ff0a00720b */ /* 0x000fe40003fdd000 */
[----:B------:R-:W-:Y:S01]  /*68e0*/  PLOP3.LUT P0, PT, P0, P5, PT, 0xf8, 0x8f ;  /* 0x00000000008f781c */ /* 0x000fe2000070bf70 */
[----:B--2---:R-:W-:Y:S01]  /*68f0*/  IMAD.U32 R0, RZ, RZ, UR5 ;  /* 0x00000005ff007e24 */ /* 0x004fe2000f8e00ff */
[----:B------:R-:W-:-:S04]  /*6900*/  PLOP3.LUT P3, PT, P3, P6, PT, 0xf8, 0x8f ;  /* 0x00000000008f781c */ /* 0x000fc80001f6df70 */
[----:B------:R-:W-:-:S13]  /*6910*/  ISETP.GE.U32.AND P4, PT, R7, R0, PT ;  /* 0x000000000700720c */ /* 0x000fda0003f86070 */
[----:B------:R-:W-:Y:S05]  /*6920*/  @!P4 BRA `(.L_x_1660) ;  /* 0xffffffbc00a0c947 */ /* 0x000fea000383ffff */
[----:B------:R-:W-:Y:S05]  /*6930*/  BSYNC.RECONVERGENT B2 ;  /* 0x0000000000027941 */ /* 0x000fea0003800200 */
.L_x_1653:
[----:B------:R-:W-:Y:S02]  /*6940*/  SEL R7, RZ, 0x1, !P2 ;  /* 0x00000001ff077807 */ /* 0x000fe40005000000 */
[----:B------:R-:W-:Y:S02]  /*6950*/  SEL R6, RZ, 0x1, !P1 ;  /* 0x00000001ff067807 */ /* 0x000fe40004800000 */
[----:B------:R-:W-:Y:S02]  /*6960*/  SEL R5, RZ, 0x1, !P0 ;  /* 0x00000001ff057807 */ /* 0x000fe40004000000 */
[----:B------:R-:W-:-:S07]  /*6970*/  SEL R4, RZ, 0x1, !P3 ;  /* 0x00000001ff047807 */ /* 0x000fce0005800000 */
.L_x_1652:
[----:B------:R-:W-:Y:S05]  /*6980*/  BSYNC.RECONVERGENT B1 ;  /* 0x0000000000017941 */ /* 0x000fea0003800200 */
.L_x_1651:
[----:B------:R-:W-:Y:S01]  /*6990*/  ISETP.GE.U32.AND P0, PT, R3, R0, PT ;  /* 0x000000000300720c */ /* 0x000fe20003f06070 */
[----:B------:R-:W-:Y:S01]  /*69a0*/  BSSY.RECONVERGENT B1, `(.L_x_1661) ;  /* 0x0000468000017945 */ /* 0x000fe20003800200 */
[----:B------:R-:W-:-:S11]  /*69b0*/  MOV R8, R10 ;  /* 0x0000000a00087202 */ /* 0x000fd60000000f00 */
[----:B------:R-:W-:Y:S05]  /*69c0*/  @P0 BRA `(.L_x_1662) ;  /* 0x0000004400940947 */ /* 0x000fea0003800000 */
[----:B------:R-:W0:Y:S01]  /*69d0*/  LDC R18, c[0x0][0x3c4] ;  /* 0x0000f100ff127b82 */ /* 0x000e220000000800 */
[----:B------:R-:W1:Y:S02]  /*69e0*/  LDCU.64 UR4, c[0x0][0x750] ;  /* 0x0000ea00ff0477ac */ /* 0x000e640008000a00 */
[----:B-1----:R-:W-:Y:S02]  /*69f0*/  IADD3 R12, P0, PT, R12, UR4, RZ ;  /* 0x000000040c0c7c10 */ /* 0x002fe4000ff1e0ff */
[----:B0-----:R-:W-:-:S03]  /*6a00*/  ISETP.NE.AND P1, PT, R18, RZ, PT ;  /* 0x000000ff1200720c */ /* 0x001fc60003f25270 */
[----:B------:R-:W-:-:S10]  /*6a10*/  IMAD.X R13, RZ, RZ, UR5, P0 ;  /* 0x00000005ff0d7e24 */ /* 0x000fd400080e06ff */
[----:B------:R-:W-:Y:S05]  /*6a20*/  @P1 BRA `(.L_x_1663) ;  /* 0x0000000000381947 */ /* 0x000fea0003800000 */
[----:B------:R1:W5:Y:S01]  /*6a30*/  LDG.E R25, desc[UR36][R12.64] ;  /* 0x000000240c197981 */ /* 0x000362000c1e1900 */
[----:B------:R-:W-:-:S04]  /*6a40*/  IADD3 R9, PT, PT, R3, R2, RZ ;  /* 0x0000000203097210 */ /* 0x000fc80007ffe0ff */
[----:B------:R-:W-:-:S13]  /*6a50*/  ISETP.GE.U32.AND P0, PT, R9, R0, PT ;  /* 0x000000000900720c */ /* 0x000fda0003f06070 */
[----:B-1----:R-:W-:Y:S05]  /*6a60*/  @P0 BRA `(.L_x_1662) ;  /* 0x00000044006c0947 */ /* 0x002fea0003800000 */
[----:B------:R-:W-:Y:S01]  /*6a70*/  IMAD.IADD R9, R9, 0x1, R2 ;  /* 0x0000000109097824 */ /* 0x000fe200078e0202 */
[----:B-----5:R-:W-:-:S04]  /*6a80*/  MOV R24, R25 ;  /* 0x0000001900187202 */ /* 0x020fc80000000f00 */
[----:B------:R-:W-:-:S13]  /*6a90*/  ISETP.GE.U32.AND P0, PT, R9, R0, PT ;  /* 0x000000000900720c */ /* 0x000fda0003f06070 */
[----:B------:R-:W-:Y:S05]  /*6aa0*/  @P0 BRA `(.L_x_1662) ;  /* 0x00000044005c0947 */ /* 0x000fea0003800000 */
[----:B------:R-:W-:Y:S01]  /*6ab0*/  IMAD.IADD R9, R9, 0x1, R2 ;  /* 0x0000000109097824 */ /* 0x000fe200078e0202 */
[----:B------:R-:W-:Y:S01]  /*6ac0*/  MOV R20, R25 ;  /* 0x0000001900147202 */ /* 0x000fe20000000f00 */
[----:B------:R-:W-:-:S03]  /*6ad0*/  IMAD.MOV.U32 R24, RZ, RZ, R25 ;  /* 0x000000ffff187224 */ /* 0x000fc600078e0019 */
[----:B------:R-:W-:-:S04]  /*6ae0*/  ISETP.GE.U32.AND P0, PT, R9, R0, PT ;  /* 0x000000000900720c */ /* 0x000fc80003f06070 */
[----:B------:R-:W-:Y:S01]  /*6af0*/  FSEL R8, R25, R8, !P0 ;  /* 0x0000000819087208 */ /* 0x000fe20004000000 */
[----:B------:R-:W-:Y:S08]  /*6b00*/  BRA `(.L_x_1662) ;  /* 0x0000004400447947 */ /* 0x000ff00003800000 */
.L_x_1663:
[----:B------:R-:W0:Y:S01]  /*6b10*/  LDC.64 R10, c[0x0][0x3c8] ;  /* 0x0000f200ff0a7b82 */ /* 0x000e220000000a00 */
[----:B------:R-:W-:Y:S02]  /*6b20*/  HFMA2 R14, -RZ, RZ, 0, 0 ;  /* 0x00000000ff0e7431 */ /* 0x000fe400000001ff */
[----:B------:R-:W-:Y:S01]  /*6b30*/  IMAD.MOV.U32 R15, RZ, RZ, R3 ;  /* 0x000000ffff0f7224 */ /* 0x000fe200078e0003 */
        /* <DEDUP_REMOVED lines=273> */
.L_x_1664:
[----:B------:R-:W-:-:S04]  /*7c50*/  LOP3.LUT R15, R21, 0xfffffffc, RZ, 0xc0, !PT ;  /* 0xfffffffc150f7812 */ /* 0x000fc800078ec0ff */
[----:B------:R-:W-:-:S05]  /*7c60*/  IADD3 R14, P1, PT, R15, R12, RZ ;  /* 0x0000000c0f0e7210 */ /* 0x000fca0007f3e0ff */
[----:B------:R-:W-:-:S05]  /*7c70*/  IMAD.X R15, RZ, RZ, R13, P1 ;  /* 0x000000ffff0f7224 */ /* 0x000fca00008e060d */
[----:B------:R0:W5:Y:S01]  /*7c80*/  LDG.E R25, desc[UR36][R14.64] ;  /* 0x000000240e197981 */ /* 0x000162000c1e1900 */
        /* <DEDUP_REMOVED lines=261> */
[----:B------:R-:W-:-:S03]  /*8ce0*/  @P1 MOV R18, RZ ;  /* 0x000000ff00121202 */ /* 0x000fc60000000f00 */
[--C-:B------:R-:W-:Y:S02]  /*8cf0*/  IMAD.MOV R26, RZ, RZ, -R19.reuse ;  /* 0x000000ffff1a7224 */ /* 0x100fe400078e0a13 */
[----:B-1----:R-:W-:Y:S02]  /*8d00*/  @P1 IMAD.HI.U32 R15, R19, R15, R18 ;  /* 0x0000000f130f1227 */ /* 0x002fe400078e0012 */
[----:B------:R-:W1:Y:S02]  /*8d10*/  @P1 LDC R18, c[0x0][0x554] ;  /* 0x00015500ff121b82 */ /* 0x000e640000000800 */
[----:B0-----:R-:W-:Y:S01]  /*8d20*/  IMAD R26, R26, UR4, R27 ;  /* 0x000000041a1a7c24 */ /* 0x001fe2000f8e021b */
[----:B--2---:R-:W-:-:S03]  /*8d30*/  @P1 SHF.R.U32.HI R15, RZ, R24, R15 ;  /* 0x00000018ff0f1219 */ /* 0x004fc6000001160f */
[----:B---3--:R-:W-:Y:S01]  /*8d40*/  IMAD R21, R26, UR5, R21 ;  /* 0x000000051a157c24 */ /* 0x008fe2000f8e0215 */
[----:B------:R-:W-:-:S05]  /*8d50*/  @P1 IADD3 R15, PT, PT, -R15, RZ, RZ ;  /* 0x000000ff0f0f1210 */ /* 0x000fca0007ffe1ff */
[----:B------:R-:W-:-:S04]  /*8d60*/  @P1 IMAD R14, R14, R15, R19 ;  /* 0x0000000f0e0e1224 */ /* 0x000fc800078e0213 */
[----:B-1----:R-:W-:-:S07]  /*8d70*/  @P1 IMAD R21, R14, R18, R21 ;  /* 0x000000120e151224 */ /* 0x002fce00078e0215 */
.L_x_1665:
        /* <DEDUP_REMOVED lines=275> */
.L_x_1666:
[----:B------:R-:W-:-:S04]  /*9eb0*/  LOP3.LUT R21, R26, 0xfffffffc, RZ, 0xc0, !PT ;  /* 0xfffffffc1a157812 */ /* 0x000fc800078ec0ff */
[----:B------:R-:W-:-:S04]  /*9ec0*/  IADD3 R20, P1, PT, R21, R12, RZ ;  /* 0x0000000c15147210 */ /* 0x000fc80007f3e0ff */
[----:B------:R-:W-:-:S05]  /*9ed0*/  IADD3.X R21, PT, PT, RZ, R13, RZ, P1, !PT ;  /* 0x0000000dff157210 */ /* 0x000fca0000ffe4ff */
[----:B------:R0:W5:Y:S01]  /*9ee0*/  LDG.E R20, desc[UR36][R20.64] ;  /* 0x0000002414147981 */ /* 0x000162000c1e1900 */
        /* <DEDUP_REMOVED lines=271> */
.L_x_1667:
[----:B------:R-:W-:-:S04]  /*afe0*/  LOP3.LUT R9, R22, 0xfffffffc, RZ, 0xc0, !PT ;  /* 0xfffffffc16097812 */ /* 0x000fc800078ec0ff */
[----:B------:R-:W-:-:S05]  /*aff0*/  IADD3 R8, P0, PT, R9, R12, RZ ;  /* 0x0000000c09087210 */ /* 0x000fca0007f1e0ff */
[----:B------:R-:W-:-:S05]  /*b000*/  IMAD.X R9, RZ, RZ, R13, P0 ;  /* 0x000000ffff097224 */ /* 0x000fca00000e060d */
[----:B------:R0:W5:Y:S03]  /*b010*/  LDG.E R8, desc[UR36][R8.64] ;  /* 0x0000002408087981 */ /* 0x000166000c1e1900 */
.L_x_1662:
[----:B------:R-:W-:Y:S05]  /*b020*/  BSYNC.RECONVERGENT B1 ;  /* 0x0000000000017941 */ /* 0x000fea0003800200 */
.L_x_1661:
[----:B------:R-:W-:Y:S01]  /*b030*/  ISETP.GE.U32.AND P0, PT, R3, R0, PT ;  /* 0x000000000300720c */ /* 0x000fe20003f06070 */
[----:B------:R-:W-:-:S12]  /*b040*/  BSSY.RECONVERGENT B1, `(.L_x_1668) ;  /* 0x000001b000017945 */ /* 0x000fd80003800200 */
[----:B------:R-:W-:Y:S05]  /*b050*/  @P0 BRA `(.L_x_1669) ;  /* 0x0000000000640947 */ /* 0x000fea0003800000 */
[----:B------:R-:W-:Y:S02]  /*b060*/  LOP3.LUT P0, RZ, R7, 0xff, RZ, 0xc0, !PT ;  /* 0x000000ff07ff7812 */ /* 0x000fe4000780c0ff */
[----:B-----5:R-:W-:Y:S02]  /*b070*/  FSETP.NEU.FTZ.AND P1, PT, R25, RZ, PT ;  /* 0x000000ff1900720b */ /* 0x020fe40003f3d000 */
[----:B------:R-:W-:Y:S02]  /*b080*/  IADD3 R3, PT, PT, R3, R2, RZ ;  /* 0x0000000203037210 */ /* 0x000fe40007ffe0ff */
        /* <DEDUP_REMOVED lines=22> */
.L_x_1669:
[----:B------:R-:W-:Y:S05]  /*b1f0*/  BSYNC.RECONVERGENT B1 ;  /* 0x0000000000017941 */ /* 0x000fea0003800200 */
.L_x_1668:
[----:B------:R-:W-:-:S04]  /*b200*/  LOP3.LUT R5, R5, R7, R6, 0xfe, !PT ;  /* 0x0000000705057212 */ /* 0x000fc800078efe06 */
[----:B------:R-:W-:-:S04]  /*b210*/  LOP3.LUT P0, RZ, R5, 0xff, R4, 0xc8, !PT ;  /* 0x000000ff05ff7812 */ /* 0x000fc8000780c804 */
[----:B------:R-:W-:-:S09]  /*b220*/  SEL R17, RZ, 0x1, !P0 ;  /* 0x00000001ff117807 */ /* 0x000fd20004000000 */
.L_x_1621:
[----:B------:R-:W-:Y:S05]  /*b230*/  BSYNC.RECONVERGENT B0 ;  /* 0x0000000000007941 */ /* 0x000fea0003800200 */
.L_x_1620:
[----:B------:R-:W1:Y:S01]  /*b240*/  LDCU UR4, c[0x0][0x3a0] ;  /* 0x00007400ff0477ac */ /* 0x000e620008000800 */
[----:B0-----:R-:W0:Y:S01]  /*b250*/  S2R R3, SR_TID.X ;  /* 0x0000000000037919 */ /* 0x001e220000002100 */
        /* <DEDUP_REMOVED lines=14> */
.L_x_1671:
        /* <DEDUP_REMOVED lines=8> */
[----:B------:R-:W0:Y:S02]  /*b3c0*/  @!P0 LDS.U8 R4, [R4+UR4] ;  /* 0x0000000404048984 */ /* 0x000e240008000000 */
[----:B0-----:R-:W-:-:S04]  /*b3d0*/  @!P0 LOP3.LUT P1, RZ, R17, 0xff, R4, 0xc8, !PT ;  /* 0x000000ff11ff8812 */ /* 0x001fc8000782c804 */
[----:B---3-5:R-:W-:-:S04]  /*b3e0*/  @!P0 SEL R5, RZ, 0x1, !P1 ;  /* 0x00000001ff058807 */ /* 0x028fc80004800000 */
[----:B-1----:R-:W-:Y:S01]  /*b3f0*/  @!P0 PRMT R17, R5, 0x7610, R17 ;  /* 0x0000761005118816 */ /* 0x002fe20000000011 */
[----:B------:R3:W-:Y:S01]  /*b400*/  @!P0 STS.U8 [R2+UR4], R5 ;  /* 0x0000000502008988 */ /* 0x0007e20008000004 */
[----:B------:R-:W-:Y:S05]  /*b410*/  BRA.U UP0, `(.L_x_1671) ;  /* 0xfffffffd00c87547 */ /* 0x000fea000b83ffff */
.L_x_1670:
        /* <DEDUP_REMOVED lines=18> */
.L_x_1674:
[----:B------:R-:W-:Y:S01]  /*b540*/  USHF.R.U32.HI UR7, URZ, 0x1, UR5 ;  /* 0x00000001ff077899 */ /* 0x000fe20008011605 */
[----:B------:R-:W-:Y:S01]  /*b550*/  BAR.SYNC.DEFER_BLOCKING 0x0 ;  /* 0x0000000000007b1d */ /* 0x000fe20000010000 */
[----:B------:R-:W-:-:S04]  /*b560*/  UISETP.GT.U32.AND UP0, UPT, UR5, 0x7f, UPT ;  /* 0x0000007f0500788c */ /* 0x000fc8000bf04070 */
[----:B0----5:R-:W-:Y:S01]  /*b570*/  VIADD R5, R3, UR7 ;  /* 0x0000000703057c36 */ /* 0x021fe20008000000 */
        /* <DEDUP_REMOVED lines=9> */
.L_x_1673:
[----:B------:R-:W-:Y:S01]  /*b610*/  BAR.SYNC.DEFER_BLOCKING 0x0 ;  /* 0x0000000000007b1d */ /* 0x000fe20000010000 */
[----:B------:R-:W-:-:S09]  /*b620*/  UISETP.GE.U32.AND UP0, UPT, UR4, 0x2, UPT ;  /* 0x000000020400788c */ /* 0x000fd2000bf06070 */
[----:B------:R-:W-:Y:S05]  /*b630*/  BRA.U !UP0, `(.L_x_1672) ;  /* 0x0000000108287547 */ /* 0x000fea000b800000 */
[----:B01-34-:R-:W-:-:S07]  /*b640*/  HFMA2 R2, -RZ, RZ, 0, 5.9604644775390625e-08 ;  /* 0x00000001ff027431 */ /* 0x01bfce00000001ff */
.L_x_1675:
[C---:B------:R-:W-:Y:S02]  /*b650*/  LOP3.LUT R4, R17.reuse, 0xffff, RZ, 0xc0, !PT ;  /* 0x0000ffff11047812 */ /* 0x040fe400078ec0ff */
[----:B------:R-:W-:Y:S02]  /*b660*/  LOP3.LUT P0, RZ, R17, 0xff, RZ, 0xc0, !PT ;  /* 0x000000ff11ff7812 */ /* 0x000fe4000780c0ff */
[----:B-----5:R-:W-:-:S06]  /*b670*/  PRMT R5, R4, 0x8880, RZ ;  /* 0x0000888004057816 */ /* 0x020fcc00000000ff */
[----:B------:R0:W1:Y:S02]  /*b680*/  SHFL.DOWN PT, R5, R5, R2, 0x1f ;  /* 0x08001f0205057589 */ /* 0x00006400000e0000 */
[----:B0-----:R-:W-:-:S04]  /*b690*/  SHF.L.U32 R2, R2, 0x1, RZ ;  /* 0x0000000102027819 */ /* 0x001fc800000006ff */
[----:B------:R-:W-:Y:S02]  /*b6a0*/  ISETP.GE.AND P1, PT, R2, UR4, PT ;  /* 0x0000000402007c0c */ /* 0x000fe4000bf26270 */
[----:B-1----:R-:W-:-:S04]  /*b6b0*/  ISETP.NE.OR P0, PT, R5, RZ, P0 ;  /* 0x000000ff0500720c */ /* 0x002fc80000705670 */
[----:B------:R-:W-:-:S07]  /*b6c0*/  SEL R17, RZ, 0x1, !P0 ;  /* 0x00000001ff117807 */ /* 0x000fce0004000000 */
[----:B------:R-:W-:Y:S05]  /*b6d0*/  @!P1 BRA `(.L_x_1675) ;  /* 0xfffffffc00dc9947 */ /* 0x000fea000383ffff */
.L_x_1672:
[----:B01-34-:R-:W0:Y:S01]  /*b6e0*/  S2R R2, SR_CTAID.X ;  /* 0x0000000000027919 */ /* 0x01be220000002500 */
[----:B------:R-:W1:Y:S01]  /*b6f0*/  LDCU UR4, c[0x0][0x558] ;  /* 0x0000ab00ff0477ac */ /* 0x000e620008000800 */
[----:B------:R-:W-:Y:S01]  /*b700*/  IMAD.MOV.U32 R16, RZ, RZ, RZ ;  /* 0x000000ffff107224 */ /* 0x000fe200078e00ff */
[----:B------:R-:W3:Y:S01]  /*b710*/  LDCU.64 UR6, c[0x0][0x3a8] ;  /* 0x00007500ff0677ac */ /* 0x000ee20008000a00 */
[----:B------:R-:W0:Y:S01]  /*b720*/  LDCU UR5, c[0x0][0x394] ;  /* 0x00007280ff0577ac */ /* 0x000e220008000800 */
[----:B-1----:R-:W-:Y:S01]  /*b730*/  UISETP.NE.AND UP0, UPT, UR4, URZ, UPT ;  /* 0x000000ff0400728c */ /* 0x002fe2000bf05270 */
[----:B---3-5:R-:W-:-:S04]  /*b740*/  IMAD R5, R3, UR6, RZ ;  /* 0x0000000603057c24 */ /* 0x028fc8000f8e02ff */
[----:B--2---:R-:W-:-:S04]  /*b750*/  IMAD R5, R0, UR7, R5 ;  /* 0x0000000700057c24 */ /* 0x004fc8000f8e0205 */
[----:B0-----:R-:W-:Y:S01]  /*b760*/  IMAD R5, R2, UR5, R5 ;  /* 0x0000000502057c24 */ /* 0x001fe2000f8e0205 */
[----:B------:R-:W-:Y:S06]  /*b770*/  BRA.U !UP0, `(.L_x_1676) ;  /* 0x0000001108547547 */ /* 0x000fec000b800000 */
[----:B------:R-:W0:Y:S01]  /*b780*/  LDCU.64 UR8, c[0x0][0x560] ;  /* 0x0000ac00ff0877ac */ /* 0x000e220008000a00 */
[----:B------:R-:W-:Y:S01]  /*b790*/  MOV R4, RZ ;  /* 0x000000ff00047202 */ /* 0x000fe20000000f00 */
        /* <DEDUP_REMOVED lines=275> */
.L_x_1676:
        /* <DEDUP_REMOVED lines=290> */
.L_x_1678:
        /* <DEDUP_REMOVED lines=26> */
.L_x_1680:
[----:B------:R-:W-:Y:S05]  /*dc90*/  BSYNC.RECONVERGENT B0 ;  /* 0x0000000000007941 */ /* 0x000fea0003800200 */
.L_x_1679:
        /* <DEDUP_REMOVED lines=35> */
.L_x_1682:
[----:B------:R-:W-:Y:S05]  /*ded0*/  BSYNC.RECONVERGENT B0 ;  /* 0x0000000000007941 */ /* 0x000fea0003800200 */
.L_x_1681:
        /* <DEDUP_REMOVED lines=34> */
.L_x_1687:
        /* <DEDUP_REMOVED lines=9> */
.L_x_1686:
[----:B------:R-:W-:Y:S01]  /*e190*/  SEL R17, RZ, 0x1, !P1 ;  /* 0x00000001ff117807 */ /* 0x000fe20004800000 */
[----:B------:R-:W-:Y:S06]  /*e1a0*/  BRA `(.L_x_1685) ;  /* 0x00000000005c7947 */ /* 0x000fec0003800000 */
.L_x_1684:
        /* <DEDUP_REMOVED lines=12> */
.L_x_1689:
        /* <DEDUP_REMOVED lines=10> */
.L_x_1688:
[----:B------:R-:W-:-:S07]  /*e310*/  SEL R17, RZ, 0x1, !P1 ;  /* 0x00000001ff117807 */ /* 0x000fce0004800000 */
.L_x_1685:
[----:B------:R-:W-:Y:S05]  /*e320*/  BSYNC.RECONVERGENT B0 ;  /* 0x0000000000007941 */ /* 0x000fea0003800200 */
.L_x_1683:
        /* <DEDUP_REMOVED lines=11> */
.L_x_1691:
        /* <DEDUP_REMOVED lines=14> */
.L_x_1690:
        /* <DEDUP_REMOVED lines=10> */
.L_x_1694:
        /* <DEDUP_REMOVED lines=13> */
.L_x_1693:
[----:B------:R-:W-:Y:S01]  /*e630*/  BAR.SYNC.DEFER_BLOCKING 0x0 ;  /* 0x0000000000007b1d */ /* 0x000fe20000010000 */
[----:B------:R-:W-:-:S09]  /*e640*/  UISETP.GE.U32.AND UP0, UPT, UR4, 0x2, UPT ;  /* 0x000000020400788c */ /* 0x000fd2000bf06070 */
[----:B------:R-:W-:Y:S05]  /*e650*/  BRA.U !UP0, `(.L_x_1692) ;  /* 0x0000000108287547 */ /* 0x000fea000b800000 */
[----:B------:R-:W-:-:S07]  /*e660*/  HFMA2 R0, -RZ, RZ, 0, 5.9604644775390625e-08 ;  /* 0x00000001ff007431 */ /* 0x000fce00000001ff */
.L_x_1695:
        /* <DEDUP_REMOVED lines=9> */
.L_x_1692:
        /* <DEDUP_REMOVED lines=16> */
.L_x_1697:
        /* <DEDUP_REMOVED lines=20> */
.L_x_1699:
[----:B------:R-:W0:Y:S01]  /*e940*/  LDCU.64 UR4, c[0x0][0x758] ;  /* 0x0000eb00ff0477ac */ /* 0x000e220008000a00 */
[----:B------:R-:W-:-:S04]  /*e950*/  LOP3.LUT P0, RZ, R17, 0xff, RZ, 0xc0, !PT ;  /* 0x000000ff11ff7812 */ /* 0x000fc8000780c0ff */
[----:B------:R-:W-:Y:S02]  /*e960*/  SEL R3, RZ, 0x1, !P0 ;  /* 0x00000001ff037807 */ /* 0x000fe40004000000 */
[----:B0-----:R-:W-:-:S04]  /*e970*/  IADD3 R16, P1, PT, R16, UR4, RZ ;  /* 0x0000000410107c10 */ /* 0x001fc8000ff3e0ff */
[----:B------:R-:W-:-:S05]  /*e980*/  IADD3.X R17, PT, PT, RZ, UR5, RZ, P1, !PT ;  /* 0x00000005ff117c10 */ /* 0x000fca0008ffe4ff */
[----:B------:R-:W-:Y:S01]  /*e990*/  STG.E.U8 desc[UR36][R16.64], R3 ;  /* 0x0000000310007986 */ /* 0x000fe2000c101124 */
[----:B------:R-:W-:Y:S05]  /*e9a0*/  EXIT ;  /* 0x000000000000794d */ /* 0x000fea0003800000 */
.L_x_1698:
[----:B------:R-:W-:-:S04]  /*e9b0*/  LOP3.LUT P0, RZ, R17, 0xff, RZ, 0xc0, !PT ;  /* 0x000000ff11ff7812 */ /* 0x000fc8000780c0ff */
[----:B------:R-:W-:-:S05]  /*e9c0*/  SEL R5, RZ, 0x1, !P0 ;  /* 0x00000001ff057807 */ /* 0x000fca0004000000 */
[----:B------:R-:W-:Y:S01]  /*e9d0*/  STG.E.U8 desc[UR36][R2.64], R5 ;  /* 0x0000000502007986 */ /* 0x000fe2000c101124 */
[----:B------:R-:W-:Y:S05]  /*e9e0*/  EXIT ;  /* 0x000000000000794d */ /* 0x000fea0003800000 */
.L_x_1696:
        /* <DEDUP_REMOVED lines=8> */
.L_x_1700:
        /* <DEDUP_REMOVED lines=20> */
.L_x_1702:
[----:B------:R-:W2:Y:S01]  /*ebb0*/  LDCU.64 UR4, c[0x0][0x758] ;  /* 0x0000eb00ff0477ac */ /* 0x000ea20008000a00 */
[----:B------:R-:W-:-:S04]  /*ebc0*/  LOP3.LUT P0, RZ, R17, 0xff, RZ, 0xc0, !PT ;  /* 0x000000ff11ff7812 */ /* 0x000fc8000780c0ff */
[----:B------:R-:W-:Y:S02]  /*ebd0*/  SEL R3, RZ, 0x1, !P0 ;  /* 0x00000001ff037807 */ /* 0x000fe40004000000 */
[----:B--2---:R-:W-:-:S04]  /*ebe0*/  IADD3 R16, P1, PT, R16, UR4, RZ ;  /* 0x0000000410107c10 */ /* 0x004fc8000ff3e0ff */
[----:B------:R-:W-:-:S05]  /*ebf0*/  IADD3.X R17, PT, PT, RZ, UR5, RZ, P1, !PT ;  /* 0x00000005ff117c10 */ /* 0x000fca0008ffe4ff */
[----:B------:R-:W-:Y:S01]  /*ec00*/  STG.E.U8 desc[UR36][R16.64], R3 ;  /* 0x0000000310007986 */ /* 0x000fe2000c101124 */
[----:B------:R-:W-:Y:S05]  /*ec10*/  EXIT ;  /* 0x000000000000794d */ /* 0x000fea0003800000 */
.L_x_1701:
[----:B------:R-:W-:Y:S01]  /*ec20*/  STG.E.U8 desc[UR36][R6.64], R17 ;  /* 0x0000001106007986 */ /* 0x000fe2000c101124 */
[----:B------:R-:W-:Y:S05]  /*ec30*/  EXIT ;  /* 0x000000000000794d */ /* 0x000fea0003800000 */
.L_x_1677:
        /* <DEDUP_REMOVED lines=25> */
.L_x_1704:
        /* <DEDUP_REMOVED lines=20> */
.L_x_1706:
[----:B------:R-:W0:Y:S01]  /*ef10*/  LDCU.64 UR4, c[0x0][0x758] ;  /* 0x0000eb00ff0477ac */ /* 0x000e220008000a00 */
[----:B------:R-:W-:-:S04]  /*ef20*/  LOP3.LUT P0, RZ, R17, 0xff, RZ, 0xc0, !PT ;  /* 0x000000ff11ff7812 */ /* 0x000fc8000780c0ff */
[----:B------:R-:W-:Y:S02]  /*ef30*/  SEL R3, RZ, 0x1, !P0 ;  /* 0x00000001ff037807 */ /* 0x000fe40004000000 */
[----:B0-----:R-:W-:-:S04]  /*ef40*/  IADD3 R16, P1, PT, R16, UR4, RZ ;  /* 0x0000000410107c10 */ /* 0x001fc8000ff3e0ff */
[----:B------:R-:W-:-:S05]  /*ef50*/  IADD3.X R17, PT, PT, RZ, UR5, RZ, P1, !PT ;  /* 0x00000005ff117c10 */ /* 0x000fca0008ffe4ff */
[----:B------:R-:W-:Y:S01]  /*ef60*/  STG.E.U8 desc[UR36][R16.64], R3 ;  /* 0x0000000310007986 */ /* 0x000fe2000c101124 */
[----:B------:R-:W-:Y:S05]  /*ef70*/  EXIT ;  /* 0x000000000000794d */ /* 0x000fea0003800000 */
.L_x_1705:
[----:B------:R-:W-:-:S04]  /*ef80*/  LOP3.LUT P0, RZ, R17, 0xff, RZ, 0xc0, !PT ;  /* 0x000000ff11ff7812 */ /* 0x000fc8000780c0ff */
[----:B------:R-:W-:-:S05]  /*ef90*/  SEL R5, RZ, 0x1, !P0 ;  /* 0x00000001ff057807 */ /* 0x000fca0004000000 */
[----:B------:R-:W-:Y:S01]  /*efa0*/  STG.E.U8 desc[UR36][R2.64], R5 ;  /* 0x0000000502007986 */ /* 0x000fe2000c101124 */
[----:B------:R-:W-:Y:S05]  /*efb0*/  EXIT ;  /* 0x000000000000794d */ /* 0x000fea0003800000 */
.L_x_1703:
        /* <DEDUP_REMOVED lines=8> */
.L_x_1707:
        /* <DEDUP_REMOVED lines=20> */
.L_x_1709:
[----:B------:R-:W0:Y:S01]  /*f180*/  LDCU.64 UR4, c[0x0][0x758] ;  /* 0x0000eb00ff0477ac */ /* 0x000e220008000a00 */
[----:B------:R-:W-:-:S04]  /*f190*/  LOP3.LUT P0, RZ, R17, 0xff, RZ, 0xc0, !PT ;  /* 0x000000ff11ff7812 */ /* 0x000fc8000780c0ff */
[----:B------:R-:W-:Y:S02]  /*f1a0*/  SEL R3, RZ, 0x1, !P0 ;  /* 0x00000001ff037807 */ /* 0x000fe40004000000 */
[----:B0-----:R-:W-:-:S04]  /*f1b0*/  IADD3 R16, P1, PT, R16, UR4, RZ ;  /* 0x0000000410107c10 */ /* 0x001fc8000ff3e0ff */
[----:B------:R-:W-:-:S05]  /*f1c0*/  IADD3.X R17, PT, PT, RZ, UR5, RZ, P1, !PT ;  /* 0x00000005ff117c10 */ /* 0x000fca0008ffe4ff */
[----:B------:R-:W-:Y:S01]  /*f1d0*/  STG.E.U8 desc[UR36][R16.64], R3 ;  /* 0x0000000310007986 */ /* 0x000fe2000c101124 */
[----:B------:R-:W-:Y:S05]  /*f1e0*/  EXIT ;  /* 0x000000000000794d */ /* 0x000fea0003800000 */
.L_x_1708:
[----:B------:R-:W-:Y:S01]  /*f1f0*/  STG.E.U8 desc[UR36][R6.64], R17 ;  /* 0x0000001106007986 */ /* 0x000fe2000c101124 */
[----:B------:R-:W-:Y:S05]  /*f200*/  EXIT ;  /* 0x000000000000794d */ /* 0x000fea0003800000 */
.L_x_1710:
        /* <DEDUP_REMOVED lines=15> */
.L_x_7761:


//--------------------- .text._ZN2at6native13reduce_kernelILi256ELi2ENS0_8ReduceOpIfNS0_14func_wrapper_tIbZZZNS0_14or_kernel_cudaERNS_14TensorIteratorEENKUlvE_clEvENKUlvE5_clEvEUlbfE_EEjbLi4ELi4EEEEEvT1_ --------------------------
	.section	.text._ZN2at6native13reduce_kernelILi256ELi2ENS0_8ReduceOpIfNS0_14func_wrapper_tIbZZZNS0_14or_kernel_cudaERNS_14TensorIteratorEENKUlvE_clEvENKUlvE5_clEvEUlbfE_EEjbLi4ELi4EEEEEvT1_,"ax",@progbits
	.align	128
        .global         _ZN2at6native13reduce_kernelILi256ELi2ENS0_8ReduceOpIfNS0_14func_wrapper_tIbZZZNS0_14or_kernel_cudaERNS_14TensorIteratorEENKUlvE_clEvENKUlvE5_clEvEUlbfE_EEjbLi4ELi4EEEEEvT1_
        .type           _ZN2at6native13reduce_kernelILi256ELi2ENS0_8ReduceOpIfNS0_14func_wrapper_tIbZZZNS0_14or_kernel_cudaERNS_14TensorIteratorEENKUlvE_clEvENKUlvE5_clEvEUlbfE_EEjbLi4ELi4EEEEEvT1_,@function
        .size           _ZN2at6native13reduce_kernelILi256ELi2ENS0_8ReduceOpIfNS0_14func_wrapper_tIbZZZNS0_14or_kernel_cudaERNS_14TensorIteratorEENKUlvE_clEvENKUlvE5_clEvEUlbfE_EEjbLi4ELi4EEEEEvT1_,(.L_x_7762 - _ZN2at6native13reduce_kernelILi256ELi2ENS0_8ReduceOpIfNS0_14func_wrapper_tIbZZZNS0_14or_kernel_cudaERNS_14TensorIteratorEENKUlvE_clEvENKUlvE5_clEvEUlbfE_EEjbLi4ELi4EEEEEvT1_)
        .other          _ZN2at6native13reduce_kernelILi256ELi2ENS0_8ReduceOpIfNS0_14func_wrapper_tIbZZZNS0_14or_kernel_cudaERNS_14TensorIteratorEENKUlvE_clEvENKUlvE5_clEvEUlbfE_EEjbLi4ELi4EEEEEvT1_,@"STO_CUDA_ENTRY STV_DEFAULT"
_ZN2at6native13reduce_kernelILi256ELi2ENS0_8ReduceOpIfNS0_14func_wrapper_tIbZZZNS0_14or_kernel_cudaERNS_14TensorIteratorEENKUlvE_clEvENKUlvE5_clEvEUlbfE_EEjbLi4ELi4EEEEEvT1_:
.text._ZN2at6native13reduce_kernelILi256ELi2ENS0_8ReduceOpIfNS0_14func_wrapper_tIbZZZNS0_14or_kernel_cudaERNS_14TensorIteratorEENKUlvE_clEvENKUlvE5_clEvEUlbfE_EEjbLi4ELi4EEEEEvT1_:
        /* <DEDUP_REMOVED lines=296> */
.L_x_1711:
        /* <DEDUP_REMOVED lines=17> */
[----:B------:R-:W1:Y:S01]  /*1390*/  LDCU.64 UR6, c[0x4][0x630] ;  /* 0x0100c600ff0677ac */ /* 0x000e620008000a00 */
[----:B------:R-:W2:Y:S01]  /*13a0*/  LDC.64 R2, c[0x4][R2] ;  /* 0x0100000002027b82 */ /* 0x000ea20000000a00 */
[----:B------:R-:W-:Y:S01]  /*13b0*/  IMAD.MOV.U32 R12, RZ, RZ, 0x1 ;  /* 0x00000001ff0c7424 */ /* 0x000fe200078e00ff */
[----:B------:R-:W3:Y:S01]  /*13c0*/  LDCU.64 UR8, c[0x4][0x418] ;  /* 0x01008300ff0877ac */ /* 0x000ee20008000a00 */
[----:B0-----:R-:W-:Y:S02]  /*13d0*/  IMAD.U32 R4, RZ, RZ, UR4 ;  /* 0x00000004ff047e24 */ /* 0x001fe4000f8e00ff */
[----:B------:R-:W-:Y:S01]  /*13e0*/  IMAD.U32 R5, RZ, RZ, UR5 ;  /* 0x00000005ff057e24 */ /* 0x000fe2000f8e00ff */
[----:B-1----:R-:W-:Y:S01]  /*13f0*/  MOV R6, UR6 ;  /* 0x0000000600067c02 */ /* 0x002fe20008000f00 */
[----:B------:R-:W-:-:S02]  /*1400*/  IMAD.U32 R7, RZ, RZ, UR7 ;  /* 0x00000007ff077e24 */ /* 0x000fc4000f8e00ff */
[----:B---3--:R-:W-:Y:S01]  /*1410*/  IMAD.U32 R10, RZ, RZ, UR8 ;  /* 0x00000008ff0a7e24 */ /* 0x008fe2000f8e00ff */
[----:B------:R-:W-:-:S07]  /*1420*/  MOV R11, UR9 ;  /* 0x00000009000b7c02 */ /* 0x000fce0008000f00 */
[----:B------:R-:W-:-:S07]  /*1430*/  LEPC R20, `(.L_x_1715) ;  /* 0x000000001014794e */ /* 0x000fce0000000000 */
[----:B--2---:R-:W-:Y:S05]  /*1440*/  CALL.ABS.NOINC R2 ;  /* 0x0000000002007343 */ /* 0x004fea0003c00000 */
.L_x_1715:
        /* <DEDUP_REMOVED lines=26> */
[----:B------:R-:W-:-:S06]  /*15f0*/  IMAD.WIDE.U32 R2, R18, 0x4, R16 ;  /* 0x0000000412027825 */ /* 0x000fcc00078e0010 */
[----:B------:R-:W2:Y:S01]  /*1600*/  LDG.E R2, desc[UR36][R2.64] ;  /* 0x0000002402027981 */ /* 0x000ea2000c1e1900 */
[----:B------:R-:W-:Y:S02]  /*1610*/  PRMT R4, R0, 0x9910, RZ ;  /* 0x0000991000047816 */ /* 0x000fe400000000ff */
[----:B--2---:R-:W-:-:S04]  /*1620*/  FSETP.NEU.FTZ.AND P0, PT, R2, RZ, PT ;  /* 0x000000ff0200720b */ /* 0x004fc80003f1d000 */
[----:B------:R-:W-:-:S04]  /*1630*/  ISETP.NE.OR P0, PT, R4, RZ, P0 ;  /* 0x000000ff0400720c */ /* 0x000fc80000705670 */
[----:B------:R-:W-:-:S09]  /*1640*/  SEL R4, RZ, 0x1, !P0 ;  /* 0x00000001ff047807 */ /* 0x000fd20004000000 */
.L_x_1719:
[----:B------:R-:W-:Y:S05]  /*1650*/  BSYNC.RECONVERGENT B1 ;  /* 0x0000000000017941 */ /* 0x000fea0003800200 */
.L_x_1718:
[----:B------:R-:W0:Y:S01]  /*1660*/  LDC R8, c[0x0][0x388] ;  /* 0x0000e200ff087b82 */ /* 0x000e220000000800 */
[----:B------:R-:W-:-:S05]  /*1670*/  IADD3 R16, P0, PT, R16, 0x10, RZ ;  /* 0x0000001010107810 */ /* 0x000fca0007f1e0ff */
[----:B------:R-:W-:Y:S01]  /*1680*/  IMAD.X R17, RZ, RZ, R17, P0 ;  /* 0x000000ffff117224 */ /* 0x000fe200000e0611 */
[----:B0-----:R-:W-:-:S07]  /*1690*/  IADD3 R8, PT, PT, R5, -0x4, R8 ;  /* 0xfffffffc05087810 */ /* 0x001fce0007ffe008 */
.L_x_1717:
[----:B------:R-:W-:Y:S05]  /*16a0*/  BSYNC.RECONVERGENT B0 ;  /* 0x0000000000007941 */ /* 0x000fea0003800200 */
.L_x_1716:
[----:B------:R-:W0:Y:S01]  /*16b0*/  LDC.64 R2, c[0x0][0x3a0] ;  /* 0x0000e800ff027b82 */ /* 0x000e220000000a00 */
[----:B------:R-:W1:Y:S01]  /*16c0*/  LDCU UR4, c[0x0][0x39c] ;  /* 0x00007380ff0477ac */ /* 0x000e620008000800 */
[----:B------:R-:W-:Y:S01]  /*16d0*/  BSSY.RECONVERGENT B0, `(.L_x_1720) ;  /* 0x0000023000007945 */ /* 0x000fe20003800200 */
[----:B------:R-:W-:Y:S01]  /*16e0*/  PRMT R6, R0, 0x7610, R6 ;  /* 0x0000761000067816 */ /* 0x000fe20000000006 */
[----:B-1----:R-:W-:-:S04]  /*16f0*/  IMAD R5, R18, UR4, RZ ;  /* 0x0000000412057c24 */ /* 0x002fc8000f8e02ff */
[----:B0-----:R-:W-:-:S04]  /*1700*/  IMAD R5, R19, R2, R5 ;  /* 0x0000000213057224 */ /* 0x001fc800078e0205 */
[----:B------:R-:W-:-:S05]  /*1710*/  IMAD R9, R24, R3, R5 ;  /* 0x0000000318097224 */ /* 0x000fca00078e0205 */
[----:B------:R-:W-:-:S04]  /*1720*/  LEA R5, R9, 0x3, 0x2 ;  /* 0x0000000309057811 */ /* 0x000fc800078e10ff */
        /* <DEDUP_REMOVED lines=9> */
.L_x_1723:
        /* <DEDUP_REMOVED lines=16> */
.L_x_1722:
[----:B------:R-:W-:Y:S02]  /*18c0*/  SEL R4, RZ, 0x1, !P3 ;  /* 0x00000001ff047807 */ /* 0x000fe40005800000 */
[----:B------:R-:W-:Y:S02]  /*18d0*/  SEL R6, RZ, 0x1, !P0 ;  /* 0x00000001ff067807 */ /* 0x000fe40004000000 */
[----:B------:R-:W-:Y:S02]  /*18e0*/  SEL R5, RZ, 0x1, !P1 ;  /* 0x00000001ff057807 */ /* 0x000fe40004800000 */
[----:B------:R-:W-:-:S07]  /*18f0*/  SEL R0, RZ, 0x1, !P2 ;  /* 0x00000001ff007807 */ /* 0x000fce0005000000 */
.L_x_1721:
[----:B------:R-:W-:Y:S05]  /*1900*/  BSYNC.RECONVERGENT B0 ;  /* 0x0000000000007941 */ /* 0x000fea0003800200 */
.L_x_1720:
        /* <DEDUP_REMOVED lines=17> */
.L_x_1725:
[----:B------:R-:W-:Y:S05]  /*1a20*/  BSYNC.RECONVERGENT B0 ;  /* 0x0000000000007941 */ /* 0x000fea0003800200 */
.L_x_1724:
[----:B------:R-:W-:Y:S02]  /*1a30*/  LOP3.LUT R5, R5, R4, R6, 0xfe, !PT ;  /* 0x0000000405057212 */ /* 0x000fe400078efe06 */
[----:B------:R-:W-:Y:S02]  /*1a40*/  PLOP3.LUT P1, PT, PT, PT, PT, 0x8, 0x80 ;  /* 0x000000000080781c */ /* 0x000fe40003f2e170 */
[----:B------:R-:W-:Y:S01]  /*1a50*/  LOP3.LUT P0, RZ, R5, 0xff, R0, 0xc8, !PT ;  /* 0x000000ff05ff7812 */ /* 0x000fe2000780c800 */
[----:B------:R-:W-:-:S12]  /*1a60*/  BRA `(.L_x_1726) ;  /* 0x000000a4004c7947 */ /* 0x000fd80003800000 */
.L_x_1714:
        /* <DEDUP_REMOVED lines=9> */
[----:B-1----:R-:W-:Y:S01]  /*1b00*/  IMAD.U32 R21, RZ, RZ, UR4 ;  /* 0x00000004ff157e24 */ /* 0x002fe2000f8e00ff */
[----:B------:R-:W-:Y:S01]  /*1b10*/  MOV R20, UR4 ;  /* 0x0000000400147c02 */ /* 0x000fe20008000f00 */
[----:B------:R-:W-:Y:S01]  /*1b20*/  IMAD.U32 R19, RZ, RZ, UR4 ;  /* 0x00000004ff137e24 */ /* 0x000fe2000f8e00ff */
[----:B------:R-:W-:Y:S01]  /*1b30*/  MOV R14, UR4 ;  /* 0x00000004000e7c02 */ /* 0x000fe20008000f00 */
[----:B------:R-:W-:Y:S01]  /*1b40*/  IMAD.U32 R18, RZ, RZ, UR4 ;  /* 0x00000004ff127e24 */ /* 0x000fe2000f8e00ff */
[----:B------:R-:W-:Y:S01]  /*1b50*/  MOV R12, UR4 ;  /* 0x00000004000c7c02 */ /* 0x000fe20008000f00 */
[----:B0-----:R-:W-:Y:S02]  /*1b60*/  IMAD R5, R2, 0x3, R3 ;  /* 0x0000000302057824 */ /* 0x001fe400078e0203 */
[----:B------:R-:W-:-:S02]  /*1b70*/  IMAD.U32 R15, RZ, RZ, UR4 ;  /* 0x00000004ff0f7e24 */ /* 0x000fc4000f8e00ff */
[----:B------:R-:W-:Y:S01]  /*1b80*/  IMAD.U32 R13, RZ, RZ, UR4 ;  /* 0x00000004ff0d7e24 */ /* 0x000fe2000f8e00ff */
[----:B------:R-:W-:-:S13]  /*1b90*/  ISETP.GE.U32.AND P0, PT, R5, R0, PT ;  /* 0x000000000500720c */ /* 0x000fda0003f06070 */
        /* <DEDUP_REMOVED lines=13> */
.L_x_1731:
[----:B------:R-:W-:Y:S02]  /*1c70*/  SHF.R.U32.HI R9, RZ, 0x1, R3 ;  /* 0x00000001ff097819 */ /* 0x000fe40000011603 */
[----:B------:R-:W-:Y:S01]  /*1c80*/  P2R R14, PR, RZ, 0x1 ;  /* 0x00000001ff0e7803 */ /* 0x000fe20000000000 */
[----:B------:R-:W-:Y:S01]  /*1c90*/  IMAD.IADD R3, R3, 0x1, R2 ;  /* 0x0000000103037824 */ /* 0x000fe200078e0202 */
[----:B------:R-:W-:Y:S01]  /*1ca0*/  LOP3.LUT P0, RZ, R5, 0x2, RZ, 0xc0, !PT ;  /* 0x0000000205ff7812 */ /* 0x000fe2000780c0ff */
[----:B------:R-:W-:-:S06]  /*1cb0*/  IMAD.WIDE.U32 R6, R9, 0x8, R16 ;  /* 0x0000000809067825 */ /* 0x000fcc00078e0010 */
[----:B------:R-:W2:Y:S01]  /*1cc0*/  LDG.E.64 R6, desc[UR36][R6.64] ;  /* 0x0000002406067981 */ /* 0x000ea2000c1e1b00 */
[----:B------:R-:W-:-:S04]  /*1cd0*/  IMAD.IADD R9, R9, 0x1, R2 ;  /* 0x0000000109097824 */ /* 0x000fc800078e0202 */
[----:B------:R-:W-:Y:S01]  /*1ce0*/  IMAD.SHL.U32 R4, R9, 0x8, RZ ;  /* 0x0000000809047824 */ /* 0x000fe200078e00ff */
[----:B------:R-:W-:-:S04]  /*1cf0*/  SHF.R.U32.HI R9, RZ, 0x1d, R9 ;  /* 0x0000001dff097819 */ /* 0x000fc80000011609 */
[----:B------:R-:W-:Y:S02]  /*1d00*/  LOP3.LUT R13, R4, 0xfffffff8, RZ, 0xc0, !PT ;  /* 0xfffffff8040d7812 */ /* 0x000fe400078ec0ff */
[----:B------:R-:W-:Y:S02]  /*1d10*/  LOP3.LUT R9, R9, 0x3, RZ, 0xc0, !PT ;  /* 0x0000000309097812 */ /* 0x000fe400078ec0ff */
[----:B--2---:R-:W-:-:S04]  /*1d20*/  FSETP.NEU.FTZ.AND P6, PT, R6, RZ, PT ;  /* 0x000000ff0600720b */ /* 0x004fc80003fdd000 */
[----:B------:R-:W-:Y:S02]  /*1d30*/  PLOP3.LUT P2, PT, P2, P6, PT, 0xf8, 0x8f ;  /* 0x00000000008f781c */ /* 0x000fe4000174df70 */
[----:B------:R-:W-:Y:S02]  /*1d40*/  FSETP.NEU.FTZ.AND P6, PT, R7, RZ, PT ;  /* 0x000000ff0700720b */ /* 0x000fe40003fdd000 */
[----:B------:R-:W-:Y:S02]  /*1d50*/  P2R R18, PR, RZ, 0x4 ;  /* 0x00000004ff127803 */ /* 0x000fe40000000000 */
[----:B------:R-:W-:Y:S02]  /*1d60*/  PLOP3.LUT P5, PT, P5, P6, PT, 0xf8, 0x8f ;  /* 0x00000000008f781c */ /* 0x000fe40002fadf70 */
[----:B------:R-:W-:Y:S02]  /*1d70*/  IADD3 R12, P6, PT, R16, R13, RZ ;  /* 0x0000000d100c7210 */ /* 0x000fe40007fde0ff */
[----:B------:R-:W-:-:S02]  /*1d80*/  LOP3.LUT P2, RZ, R5, 0x1, RZ, 0xc0, !PT ;  /* 0x0000000105ff7812 */ /* 0x000fc4000784c0ff */
[----:B------:R-:W-:Y:S02]  /*1d90*/  IADD3.X R13, PT, PT, R17, R9, RZ, P6, !PT ;  /* 0x00000009110d7210 */ /* 0x000fe400037fe4ff */
[--C-:B------:R-:W-:Y:S01]  /*1da0*/  SHF.R.U32.HI R9, RZ, 0x1, R3.reuse ;  /* 0x00000001ff097819 */ /* 0x100fe20000011603 */
[----:B------:R-:W-:-:S04]  /*1db0*/  IMAD R3, R2, 0x2, R3 ;  /* 0x0000000202037824 */ /* 0x000fc800078e0203 */
[----:B------:R-:W-:Y:S01]  /*1dc0*/  IMAD.WIDE.U32 R8, R9, 0x8, R16 ;  /* 0x0000000809087825 */ /* 0x000fe200078e0010 */
[----:B------:R-:W-:-:S05]  /*1dd0*/  SHF.R.U32.HI R11, RZ, 0x1, R3 ;  /* 0x00000001ff0b7819 */ /* 0x000fca0000011603 */
[----:B------:R-:W2:Y:S01]  /*1de0*/  LDG.E.64 R8, desc[UR36][R8.64] ;  /* 0x0000002408087981 */ /* 0x000ea2000c1e1b00 */
[----:B------:R-:W-:-:S06]  /*1df0*/  IMAD.WIDE.U32 R10, R11, 0x8, R16 ;  /* 0x000000080b0a7825 */ /* 0x000fcc00078e0010 */
[----:B------:R-:W3:Y:S01]  /*1e00*/  LDG.E.64 R10, desc[UR36][R10.64] ;  /* 0x000000240a0a7981 */ /* 0x000ee2000c1e1b00 */
[----:B------:R-:W-:Y:S02]  /*1e10*/  LOP3.LUT R5, R5, 0xfffffffd, RZ, 0xc0, !PT ;  /* 0xfffffffd05057812 */ /* 0x000fe400078ec0ff */
[----:B--2---:R-:W-:-:S04]  /*1e20*/  FSETP.NEU.FTZ.AND P6, PT, R8, RZ, PT ;  /* 0x000000ff0800720b */ /* 0x004fc80003fdd000 */
[----:B------:R-:W-:Y:S02]  /*1e30*/  PLOP3.LUT P4, PT, P4, P6, PT, 0xf8, 0x8f ;  /* 0x00000000008f781c */ /* 0x000fe4000278df70 */
[----:B------:R-:W-:-:S04]  /*1e40*/  FSETP.NEU.FTZ.AND P6, PT, R9, RZ, PT ;  /* 0x000000ff0900720b */ /* 0x000fc80003fdd000 */
[----:B------:R-:W-:Y:S02]  /*1e50*/  PLOP3.LUT P3, PT, P3, P6, PT, 0xf8, 0x8f ;  /* 0x00000000008f781c */ /* 0x000fe40001f6df70 */
[----:B---3--:R-:W-:-:S04]  /*1e60*/  FSETP.NEU.FTZ.AND P6, PT, R10, RZ, PT ;  /* 0x000000ff0a00720b */ /* 0x008fc80003fdd000 */
[----:B------:R-:W-:-:S13]  /*1e70*/  PLOP3.LUT P0, PT, P0, P6, PT, 0xf8, 0x8f ;  /* 0x00000000008f781c */ /* 0x000fda000070df70 */
[----:B------:R-:W-:Y:S02]  /*1e80*/  @P0 LOP3.LUT R5, R5, 0x2, RZ, 0xfc, !PT ;  /* 0x0000000205050812 */ /* 0x000fe400078efcff */
[----:B------:R-:W-:Y:S02]  /*1e90*/  ISETP.NE.AND P0, PT, R14, RZ, PT ;  /* 0x000000ff0e00720c */ /* 0x000fe40003f05270 */
[----:B------:R-:W2:Y:S01]  /*1ea0*/  LDG.E.64 R14, desc[UR36][R12.64] ;  /* 0x000000240c0e7981 */ /* 0x000ea2000c1e1b00 */
[----:B------:R-:W-:Y:S02]  /*1eb0*/  FSETP.NEU.FTZ.AND P6, PT, R11, RZ, PT ;  /* 0x000000ff0b00720b */ /* 0x000fe40003fdd000 */
[----:B------:R-:W-:Y:S02]  /*1ec0*/  IADD3 R3, PT, PT, R3, R2, RZ ;  /* 0x0000000203037210 */ /* 0x000fe40007ffe0ff */
[----:B------:R-:W-:-:S03]  /*1ed0*/  PLOP3.LUT P1, PT, P1, P6, PT, 0xf8, 0x8f ;  /* 0x00000000008f781c */ /* 0x000fc60000f2df70 */
[----:B------:R-:W-:Y:S01]  /*1ee0*/  IMAD R19, R2, 0x3, R3 ;  /* 0x0000000302137824 */ /* 0x000fe200078e0203 */
[----:B------:R-:W-:Y:S02]  /*1ef0*/  LOP3.LUT R5, R5, 0xfffffffe, RZ, 0xc0, !PT ;  /* 0xfffffffe05057812 */ /* 0x000fe400078ec0ff */
[----:B--2---:R-:W-:-:S04]  /*1f00*/  FSETP.NEU.FTZ.AND P6, PT, R14, RZ, PT ;  /* 0x000000ff0e00720b */ /* 0x004fc80003fdd000 */
[----:B------:R-:W-:Y:S02]  /*1f10*/  PLOP3.LUT P0, PT, P0, P6, PT, 0xf8, 0x8f ;  /* 0x00000000008f781c */ /* 0x000fe4000070df70 */
[----:B------:R-:W-:-:S04]  /*1f20*/  FSETP.NEU.FTZ.AND P6, PT, R15, RZ, PT ;  /* 0x000000ff0f00720b */ /* 0x000fc80003fdd000 */
[----:B------:R-:W-:Y:S02]  /*1f30*/  PLOP3.LUT P2, PT, P2, P6, PT, 0xf8, 0x8f ;  /* 0x00000000008f781c */ /* 0x000fe4000174df70 */
[----:B------:R-:W-:-:S11]  /*1f40*/  ISETP.GE.U32.AND P6, PT, R19, R0, PT ;  /* 0x000000001300720c */ /* 0x000fd60003fc6070 */
[----:B------:R-:W-:Y:S02]  /*1f50*/  @P2 LOP3.LUT R5, R5, 0x1, RZ, 0xfc, !PT ;  /* 0x0000000105052812 */ /* 0x000fe400078efcff */
[----:B------:R-:W-:Y:S01]  /*1f60*/  ISETP.NE.AND P2, PT, R18, RZ, PT ;  /* 0x000000ff1200720c */ /* 0x000fe20003f45270 */
[----:B------:R-:W-:-:S12]  /*1f70*/  @!P6 BRA `(.L_x_1731) ;  /* 0xfffffffc003ce947 */ /* 0x000fd8000383ffff */
[----:B------:R-:W-:Y:S05]  /*1f80*/  BSYNC.RECONVERGENT B1 ;  /* 0x0000000000017941 */ /* 0x000fea0003800200 */
.L_x_1730:
[----:B------:R-:W-:Y:S01]  /*1f90*/  SEL R12, RZ, 0x1, !P2 ;  /* 0x00000001ff0c7807 */ /* 0x000fe20005000000 */
[----:B------:R-:W-:Y:S01]  /*1fa0*/  IMAD.MOV.U32 R4, RZ, RZ, R6 ;  /* 0x000000ffff047224 */ /* 0x000fe200078e0006 */
[C---:B------:R-:W-:Y:S02]  /*1fb0*/  LOP3.LUT P6, RZ, R5.reuse, 0x2, RZ, 0xc0, !PT ;  /* 0x0000000205ff7812 */ /* 0x040fe400078cc0ff */
[----:B------:R-:W-:Y:S01]  /*1fc0*/  LOP3.LUT P2, RZ, R5, 0x1, RZ, 0xc0, !PT ;  /* 0x0000000105ff7812 */ /* 0x000fe2000784c0ff */
[----:B------:R-:W-:Y:S01]  /*1fd0*/  IMAD.MOV.U32 R5, RZ, RZ, R7 ;  /* 0x000000ffff057224 */ /* 0x000fe200078e0007 */
[----:B------:R-:W-:Y:S01]  /*1fe0*/  MOV R6, R8 ;  /* 0x0000000800067202 */ /* 0x000fe20000000f00 */
[----:B------:R-:W-:Y:S01]  /*1ff0*/  IMAD.MOV.U32 R7, RZ, RZ, R9 ;  /* 0x000000ffff077224 */ /* 0x000fe200078e0009 */
[----:B------:R-:W-:Y:S01]  /*2000*/  MOV R9, R15 ;  /* 0x0000000f00097202 */ /* 0x000fe20000000f00 */
[----:B------:R-:W-:Y:S01]  /*2010*/  IMAD.MOV.U32 R8, RZ, RZ, R14 ;  /* 0x000000ffff087224 */ /* 0x000fe200078e000e */
[----:B------:R-:W-:-:S02]  /*2020*/  SEL R13, RZ, 0x1, !P5 ;  /* 0x00000001ff0d7807 */ /* 0x000fc40006800000 */
[----:B------:R-:W-:Y:S02]  /*2030*/  SEL R15, RZ, 0x1, !P4 ;  /* 0x00000001ff0f7807 */ /* 0x000fe40006000000 */
[----:B------:R-:W-:Y:S02]  /*2040*/  SEL R14, RZ, 0x1, !P3 ;  /* 0x00000001ff0e7807 */ /* 0x000fe40005800000 */
[----:B------:R-:W-:Y:S02]  /*2050*/  SEL R18, RZ, 0x1, !P0 ;  /* 0x00000001ff127807 */ /* 0x000fe40004000000 */
[----:B------:R-:W-:Y:S02]  /*2060*/  SEL R19, RZ, 0x1, !P2 ;  /* 0x00000001ff137807 */ /* 0x000fe40005000000 */
[----:B------:R-:W-:Y:S02]  /*2070*/  SEL R20, RZ, 0x1, !P6 ;  /* 0x00000001ff147807 */ /* 0x000fe40007000000 */
[----:B------:R-:W-:-:S07]  /*2080*/  SEL R21, RZ, 0x1, !P1 ;  /* 0x00000001ff157807 */ /* 0x000fce0004800000 */
.L_x_1729:
[----:B------:R-:W-:Y:S05]  /*2090*/  BSYNC.RECONVERGENT B0 ;  /* 0x0000000000007941 */ /* 0x000fea0003800200 */
.L_x_1728:
[----:B------:R-:W-:Y:S01]  /*20a0*/  ISETP.GE.U32.AND P0, PT, R3, R0, PT ;  /* 0x000000000300720c */ /* 0x000fe20003f06070 */
[----:B------:R-:W-:-:S12]  /*20b0*/  BSSY.RECONVERGENT B0, `(.L_x_1732) ;  /* 0x0000016000007945 */ /* 0x000fd80003800200 */
[----:B------:R-:W-:Y:S05]  /*20c0*/  @P0 BRA `(.L_x_1733) ;  /* 0x0000000000500947 */ /* 0x000fea0003800000 */
[----:B------:R-:W-:-:S05]  /*20d0*/  SHF.R.U32.HI R5, RZ, 0x1, R3 ;  /* 0x00000001ff057819 */ /* 0x000fca0000011603 */
[----:B------:R-:W-:-:S06]  /*20e0*/  IMAD.WIDE.U32 R4, R5, 0x8, R16 ;  /* 0x0000000805047825 */ /* 0x000fcc00078e0010 */
[----:B------:R-:W5:Y:S01]  /*20f0*/  LDG.E.64 R4, desc[UR36][R4.64] ;  /* 0x0000002404047981 */ /* 0x000f62000c1e1b00 */
[----:B------:R-:W-:-:S05]  /*2100*/  IMAD.IADD R23, R3, 0x1, R2 ;  /* 0x0000000103177824 */ /* 0x000fca00078e0202 */
[----:B------:R-:W-:-:S13]  /*2110*/  ISETP.GE.U32.AND P1, PT, R23, R0, PT ;  /* 0x000000001700720c */ /* 0x000fda0003f26070 */
[----:B------:R-:W-:Y:S05]  /*2120*/  @P1 BRA `(.L_x_1733) ;  /* 0x0000000000381947 */ /* 0x000fea0003800000 */
[----:B------:R-:W-:-:S05]  /*2130*/  SHF.R.U32.HI R7, RZ, 0x1, R23 ;  /* 0x00000001ff077819 */ /* 0x000fca0000011617 */
[----:B------:R-:W-:-:S06]  /*2140*/  IMAD.WIDE.U32 R6, R7, 0x8, R16 ;  /* 0x0000000807067825 */ /* 0x000fcc00078e0010 */
[----:B------:R-:W5:Y:S01]  /*2150*/  LDG.E.64 R6, desc[UR36][R6.64] ;  /* 0x0000002406067981 */ /* 0x000f62000c1e1b00 */
[----:B------:R-:W-:-:S05]  /*2160*/  IMAD.IADD R23, R23, 0x1, R2 ;  /* 0x0000000117177824 */ /* 0x000fca00078e0202 */
[----:B------:R-:W-:-:S13]  /*2170*/  ISETP.GE.U32.AND P1, PT, R23, R0, PT ;  /* 0x000000001700720c */ /* 0x000fda0003f26070 */
[----:B------:R-:W-:Y:S05]  /*2180*/  @P1 BRA `(.L_x_1733) ;  /* 0x0000000000201947 */ /* 0x000fea0003800000 */
[----:B------:R-:W-:Y:S02]  /*2190*/  IADD3 R25, PT, PT, R23, R2, RZ ;  /* 0x0000000217197210 */ /* 0x000fe40007ffe0ff */
[----:B------:R-:W-:Y:S02]  /*21a0*/  SHF.R.U32.HI R9, RZ, 0x1, R23 ;  /* 0x00000001ff097819 */ /* 0x000fe40000011617 */
[----:B------:R-:W-:-:S03]  /*21b0*/  ISETP.GE.U32.AND P1, PT, R25, R0, PT ;  /* 0x000000001900720c */ /* 0x000fc60003f26070 */
[----:B------:R-:W-:-:S06]  /*21c0*/  IMAD.WIDE.U32 R8, R9, 0x8, R16 ;  /* 0x0000000809087825 */ /* 0x000fcc00078e0010 */
[----:B------:R-:W5:Y:S04]  /*21d0*/  LDG.E.64 R8, desc[UR36][R8.64] ;  /* 0x0000002408087981 */ /* 0x000f68000c1e1b00 */
[----:B------:R-:W-:-:S05]  /*21e0*/  @!P1 SHF.R.U32.HI R23, RZ, 0x1, R25 ;  /* 0x00000001ff179819 */ /* 0x000fca0000011619 */
[----:B------:R-:W-:-:S05]  /*21f0*/  @!P1 IMAD.WIDE.U32 R16, R23, 0x8, R16 ;  /* 0x0000000817109825 */ /* 0x000fca00078e0010 */
[----:B------:R0:W5:Y:S02]  /*2200*/  @!P1 LDG.E.64 R10, desc[UR36][R16.64] ;  /* 0x00000024100a9981 */ /* 0x000164000c1e1b00 */
.L_x_1733:
[----:B------:R-:W-:Y:S05]  /*2210*/  BSYNC.RECONVERGENT B0 ;  /* 0x0000000000007941 */ /* 0x000fea0003800200 */
.L_x_1732:
[----:B------:R-:W-:Y:S04]  /*2220*/  BSSY.RECONVERGENT B0, `(.L_x_1734) ;  /* 0x000002c000007945 */ /* 0x000fe80003800200 */
[----:B------:R-:W-:Y:S05]  /*2230*/  @P0 BRA `(.L_x_1735) ;  /* 0x0000000000a80947 */ /* 0x000fea0003800000 */
[----:B------:R-:W-:Y:S01]  /*2240*/  LOP3.LUT P0, RZ, R12, 0xff, RZ, 0xc0, !PT ;  /* 0x000000ff0cff7812 */ /* 0x000fe2000780c0ff */
[----:B------:R-:W-:Y:S01]  /*2250*/  IMAD.IADD R3, R3, 0x1, R2 ;  /* 0x0000000103037824 */ /* 0x000fe200078e0202 */
[----:B-----5:R-:W-:Y:S02]  /*2260*/  FSETP.NEU.FTZ.AND P1, PT, R4, RZ, PT ;  /* 0x000000ff0400720b */ /* 0x020fe40003f3d000 */
[----:B------:R-:W-:Y:S02]  /*2270*/  LOP3.LUT P2, RZ, R13, 0xff, RZ, 0xc0, !PT ;  /* 0x000000ff0dff7812 */ /* 0x000fe4000784c0ff */
[----:B------:R-:W-:Y:S02]  /*2280*/  PLOP3.LUT P0, PT, P0, P1, PT, 0xf8, 0x8f ;  /* 0x00000000008f781c */ /* 0x000fe40000703f70 */
[----:B------:R-:W-:Y:S02]  /*2290*/  ISETP.GE.U32.AND P1, PT, R3, R0, PT ;  /* 0x000000000300720c */ /* 0x000fe40003f26070 */
[----:B------:R-:W-:-:S02]  /*22a0*/  FSETP.NEU.FTZ.AND P3, PT, R5, RZ, PT ;  /* 0x000000ff0500720b */ /* 0x000fc40003f7d000 */
[----:B------:R-:W-:Y:S02]  /*22b0*/  SEL R12, RZ, 0x1, !P0 ;  /* 0x00000001ff0c7807 */ /* 0x000fe40004000000 */
[----:B------:R-:W-:-:S04]  /*22c0*/  PLOP3.LUT P2, PT, P2, P3, PT, 0xf8, 0x8f ;  /* 0x00000000008f781c */ /* 0x000fc80001747f70 */
[----:B------:R-:W-:-:S03]  /*22d0*/  SEL R13, RZ, 0x1, !P2 ;  /* 0x00000001ff0d7807 */ /* 0x000fc60005000000 */
[----:B------:R-:W-:Y:S06]  /*22e0*/  @P1 BRA `(.L_x_1735) ;  /* 0x00000000007c1947 */ /* 0x000fec0003800000 */
[----:B------:R-:W-:Y:S01]  /*22f0*/  LOP3.LUT P0, RZ, R15, 0xff, RZ, 0xc0, !PT ;  /* 0x000000ff0fff7812 */ /* 0x000fe2000780c0ff */
[----:B------:R-:W-:Y:S01]  /*2300*/  IMAD.IADD R3, R3, 0x1, R2 ;  /* 0x0000000103037824 */ /* 0x000fe200078e0202 */
[----:B------:R-:W-:Y:S02]  /*2310*/  FSETP.NEU.FTZ.AND P1, PT, R6, RZ, PT ;  /* 0x000000ff0600720b */ /* 0x000fe40003f3d000 */
        /* <DEDUP_REMOVED lines=8> */
[----:B------:R-:W-:Y:S02]  /*23a0*/  IADD3 R3, PT, PT, R3, R2, RZ ;  /* 0x0000000203037210 */ /* 0x000fe40007ffe0ff */
[----:B------:R-:W-:Y:S02]  /*23b0*/  LOP3.LUT P0, RZ, R18, 0xff, RZ, 0xc0, !PT ;  /* 0x000000ff12ff7812 */ /* 0x000fe4000780c0ff */
[----:B------:R-:W-:Y:S02]  /*23c0*/  ISETP.GE.U32.AND P6, PT, R3, R0, PT ;  /* 0x000000000300720c */ /* 0x000fe40003fc6070 */
[----:B------:R-:W-:Y:S02]  /*23d0*/  FSETP.NEU.FTZ.AND P3, PT, R8, RZ, PT ;  /* 0x000000ff0800720b */ /* 0x000fe40003f7d000 */
[----:B------:R-:W-:Y:S02]  /*23e0*/  LOP3.LUT P2, RZ, R19, 0xff, RZ, 0xc0, !PT ;  /* 0x000000ff13ff7812 */ /* 0x000fe4000784c0ff */
[----:B------:R-:W-:-:S04]  /*23f0*/  PLOP3.LUT P0, PT, P0, P3, PT, 0xf8, 0x8f ;  /* 0x00000000008f781c */ /* 0x000fc80000707f70 */
[----:B------:R-:W-:-:S03]  /*2400*/  SEL R18, RZ, 0x1, !P0 ;  /* 0x00000001ff127807 */ /* 0x000fc60004000000 */
[----:B------:R-:W-:Y:S02]  /*2410*/  @!P6 FSETP.NEU.FTZ.AND P4, PT, R10, RZ, PT ;  /* 0x000000ff0a00e20b */ /* 0x000fe40003f9d000 */
[----:B------:R-:W-:Y:S02]  /*2420*/  @!P6 LOP3.LUT P5, RZ, R20, 0xff, RZ, 0xc0, !PT ;  /* 0x000000ff14ffe812 */ /* 0x000fe400078ac0ff */
[----:B------:R-:W-:Y:S02]  /*2430*/  @!P6 FSETP.NEU.FTZ.AND P1, PT, R11, RZ, PT ;  /* 0x000000ff0b00e20b */ /* 0x000fe40003f3d000 */
[----:B------:R-:W-:Y:S02]  /*2440*/  @!P6 LOP3.LUT P3, RZ, R21, 0xff, RZ, 0xc0, !PT ;  /* 0x000000ff15ffe812 */ /* 0x000fe4000786c0ff */
[----:B------:R-:W-:Y:S02]  /*2450*/  @!P6 PLOP3.LUT P4, PT, P5, P4, PT, 0xf8, 0x8f ;  /* 0x00000000008fe81c */ /* 0x000fe40002f89f70 */
[----:B------:R-:W-:-:S02]  /*2460*/  FSETP.NEU.FTZ.AND P5, PT, R9, RZ, PT ;  /* 0x000000ff0900720b */ /* 0x000fc40003fbd000 */
[----:B------:R-:W-:Y:S02]  /*2470*/  @!P6 PLOP3.LUT P1, PT, P3, P1, PT, 0xf8, 0x8f ;  /* 0x00000000008fe81c */ /* 0x000fe40001f23f70 */
[----:B------:R-:W-:Y:S02]  /*2480*/  PLOP3.LUT P2, PT, P2, P5, PT, 0xf8, 0x8f ;  /* 0x00000000008f781c */ /* 0x000fe4000174bf70 */
[----:B------:R-:W-:Y:S02]  /*2490*/  @!P6 SEL R0, RZ, 0x1, !P4 ;  /* 0x00000001ff00e807 */ /* 0x000fe40006000000 */
[----:B------:R-:W-:Y:S02]  /*24a0*/  @!P6 SEL R2, RZ, 0x1, !P1 ;  /* 0x00000001ff02e807 */ /* 0x000fe40004800000 */
[----:B------:R-:W-:Y:S02]  /*24b0*/  SEL R19, RZ, 0x1, !P2 ;  /* 0x00000001ff137807 */ /* 0x000fe40005000000 */
[----:B------:R-:W-:-:S02]  /*24c0*/  @!P6 PRMT R20, R0, 0x7610, R20 ;  /* 0x000076100014e816 */ /* 0x000fc40000000014 */
[----:B------:R-:W-:-:S07]  /*24d0*/  @!P6 PRMT R21, R2, 0x7610, R21 ;  /* 0x000076100215e816 */ /* 0x000fce0000000015 */
.L_x_1735:
[----:B------:R-:W-:Y:S05]  /*24e0*/  BSYNC.RECONVERGENT B0 ;  /* 0x0000000000007941 */ /* 0x000fea0003800200 */
.L_x_1734:
[----:B------:R-:W-:Y:S02]  /*24f0*/  LOP3.LUT R15, R18, R12, R15, 0xfe, !PT ;  /* 0x0000000c120f7212 */ /* 0x000fe400078efe0f */
[----:B------:R-:W-:Y:S02]  /*2500*/  LOP3.LUT R14, R19, R13, R14, 0xfe, !PT ;  /* 0x0000000d130e7212 */ /* 0x000fe400078efe0e */
[----:B------:R-:W-:Y:S02]  /*2510*/  LOP3.LUT P0, RZ, R15, 0xff, R20, 0xc8, !PT ;  /* 0x000000ff0fff7812 */ /* 0x000fe4000780c814 */
[----:B------:R-:W-:Y:S01]  /*2520*/  LOP3.LUT P1, RZ, R14, 0xff, R21, 0xc8, !PT ;  /* 0x000000ff0eff7812 */ /* 0x000fe2000782c815 */
[----:B------:R-:W-:-:S12]  /*2530*/  BRA `(.L_x_1726) ;  /* 0x0000009800987947 */ /* 0x000fd80003800000 */
.L_x_1727:
[----:B------:R-:W-:-:S13]  /*2540*/  ISETP.NE.AND P0, PT, R23, 0x1, PT ;  /* 0x000000011700780c */ /* 0x000fda0003f05270 */
[----:B------:R-:W-:Y:S05]  /*2550*/  @P0 BRA `(.L_x_1736) ;  /* 0x0000000800a80947 */ /* 0x000fea0003800000 */
[----:B------:R-:W0:Y:S01]  /*2560*/  LDC R10, c[0x0][0x390] ;  /* 0x0000e400ff0a7b82 */ /* 0x000e220000000800 */
[----:B------:R-:W1:Y:S01]  /*2570*/  LDCU.U8 UR4, c[0x0][0x381] ;  /* 0x00007020ff0477ac */ /* 0x000e620008000000 */
[----:B------:R-:W-:Y:S01]  /*2580*/  BSSY.RECONVERGENT B0, `(.L_x_1737) ;  /* 0x0000059000007945 */ /* 0x000fe20003800200 */
[--C-:B------:R-:W-:Y:S02]  /*2590*/  IMAD.MOV.U32 R11, RZ, RZ, R3.reuse ;  /* 0x000000ffff0b7224 */ /* 0x100fe400078e0003 */
[----:B-1----:R-:W-:Y:S01]  /*25a0*/  IMAD.U32 R12, RZ, RZ, UR4 ;  /* 0x00000004ff0c7e24 */ /* 0x002fe2000f8e00ff */
[----:B------:R-:W-:Y:S01]  /*25b0*/  MOV R13, UR4 ;  /* 0x00000004000d7c02 */ /* 0x000fe20008000f00 */
[----:B------:R-:W-:Y:S01]  /*25c0*/  IMAD.U32 R14, RZ, RZ, UR4 ;  /* 0x00000004ff0e7e24 */ /* 0x000fe2000f8e00ff */
[----:B------:R-:W-:Y:S01]  /*25d0*/  MOV R19, UR4 ;  /* 0x0000000400137c02 */ /* 0x000fe20008000f00 */
[----:B------:R-:W-:Y:S01]  /*25e0*/  IMAD.U32 R15, RZ, RZ, UR4 ;  /* 0x00000004ff0f7e24 */ /* 0x000fe2000f8e00ff */
[----:B------:R-:W-:Y:S01]  /*25f0*/  MOV R21, UR4 ;  /* 0x0000000400157c02 */ /* 0x000fe20008000f00 */
[----:B0-----:R-:W-:-:S02]  /*2600*/  IMAD R5, R10, 0x3, R3 ;  /* 0x000000030a057824 */ /* 0x001fc400078e0203 */
[----:B------:R-:W-:Y:S02]  /*2610*/  IMAD.U32 R18, RZ, RZ, UR4 ;  /* 0x00000004ff127e24 */ /* 0x000fe4000f8e00ff */
        /* <DEDUP_REMOVED lines=15> */
.L_x_1740:
[C---:B------:R-:W-:Y:S01]  /*2710*/  IMAD R2, R24.reuse, R11, RZ ;  /* 0x0000000b18027224 */ /* 0x040fe200078e02ff */
[----:B------:R-:W-:Y:S01]  /*2720*/  P2R R14, PR, RZ, 0x2 ;  /* 0x00000002ff0e7803 */ /* 0x000fe20000000000 */
[----:B------:R-:W-:Y:S01]  /*2730*/  IMAD.IADD R11, R11, 0x1, R10 ;  /* 0x000000010b0b7824 */ /* 0x000fe200078e020a */
[----:B------:R-:W-:Y:S02]  /*2740*/  LOP3.LUT P1, RZ, R5, 0x2, RZ, 0xc0, !PT ;  /* 0x0000000205ff7812 */ /* 0x000fe4000782c0ff */
[----:B------:R-:W-:Y:S01]  /*2750*/  SHF.R.U32.HI R3, RZ, 0x1, R2 ;  /* 0x00000001ff037819 */ /* 0x000fe20000011602 */
[----:B------:R-:W-:Y:S01]  /*2760*/  IMAD R4, R24, R11, RZ ;  /* 0x0000000b18047224 */ /* 0x000fe200078e02ff */
[----:B------:R-:W-:-:S03]  /*2770*/  P2R R12, PR, RZ, 0x2 ;  /* 0x00000002ff0c7803 */ /* 0x000fc60000000000 */
[----:B------:R-:W-:Y:S01]  /*2780*/  IMAD.WIDE.U32 R2, R3, 0x8, R16 ;  /* 0x0000000803027825 */ /* 0x000fe200078e0010 */
[----:B------:R-:W-:Y:S02]  /*2790*/  SHF.R.U32.HI R7, RZ, 0x1, R4 ;  /* 0x00000001ff077819 */ /* 0x000fe40000011604 */
[----:B------:R-:W-:Y:S01]  /*27a0*/  LOP3.LUT P1, RZ, R5, 0x1, RZ, 0xc0, !PT ;  /* 0x0000000105ff7812 */ /* 0x000fe2000782c0ff */
[----:B------:R-:W-:Y:S02]  /*27b0*/  IMAD.IADD R11, R11, 0x1, R10 ;  /* 0x000000010b0b7824 */ /* 0x000fe400078e020a */
[----:B------:R-:W2:Y:S01]  /*27c0*/  LDG.E.64 R2, desc[UR36][R2.64] ;  /* 0x0000002402027981 */ /* 0x000ea2000c1e1b00 */
[----:B------:R-:W-:-:S04]  /*27d0*/  IMAD.WIDE.U32 R6, R7, 0x8, R16 ;  /* 0x0000000807067825 */ /* 0x000fc800078e0010 */
[----:B------:R-:W-:Y:S02]  /*27e0*/  IMAD R4, R24, R11, RZ ;  /* 0x0000000b18047224 */ /* 0x000fe400078e02ff */
[----:B------:R-:W3:Y:S03]  /*27f0*/  LDG.E.64 R6, desc[UR36][R6.64] ;  /* 0x0000002406067981 */ /* 0x000ee6000c1e1b00 */
[----:B------:R-:W-:-:S05]  /*2800*/  SHF.R.U32.HI R9, RZ, 0x1, R4 ;  /* 0x00000001ff097819 */ /* 0x000fca0000011604 */
[----:B------:R-:W-:-:S06]  /*2810*/  IMAD.WIDE.U32 R8, R9, 0x8, R16 ;  /* 0x0000000809087825 */ /* 0x000fcc00078e0010 */
[----:B------:R-:W4:Y:S01]  /*2820*/  LDG.E.64 R8, desc[UR36][R8.64] ;  /* 0x0000002408087981 */ /* 0x000f22000c1e1b00 */
[----:B------:R-:W-:-:S05]  /*2830*/  IADD3 R11, PT, PT, R11, R10, RZ ;  /* 0x0000000a0b0b7210 */ /* 0x000fca0007ffe0ff */
[----:B------:R-:W-:Y:S01]  /*2840*/  IMAD R4, R24, R11, RZ ;  /* 0x0000000b18047224 */ /* 0x000fe200078e02ff */
[----:B------:R-:W-:-:S04]  /*2850*/  LOP3.LUT R5, R5, 0xfffffffe, RZ, 0xc0, !PT ;  /* 0xfffffffe05057812 */ /* 0x000fc800078ec0ff */
[----:B------:R-:W-:Y:S02]  /*2860*/  SHF.R.U32.HI R13, RZ, 0x1, R4 ;  /* 0x00000001ff0d7819 */ /* 0x000fe40000011604 */
[----:B--2---:R-:W-:-:S04]  /*2870*/  FSETP.NEU.FTZ.AND P6, PT, R2, RZ, PT ;  /* 0x000000ff0200720b */ /* 0x004fc80003fdd000 */
[----:B------:R-:W-:Y:S02]  /*2880*/  PLOP3.LUT P0, PT, P0, P6, PT, 0xf8, 0x8f ;  /* 0x00000000008f781c */ /* 0x000fe4000070df70 */
[----:B------:R-:W-:-:S04]  /*2890*/  FSETP.NEU.FTZ.AND P6, PT, R3, RZ, PT ;  /* 0x000000ff0300720b */ /* 0x000fc80003fdd000 */
[----:B------:R-:W-:Y:S02]  /*28a0*/  PLOP3.LUT P5, PT, P5, P6, PT, 0xf8, 0x8f ;  /* 0x00000000008f781c */ /* 0x000fe40002fadf70 */
[----:B---3--:R-:W-:-:S04]  /*28b0*/  FSETP.NEU.FTZ.AND P6, PT, R6, RZ, PT ;  /* 0x000000ff0600720b */ /* 0x008fc80003fdd000 */
[----:B------:R-:W-:Y:S02]  /*28c0*/  PLOP3.LUT P4, PT, P4, P6, PT, 0xf8, 0x8f ;  /* 0x00000000008f781c */ /* 0x000fe4000278df70 */
[----:B------:R-:W-:-:S04]  /*28d0*/  FSETP.NEU.FTZ.AND P6, PT, R7, RZ, PT ;  /* 0x000000ff0700720b */ /* 0x000fc80003fdd000 */
[----:B------:R-:W-:Y:S02]  /*28e0*/  PLOP3.LUT P3, PT, P3, P6, PT, 0xf8, 0x8f ;  /* 0x00000000008f781c */ /* 0x000fe40001f6df70 */
[----:B----4-:R-:W-:-:S04]  /*28f0*/  FSETP.NEU.FTZ.AND P6, PT, R8, RZ, PT ;  /* 0x000000ff0800720b */ /* 0x010fc80003fdd000 */
[----:B------:R-:W-:Y:S02]  /*2900*/  PLOP3.LUT P2, PT, P2, P6, PT, 0xf8, 0x8f ;  /* 0x00000000008f781c */ /* 0x000fe4000174df70 */
[----:B------:R-:W-:-:S04]  /*2910*/  FSETP.NEU.FTZ.AND P6, PT, R9, RZ, PT ;  /* 0x000000ff0900720b */ /* 0x000fc80003fdd000 */
[----:B------:R-:W-:-:S13]  /*2920*/  PLOP3.LUT P1, PT, P1, P6, PT, 0xf8, 0x8f ;  /* 0x00000000008f781c */ /* 0x000fda0000f2df70 */
[----:B------:R-:W-:Y:S02]  /*2930*/  @P1 LOP3.LUT R5, R5, 0x1, RZ, 0xfc, !PT ;  /* 0x0000000105051812 */ /* 0x000fe400078efcff */
[----:B------:R-:W-:Y:S01]  /*2940*/  ISETP.NE.AND P1, PT, R12, RZ, PT ;  /* 0x000000ff0c00720c */ /* 0x000fe20003f25270 */
[----:B------:R-:W-:-:S06]  /*2950*/  IMAD.WIDE.U32 R12, R13, 0x8, R16 ;  /* 0x000000080d0c7825 */ /* 0x000fcc00078e0010 */
[----:B------:R-:W2:Y:S01]  /*2960*/  LDG.E.64 R12, desc[UR36][R12.64] ;  /* 0x000000240c0c7981 */ /* 0x000ea2000c1e1b00 */
[----:B------:R-:W-:Y:S01]  /*2970*/  LOP3.LUT R5, R5, 0xfffffffd, RZ, 0xc0, !PT ;  /* 0xfffffffd05057812 */ /* 0x000fe200078ec0ff */
[----:B------:R-:W-:-:S04]  /*2980*/  IMAD.IADD R11, R11, 0x1, R10 ;  /* 0x000000010b0b7824 */ /* 0x000fc800078e020a */
[----:B------:R-:W-:Y:S01]  /*2990*/  IMAD R15, R10, 0x3, R11 ;  /* 0x000000030a0f7824 */ /* 0x000fe200078e020b */
[----:B--2---:R-:W-:-:S04]  /*29a0*/  FSETP.NEU.FTZ.AND P6, PT, R12, RZ, PT ;  /* 0x000000ff0c00720b */ /* 0x004fc80003fdd000 */
[----:B------:R-:W-:Y:S02]  /*29b0*/  PLOP3.LUT P1, PT, P1, P6, PT, 0xf8, 0x8f ;  /* 0x00000000008f781c */ /* 0x000fe40000f2df70 */
[----:B------:R-:W-:-:S11]  /*29c0*/  FSETP.NEU.FTZ.AND P6, PT, R13, RZ, PT ;  /* 0x000000ff0d00720b */ /* 0x000fd60003fdd000 */
[----:B------:R-:W-:Y:S02]  /*29d0*/  @P1 LOP3.LUT R5, R5, 0x2, RZ, 0xfc, !PT ;  /* 0x0000000205051812 */ /* 0x000fe400078efcff */
[----:B------:R-:W-:-:S04]  /*29e0*/  ISETP.NE.AND P1, PT, R14, RZ, PT ;  /* 0x000000ff0e00720c */ /* 0x000fc80003f25270 */
[----:B------:R-:W-:Y:S02]  /*29f0*/  PLOP3.LUT P1, PT, P1, P6, PT, 0xf8, 0x8f ;  /* 0x00000000008f781c */ /* 0x000fe40000f2df70 */
[----:B------:R-:W-:-:S13]  /*2a00*/  ISETP.GE.U32.AND P6, PT, R15, R0, PT ;  /* 0x000000000f00720c */ /* 0x000fda0003fc6070 */
[----:B------:R-:W-:Y:S05]  /*2a10*/  @!P6 BRA `(.L_x_1740) ;  /* 0xfffffffc003ce947 */ /* 0x000fea000383ffff */
[----:B------:R-:W-:Y:S05]  /*2a20*/  BSYNC.RECONVERGENT B1 ;  /* 0x0000000000017941 */ /* 0x000fea0003800200 */
.L_x_1739:
[----:B------:R-:W-:Y:S01]  /*2a30*/  SEL R21, RZ, 0x1, !P0 ;  /* 0x00000001ff157807 */ /* 0x000fe20004000000 */
[----:B------:R-:W-:Y:S01]  /*2a40*/  IMAD.MOV.U32 R4, RZ, RZ, R2 ;  /* 0x000000ffff047224 */ /* 0x000fe200078e0002 */
[C---:B------:R-:W-:Y:S01]  /*2a50*/  LOP3.LUT P6, RZ, R5.reuse, 0x2, RZ, 0xc0, !PT ;  /* 0x0000000205ff7812 */ /* 0x040fe200078cc0ff */
[----:B------:R-:W-:Y:S01]  /*2a60*/  IMAD.MOV.U32 R2, RZ, RZ, R12 ;  /* 0x000000ffff027224 */ /* 0x000fe200078e000c */
[----:B------:R-:W-:Y:S02]  /*2a70*/  LOP3.LUT P0, RZ, R5, 0x1, RZ, 0xc0, !PT ;  /* 0x0000000105ff7812 */ /* 0x000fe4000780c0ff */
[----:B------:R-:W-:Y:S01]  /*2a80*/  MOV R5, R3 ;  /* 0x0000000300057202 */ /* 0x000fe20000000f00 */
[----:B------:R-:W-:Y:S01]  /*2a90*/  IMAD.MOV.U32 R3, RZ, RZ, R13 ;  /* 0x000000ffff037224 */ /* 0x000fe200078e000d */
[----:B------:R-:W-:Y:S02]  /*2aa0*/  SEL R20, RZ, 0x1, !P5 ;  /* 0x00000001ff147807 */ /* 0x000fe40006800000 */
[----:B------:R-:W-:-:S02]  /*2ab0*/  SEL R18, RZ, 0x1, !P4 ;  /* 0x00000001ff127807 */ /* 0x000fc40006000000 */
[----:B------:R-:W-:Y:S02]  /*2ac0*/  SEL R19, RZ, 0x1, !P3 ;  /* 0x00000001ff137807 */ /* 0x000fe40005800000 */
[----:B------:R-:W-:Y:S02]  /*2ad0*/  SEL R15, RZ, 0x1, !P2 ;  /* 0x00000001ff0f7807 */ /* 0x000fe40005000000 */
[----:B------:R-:W-:Y:S02]  /*2ae0*/  SEL R14, RZ, 0x1, !P0 ;  /* 0x00000001ff0e7807 */ /* 0x000fe40004000000 */
[----:B------:R-:W-:Y:S02]  /*2af0*/  SEL R13, RZ, 0x1, !P6 ;  /* 0x00000001ff0d7807 */ /* 0x000fe40007000000 */
[----:B------:R-:W-:-:S07]  /*2b00*/  SEL R12, RZ, 0x1, !P1 ;  /* 0x00000001ff0c7807 */ /* 0x000fce0004800000 */
.L_x_1738:
[----:B------:R-:W-:Y:S05]  /*2b10*/  BSYNC.RECONVERGENT B0 ;  /* 0x0000000000007941 */ /* 0x000fea0003800200 */
.L_x_1737:
[----:B------:R-:W-:Y:S01]  /*2b20*/  ISETP.GE.U32.AND P0, PT, R11, R0, PT ;  /* 0x000000000b00720c */ /* 0x000fe20003f06070 */
[----:B------:R-:W-:-:S12]  /*2b30*/  BSSY.RECONVERGENT B0, `(.L_x_1741) ;  /* 0x000001a000007945 */ /* 0x000fd80003800200 */
[----:B------:R-:W-:Y:S05]  /*2b40*/  @P0 BRA `(.L_x_1742) ;  /* 0x0000000000600947 */ /* 0x000fea0003800000 */
[----:B------:R-:W-:-:S05]  /*2b50*/  IMAD R4, R24, R11, RZ ;  /* 0x0000000b18047224 */ /* 0x000fca00078e02ff */
[----:B------:R-:W-:-:S05]  /*2b60*/  SHF.R.U32.HI R5, RZ, 0x1, R4 ;  /* 0x00000001ff057819 */ /* 0x000fca0000011604 */
[----:B------:R-:W-:-:S06]  /*2b70*/  IMAD.WIDE.U32 R4, R5, 0x8, R16 ;  /* 0x0000000805047825 */ /* 0x000fcc00078e0010 */
[----:B------:R-:W5:Y:S01]  /*2b80*/  LDG.E.64 R4, desc[UR36][R4.64] ;  /* 0x0000002404047981 */ /* 0x000f62000c1e1b00 */
[----:B------:R-:W-:-:S04]  /*2b90*/  IADD3 R23, PT, PT, R11, R10, RZ ;  /* 0x0000000a0b177210 */ /* 0x000fc80007ffe0ff */
[----:B------:R-:W-:-:S13]  /*2ba0*/  ISETP.GE.U32.AND P1, PT, R23, R0, PT ;  /* 0x000000001700720c */ /* 0x000fda0003f26070 */
[----:B------:R-:W-:Y:S05]  /*2bb0*/  @P1 BRA `(.L_x_1742) ;  /* 0x0000000000441947 */ /* 0x000fea0003800000 */
[----:B------:R-:W-:-:S05]  /*2bc0*/  IMAD R6, R24, R23, RZ ;  /* 0x0000001718067224 */ /* 0x000fca00078e02ff */
[----:B------:R-:W-:-:S05]  /*2bd0*/  SHF.R.U32.HI R7, RZ, 0x1, R6 ;  /* 0x00000001ff077819 */ /* 0x000fca0000011606 */
[----:B------:R-:W-:-:S06]  /*2be0*/  IMAD.WIDE.U32 R6, R7, 0x8, R16 ;  /* 0x0000000807067825 */ /* 0x000fcc00078e0010 */
[----:B------:R-:W5:Y:S01]  /*2bf0*/  LDG.E.64 R6, desc[UR36][R6.64] ;  /* 0x0000002406067981 */ /* 0x000f62000c1e1b00 */
        /* <DEDUP_REMOVED lines=11> */
[----:B------:R-:W5:Y:S04]  /*2cb0*/  LDG.E.64 R8, desc[UR36][R8.64] ;  /* 0x0000002408087981 */ /* 0x000f68000c1e1b00 */
[----:B------:R0:W5:Y:S02]  /*2cc0*/  @!P1 LDG.E.64 R2, desc[UR36][R16.64] ;  /* 0x0000002410029981 */ /* 0x000164000c1e1b00 */
.L_x_1742:
[----:B------:R-:W-:Y:S05]  /*2cd0*/  BSYNC.RECONVERGENT B0 ;  /* 0x0000000000007941 */ /* 0x000fea0003800200 */
.L_x_1741:
[----:B------:R-:W-:Y:S04]  /*2ce0*/  BSSY.RECONVERGENT B0, `(.L_x_1743) ;  /* 0x000002c000007945 */ /* 0x000fe80003800200 */
[----:B------:R-:W-:Y:S05]  /*2cf0*/  @P0 BRA `(.L_x_1744) ;  /* 0x0000000000a80947 */ /* 0x000fea0003800000 */
[----:B------:R-:W-:Y:S02]  /*2d00*/  LOP3.LUT P0, RZ, R21, 0xff, RZ, 0xc0, !PT ;  /* 0x000000ff15ff7812 */ /* 0x000fe4000780c0ff */
[----:B-----5:R-:W-:Y:S02]  /*2d10*/  FSETP.NEU.FTZ.AND P1, PT, R4, RZ, PT ;  /* 0x000000ff0400720b */ /* 0x020fe40003f3d000 */
[----:B------:R-:W-:Y:S02]  /*2d20*/  FSETP.NEU.FTZ.AND P3, PT, R5, RZ, PT ;  /* 0x000000ff0500720b */ /* 0x000fe40003f7d000 */
[----:B------:R-:W-:Y:S02]  /*2d30*/  IADD3 R5, PT, PT, R11, R10, RZ ;  /* 0x0000000a0b057210 */ /* 0x000fe40007ffe0ff */
[----:B------:R-:W-:Y:S02]  /*2d40*/  PLOP3.LUT P0, PT, P0, P1, PT, 0xf8, 0x8f ;  /* 0x00000000008f781c */ /* 0x000fe40000703f70 */
[----:B------:R-:W-:-:S02]  /*2d50*/  ISETP.GE.U32.AND P1, PT, R5, R0, PT ;  /* 0x000000000500720c */ /* 0x000fc40003f26070 */
[----:B------:R-:W-:Y:S02]  /*2d60*/  LOP3.LUT P2, RZ, R20, 0xff, RZ, 0xc0, !PT ;  /* 0x000000ff14ff7812 */ /* 0x000fe4000784c0ff */
        /* <DEDUP_REMOVED lines=15> */
[----:B------:R-:W-:Y:S01]  /*2e60*/  IMAD.IADD R5, R5, 0x1, R10 ;  /* 0x0000000105057824 */ /* 0x000fe200078e020a */
[----:B------:R-:W-:Y:S02]  /*2e70*/  LOP3.LUT P0, RZ, R15, 0xff, RZ, 0xc0, !PT ;  /* 0x000000ff0fff7812 */ /* 0x000fe4000780c0ff */
[----:B------:R-:W-:Y:S02]  /*2e80*/  FSETP.NEU.FTZ.AND P3, PT, R8, RZ, PT ;  /* 0x000000ff0800720b */ /* 0x000fe40003f7d000 */
[----:B------:R-:W-:Y:S02]  /*2e90*/  ISETP.GE.U32.AND P6, PT, R5, R0, PT ;  /* 0x000000000500720c */ /* 0x000fe40003fc6070 */
[----:B------:R-:W-:Y:S02]  /*2ea0*/  PLOP3.LUT P0, PT, P0, P3, PT, 0xf8, 0x8f ;  /* 0x00000000008f781c */ /* 0x000fe40000707f70 */
[----:B------:R-:W-:Y:S02]  /*2eb0*/  LOP3.LUT P2, RZ, R14, 0xff, RZ, 0xc0, !PT ;  /* 0x000000ff0eff7812 */ /* 0x000fe4000784c0ff */
[----:B------:R-:W-:-:S07]  /*2ec0*/  SEL R15, RZ, 0x1, !P0 ;  /* 0x00000001ff0f7807 */ /* 0x000fce0004000000 */
        /* <DEDUP_REMOVED lines=13> */
.L_x_1744:
[----:B------:R-:W-:Y:S05]  /*2fa0*/  BSYNC.RECONVERGENT B0 ;  /* 0x0000000000007941 */ /* 0x000fea0003800200 */
.L_x_1743:
[----:B------:R-:W-:Y:S02]  /*2fb0*/  LOP3.LUT R18, R15, R21, R18, 0xfe, !PT ;  /* 0x000000150f127212 */ /* 0x000fe400078efe12 */
[----:B------:R-:W-:Y:S02]  /*2fc0*/  LOP3.LUT R19, R14, R20, R19, 0xfe, !PT ;  /* 0x000000140e137212 */ /* 0x000fe400078efe13 */
[----:B------:R-:W-:Y:S02]  /*2fd0*/  LOP3.LUT P0, RZ, R18, 0xff, R13, 0xc8, !PT ;  /* 0x000000ff12ff7812 */ /* 0x000fe4000780c80d */
[----:B------:R-:W-:Y:S01]  /*2fe0*/  LOP3.LUT P1, RZ, R19, 0xff, R12, 0xc8, !PT ;  /* 0x000000ff13ff7812 */ /* 0x000fe2000782c80c */
[----:B------:R-:W-:-:S12]  /*2ff0*/  BRA `(.L_x_1726) ;  /* 0x0000008c00e87947 */ /* 0x000fd80003800000 */
.L_x_1736:
[----:B------:R-:W0:Y:S01]  /*3000*/  LDCU UR4, c[0x0][0x390] ;  /* 0x00007200ff0477ac */ /* 0x000e220008000800 */
[----:B------:R-:W1:Y:S01]  /*3010*/  LDC.U8 R10, c[0x0][0x381] ;  /* 0x0000e040ff0a7b82 */ /* 0x000e620000000000 */
[----:B------:R-:W-:Y:S01]  /*3020*/  BSSY.RECONVERGENT B0, `(.L_x_1745) ;  /* 0x000044f000007945 */ /* 0x000fe20003800200 */
[----:B0-----:R-:W-:-:S05]  /*3030*/  MOV R2, UR4 ;  /* 0x0000000400027c02 */ /* 0x001fca0008000f00 */
[----:B------:R-:W-:Y:S01]  /*3040*/  IMAD R5, R2, 0x3, R3 ;  /* 0x0000000302057824 */ /* 0x000fe200078e0203 */
[C---:B-1----:R-:W-:Y:S02]  /*3050*/  PRMT R4, R10.reuse, 0x7610, R4 ;  /* 0x000076100a047816 */ /* 0x042fe40000000004 */
[C---:B------:R-:W-:Y:S02]  /*3060*/  PRMT R6, R10.reuse, 0x7610, R6 ;  /* 0x000076100a067816 */ /* 0x040fe40000000006 */
        /* <DEDUP_REMOVED lines=18> */
[----:B------:R-:W-:Y:S02]  /*3190*/  @P0 LOP3.LUT R5, R5, 0x2, RZ, 0xfc, !PT ;  /* 0x0000000205050812 */ /* 0x000fe400078efcff */
[----:B------:R-:W-:Y:S02]  /*31a0*/  PLOP3.LUT P5, PT, P0, PT, PT, 0x80, 0x8 ;  /* 0x000000000008781c */ /* 0x000fe400007af070 */
[----:B------:R-:W-:-:S04]  /*31b0*/  LOP3.LUT R5, R5, 0xfffffffe, RZ, 0xc0, !PT ;  /* 0xfffffffe05057812 */ /* 0x000fc800078ec0ff */
[----:B------:R-:W-:-:S07]  /*31c0*/  @P0 LOP3.LUT R5, R5, 0x1, RZ, 0xfc, !PT ;  /* 0x0000000105050812 */ /* 0x000fce00078efcff */
.L_x_1754:
[----:B------:R-:W-:Y:S01]  /*31d0*/  ISETP.NE.AND P6, PT, R23, RZ, PT ;  /* 0x000000ff1700720c */ /* 0x000fe20003fc5270 */
[----:B------:R-:W0:-:S12]  /*31e0*/  LDCU UR4, c[0x0][0x390] ;  /* 0x00007200ff0477ac */ /* 0x000e180008000800 */
[----:B------:R-:W-:Y:S05]  /*31f0*/  @P6 BRA `(.L_x_1748) ;  /* 0x0000000000206947 */ /* 0x000fea0003800000 */
[----:B------:R-:W2:Y:S02]  /*3200*/  LDG.E.64 R10, desc[UR36][R16.64] ;  /* 0x00000024100a7981 */ /* 0x000ea4000c1e1b00 */
[----:B--2---:R-:W-:Y:S01]  /*3210*/  MOV R13, R11 ;  /* 0x0000000b000d7202 */ /* 0x004fe20000000f00 */
[--C-:B------:R-:W-:Y:S01]  /*3220*/  IMAD.MOV.U32 R12, RZ, RZ, R10.reuse ;  /* 0x000000ffff0c7224 */ /* 0x100fe200078e000a */
[----:B------:R-:W-:Y:S01]  /*3230*/  MOV R14, R10 ;  /* 0x0000000a000e7202 */ /* 0x000fe20000000f00 */
[--C-:B------:R-:W-:Y:S02]  /*3240*/  IMAD.MOV.U32 R15, RZ, RZ, R11.reuse ;  /* 0x000000ffff0f7224 */ /* 0x100fe400078e000b */
[----:B------:R-:W-:Y:S02]  /*3250*/  IMAD.MOV.U32 R19, RZ, RZ, R11 ;  /* 0x000000ffff137224 */ /* 0x000fe400078e000b */
[----:B------:R-:W-:Y:S01]  /*3260*/  IMAD.MOV.U32 R18, RZ, RZ, R10 ;  /* 0x000000ffff127224 */ /* 0x000fe200078e000a */
[----:B------:R-:W-:Y:S06]  /*3270*/  BRA `(.L_x_1749) ;  /* 0x0000003c00f47947 */ /* 0x000fec0003800000 */
.L_x_1748:
[----:B------:R-:W1:Y:S01]  /*3280*/  LDCU.64 UR30, c[0x0][0x3c8] ;  /* 0x00007900ff1e77ac */ /* 0x000e620008000a00 */
[----:B------:R-:W-:Y:S01]  /*3290*/  HFMA2 R2, -RZ, RZ, 0, 0 ;  /* 0x00000000ff027431 */ /* 0x000fe200000001ff */
        /* <DEDUP_REMOVED lines=294> */
.L_x_1750:
[----:B------:R-:W-:-:S04]  /*4500*/  LOP3.LUT R19, R0, 0xfffffff8, RZ, 0xc0, !PT ;  /* 0xfffffff800137812 */ /* 0x000fc800078ec0ff */
[----:B------:R-:W-:-:S05]  /*4510*/  IADD3 R18, P6, PT, R19, R16, RZ ;  /* 0x0000001013127210 */ /* 0x000fca0007fde0ff */
[----:B------:R-:W-:-:S06]  /*4520*/  IMAD.X R19, RZ, RZ, R17, P6 ;  /* 0x000000ffff137224 */ /* 0x000fcc00030e0611 */
[----:B------:R-:W5:Y:S01]  /*4530*/  LDG.E.64 R18, desc[UR36][R18.64] ;  /* 0x0000002412127981 */ /* 0x000f62000c1e1b00 */
[----:B------:R-:W-:Y:S01]  /*4540*/  MOV R6, RZ ;  /* 0x000000ff00067202 */ /* 0x000fe20000000f00 */
[----:B0-----:R-:W-:-:S04]  /*4550*/  VIADD R7, R3, UR4 ;  /* 0x0000000403077c36 */ /* 0x001fc80008000000 */
[----:B------:R-:W-:-:S05]  /*4560*/  IMAD.HI.U32 R0, R7, UR31, R6 ;  /* 0x0000001f07007c27 */ /* 0x000fca000f8e0006 */
[----:B------:R-:W-:-:S05]  /*4570*/  SHF.R.U32.HI R10, RZ, UR76, R0 ;  /* 0x0000004cff0a7c19 */ /* 0x000fca0008011600 */
[----:B------:R-:W-:-:S04]  /*4580*/  IMAD.MOV R9, RZ, RZ, -R10 ;  /* 0x000000ffff097224 */ /* 0x000fc800078e0a0a */
[----:B------:R-:W-:-:S04]  /*4590*/  IMAD R0, R9, UR30, R7 ;  /* 0x0000001e09007c24 */ /* 0x000fc8000f8e0207 */
[----:B------:R-:W-:Y:S01]  /*45a0*/  IMAD R0, R0, UR5, RZ ;  /* 0x0000000500007c24 */ /* 0x000fe2000f8e02ff */
[----:B------:R-:W-:Y:S06]  /*45b0*/  BRA.U !UP0, `(.L_x_1751) ;  /* 0x0000000d08947547 */ /* 0x000fec000b800000 */
        /* <DEDUP_REMOVED lines=229> */
.L_x_1751:
[----:B------:R-:W-:-:S04]  /*5410*/  LOP3.LUT R15, R0, 0xfffffff8, RZ, 0xc0, !PT ;  /* 0xfffffff8000f7812 */ /* 0x000fc800078ec0ff */
[----:B------:R-:W-:-:S05]  /*5420*/  IADD3 R14, P6, PT, R15, R16, RZ ;  /* 0x000000100f0e7210 */ /* 0x000fca0007fde0ff */
[----:B------:R-:W-:-:S06]  /*5430*/  IMAD.X R15, RZ, RZ, R17, P6 ;  /* 0x000000ffff0f7224 */ /* 0x000fcc00030e0611 */
[----:B------:R-:W5:Y:S01]  /*5440*/  LDG.E.64 R14, desc[UR36][R14.64] ;  /* 0x000000240e0e7981 */ /* 0x000f62000c1e1b00 */
[----:B------:R-:W-:Y:S01]  /*5450*/  IADD3 R7, PT, PT, R7, UR4, RZ ;  /* 0x0000000407077c10 */ /* 0x000fe2000fffe0ff */
[----:B------:R-:W-:-:S04]  /*5460*/  IMAD.MOV.U32 R6, RZ, RZ, RZ ;  /* 0x000000ffff067224 */ /* 0x000fc800078e00ff */
[----:B------:R-:W-:-:S05]  /*5470*/  IMAD.HI.U32 R0, R7, UR31, R6 ;  /* 0x0000001f07007c27 */ /* 0x000fca000f8e0006 */
[----:B------:R-:W-:-:S04]  /*5480*/  SHF.R.U32.HI R10, RZ, UR76, R0 ;  /* 0x0000004cff0a7c19 */ /* 0x000fc80008011600 */
[----:B------:R-:W-:-:S05]  /*5490*/  IADD3 R9, PT, PT, -R10, RZ, RZ ;  /* 0x000000ff0a097210 */ /* 0x000fca0007ffe1ff */
        /* <DEDUP_REMOVED lines=216> */
[----:B------:R-:W-:-:S11]  /*6220*/  IMAD.MOV.U32 R12, RZ, RZ, RZ ;  /* 0x000000ffff0c7224 */ /* 0x000fd600078e00ff */
        /* <DEDUP_REMOVED lines=14> */
.L_x_1752:
        /* <DEDUP_REMOVED lines=240> */
.L_x_1753:
[----:B------:R-:W-:-:S04]  /*7210*/  LOP3.LUT R11, R0, 0xfffffff8, RZ, 0xc0, !PT ;  /* 0xfffffff8000b7812 */ /* 0x000fc800078ec0ff */
[----:B------:R-:W-:-:S05]  /*7220*/  IADD3 R10, P6, PT, R11, R16, RZ ;  /* 0x000000100b0a7210 */ /* 0x000fca0007fde0ff */
[----:B------:R-:W-:-:S06]  /*7230*/  IMAD.X R11, RZ, RZ, R17, P6 ;  /* 0x000000ffff0b7224 */ /* 0x000fcc00030e0611 */
[----:B------:R-:W5:Y:S02]  /*7240*/  LDG.E.64 R10, desc[UR36][R10.64] ;  /* 0x000000240a0a7981 */ /* 0x000f64000c1e1b00 */
.L_x_1749:
[----:B-----5:R-:W-:Y:S01]  /*7250*/  FSETP.NEU.FTZ.AND P6, PT, R18, RZ, PT ;  /* 0x000000ff1200720b */ /* 0x020fe20003fdd000 */
[----:B------:R-:W1:Y:S01]  /*7260*/  LDCU UR5, c[0x0][0x388] ;  /* 0x00007100ff0577ac */ /* 0x000e620008000800 */
[----:B------:R-:W-:Y:S02]  /*7270*/  P2R R2, PR, RZ, 0x1 ;  /* 0x00000001ff027803 */ /* 0x000fe40000000000 */
[----:B------:R-:W-:Y:S02]  /*7280*/  PLOP3.LUT P5, PT, P5, P6, PT, 0xf8, 0x8f ;  /* 0x00000000008f781c */ /* 0x000fe40002fadf70 */
[----:B------:R-:W-:Y:S02]  /*7290*/  FSETP.NEU.FTZ.AND P6, PT, R19, RZ, PT ;  /* 0x000000ff1300720b */ /* 0x000fe40003fdd000 */
[----:B------:R-:W-:Y:S02]  /*72a0*/  LOP3.LUT P0, RZ, R5, 0x2, RZ, 0xc0, !PT ;  /* 0x0000000205ff7812 */ /* 0x000fe4000780c0ff */
[----:B------:R-:W-:-:S02]  /*72b0*/  PLOP3.LUT P4, PT, P4, P6, PT, 0xf8, 0x8f ;  /* 0x00000000008f781c */ /* 0x000fc4000278df70 */
[----:B------:R-:W-:Y:S02]  /*72c0*/  FSETP.NEU.FTZ.AND P6, PT, R14, RZ, PT ;  /* 0x000000ff0e00720b */ /* 0x000fe40003fdd000 */
[----:B------:R-:W-:Y:S02]  /*72d0*/  P2R R0, PR, RZ, 0x1 ;  /* 0x00000001ff007803 */ /* 0x000fe40000000000 */
[----:B------:R-:W-:Y:S02]  /*72e0*/  PLOP3.LUT P3, PT, P3, P6, PT, 0xf8, 0x8f ;  /* 0x00000000008f781c */ /* 0x000fe40001f6df70 */
[----:B------:R-:W-:Y:S02]  /*72f0*/  FSETP.NEU.FTZ.AND P6, PT, R15, RZ, PT ;  /* 0x000000ff0f00720b */ /* 0x000fe40003fdd000 */
[----:B------:R-:W-:Y:S02]  /*7300*/  LOP3.LUT P0, RZ, R5, 0x1, RZ, 0xc0, !PT ;  /* 0x0000000105ff7812 */ /* 0x000fe4000780c0ff */
[----:B------:R-:W-:-:S02]  /*7310*/  PLOP3.LUT P2, PT, P2, P6, PT, 0xf8, 0x8f ;  /* 0x00000000008f781c */ /* 0x000fc4000174df70 */
[----:B------:R-:W-:Y:S02]  /*7320*/  FSETP.NEU.FTZ.AND P6, PT, R12, RZ, PT ;  /* 0x000000ff0c00720b */ /* 0x000fe40003fdd000 */
[----:B------:R-:W-:Y:S02]  /*7330*/  LOP3.LUT R5, R5, 0xfffffffe, RZ, 0xc0, !PT ;  /* 0xfffffffe05057812 */ /* 0x000fe400078ec0ff */
[----:B------:R-:W-:Y:S02]  /*7340*/  PLOP3.LUT P1, PT, P1, P6, PT, 0xf8, 0x8f ;  /* 0x00000000008f781c */ /* 0x000fe40000f2df70 */
[----:B------:R-:W-:-:S04]  /*7350*/  FSETP.NEU.FTZ.AND P6, PT, R13, RZ, PT ;  /* 0x000000ff0d00720b */ /* 0x000fc80003fdd000 */
[----:B------:R-:W-:Y:S02]  /*7360*/  PLOP3.LUT P0, PT, P0, P6, PT, 0xf8, 0x8f ;  /* 0x00000000008f781c */ /* 0x000fe4000070df70 */
[----:B------:R-:W-:-:S11]  /*7370*/  FSETP.NEU.FTZ.AND P6, PT, R10, RZ, PT ;  /* 0x000000ff0a00720b */ /* 0x000fd60003fdd000 */
[----:B------:R-:W-:Y:S02]  /*7380*/  @P0 LOP3.LUT R5, R5, 0x1, RZ, 0xfc, !PT ;  /* 0x0000000105050812 */ /* 0x000fe400078efcff */
[----:B------:R-:W-:Y:S02]  /*7390*/  ISETP.NE.AND P0, PT, R0, RZ, PT ;  /* 0x000000ff0000720c */ /* 0x000fe40003f05270 */
[----:B------:R-:W-:Y:S02]  /*73a0*/  LOP3.LUT R5, R5, 0xfffffffd, RZ, 0xc0, !PT ;  /* 0xfffffffd05057812 */ /* 0x000fe400078ec0ff */
[----:B------:R-:W-:Y:S02]  /*73b0*/  PLOP3.LUT P0, PT, P0, P6, PT, 0xf8, 0x8f ;  /* 0x00000000008f781c */ /* 0x000fe4000070df70 */
[----:B------:R-:W-:Y:S02]  /*73c0*/  FSETP.NEU.FTZ.AND P6, PT, R11, RZ, PT ;  /* 0x000000ff0b00720b */ /* 0x000fe40003fdd000 */
[----:B-1----:R-:W-:-:S09]  /*73d0*/  MOV R0, UR5 ;  /* 0x0000000500007c02 */ /* 0x002fd20008000f00 */
[----:B------:R-:W-:Y:S02]  /*73e0*/  @P0 LOP3.LUT R5, R5, 0x2, RZ, 0xfc, !PT ;  /* 0x0000000205050812 */ /* 0x000fe400078efcff */
[----:B------:R-:W-:Y:S02]  /*73f0*/  ISETP.NE.AND P0, PT, R2, RZ, PT ;  /* 0x000000ff0200720c */ /* 0x000fe40003f05270 */
[----:B0-----:R-:W-:Y:S02]  /*7400*/  MOV R2, UR4 ;  /* 0x0000000400027c02 */ /* 0x001fe40008000f00 */
[----:B------:R-:W-:-:S03]  /*7410*/  PLOP3.LUT P0, PT, P0, P6, PT, 0xf8, 0x8f ;  /* 0x00000000008f781c */ /* 0x000fc6000070df70 */
[----:B------:R-:W-:-:S04]  /*7420*/  IMAD R3, R2, 0x4, R3 ;  /* 0x0000000402037824 */ /* 0x000fc800078e0203 */
[----:B------:R-:W-:-:S05]  /*7430*/  IMAD R7, R2, 0x3, R3 ;  /* 0x0000000302077824 */ /* 0x000fca00078e0203 */
[----:B------:R-:W-:-:S13]  /*7440*/  ISETP.GE.U32.AND P6, PT, R7, R0, PT ;  /* 0x000000000700720c */ /* 0x000fda0003fc6070 */
[----:B------:R-:W-:Y:S05]  /*7450*/  @!P6 BRA `(.L_x_1754) ;  /* 0xffffffbc005ce947 */ /* 0x000fea000383ffff */
[----:B------:R-:W-:Y:S05]  /*7460*/  BSYNC.RECONVERGENT B1 ;  /* 0x0000000000017941 */ /* 0x000fea0003800200 */
.L_x_1747:
[----:B------:R-:W-:Y:S02]  /*7470*/  SEL R21, RZ, 0x1, !P5 ;  /* 0x00000001ff157807 */ /* 0x000fe40006800000 */
[C---:B------:R-:W-:Y:S02]  /*7480*/  LOP3.LUT P6, RZ, R5.reuse, 0x2, RZ, 0xc0, !PT ;  /* 0x0000000205ff7812 */ /* 0x040fe400078cc0ff */
[----:B------:R-:W-:Y:S02]  /*7490*/  LOP3.LUT P5, RZ, R5, 0x1, RZ, 0xc0, !PT ;  /* 0x0000000105ff7812 */ /* 0x000fe400078ac0ff */
[----:B------:R-:W-:Y:S02]  /*74a0*/  SEL R20, RZ, 0x1, !P4 ;  /* 0x00000001ff147807 */ /* 0x000fe40006000000 */
[----:B------:R-:W-:Y:S02]  /*74b0*/  SEL R8, RZ, 0x1, !P3 ;  /* 0x00000001ff087807 */ /* 0x000fe40005800000 */
[----:B------:R-:W-:-:S02]  /*74c0*/  SEL R9, RZ, 0x1, !P2 ;  /* 0x00000001ff097807 */ /* 0x000fc40005000000 */
[----:B------:R-:W-:Y:S02]  /*74d0*/  SEL R7, RZ, 0x1, !P1 ;  /* 0x00000001ff077807 */ /* 0x000fe40004800000 */
[----:B------:R-:W-:Y:S02]  /*74e0*/  SEL R6, RZ, 0x1, !P5 ;  /* 0x00000001ff067807 */ /* 0x000fe40006800000 */
[----:B------:R-:W-:Y:S02]  /*74f0*/  SEL R5, RZ, 0x1, !P6 ;  /* 0x00000001ff057807 */ /* 0x000fe40007000000 */
[----:B------:R-:W-:-:S07]  /*7500*/  SEL R4, RZ, 0x1, !P0 ;  /* 0x00000001ff047807 */ /* 0x000fce0004000000 */
.L_x_1746:
[----:B------:R-:W-:Y:S05]  /*7510*/  BSYNC.RECONVERGENT B0 ;  /* 0x0000000000007941 */ /* 0x000fea0003800200 */
.L_x_1745:
        /* <DEDUP_REMOVED lines=284> */
.L_x_1758:
[----:B------:R-:W-:Y:S02]  /*86e0*/  SHF.R.U32.HI R16, RZ, 0x3, R23 ;  /* 0x00000003ff107819 */ /* 0x000fe40000011617 */
[----:B------:R-:W-:-:S07]  /*86f0*/  MOV R17, RZ ;  /* 0x000000ff00117202 */ /* 0x000fce0000000f00 */
.L_x_1757:
        /* <DEDUP_REMOVED lines=284> */
.L_x_1760:
[----:B------:R-:W-:Y:S01]  /*98c0*/  SHF.R.U32.HI R28, RZ, 0x3, R28 ;  /* 0x00000003ff1c7819 */ /* 0x000fe2000001161c */
[----:B------:R-:W-:-:S07]  /*98d0*/  IMAD.MOV.U32 R29, RZ, RZ, RZ ;  /* 0x000000ffff1d7224 */ /* 0x000fce00078e00ff */
.L_x_1759:
        /* <DEDUP_REMOVED lines=281> */
.L_x_1762:
[----:B------:R-:W-:Y:S01]  /*aa70*/  SHF.R.U32.HI R28, RZ, 0x3, R28 ;  /* 0x00000003ff1c7819 */ /* 0x000fe2000001161c */
[----:B------:R-:W-:-:S07]  /*aa80*/  IMAD.MOV.U32 R29, RZ, RZ, RZ ;  /* 0x000000ffff1d7224 */ /* 0x000fce00078e00ff */
.L_x_1761:
        /* <DEDUP_REMOVED lines=281> */
.L_x_1764:
[----:B------:R-:W-:Y:S01]  /*bc20*/  SHF.R.U32.HI R22, RZ, 0x3, R22 ;  /* 0x00000003ff167819 */ /* 0x000fe20000011616 */
[----:B------:R-:W-:-:S07]  /*bc30*/  IMAD.MOV.U32 R23, RZ, RZ, RZ ;  /* 0x000000ffff177224 */ /* 0x000fce00078e00ff */
.L_x_1763:
[----:B------:R-:W-:-:S04]  /*bc40*/  LEA R10, P0, R22, R27, 0x3 ;  /* 0x0000001b160a7211 */ /* 0x000fc800078018ff */
[----:B------:R-:W-:-:S06]  /*bc50*/  LEA.HI.X R11, R22, R26, R23, 0x3, P0 ;  /* 0x0000001a160b7211 */ /* 0x000fcc00000f1c17 */
[----:B------:R-:W5:Y:S03]  /*bc60*/  LDG.E.64 R10, desc[UR36][R10.64] ;  /* 0x000000240a0a7981 */ /* 0x000f66000c1e1b00 */
.L_x_1756:
[----:B------:R-:W-:Y:S05]  /*bc70*/  BSYNC.RECONVERGENT B0 ;  /* 0x0000000000007941 */ /* 0x000fea0003800200 */
.L_x_1755:
        /* <DEDUP_REMOVED lines=8> */
[----:B------:R-:W-:-:S02]  /*bd00*/  LOP3.LUT P2, RZ, R20, 0xff, RZ, 0xc0, !PT ;  /* 0x000000ff14ff7812 */ /* 0x000fc4000784c0ff */
[----:B------:R-:W-:Y:S02]  /*bd10*/  FSETP.NEU.FTZ.AND P3, PT, R19, RZ, PT ;  /* 0x000000ff1300720b */ /* 0x000fe40003f7d000 */
[----:B------:R-:W-:Y:S02]  /*bd20*/  SEL R21, RZ, 0x1, !P0 ;  /* 0x00000001ff157807 */ /* 0x000fe40004000000 */
[----:B------:R-:W-:-:S04]  /*bd30*/  PLOP3.LUT P2, PT, P2, P3, PT, 0xf8, 0x8f ;  /* 0x00000000008f781c */ /* 0x000fc80001747f70 */
[----:B------:R-:W-:Y:S01]  /*bd40*/  SEL R20, RZ, 0x1, !P2 ;  /* 0x00000001ff147807 */ /* 0x000fe20005000000 */
[----:B------:R-:W-:Y:S08]  /*bd50*/  @P1 BRA `(.L_x_1766) ;  /* 0x00000000007c1947 */ /* 0x000ff00003800000 */
        /* <DEDUP_REMOVED lines=31> */
.L_x_1766:
[----:B------:R-:W-:Y:S05]  /*bf50*/  BSYNC.RECONVERGENT B0 ;  /* 0x0000000000007941 */ /* 0x000fea0003800200 */
.L_x_1765:
[----:B------:R-:W-:Y:S02]  /*bf60*/  LOP3.LUT R8, R7, R21, R8, 0xfe, !PT ;  /* 0x0000001507087212 */ /* 0x000fe400078efe08 */
[----:B------:R-:W-:Y:S02]  /*bf70*/  LOP3.LUT R9, R6, R20, R9, 0xfe, !PT ;  /* 0x0000001406097212 */ /* 0x000fe400078efe09 */
[----:B------:R-:W-:Y:S02]  /*bf80*/  LOP3.LUT P0, RZ, R8, 0xff, R5, 0xc8, !PT ;  /* 0x000000ff08ff7812 */ /* 0x000fe4000780c805 */
[----:B------:R-:W-:-:S13]  /*bf90*/  LOP3.LUT P1, RZ, R9, 0xff, R4, 0xc8, !PT ;  /* 0x000000ff09ff7812 */ /* 0x000fda000782c804 */
.L_x_1726:
[----:B0-----:R-:W-:Y:S02]  /*bfa0*/  SEL R17, RZ, 0x1, !P1 ;  /* 0x00000001ff117807 */ /* 0x001fe40004800000 */
[----:B-----5:R-:W-:-:S07]  /*bfb0*/  SEL R18, RZ, 0x1, !P0 ;  /* 0x00000001ff127807 */ /* 0x020fce0004000000 */
.L_x_1713:
[----:B------:R-:W-:Y:S05]  /*bfc0*/  BSYNC.RECONVERGENT B6 ;  /* 0x0000000000067941 */ /* 0x000fea0003800200 */
.L_x_1712:
        /* <DEDUP_REMOVED lines=18> */
.L_x_1770:
        /* <DEDUP_REMOVED lines=20> */
.L_x_1769:
[----:B------:R-:W-:Y:S05]  /*c230*/  BSYNC.RECONVERGENT B0 ;  /* 0x0000000000007941 */ /* 0x000fea0003800200 */
.L_x_1768:
[----:B------:R-:W-:Y:S01]  /*c240*/  MOV R2, R11 ;  /* 0x0000000b00027202 */ /* 0x000fe20000000f00 */
[----:B------:R-:W-:Y:S06]  /*c250*/  @P2 BRA `(.L_x_1770) ;  /* 0xfffffffc00a42947 */ /* 0x000fec000383ffff */
.L_x_1767:
        /* <DEDUP_REMOVED lines=19> */
.L_x_1775:
        /* <DEDUP_REMOVED lines=20> */
.L_x_1774:
[----:B------:R-:W-:Y:S05]  /*c4d0*/  BSYNC.RECONVERGENT B0 ;  /* 0x0000000000007941 */ /* 0x000fea0003800200 */
.L_x_1773:
[----:B------:R-:W-:Y:S01]  /*c4e0*/  MOV R3, R8 ;  /* 0x0000000800037202 */ /* 0x000fe20000000f00 */
[----:B------:R-:W-:Y:S06]  /*c4f0*/  @P2 BRA `(.L_x_1775) ;  /* 0xfffffffc00a42947 */ /* 0x000fec000383ffff */
.L_x_1772:
[----:B------:R-:W-:Y:S01]  /*c500*/  ISETP.GE.U32.AND P0, PT, R0, 0x2, PT ;  /* 0x000000020000780c */ /* 0x000fe20003f06070 */
[----:B------:R-:W-:Y:S05]  /*c510*/  WARPSYNC.ALL ;  /* 0x0000000000007948 */ /* 0x000fea0003800000 */
[----:B------:R-:W-:Y:S07]  /*c520*/  BAR.SYNC.DEFER_BLOCKING 0x0 ;  /* 0x0000000000007b1d */ /* 0x000fee0000010000 */
[----:B------:R-:W-:Y:S05]  /*c530*/  @!P0 BRA `(.L_x_1771) ;  /* 0x0000000000408947 */ /* 0x000fea0003800000 */
[----:B0-----:R-:W-:-:S07]  /*c540*/  IMAD.MOV.U32 R3, RZ, RZ, 0x1 ;  /* 0x00000001ff037424 */ /* 0x001fce00078e00ff */
.L_x_1776:
        /* <DEDUP_REMOVED lines=15> */
.L_x_1771:
        /* <DEDUP_REMOVED lines=288> */
.L_x_1777:
        /* <DEDUP_REMOVED lines=276> */
.L_x_1778:
        /* <DEDUP_REMOVED lines=286> */
.L_x_1780:
        /* <DEDUP_REMOVED lines=276> */
.L_x_1781:
        /* <DEDUP_REMOVED lines=25> */
.L_x_1783:
[----:B------:R-:W-:Y:S05]  /*10e30*/  BSYNC.RECONVERGENT B0 ;  /* 0x0000000000007941 */ /* 0x000fea0003800200 */
.L_x_1782:
        /* <DEDUP_REMOVED lines=35> */
.L_x_1785:
[----:B------:R-:W-:Y:S05]  /*11070*/  BSYNC.RECONVERGENT B0 ;  /* 0x0000000000007941 */ /* 0x000fea0003800200 */
.L_x_1784:
        /* <DEDUP_REMOVED lines=38> */
.L_x_1790:
        /* <DEDUP_REMOVED lines=10> */
.L_x_1789:
[----:B------:R-:W-:Y:S02]  /*11380*/  SEL R18, RZ, 0x1, !P1 ;  /* 0x00000001ff127807 */ /* 0x000fe40004800000 */
[----:B------:R-:W-:Y:S01]  /*11390*/  SEL R17, RZ, 0x1, !P2 ;  /* 0x00000001ff117807 */ /* 0x000fe20005000000 */
[----:B------:R-:W-:Y:S06]  /*113a0*/  BRA `(.L_x_1788) ;  /* 0x00000000006c7947 */ /* 0x000fec0003800000 */
.L_x_1787:
        /* <DEDUP_REMOVED lines=14> */
.L_x_1792:
        /* <DEDUP_REMOVED lines=11> */
.L_x_1791:
[----:B------:R-:W-:Y:S02]  /*11540*/  SEL R18, RZ, 0x1, !P1 ;  /* 0x00000001ff127807 */ /* 0x000fe40004800000 */
[----:B------:R-:W-:-:S07]  /*11550*/  SEL R17, RZ, 0x1, !P2 ;  /* 0x00000001ff117807 */ /* 0x000fce0005000000 */
.L_x_1788:
[----:B------:R-:W-:Y:S05]  /*11560*/  BSYNC.RECONVERGENT B0 ;  /* 0x0000000000007941 */ /* 0x000fea0003800200 */
.L_x_1786:
        /* <DEDUP_REMOVED lines=11> */
.L_x_1796:
        /* <DEDUP_REMOVED lines=18> */
.L_x_1795:
[----:B------:R-:W-:Y:S05]  /*11740*/  BSYNC.RECONVERGENT B0 ;  /* 0x0000000000007941 */ /* 0x000fea0003800200 */
.L_x_1794:
[----:B------:R-:W-:-:S03]  /*11750*/  UISETP.GT.U32.AND UP0, UPT, UR4, 0x3, UPT ;  /* 0x000000030400788c */ /* 0x000fc6000bf04070 */
[----:B------:R-:W-:-:S06]  /*11760*/  UMOV UR4, UR7 ;  /* 0x0000000700047c82 */ /* 0x000fcc0008000000 */
[----:B------:R-:W-:Y:S05]  /*11770*/  BRA.U UP0, `(.L_x_1796) ;  /* 0xfffffffd00a87547 */ /* 0x000fea000b83ffff */
.L_x_1793:
        /* <DEDUP_REMOVED lines=12> */
.L_x_1801:
        /* <DEDUP_REMOVED lines=17> */
.L_x_1800:
[----:B------:R-:W-:Y:S05]  /*11950*/  BSYNC.RECONVERGENT B0 ;  /* 0x0000000000007941 */ /* 0x000fea0003800200 */
.L_x_1799:
[----:B------:R-:W-:-:S03]  /*11960*/  UISETP.GT.U32.AND UP0, UPT, UR5, 0x7f, UPT ;  /* 0x0000007f0500788c */ /* 0x000fc6000bf04070 */
[----:B------:R-:W-:-:S06]  /*11970*/  UMOV UR5, UR7 ;  /* 0x0000000700057c82 */ /* 0x000fcc0008000000 */
[----:B------:R-:W-:Y:S05]  /*11980*/  BRA.U UP0, `(.L_x_1801) ;  /* 0xfffffffd00ac7547 */ /* 0x000fea000b83ffff */
.L_x_1798:
[----:B------:R-:W-:Y:S01]  /*11990*/  BAR.SYNC.DEFER_BLOCKING 0x0 ;  /* 0x0000000000007b1d */ /* 0x000fe20000010000 */
[----:B------:R-:W-:-:S09]  /*119a0*/  UISETP.GE.U32.AND UP0, UPT, UR4, 0x2, UPT ;  /* 0x000000020400788c */ /* 0x000fd2000bf06070 */
[----:B------:R-:W-:Y:S05]  /*119b0*/  BRA.U !UP0, `(.L_x_1797) ;  /* 0x0000000108447547 */ /* 0x000fea000b800000 */
[----:B01----:R-:W-:-:S07]  /*119c0*/  HFMA2 R0, -RZ, RZ, 0, 5.9604644775390625e-08 ;  /* 0x00000001ff007431 */ /* 0x003fce00000001ff */
.L_x_1802:
        /* <DEDUP_REMOVED lines=16> */
.L_x_1797:
        /* <DEDUP_REMOVED lines=30> */
.L_x_1804:
        /* <DEDUP_REMOVED lines=19> */
.L_x_1805:
        /* <DEDUP_REMOVED lines=25> */
.L_x_1806:
[----:B------:R-:W0:Y:S01]  /*11f70*/  LDCU.64 UR4, c[0x0][0x758] ;  /* 0x0000eb00ff0477ac */ /* 0x000e220008000a00 */
[----:B------:R-:W-:-:S04]  /*11f80*/  LOP3.LUT P1, RZ, R17, 0xff, RZ, 0xc0, !PT ;  /* 0x000000ff11ff7812 */ /* 0x000fc8000782c0ff */
[----:B------:R-:W-:Y:S02]  /*11f90*/  SEL R3, RZ, 0x1, !P1 ;  /* 0x00000001ff037807 */ /* 0x000fe40004800000 */
[----:B0-----:R-:W-:-:S04]  /*11fa0*/  IADD3 R16, P0, PT, R16, UR4, RZ ;  /* 0x0000000410107c10 */ /* 0x001fc8000ff1e0ff */
[----:B------:R-:W-:-:S05]  /*11fb0*/  IADD3.X R17, PT, PT, RZ, UR5, RZ, P0, !PT ;  /* 0x00000005ff117c10 */ /* 0x000fca00087fe4ff */
[----:B------:R-:W-:Y:S01]  /*11fc0*/  STG.E.U8 desc[UR36][R16.64], R3 ;  /* 0x0000000310007986 */ /* 0x000fe2000c101124 */
[----:B------:R-:W-:Y:S05]  /*11fd0*/  EXIT ;  /* 0x000000000000794d */ /* 0x000fea0003800000 */
.L_x_1803:
        /* <DEDUP_REMOVED lines=11> */
.L_x_1807:
        /* <DEDUP_REMOVED lines=20> */
.L_x_1809:
        /* <DEDUP_REMOVED lines=25> */
.L_x_1810:
[----:B------:R-:W0:Y:S01]  /*12360*/  LDCU.64 UR4, c[0x0][0x758] ;  /* 0x0000eb00ff0477ac */ /* 0x000e220008000a00 */
[----:B------:R-:W-:-:S04]  /*12370*/  LOP3.LUT P0, RZ, R17, 0xff, RZ, 0xc0, !PT ;  /* 0x000000ff11ff7812 */ /* 0x000fc8000780c0ff */
[----:B------:R-:W-:Y:S02]  /*12380*/  SEL R3, RZ, 0x1, !P0 ;  /* 0x00000001ff037807 */ /* 0x000fe40004000000 */
[----:B0-----:R-:W-:-:S04]  /*12390*/  IADD3 R16, P1, PT, R16, UR4, RZ ;  /* 0x0000000410107c10 */ /* 0x001fc8000ff3e0ff */
[----:B------:R-:W-:-:S05]  /*123a0*/  IADD3.X R17, PT, PT, RZ, UR5, RZ, P1, !PT ;  /* 0x00000005ff117c10 */ /* 0x000fca0008ffe4ff */
[----:B------:R-:W-:Y:S01]  /*123b0*/  STG.E.U8 desc[UR36][R16.64], R3 ;  /* 0x0000000310007986 */ /* 0x000fe2000c101124 */
[----:B------:R-:W-:Y:S05]  /*123c0*/  EXIT ;  /* 0x000000000000794d */ /* 0x000fea0003800000 */
.L_x_1808:
[----:B------:R-:W-:Y:S04]  /*123d0*/  STG.E.U8 desc[UR36][R6.64], R18 ;  /* 0x0000001206007986 */ /* 0x000fe8000c101124 */
[----:B------:R-:W-:Y:S01]  /*123e0*/  STG.E.U8 desc[UR36][R6.64+0x1], R17 ;  /* 0x0000011106007986 */ /* 0x000fe2000c101124 */
[----:B------:R-:W-:Y:S05]  /*123f0*/  EXIT ;  /* 0x000000000000794d */ /* 0x000fea0003800000 */
.L_x_1779:
        /* <DEDUP_REMOVED lines=39> */
.L_x_1812:
        /* <DEDUP_REMOVED lines=19> */
.L_x_1813:
        /* <DEDUP_REMOVED lines=25> */
.L_x_1814:
[----:B------:R-:W0:Y:S01]  /*12930*/  LDCU.64 UR4, c[0x0][0x758] ;  /* 0x0000eb00ff0477ac */ /* 0x000e220008000a00 */
[----:B------:R-:W-:-:S04]  /*12940*/  LOP3.LUT P1, RZ, R17, 0xff, RZ, 0xc0, !PT ;  /* 0x000000ff11ff7812 */ /* 0x000fc8000782c0ff */
[----:B------:R-:W-:Y:S02]  /*12950*/  SEL R3, RZ, 0x1, !P1 ;  /* 0x00000001ff037807 */ /* 0x000fe40004800000 */
[----:B0-----:R-:W-:-:S04]  /*12960*/  IADD3 R16, P0, PT, R16, UR4, RZ ;  /* 0x0000000410107c10 */ /* 0x001fc8000ff1e0ff */
[----:B------:R-:W-:-:S05]  /*12970*/  IADD3.X R17, PT, PT, RZ, UR5, RZ, P0, !PT ;  /* 0x00000005ff117c10 */ /* 0x000fca00087fe4ff */
[----:B------:R-:W-:Y:S01]  /*12980*/  STG.E.U8 desc[UR36][R16.64], R3 ;  /* 0x0000000310007986 */ /* 0x000fe2000c101124 */
[----:B------:R-:W-:Y:S05]  /*12990*/  EXIT ;  /* 0x000000000000794d */ /* 0x000fea0003800000 */
.L_x_1811:
        /* <DEDUP_REMOVED lines=11> */
.L_x_1815:
        /* <DEDUP_REMOVED lines=20> */
.L_x_1817:
        /* <DEDUP_REMOVED lines=25> */
.L_x_1818:
[----:B------:R-:W0:Y:S01]  /*12d20*/  LDCU.64 UR4, c[0x0][0x758] ;  /* 0x0000eb00ff0477ac */ /* 0x000e220008000a00 */
[----:B------:R-:W-:-:S04]  /*12d30*/  LOP3.LUT P0, RZ, R17, 0xff, RZ, 0xc0, !PT ;  /* 0x000000ff11ff7812 */ /* 0x000fc8000780c0ff */
[----:B------:R-:W-:Y:S02]  /*12d40*/  SEL R3, RZ, 0x1, !P0 ;  /* 0x00000001ff037807 */ /* 0x000fe40004000000 */
[----:B0-----:R-:W-:-:S04]  /*12d50*/  IADD3 R16, P1, PT, R16, UR4, RZ ;  /* 0x0000000410107c10 */ /* 0x001fc8000ff3e0ff */
[----:B------:R-:W-:-:S05]  /*12d60*/  IADD3.X R17, PT, PT, RZ, UR5, RZ, P1, !PT ;  /* 0x00000005ff117c10 */ /* 0x000fca0008ffe4ff */
[----:B------:R-:W-:Y:S01]  /*12d70*/  STG.E.U8 desc[UR36][R16.64], R3 ;  /* 0x0000000310007986 */ /* 0x000fe2000c101124 */
[----:B------:R-:W-:Y:S05]  /*12d80*/  EXIT ;  /* 0x000000000000794d */ /* 0x000fea0003800000 */
.L_x_1816:
[----:B------:R-:W-:Y:S04]  /*12d90*/  STG.E.U8 desc[UR36][R6.64], R18 ;  /* 0x0000001206007986 */ /* 0x000fe8000c101124 */
[----:B------:R-:W-:Y:S01]  /*12da0*/  STG.E.U8 desc[UR36][R6.64+0x1], R17 ;  /* 0x0000011106007986 */ /* 0x000fe2000c101124 */
[----:B------:R-:W-:Y:S05]  /*12db0*/  EXIT ;  /* 0x000000000000794d */ /* 0x000fea0003800000 */
.L_x_1819:
        /* <DEDUP_REMOVED lines=12> */
.L_x_7762:


//--------------------- .text._ZN2at6native13reduce_kernelILi128ELi4ENS0_8ReduceOpIfNS0_14func_wrapper_tIbZZZNS0_14or_kernel_cudaERNS_14TensorIteratorEENKUlvE_clEvENKUlvE5_clEvEUlbfE_EEjbLi4ELi4EEEEEvT1_ --------------------------
	.section	.text._ZN2at6native13reduce_kernelILi128ELi4ENS0_8ReduceOpIfNS0_14func_wrapper_tIbZZZNS0_14or_kernel_cudaERNS_14TensorIteratorEENKUlvE_clEvENKUlvE5_clEvEUlbfE_EEjbLi4ELi4EEEEEvT1_,"ax",@progbits
	.align	128
        .global         _ZN2at6native13reduce_kernelILi128ELi4ENS0_8ReduceOpIfNS0_14func_wrapper_tIbZZZNS0_14or_kernel_cudaERNS_14TensorIteratorEENKUlvE_clEvENKUlvE5_clEvEUlbfE_EEjbLi4ELi4EEEEEvT1_
        .type           _ZN2at6native13reduce_kernelILi128ELi4ENS0_8ReduceOpIfNS0_14func_wrapper_tIbZZZNS0_14or_kernel_cudaERNS_14TensorIteratorEENKUlvE_clEvENKUlvE5_clEvEUlbfE_EEjbLi4ELi4EEEEEvT1_,@function
        .size           _ZN2at6native13reduce_kernelILi128ELi4ENS0_8ReduceOpIfNS0_14func_wrapper_tIbZZZNS0_14or_kernel_cudaERNS_14TensorIteratorEENKUlvE_clEvENKUlvE5_clEvEUlbfE_EEjbLi4ELi4EEEEEvT1_,(.L_x_7763 - _ZN2at6native13reduce_kernelILi128ELi4ENS0_8ReduceOpIfNS0_14func_wrapper_tIbZZZNS0_14or_kernel_cudaERNS_14TensorIteratorEENKUlvE_clEvENKUlvE5_clEvEUlbfE_EEjbLi4ELi4EEEEEvT1_)
        .other          _ZN2at6native13reduce_kernelILi128ELi4ENS0_8ReduceOpIfNS0_14func_wrapper_tIbZZZNS0_14or_kernel_cudaERNS_14TensorIteratorEENKUlvE_clEvENKUlvE5_clEvEUlbfE_EEjbLi4ELi4EEEEEvT1_,@"STO_CUDA_ENTRY STV_DEFAULT"
_ZN2at6native13reduce_kernelILi128ELi4ENS0_8ReduceOpIfNS0_14func_wrapper_tIbZZZNS0_14or_kernel_cudaERNS_14TensorIteratorEENKUlvE_clEvENKUlvE5_clEvEUlbfE_EEjbLi4ELi4EEEEEvT1_:
.text._ZN2at6native13reduce_kernelILi128ELi4ENS0_8ReduceOpIfNS0_14func_wrapper_tIbZZZNS0_14or_kernel_cudaERNS_14TensorIteratorEENKUlvE_clEvENKUlvE5_clEvEUlbfE_EEjbLi4ELi4EEEEEvT1_:
        /* <DEDUP_REMOVED lines=296> */
.L_x_1820:
        /* <DEDUP_REMOVED lines=23> */
[----:B0-----:R-:W-:Y:S01]  /*13f0*/  IMAD.U32 R4, RZ, RZ, UR4 ;  /* 0x00000004ff047e24 */ /* 0x001fe2000f8e00ff */
[----:B------:R-:W-:Y:S01]  /*1400*/  MOV R5, UR5 ;  /* 0x0000000500057c02 */ /* 0x000fe20008000f00 */
[----:B---3--:R-:W-:-:S02]  /*1410*/  IMAD.U32 R6, RZ, RZ, UR6 ;  /* 0x00000006ff067e24 */ /* 0x008fc4000f8e00ff */
[----:B------:R-:W-:Y:S01]  /*1420*/  IMAD.U32 R7, RZ, RZ, UR7 ;  /* 0x00000007ff077e24 */ /* 0x000fe2000f8e00ff */
[----:B----4-:R-:W-:Y:S01]  /*1430*/  MOV R10, UR8 ;  /* 0x00000008000a7c02 */ /* 0x010fe20008000f00 */
[----:B-1----:R-:W-:-:S07]  /*1440*/  IMAD.U32 R11, RZ, RZ, UR9 ;  /* 0x00000009ff0b7e24 */ /* 0x002fce000f8e00ff */
[----:B------:R-:W-:-:S07]  /*1450*/  LEPC R20, `(.L_x_1824) ;  /* 0x000000001014794e */ /* 0x000fce0000000000 */
[----:B--2---:R-:W-:Y:S05]  /*1460*/  CALL.ABS.NOINC R2 ;  /* 0x0000000002007343 */ /* 0x004fea0003c00000 */
.L_x_1824:
        /* <DEDUP_REMOVED lines=32> */
.L_x_1828:
[----:B------:R-:W-:Y:S05]  /*1670*/  BSYNC.RECONVERGENT B1 ;  /* 0x0000000000017941 */ /* 0x000fea0003800200 */
.L_x_1827:
[----:B------:R-:W0:Y:S01]  /*1680*/  LDC R0, c[0x0][0x388] ;  /* 0x0000e200ff007b82 */ /* 0x000e220000000800 */
[----:B------:R-:W-:-:S04]  /*1690*/  IADD3 R16, P0, PT, R16, 0x10, RZ ;  /* 0x0000001010107810 */ /* 0x000fc80007f1e0ff */
[----:B------:R-:W-:Y:S02]  /*16a0*/  IADD3.X R17, PT, PT, RZ, R17, RZ, P0, !PT ;  /* 0x00000011ff117210 */ /* 0x000fe400007fe4ff */
[----:B0-----:R-:W-:-:S07]  /*16b0*/  IADD3 R0, PT, PT, R7, -0x4, R0 ;  /* 0xfffffffc07007810 */ /* 0x001fce0007ffe000 */
.L_x_1826:
[----:B------:R-:W-:Y:S05]  /*16c0*/  BSYNC.RECONVERGENT B0 ;  /* 0x0000000000007941 */ /* 0x000fea0003800200 */
.L_x_1825:
        /* <DEDUP_REMOVED lines=18> */
.L_x_1832:
[C---:B------:R-:W-:Y:S01]  /*17f0*/  IMAD.WIDE.U32 R4, R7.reuse, 0x10, R16 ;  /* 0x0000001007047825 */ /* 0x040fe200078e0010 */
[----:B------:R-:W0:Y:S04]  /*1800*/  LDCU UR4, c[0x0][0x390] ;  /* 0x00007200ff0477ac */ /* 0x000e280008000800 */
[----:B------:R-:W2:Y:S01]  /*1810*/  LDG.E.128 R8, desc[UR36][R4.64] ;  /* 0x0000002404087981 */ /* 0x000ea2000c1e1d00 */
[----:B0-----:R-:W-:Y:S01]  /*1820*/  VIADD R7, R7, UR4 ;  /* 0x0000000407077c36 */ /* 0x001fe20008000000 */
[----:B--2---:R-:W-:-:S04]  /*1830*/  FSETP.NEU.FTZ.AND P4, PT, R9, RZ, PT ;  /* 0x000000ff0900720b */ /* 0x004fc80003f9d000 */
[----:B------:R-:W-:Y:S02]  /*1840*/  LEA R9, R7, 0x3, 0x2 ;  /* 0x0000000307097811 */ /* 0x000fe400078e10ff */
[----:B------:R-:W-:Y:S02]  /*1850*/  PLOP3.LUT P0, PT, P0, P4, PT, 0xf8, 0x8f ;  /* 0x00000000008f781c */ /* 0x000fe40000709f70 */
[----:B------:R-:W-:Y:S02]  /*1860*/  ISETP.GE.U32.AND P4, PT, R9, R0, PT ;  /* 0x000000000900720c */ /* 0x000fe40003f86070 */
[----:B------:R-:W-:Y:S02]  /*1870*/  FSETP.NEU.FTZ.AND P6, PT, R8, RZ, PT ;  /* 0x000000ff0800720b */ /* 0x000fe40003fdd000 */
[----:B------:R-:W-:Y:S02]  /*1880*/  FSETP.NEU.FTZ.AND P5, PT, R10, RZ, PT ;  /* 0x000000ff0a00720b */ /* 0x000fe40003fbd000 */
[----:B------:R-:W-:-:S02]  /*1890*/  PLOP3.LUT P3, PT, P3, P6, PT, 0xf8, 0x8f ;  /* 0x00000000008f781c */ /* 0x000fc40001f6df70 */
[----:B------:R-:W-:Y:S02]  /*18a0*/  FSETP.NEU.FTZ.AND P6, PT, R11, RZ, PT ;  /* 0x000000ff0b00720b */ /* 0x000fe40003fdd000 */
[----:B------:R-:W-:Y:S02]  /*18b0*/  PLOP3.LUT P1, PT, P1, P5, PT, 0xf8, 0x8f ;  /* 0x00000000008f781c */ /* 0x000fe40000f2bf70 */
[----:B------:R-:W-:Y:S01]  /*18c0*/  PLOP3.LUT P2, PT, P2, P6, PT, 0xf8, 0x8f ;  /* 0x00000000008f781c */ /* 0x000fe2000174df70 */
[----:B------:R-:W-:-:S12]  /*18d0*/  @!P4 BRA `(.L_x_1832) ;  /* 0xfffffffc00c4c947 */ /* 0x000fd8000383ffff */
[----:B------:R-:W-:Y:S05]  /*18e0*/  BSYNC.RECONVERGENT B1 ;  /* 0x0000000000017941 */ /* 0x000fea0003800200 */
.L_x_1831:
[----:B------:R-:W-:Y:S02]  /*18f0*/  SEL R5, RZ, 0x1, !P3 ;  /* 0x00000001ff057807 */ /* 0x000fe40005800000 */
[----:B------:R-:W-:Y:S02]  /*1900*/  SEL R7, RZ, 0x1, !P0 ;  /* 0x00000001ff077807 */ /* 0x000fe40004000000 */
[----:B------:R-:W-:Y:S02]  /*1910*/  SEL R6, RZ, 0x1, !P1 ;  /* 0x00000001ff067807 */ /* 0x000fe40004800000 */
[----:B------:R-:W-:-:S07]  /*1920*/  SEL R4, RZ, 0x1, !P2 ;  /* 0x00000001ff047807 */ /* 0x000fce0005000000 */
.L_x_1830:
[----:B------:R-:W-:Y:S05]  /*1930*/  BSYNC.RECONVERGENT B0 ;  /* 0x0000000000007941 */ /* 0x000fea0003800200 */
.L_x_1829:
[----:B------:R-:W-:Y:S01]  /*1940*/  ISETP.NE.AND P0, PT, R2, RZ, PT ;  /* 0x000000ff0200720c */ /* 0x000fe20003f05270 */
[----:B------:R-:W-:Y:S01]  /*1950*/  BSSY.RECONVERGENT B0, `(.L_x_1833) ;  /* 0x0000010000007945 */ /* 0x000fe20003800200 */
[----:B------:R-:W-:Y:S02]  /*1960*/  ISETP.NE.AND P1, PT, R3, RZ, PT ;  /* 0x000000ff0300720c */ /* 0x000fe40003f25270 */
        /* <DEDUP_REMOVED lines=14> */
.L_x_1834:
[----:B------:R-:W-:Y:S05]  /*1a50*/  BSYNC.RECONVERGENT B0 ;  /* 0x0000000000007941 */ /* 0x000fea0003800200 */
.L_x_1833:
[----:B------:R-:W-:Y:S02]  /*1a60*/  LOP3.LUT R7, R6, R5, R7, 0xfe, !PT ;  /* 0x0000000506077212 */ /* 0x000fe400078efe07 */
[----:B------:R-:W-:Y:S02]  /*1a70*/  PLOP3.LUT P1, PT, PT, PT, PT, 0x8, 0x80 ;  /* 0x000000000080781c */ /* 0x000fe40003f2e170 */
[----:B------:R-:W-:Y:S02]  /*1a80*/  PLOP3.LUT P2, PT, PT, PT, PT, 0x8, 0x80 ;  /* 0x000000000080781c */ /* 0x000fe40003f4e170 */
[----:B------:R-:W-:Y:S02]  /*1a90*/  LOP3.LUT P0, RZ, R7, 0xff, R4, 0xc8, !PT ;  /* 0x000000ff07ff7812 */ /* 0x000fe4000780c804 */
[----:B------:R-:W-:Y:S01]  /*1aa0*/  PLOP3.LUT P3, PT, PT, PT, PT, 0x8, 0x80 ;  /* 0x000000000080781c */ /* 0x000fe20003f6e170 */
[----:B------:R-:W-:-:S12]  /*1ab0*/  BRA `(.L_x_1835) ;  /* 0x000000bc00a07947 */ /* 0x000fd80003800000 */
.L_x_1823:
        /* <DEDUP_REMOVED lines=15> */
[----:B0-----:R-:W-:Y:S01]  /*1bb0*/  IMAD R3, R2, 0x3, R5 ;  /* 0x0000000302037824 */ /* 0x001fe200078e0205 */
[----:B------:R-:W-:Y:S01]  /*1bc0*/  MOV R37, UR4 ;  /* 0x0000000400257c02 */ /* 0x000fe20008000f00 */
[----:B------:R-:W-:Y:S01]  /*1bd0*/  IMAD.U32 R32, RZ, RZ, UR4 ;  /* 0x00000004ff207e24 */ /* 0x000fe2000f8e00ff */
[----:B------:R-:W-:Y:S01]  /*1be0*/  MOV R19, UR4 ;  /* 0x0000000400137c02 */ /* 0x000fe20008000f00 */
[----:B------:R-:W-:Y:S01]  /*1bf0*/  IMAD.U32 R38, RZ, RZ, UR4 ;  /* 0x00000004ff267e24 */ /* 0x000fe2000f8e00ff */
[----:B------:R-:W-:Y:S01]  /*1c00*/  ISETP.GE.U32.AND P0, PT, R3, R0, PT ;  /* 0x000000000300720c */ /* 0x000fe20003f06070 */
[----:B------:R-:W-:-:S02]  /*1c10*/  IMAD.U32 R29, RZ, RZ, UR4 ;  /* 0x00000004ff1d7e24 */ /* 0x000fc4000f8e00ff */
[----:B------:R-:W-:Y:S02]  /*1c20*/  IMAD.U32 R3, RZ, RZ, UR4 ;  /* 0x00000004ff037e24 */ /* 0x000fe4000f8e00ff */
[----:B------:R-:W-:Y:S02]  /*1c30*/  IMAD.U32 R30, RZ, RZ, UR4 ;  /* 0x00000004ff1e7e24 */ /* 0x000fe4000f8e00ff */
[----:B------:R-:W-:Y:S02]  /*1c40*/  IMAD.U32 R7, RZ, RZ, UR4 ;  /* 0x00000004ff077e24 */ /* 0x000fe4000f8e00ff */
[----:B------:R-:W-:Y:S02]  /*1c50*/  IMAD.U32 R18, RZ, RZ, UR4 ;  /* 0x00000004ff127e24 */ /* 0x000fe4000f8e00ff */
[----:B------:R-:W-:Y:S02]  /*1c60*/  IMAD.U32 R4, RZ, RZ, UR4 ;  /* 0x00000004ff047e24 */ /* 0x000fe4000f8e00ff */
        /* <DEDUP_REMOVED lines=29> */
.L_x_1840:
[----:B------:R-:W-:Y:S02]  /*1e40*/  SHF.R.U32.HI R25, RZ, 0x2, R5 ;  /* 0x00000002ff197819 */ /* 0x000fe40000011605 */
[----:B------:R-:W-:Y:S01]  /*1e50*/  P2R R28, PR, RZ, 0x2 ;  /* 0x00000002ff1c7803 */ /* 0x000fe20000000000 */
[----:B------:R-:W-:Y:S01]  /*1e60*/  IMAD.IADD R5, R5, 0x1, R2 ;  /* 0x0000000105057824 */ /* 0x000fe200078e0202 */
[----:B------:R-:W-:Y:S01]  /*1e70*/  LOP3.LUT P1, RZ, R3, 0x4, RZ, 0xc0, !PT ;  /* 0x0000000403ff7812 */ /* 0x000fe2000782c0ff */
[----:B------:R-:W-:-:S06]  /*1e80*/  IMAD.WIDE.U32 R24, R25, 0x10, R16 ;  /* 0x0000001019187825 */ /* 0x000fcc00078e0010 */
[----:B------:R-:W2:Y:S01]  /*1e90*/  LDG.E.128 R24, desc[UR36][R24.64] ;  /* 0x0000002418187981 */ /* 0x000ea2000c1e1d00 */
[----:B------:R-:W-:-:S05]  /*1ea0*/  SHF.R.U32.HI R13, RZ, 0x2, R5 ;  /* 0x00000002ff0d7819 */ /* 0x000fca0000011605 */
[----:B------:R-:W-:-:S06]  /*1eb0*/  IMAD.WIDE.U32 R12, R13, 0x10, R16 ;  /* 0x000000100d0c7825 */ /* 0x000fcc00078e0010 */
[----:B------:R-:W3:Y:S01]  /*1ec0*/  LDG.E.128 R12, desc[UR36][R12.64] ;  /* 0x000000240c0c7981 */ /* 0x000ee2000c1e1d00 */
[----:B------:R-:W-:-:S04]  /*1ed0*/  IADD3 R5, PT, PT, R5, R2, RZ ;  /* 0x0000000205057210 */ /* 0x000fc80007ffe0ff */
[----:B------:R-:W-:-:S05]  /*1ee0*/  SHF.R.U32.HI R21, RZ, 0x2, R5 ;  /* 0x00000002ff157819 */ /* 0x000fca0000011605 */
[----:B------:R-:W-:-:S06]  /*1ef0*/  IMAD.WIDE.U32 R20, R21, 0x10, R16 ;  /* 0x0000001015147825 */ /* 0x000fcc00078e0010 */
[----:B------:R-:W4:Y:S01]  /*1f00*/  LDG.E.128 R20, desc[UR36][R20.64] ;  /* 0x0000002414147981 */ /* 0x000f22000c1e1d00 */
[----:B------:R-:W-:-:S05]  /*1f10*/  IMAD.IADD R5, R5, 0x1, R2 ;  /* 0x0000000105057824 */ /* 0x000fca00078e0202 */
[----:B------:R-:W-:Y:S02]  /*1f20*/  SHF.R.U32.HI R9, RZ, 0x2, R5 ;  /* 0x00000002ff097819 */ /* 0x000fe40000011605 */
[----:B--2---:R-:W-:-:S04]  /*1f30*/  FSETP.NEU.FTZ.AND P6, PT, R24, RZ, PT ;  /* 0x000000ff1800720b */ /* 0x004fc80003fdd000 */
[----:B------:R-:W-:Y:S02]  /*1f40*/  PLOP3.LUT P0, PT, P0, P6, PT, 0xf8, 0x8f ;  /* 0x00000000008f781c */ /* 0x000fe4000070df70 */
[----:B------:R-:W-:Y:S02]  /*1f50*/  FSETP.NEU.FTZ.AND P6, PT, R25, RZ, PT ;  /* 0x000000ff1900720b */ /* 0x000fe40003fdd000 */
[----:B------:R-:W-:Y:S02]  /*1f60*/  P2R R19, PR, RZ, 0x1 ;  /* 0x00000001ff137803 */ /* 0x000fe40000000000 */
[----:B------:R-:W-:Y:S02]  /*1f70*/  PLOP3.LUT P5, PT, P5, P6, PT, 0xf8, 0x8f ;  /* 0x00000000008f781c */ /* 0x000fe40002fadf70 */
[----:B------:R-:W-:Y:S02]  /*1f80*/  FSETP.NEU.FTZ.AND P6, PT, R26, RZ, PT ;  /* 0x000000ff1a00720b */ /* 0x000fe40003fdd000 */
[----:B------:R-:W-:-:S02]  /*1f90*/  P2R R18, PR, RZ, 0x20 ;  /* 0x00000020ff127803 */ /* 0x000fc40000000000 */
[----:B------:R-:W-:Y:S02]  /*1fa0*/  PLOP3.LUT P4, PT, P4, P6, PT, 0xf8, 0x8f ;  /* 0x00000000008f781c */ /* 0x000fe4000278df70 */
[----:B------:R-:W-:Y:S02]  /*1fb0*/  FSETP.NEU.FTZ.AND P6, PT, R27, RZ, PT ;  /* 0x000000ff1b00720b */ /* 0x000fe40003fdd000 */
[C---:B------:R-:W-:Y:S02]  /*1fc0*/  LOP3.LUT P5, RZ, R3.reuse, 0x1, RZ, 0xc0, !PT ;  /* 0x0000000103ff7812 */ /* 0x040fe400078ac0ff */
[----:B------:R-:W-:Y:S02]  /*1fd0*/  PLOP3.LUT P3, PT, P3, P6, PT, 0xf8, 0x8f ;  /* 0x00000000008f781c */ /* 0x000fe40001f6df70 */
[----:B---3--:R-:W-:Y:S02]  /*1fe0*/  FSETP.NEU.FTZ.AND P6, PT, R12, RZ, PT ;  /* 0x000000ff0c00720b */ /* 0x008fe40003fdd000 */
[----:B------:R-:W-:-:S02]  /*1ff0*/  LOP3.LUT P0, RZ, R3, 0x2, RZ, 0xc0, !PT ;  /* 0x0000000203ff7812 */ /* 0x000fc4000780c0ff */
[----:B------:R-:W-:Y:S02]  /*2000*/  PLOP3.LUT P2, PT, P2, P6, PT, 0xf8, 0x8f ;  /* 0x00000000008f781c */ /* 0x000fe4000174df70 */
[----:B------:R-:W-:Y:S02]  /*2010*/  FSETP.NEU.FTZ.AND P6, PT, R13, RZ, PT ;  /* 0x000000ff0d00720b */ /* 0x000fe40003fdd000 */
[----:B------:R-:W-:Y:S02]  /*2020*/  P2R R6, PR, RZ, 0x4 ;  /* 0x00000004ff067803 */ /* 0x000fe40000000000 */
[----:B------:R-:W-:Y:S02]  /*2030*/  PLOP3.LUT P5, PT, P5, P6, PT, 0xf8, 0x8f ;  /* 0x00000000008f781c */ /* 0x000fe40002fadf70 */
[----:B------:R-:W-:Y:S02]  /*2040*/  LOP3.LUT P2, RZ, R3, 0x10, RZ, 0xc0, !PT ;  /* 0x0000001003ff7812 */ /* 0x000fe4000784c0ff */
[----:B------:R-:W-:-:S02]  /*2050*/  FSETP.NEU.FTZ.AND P6, PT, R14, RZ, PT ;  /* 0x000000ff0e00720b */ /* 0x000fc40003fdd000 */
[----:B------:R-:W-:Y:S02]  /*2060*/  P2R R4, PR, RZ, 0x4 ;  /* 0x00000004ff047803 */ /* 0x000fe40000000000 */
[C---:B------:R-:W-:Y:S02]  /*2070*/  LOP3.LUT P2, RZ, R3.reuse, 0x8, RZ, 0xc0, !PT ;  /* 0x0000000803ff7812 */ /* 0x040fe4000784c0ff */
[----:B------:R-:W-:Y:S02]  /*2080*/  LOP3.LUT R3, R3, 0xfffffffe, RZ, 0xc0, !PT ;  /* 0xfffffffe03037812 */ /* 0x000fe400078ec0ff */
[----:B------:R-:W-:Y:S02]  /*2090*/  PLOP3.LUT P0, PT, P0, P6, PT, 0xf8, 0x8f ;  /* 0x00000000008f781c */ /* 0x000fe4000070df70 */
[----:B------:R-:W-:Y:S02]  /*20a0*/  @P5 LOP3.LUT R3, R3, 0x1, RZ, 0xfc, !PT ;  /* 0x0000000103035812 */ /* 0x000fe400078efcff */
[----:B------:R-:W-:-:S02]  /*20b0*/  FSETP.NEU.FTZ.AND P6, PT, R15, RZ, PT ;  /* 0x000000ff0f00720b */ /* 0x000fc40003fdd000 */
[----:B------:R-:W-:Y:S02]  /*20c0*/  P2R R8, PR, RZ, 0x10 ;  /* 0x00000010ff087803 */ /* 0x000fe40000000000 */
[----:B------:R-:W-:Y:S02]  /*20d0*/  P2R R7, PR, RZ, 0x8 ;  /* 0x00000008ff077803 */ /* 0x000fe40000000000 */
[C---:B------:R-:W-:Y:S02]  /*20e0*/  LOP3.LUT P3, RZ, R3.reuse, 0x20, RZ, 0xc0, !PT ;  /* 0x0000002003ff7812 */ /* 0x040fe4000786c0ff */
[C---:B------:R-:W-:Y:S02]  /*20f0*/  LOP3.LUT P4, RZ, R3.reuse, 0x40, RZ, 0xc0, !PT ;  /* 0x0000004003ff7812 */ /* 0x040fe4000788c0ff */
[----:B------:R-:W-:Y:S02]  /*2100*/  PLOP3.LUT P1, PT, P1, P6, PT, 0xf8, 0x8f ;  /* 0x00000000008f781c */ /* 0x000fe40000f2df70 */
[----:B------:R-:W-:-:S02]  /*2110*/  LOP3.LUT R3, R3, 0xfffffffd, RZ, 0xc0, !PT ;  /* 0xfffffffd03037812 */ /* 0x000fc400078ec0ff */
[----:B----4-:R-:W-:Y:S02]  /*2120*/  FSETP.NEU.FTZ.AND P6, PT, R20, RZ, PT ;  /* 0x000000ff1400720b */ /* 0x010fe40003fdd000 */
[----:B------:R-:W-:Y:S02]  /*2130*/  @P0 LOP3.LUT R3, R3, 0x2, RZ, 0xfc, !PT ;  /* 0x0000000203030812 */ /* 0x000fe400078efcff */
[----:B------:R-:W-:Y:S02]  /*2140*/  PLOP3.LUT P2, PT, P2, P6, PT, 0xf8, 0x8f ;  /* 0x00000000008f781c */ /* 0x000fe4000174df70 */
[C---:B------:R-:W-:Y:S02]  /*2150*/  LOP3.LUT P5, RZ, R3.reuse, 0x80, RZ, 0xc0, !PT ;  /* 0x0000008003ff7812 */ /* 0x040fe400078ac0ff */
[C---:B------:R-:W-:Y:S02]  /*2160*/  LOP3.LUT P0, RZ, R3.reuse, 0x100, RZ, 0xc0, !PT ;  /* 0x0000010003ff7812 */ /* 0x040fe4000780c0ff */
[----:B------:R-:W-:-:S04]  /*2170*/  LOP3.LUT R3, R3, 0xfffffffb, RZ, 0xc0, !PT ;  /* 0xfffffffb03037812 */ /* 0x000fc800078ec0ff */
[----:B------:R-:W-:-:S04]  /*2180*/  @P1 LOP3.LUT R3, R3, 0x4, RZ, 0xfc, !PT ;  /* 0x0000000403031812 */ /* 0x000fc800078efcff */
[C---:B------:R-:W-:Y:S02]  /*2190*/  LOP3.LUT P1, RZ, R3.reuse, 0x200, RZ, 0xc0, !PT ;  /* 0x0000020003ff7812 */ /* 0x040fe4000782c0ff */
[----:B------:R-:W-:Y:S02]  /*21a0*/  LOP3.LUT R3, R3, 0xfffffff7, RZ, 0xc0, !PT ;  /* 0xfffffff703037812 */ /* 0x000fe400078ec0ff */
[----:B------:R-:W-:Y:S02]  /*21b0*/  FSETP.NEU.FTZ.AND P6, PT, R21, RZ, PT ;  /* 0x000000ff1500720b */ /* 0x000fe40003fdd000 */
[----:B------:R-:W-:Y:S02]  /*21c0*/  @P2 LOP3.LUT R3, R3, 0x8, RZ, 0xfc, !PT ;  /* 0x0000000803032812 */ /* 0x000fe400078efcff */
[----:B------:R-:W-:-:S04]  /*21d0*/  ISETP.NE.AND P2, PT, R4, RZ, PT ;  /* 0x000000ff0400720c */ /* 0x000fc80003f45270 */
[----:B------:R-:W-:Y:S02]  /*21e0*/  PLOP3.LUT P2, PT, P2, P6, PT, 0xf8, 0x8f ;  /* 0x00000000008f781c */ /* 0x000fe4000174df70 */
[----:B------:R-:W-:Y:S02]  /*21f0*/  FSETP.NEU.FTZ.AND P6, PT, R22, RZ, PT ;  /* 0x000000ff1600720b */ /* 0x000fe40003fdd000 */
[----:B------:R-:W-:Y:S02]  /*2200*/  LOP3.LUT R3, R3, 0xffffffef, RZ, 0xc0, !PT ;  /* 0xffffffef03037812 */ /* 0x000fe400078ec0ff */
[----:B------:R-:W-:Y:S02]  /*2210*/  PLOP3.LUT P3, PT, P3, P6, PT, 0xf8, 0x8f ;  /* 0x00000000008f781c */ /* 0x000fe40001f6df70 */
[----:B------:R-:W-:-:S05]  /*2220*/  FSETP.NEU.FTZ.AND P6, PT, R23, RZ, PT ;  /* 0x000000ff1700720b */ /* 0x000fca0003fdd000 */
[----:B------:R-:W-:Y:S02]  /*2230*/  @P2 LOP3.LUT R3, R3, 0x10, RZ, 0xfc, !PT ;  /* 0x0000001003032812 */ /* 0x000fe400078efcff */
[----:B------:R-:W-:Y:S02]  /*2240*/  PLOP3.LUT P4, PT, P4, P6, PT, 0xf8, 0x8f ;  /* 0x00000000008f781c */ /* 0x000fe4000278df70 */
[----:B------:R-:W-:-:S04]  /*2250*/  LOP3.LUT R3, R3, 0xffffffdf, RZ, 0xc0, !PT ;  /* 0xffffffdf03037812 */ /* 0x000fc800078ec0ff */
[----:B------:R-:W-:-:S04]  /*2260*/  @P3 LOP3.LUT R3, R3, 0x20, RZ, 0xfc, !PT ;  /* 0x0000002003033812 */ /* 0x000fc800078efcff */
[----:B------:R-:W-:-:S04]  /*2270*/  LOP3.LUT R3, R3, 0xffffffbf, RZ, 0xc0, !PT ;  /* 0xffffffbf03037812 */ /* 0x000fc800078ec0ff */
[----:B------:R-:W-:Y:S02]  /*2280*/  @P4 LOP3.LUT R3, R3, 0x40, RZ, 0xfc, !PT ;  /* 0x0000004003034812 */ /* 0x000fe400078efcff */
[----:B------:R-:W-:Y:S01]  /*2290*/  ISETP.NE.AND P4, PT, R8, RZ, PT ;  /* 0x000000ff0800720c */ /* 0x000fe20003f85270 */
[----:B------:R-:W-:-:S06]  /*22a0*/  IMAD.WIDE.U32 R8, R9, 0x10, R16 ;  /* 0x0000001009087825 */ /* 0x000fcc00078e0010 */
[----:B------:R-:W2:Y:S01]  /*22b0*/  LDG.E.128 R8, desc[UR36][R8.64] ;  /* 0x0000002408087981 */ /* 0x000ea2000c1e1d00 */
[----:B------:R-:W-:Y:S01]  /*22c0*/  LOP3.LUT R3, R3, 0xffffff7f, RZ, 0xc0, !PT ;  /* 0xffffff7f03037812 */ /* 0x000fe200078ec0ff */
[----:B------:R-:W-:Y:S01]  /*22d0*/  IMAD.IADD R5, R5, 0x1, R2 ;  /* 0x0000000105057824 */ /* 0x000fe200078e0202 */
[----:B------:R-:W-:-:S03]  /*22e0*/  ISETP.NE.AND P3, PT, R7, RZ, PT ;  /* 0x000000ff0700720c */ /* 0x000fc60003f65270 */
[----:B------:R-:W-:Y:S01]  /*22f0*/  IMAD R7, R2, 0x3, R5 ;  /* 0x0000000302077824 */ /* 0x000fe200078e0205 */
[----:B------:R-:W-:Y:S02]  /*2300*/  ISETP.NE.AND P2, PT, R6, RZ, PT ;  /* 0x000000ff0600720c */ /* 0x000fe40003f45270 */
[----:B--2---:R-:W-:-:S04]  /*2310*/  FSETP.NEU.FTZ.AND P6, PT, R8, RZ, PT ;  /* 0x000000ff0800720b */ /* 0x004fc80003fdd000 */
[----:B------:R-:W-:Y:S02]  /*2320*/  PLOP3.LUT P5, PT, P5, P6, PT, 0xf8, 0x8f ;  /* 0x00000000008f781c */ /* 0x000fe40002fadf70 */
[----:B------:R-:W-:-:S04]  /*2330*/  FSETP.NEU.FTZ.AND P6, PT, R9, RZ, PT ;  /* 0x000000ff0900720b */ /* 0x000fc80003fdd000 */
[----:B------:R-:W-:Y:S02]  /*2340*/  PLOP3.LUT P0, PT, P0, P6, PT, 0xf8, 0x8f ;  /* 0x00000000008f781c */ /* 0x000fe4000070df70 */
[----:B------:R-:W-:-:S05]  /*2350*/  FSETP.NEU.FTZ.AND P6, PT, R10, RZ, PT ;  /* 0x000000ff0a00720b */ /* 0x000fca0003fdd000 */
[----:B------:R-:W-:Y:S02]  /*2360*/  @P5 LOP3.LUT R3, R3, 0x80, RZ, 0xfc, !PT ;  /* 0x0000008003035812 */ /* 0x000fe400078efcff */
[----:B------:R-:W-:Y:S02]  /*2370*/  PLOP3.LUT P1, PT, P1, P6, PT, 0xf8, 0x8f ;  /* 0x00000000008f781c */ /* 0x000fe40000f2df70 */
[----:B------:R-:W-:-:S04]  /*2380*/  LOP3.LUT R3, R3, 0xfffffeff, RZ, 0xc0, !PT ;  /* 0xfffffeff03037812 */ /* 0x000fc800078ec0ff */
[----:B------:R-:W-:-:S04]  /*2390*/  @P0 LOP3.LUT R3, R3, 0x100, RZ, 0xfc, !PT ;  /* 0x0000010003030812 */ /* 0x000fc800078efcff */
[----:B------:R-:W-:Y:S02]  /*23a0*/  LOP3.LUT R3, R3, 0xfffffdff, RZ, 0xc0, !PT ;  /* 0xfffffdff03037812 */ /* 0x000fe400078ec0ff */
[----:B------:R-:W-:Y:S02]  /*23b0*/  FSETP.NEU.FTZ.AND P6, PT, R11, RZ, PT ;  /* 0x000000ff0b00720b */ /* 0x000fe40003fdd000 */
[----:B------:R-:W-:Y:S02]  /*23c0*/  @P1 LOP3.LUT R3, R3, 0x200, RZ, 0xfc, !PT ;  /* 0x0000020003031812 */ /* 0x000fe400078efcff */
[----:B------:R-:W-:-:S04]  /*23d0*/  ISETP.NE.AND P1, PT, R28, RZ, PT ;  /* 0x000000ff1c00720c */ /* 0x000fc80003f25270 */
[----:B------:R-:W-:Y:S02]  /*23e0*/  PLOP3.LUT P1, PT, P1, P6, PT, 0xf8, 0x8f ;  /* 0x00000000008f781c */ /* 0x000fe40000f2df70 */
[----:B------:R-:W-:Y:S02]  /*23f0*/  ISETP.GE.U32.AND P6, PT, R7, R0, PT ;  /* 0x000000000700720c */ /* 0x000fe40003fc6070 */
[----:B------:R-:W-:Y:S02]  /*2400*/  ISETP.NE.AND P5, PT, R18, RZ, PT ;  /* 0x000000ff1200720c */ /* 0x000fe40003fa5270 */
[----:B------:R-:W-:-:S09]  /*2410*/  ISETP.NE.AND P0, PT, R19, RZ, PT ;  /* 0x000000ff1300720c */ /* 0x000fd20003f05270 */
[----:B------:R-:W-:Y:S05]  /*2420*/  @!P6 BRA `(.L_x_1840) ;  /* 0xfffffff80084e947 */ /* 0x000fea000383ffff */
[----:B------:R-:W-:Y:S05]  /*2430*/  BSYNC.RECONVERGENT B1 ;  /* 0x0000000000017941 */ /* 0x000fea0003800200 */
.L_x_1839:
[----:B------:R-:W-:Y:S02]  /*2440*/  P2R R32, PR, RZ, 0x2 ;  /* 0x00000002ff207803 */ /* 0x000fe40000000000 */
[C---:B------:R-:W-:Y:S02]  /*2450*/  LOP3.LUT P1, RZ, R3.reuse, 0x8, RZ, 0xc0, !PT ;  /* 0x0000000803ff7812 */ /* 0x040fe4000782c0ff */
[----:B------:R-:W-:Y:S02]  /*2460*/  SEL R4, RZ, 0x1, !P0 ;  /* 0x00000001ff047807 */ /* 0x000fe40004000000 */
[----:B------:R-:W-:Y:S02]  /*2470*/  P2R R31, PR, RZ, 0x2 ;  /* 0x00000002ff1f7803 */ /* 0x000fe40000000000 */
[----:B------:R-:W-:Y:S02]  /*2480*/  LOP3.LUT P1, RZ, R3, 0x4, RZ, 0xc0, !PT ;  /* 0x0000000403ff7812 */ /* 0x000fe4000782c0ff */
[----:B------:R-:W-:-:S02]  /*2490*/  SEL R19, RZ, 0x1, !P5 ;  /* 0x00000001ff137807 */ /* 0x000fc40006800000 */
[----:B------:R-:W-:Y:S02]  /*24a0*/  P2R R29, PR, RZ, 0x2 ;  /* 0x00000002ff1d7803 */ /* 0x000fe40000000000 */
[C---:B------:R-:W-:Y:S02]  /*24b0*/  LOP3.LUT P1, RZ, R3.reuse, 0x2, RZ, 0xc0, !PT ;  /* 0x0000000203ff7812 */ /* 0x040fe4000782c0ff */
[----:B------:R-:W-:Y:S02]  /*24c0*/  SEL R18, RZ, 0x1, !P4 ;  /* 0x00000001ff127807 */ /* 0x000fe40006000000 */
[----:B------:R-:W-:Y:S02]  /*24d0*/  P2R R28, PR, RZ, 0x2 ;  /* 0x00000002ff1c7803 */ /* 0x000fe40000000000 */
[----:B------:R-:W-:Y:S02]  /*24e0*/  LOP3.LUT P1, RZ, R3, 0x1, RZ, 0xc0, !PT ;  /* 0x0000000103ff7812 */ /* 0x000fe4000782c0ff */
[----:B------:R-:W-:-:S02]  /*24f0*/  SEL R7, RZ, 0x1, !P3 ;  /* 0x00000001ff077807 */ /* 0x000fc40005800000 */
[----:B------:R-:W-:Y:S02]  /*2500*/  SEL R30, RZ, 0x1, !P1 ;  /* 0x00000001ff1e7807 */ /* 0x000fe40004800000 */
[----:B------:R-:W-:Y:S02]  /*2510*/  ISETP.NE.AND P1, PT, R28, RZ, PT ;  /* 0x000000ff1c00720c */ /* 0x000fe40003f25270 */
[----:B------:R-:W-:Y:S02]  /*2520*/  SEL R6, RZ, 0x1, !P2 ;  /* 0x00000001ff067807 */ /* 0x000fe40005000000 */
[C---:B------:R-:W-:Y:S02]  /*2530*/  LOP3.LUT P6, RZ, R3.reuse, 0x200, RZ, 0xc0, !PT ;  /* 0x0000020003ff7812 */ /* 0x040fe400078cc0ff */
[C---:B------:R-:W-:Y:S02]  /*2540*/  LOP3.LUT P0, RZ, R3.reuse, 0x100, RZ, 0xc0, !PT ;  /* 0x0000010003ff7812 */ /* 0x040fe4000780c0ff */
[----:B------:R-:W-:-:S02]  /*2550*/  LOP3.LUT P5, RZ, R3, 0x80, RZ, 0xc0, !PT ;  /* 0x0000008003ff7812 */ /* 0x000fc400078ac0ff */
[C---:B------:R-:W-:Y:S02]  /*2560*/  LOP3.LUT P4, RZ, R3.reuse, 0x40, RZ, 0xc0, !PT ;  /* 0x0000004003ff7812 */ /* 0x040fe4000788c0ff */
[C---:B------:R-:W-:Y:S02]  /*2570*/  LOP3.LUT P3, RZ, R3.reuse, 0x20, RZ, 0xc0, !PT ;  /* 0x0000002003ff7812 */ /* 0x040fe4000786c0ff */
        /* <DEDUP_REMOVED lines=12> */
[----:B------:R-:W-:Y:S02]  /*2640*/  SEL R35, RZ, 0x1, !P6 ;  /* 0x00000001ff237807 */ /* 0x000fe40007000000 */
[----:B------:R-:W-:Y:S02]  /*2650*/  SEL R36, RZ, 0x1, !P1 ;  /* 0x00000001ff247807 */ /* 0x000fe40004800000 */
[----:B------:R-:W-:-:S07]  /*2660*/  PRMT R37, R6, 0x7610, R37 ;  /* 0x0000761006257816 */ /* 0x000fce0000000025 */
.L_x_1838:
[----:B------:R-:W-:Y:S05]  /*2670*/  BSYNC.RECONVERGENT B0 ;  /* 0x0000000000007941 */ /* 0x000fea0003800200 */
.L_x_1837:
[----:B------:R-:W-:Y:S01]  /*2680*/  ISETP.GE.U32.AND P0, PT, R5, R0, PT ;  /* 0x000000000500720c */ /* 0x000fe20003f06070 */
[----:B------:R-:W-:-:S12]  /*2690*/  BSSY.RECONVERGENT B0, `(.L_x_1841) ;  /* 0x0000016000007945 */ /* 0x000fd80003800200 */
[----:B------:R-:W-:Y:S05]  /*26a0*/  @P0 BRA `(.L_x_1842) ;  /* 0x0000000000500947 */ /* 0x000fea0003800000 */
[----:B------:R-:W-:-:S05]  /*26b0*/  SHF.R.U32.HI R25, RZ, 0x2, R5 ;  /* 0x00000002ff197819 */ /* 0x000fca0000011605 */
[----:B------:R-:W-:-:S06]  /*26c0*/  IMAD.WIDE.U32 R24, R25, 0x10, R16 ;  /* 0x0000001019187825 */ /* 0x000fcc00078e0010 */
[----:B------:R-:W5:Y:S01]  /*26d0*/  LDG.E.128 R24, desc[UR36][R24.64] ;  /* 0x0000002418187981 */ /* 0x000f62000c1e1d00 */
[----:B------:R-:W-:-:S04]  /*26e0*/  IADD3 R39, PT, PT, R5, R2, RZ ;  /* 0x0000000205277210 */ /* 0x000fc80007ffe0ff */
        /* <DEDUP_REMOVED lines=14> */
[----:B------:R-:W5:Y:S04]  /*27d0*/  LDG.E.128 R20, desc[UR36][R20.64] ;  /* 0x0000002414147981 */ /* 0x000f68000c1e1d00 */
[----:B------:R0:W5:Y:S02]  /*27e0*/  @!P1 LDG.E.128 R8, desc[UR36][R16.64] ;  /* 0x0000002410089981 */ /* 0x000164000c1e1d00 */
.L_x_1842:
[----:B------:R-:W-:Y:S05]  /*27f0*/  BSYNC.RECONVERGENT B0 ;  /* 0x0000000000007941 */ /* 0x000fea0003800200 */
.L_x_1841:
[----:B------:R-:W-:Y:S04]  /*2800*/  BSSY.RECONVERGENT B0, `(.L_x_1843) ;  /* 0x000004b000007945 */ /* 0x000fe80003800200 */
[----:B------:R-:W-:Y:S05]  /*2810*/  @P0 BRA `(.L_x_1844) ;  /* 0x0000000400240947 */ /* 0x000fea0003800000 */
[----:B------:R-:W-:Y:S02]  /*2820*/  LOP3.LUT P0, RZ, R4, 0xff, RZ, 0xc0, !PT ;  /* 0x000000ff04ff7812 */ /* 0x000fe4000780c0ff */
[----:B-----5:R-:W-:Y:S02]  /*2830*/  FSETP.NEU.FTZ.AND P1, PT, R24, RZ, PT ;  /* 0x000000ff1800720b */ /* 0x020fe40003f3d000 */
[----:B------:R-:W-:Y:S02]  /*2840*/  LOP3.LUT P2, RZ, R7, 0xff, RZ, 0xc0, !PT ;  /* 0x000000ff07ff7812 */ /* 0x000fe4000784c0ff */
[----:B------:R-:W-:Y:S02]  /*2850*/  PLOP3.LUT P0, PT, P0, P1, PT, 0xf8, 0x8f ;  /* 0x00000000008f781c */ /* 0x000fe40000703f70 */
[----:B------:R-:W-:Y:S02]  /*2860*/  FSETP.NEU.FTZ.AND P1, PT, R27, RZ, PT ;  /* 0x000000ff1b00720b */ /* 0x000fe40003f3d000 */
[----:B------:R-:W-:-:S02]  /*2870*/  IADD3 R5, PT, PT, R5, R2, RZ ;  /* 0x0000000205057210 */ /* 0x000fc40007ffe0ff */
[----:B------:R-:W-:Y:S02]  /*2880*/  PLOP3.LUT P1, PT, P2, P1, PT, 0xf8, 0x8f ;  /* 0x00000000008f781c */ /* 0x000fe40001723f70 */
[----:B------:R-:W-:Y:S02]  /*2890*/  ISETP.GE.U32.AND P2, PT, R5, R0, PT ;  /* 0x000000000500720c */ /* 0x000fe40003f46070 */
[----:B------:R-:W-:Y:S02]  /*28a0*/  LOP3.LUT P5, RZ, R19, 0xff, RZ, 0xc0, !PT ;  /* 0x000000ff13ff7812 */ /* 0x000fe400078ac0ff */
[----:B------:R-:W-:Y:S02]  /*28b0*/  FSETP.NEU.FTZ.AND P6, PT, R25, RZ, PT ;  /* 0x000000ff1900720b */ /* 0x000fe40003fdd000 */
[----:B------:R-:W-:Y:S02]  /*28c0*/  LOP3.LUT P3, RZ, R18, 0xff, RZ, 0xc0, !PT ;  /* 0x000000ff12ff7812 */ /* 0x000fe4000786c0ff */
[----:B------:R-:W-:-:S02]  /*28d0*/  FSETP.NEU.FTZ.AND P4, PT, R26, RZ, PT ;  /* 0x000000ff1a00720b */ /* 0x000fc40003f9d000 */
[----:B------:R-:W-:Y:S02]  /*28e0*/  PLOP3.LUT P5, PT, P5, P6, PT, 0xf8, 0x8f ;  /* 0x00000000008f781c */ /* 0x000fe40002fadf70 */
[----:B------:R-:W-:Y:S02]  /*28f0*/  PLOP3.LUT P3, PT, P3, P4, PT, 0xf8, 0x8f ;  /* 0x00000000008f781c */ /* 0x000fe40001f69f70 */
[----:B------:R-:W-:Y:S02]  /*2900*/  SEL R4, RZ, 0x1, !P0 ;  /* 0x00000001ff047807 */ /* 0x000fe40004000000 */
[----:B------:R-:W-:Y:S02]  /*2910*/  SEL R19, RZ, 0x1, !P5 ;  /* 0x00000001ff137807 */ /* 0x000fe40006800000 */
[----:B------:R-:W-:Y:S02]  /*2920*/  SEL R18, RZ, 0x1, !P3 ;  /* 0x00000001ff127807 */ /* 0x000fe40005800000 */
[----:B------:R-:W-:Y:S01]  /*2930*/  SEL R7, RZ, 0x1, !P1 ;  /* 0x00000001ff077807 */ /* 0x000fe20004800000 */
[----:B------:R-:W-:Y:S06]  /*2940*/  @P2 BRA `(.L_x_1844) ;  /* 0x0000000000d82947 */ /* 0x000fec0003800000 */
[----:B------:R-:W-:Y:S01]  /*2950*/  LOP3.LUT P0, RZ, R37, 0xff, RZ, 0xc0, !PT ;  /* 0x000000ff25ff7812 */ /* 0x000fe2000780c0ff */
[----:B------:R-:W-:Y:S01]  /*2960*/  IMAD.IADD R5, R5, 0x1, R2 ;  /* 0x0000000105057824 */ /* 0x000fe200078e0202 */
[----:B------:R-:W-:Y:S02]  /*2970*/  FSETP.NEU.FTZ.AND P1, PT, R12, RZ, PT ;  /* 0x000000ff0c00720b */ /* 0x000fe40003f3d000 */
[----:B------:R-:W-:Y:S02]  /*2980*/  LOP3.LUT P2, RZ, R28, 0xff, RZ, 0xc0, !PT ;  /* 0x000000ff1cff7812 */ /* 0x000fe4000784c0ff */
[----:B------:R-:W-:Y:S02]  /*2990*/  PLOP3.LUT P0, PT, P0, P1, PT, 0xf8, 0x8f ;  /* 0x00000000008f781c */ /* 0x000fe40000703f70 */
[----:B------:R-:W-:Y:S02]  /*29a0*/  FSETP.NEU.FTZ.AND P1, PT, R15, RZ, PT ;  /* 0x000000ff0f00720b */ /* 0x000fe40003f3d000 */
[----:B------:R-:W-:-:S02]  /*29b0*/  LOP3.LUT P5, RZ, R30, 0xff, RZ, 0xc0, !PT ;  /* 0x000000ff1eff7812 */ /* 0x000fc400078ac0ff */
[----:B------:R-:W-:Y:S02]  /*29c0*/  PLOP3.LUT P1, PT, P2, P1, PT, 0xf8, 0x8f ;  /* 0x00000000008f781c */ /* 0x000fe40001723f70 */
[----:B------:R-:W-:Y:S02]  /*29d0*/  ISETP.GE.U32.AND P2, PT, R5, R0, PT ;  /* 0x000000000500720c */ /* 0x000fe40003f46070 */
[----:B------:R-:W-:Y:S02]  /*29e0*/  FSETP.NEU.FTZ.AND P6, PT, R13, RZ, PT ;  /* 0x000000ff0d00720b */ /* 0x000fe40003fdd000 */
[----:B------:R-:W-:Y:S02]  /*29f0*/  LOP3.LUT P3, RZ, R3, 0xff, RZ, 0xc0, !PT ;  /* 0x000000ff03ff7812 */ /* 0x000fe4000786c0ff */
[----:B------:R-:W-:Y:S02]  /*2a00*/  FSETP.NEU.FTZ.AND P4, PT, R14, RZ, PT ;  /* 0x000000ff0e00720b */ /* 0x000fe40003f9d000 */
[----:B------:R-:W-:-:S02]  /*2a10*/  PLOP3.LUT P5, PT, P5, P6, PT, 0xf8, 0x8f ;  /* 0x00000000008f781c */ /* 0x000fc40002fadf70 */
        /* <DEDUP_REMOVED lines=13> */
[----:B------:R-:W-:Y:S02]  /*2af0*/  LOP3.LUT P4, RZ, R31, 0xff, RZ, 0xc0, !PT ;  /* 0x000000ff1fff7812 */ /* 0x000fe4000788c0ff */
[----:B------:R-:W-:Y:S02]  /*2b00*/  PLOP3.LUT P1, PT, P1, P2, PT, 0xf8, 0x8f ;  /* 0x00000000008f781c */ /* 0x000fe40000f25f70 */
        /* <DEDUP_REMOVED lines=10> */
[----:B------:R-:W-:Y:S02]  /*2bb0*/  LOP3.LUT P0, RZ, R33, 0xff, RZ, 0xc0, !PT ;  /* 0x000000ff21ff7812 */ /* 0x000fe4000780c0ff */
[----:B------:R-:W-:Y:S02]  /*2bc0*/  FSETP.NEU.FTZ.AND P1, PT, R8, RZ, PT ;  /* 0x000000ff0800720b */ /* 0x000fe40003f3d000 */
[----:B------:R-:W-:Y:S02]  /*2bd0*/  LOP3.LUT P5, RZ, R34, 0xff, RZ, 0xc0, !PT ;  /* 0x000000ff22ff7812 */ /* 0x000fe400078ac0ff */
[----:B------:R-:W-:Y:S02]  /*2be0*/  PLOP3.LUT P0, PT, P0, P1, PT, 0xf8, 0x8f ;  /* 0x00000000008f781c */ /* 0x000fe40000703f70 */
[----:B------:R-:W-:Y:S02]  /*2bf0*/  FSETP.NEU.FTZ.AND P6, PT, R9, RZ, PT ;  /* 0x000000ff0900720b */ /* 0x000fe40003fdd000 */
[----:B------:R-:W-:-:S02]  /*2c00*/  LOP3.LUT P3, RZ, R35, 0xff, RZ, 0xc0, !PT ;  /* 0x000000ff23ff7812 */ /* 0x000fc4000786c0ff */
[----:B------:R-:W-:Y:S02]  /*2c10*/  FSETP.NEU.FTZ.AND P4, PT, R10, RZ, PT ;  /* 0x000000ff0a00720b */ /* 0x000fe40003f9d000 */
[----:B------:R-:W-:Y:S02]  /*2c20*/  LOP3.LUT P2, RZ, R36, 0xff, RZ, 0xc0, !PT ;  /* 0x000000ff24ff7812 */ /* 0x000fe4000784c0ff */
[----:B------:R-:W-:Y:S02]  /*2c30*/  FSETP.NEU.FTZ.AND P1, PT, R11, RZ, PT ;  /* 0x000000ff0b00720b */ /* 0x000fe40003f3d000 */
[----:B------:R-:W-:Y:S02]  /*2c40*/  PLOP3.LUT P5, PT, P5, P6, PT, 0xf8, 0x8f ;  /* 0x00000000008f781c */ /* 0x000fe40002fadf70 */
[----:B------:R-:W-:Y:S02]  /*2c50*/  PLOP3.LUT P3, PT, P3, P4, PT, 0xf8, 0x8f ;  /* 0x00000000008f781c */ /* 0x000fe40001f69f70 */
[----:B------:R-:W-:-:S02]  /*2c60*/  PLOP3.LUT P1, PT, P2, P1, PT, 0xf8, 0x8f ;  /* 0x00000000008f781c */ /* 0x000fc40001723f70 */
[----:B------:R-:W-:Y:S02]  /*2c70*/  SEL R33, RZ, 0x1, !P0 ;  /* 0x00000001ff217807 */ /* 0x000fe40004000000 */
[----:B------:R-:W-:Y:S02]  /*2c80*/  SEL R34, RZ, 0x1, !P5 ;  /* 0x00000001ff227807 */ /* 0x000fe40006800000 */
[----:B------:R-:W-:Y:S02]  /*2c90*/  SEL R35, RZ, 0x1, !P3 ;  /* 0x00000001ff237807 */ /* 0x000fe40005800000 */
[----:B------:R-:W-:-:S07]  /*2ca0*/  SEL R36, RZ, 0x1, !P1 ;  /* 0x00000001ff247807 */ /* 0x000fce0004800000 */
.L_x_1844:
[----:B------:R-:W-:Y:S05]  /*2cb0*/  BSYNC.RECONVERGENT B0 ;  /* 0x0000000000007941 */ /* 0x000fea0003800200 */
.L_x_1843:
        /* <DEDUP_REMOVED lines=9> */
.L_x_1836:
        /* <DEDUP_REMOVED lines=16> */
[----:B------:R-:W-:Y:S01]  /*2e50*/  IMAD.U32 R29, RZ, RZ, UR4 ;  /* 0x00000004ff1d7e24 */ /* 0x000fe2000f8e00ff */
[----:B------:R-:W-:Y:S01]  /*2e60*/  MOV R18, UR4 ;  /* 0x0000000400127c02 */ /* 0x000fe20008000f00 */
[----:B------:R-:W-:Y:S01]  /*2e70*/  IMAD.U32 R39, RZ, RZ, UR4 ;  /* 0x00000004ff277e24 */ /* 0x000fe2000f8e00ff */
[----:B------:R-:W-:Y:S01]  /*2e80*/  PRMT R3, R6, 0x7610, R3 ;  /* 0x0000761006037816 */ /* 0x000fe20000000003 */
[----:B------:R-:W-:Y:S01]  /*2e90*/  IMAD.U32 R31, RZ, RZ, UR4 ;  /* 0x00000004ff1f7e24 */ /* 0x000fe2000f8e00ff */
[----:B------:R-:W-:Y:S01]  /*2ea0*/  PRMT R6, R8, 0x7610, R6 ;  /* 0x0000761008067816 */ /* 0x000fe20000000006 */
[----:B------:R-:W-:-:S02]  /*2eb0*/  IMAD.U32 R7, RZ, RZ, UR4 ;  /* 0x00000004ff077e24 */ /* 0x000fc4000f8e00ff */
[----:B------:R-:W-:Y:S02]  /*2ec0*/  IMAD.U32 R19, RZ, RZ, UR4 ;  /* 0x00000004ff137e24 */ /* 0x000fe4000f8e00ff */
[----:B------:R-:W-:Y:S02]  /*2ed0*/  IMAD.U32 R28, RZ, RZ, UR4 ;  /* 0x00000004ff1c7e24 */ /* 0x000fe4000f8e00ff */
        /* <DEDUP_REMOVED lines=29> */
.L_x_1849:
[----:B------:R-:W-:Y:S01]  /*30b0*/  IMAD R6, R2, R5, RZ ;  /* 0x0000000502067224 */ /* 0x000fe200078e02ff */
[----:B------:R-:W-:Y:S01]  /*30c0*/  P2R R7, PR, RZ, 0x2 ;  /* 0x00000002ff077803 */ /* 0x000fe20000000000 */
[----:B------:R-:W-:Y:S01]  /*30d0*/  IMAD.IADD R5, R5, 0x1, R4 ;  /* 0x0000000105057824 */ /* 0x000fe200078e0204 */
[----:B------:R-:W-:Y:S02]  /*30e0*/  LOP3.LUT P1, RZ, R3, 0x8, RZ, 0xc0, !PT ;  /* 0x0000000803ff7812 */ /* 0x000fe4000782c0ff */
[----:B------:R-:W-:-:S05]  /*30f0*/  SHF.R.U32.HI R21, RZ, 0x2, R6 ;  /* 0x00000002ff157819 */ /* 0x000fca0000011606 */
[----:B------:R-:W-:-:S06]  /*3100*/  IMAD.WIDE.U32 R20, R21, 0x10, R16 ;  /* 0x0000001015147825 */ /* 0x000fcc00078e0010 */
[----:B------:R-:W2:Y:S01]  /*3110*/  LDG.E.128 R20, desc[UR36][R20.64] ;  /* 0x0000002414147981 */ /* 0x000ea2000c1e1d00 */
[----:B------:R-:W-:-:S05]  /*3120*/  IMAD R6, R2, R5, RZ ;  /* 0x0000000502067224 */ /* 0x000fca00078e02ff */
[----:B------:R-:W-:-:S05]  /*3130*/  SHF.R.U32.HI R25, RZ, 0x2, R6 ;  /* 0x00000002ff197819 */ /* 0x000fca0000011606 */
[----:B------:R-:W-:-:S06]  /*3140*/  IMAD.WIDE.U32 R24, R25, 0x10, R16 ;  /* 0x0000001019187825 */ /* 0x000fcc00078e0010 */
[----:B------:R-:W3:Y:S01]  /*3150*/  LDG.E.128 R24, desc[UR36][R24.64] ;  /* 0x0000002418187981 */ /* 0x000ee2000c1e1d00 */
[----:B------:R-:W-:-:S04]  /*3160*/  IMAD.IADD R5, R5, 0x1, R4 ;  /* 0x0000000105057824 */ /* 0x000fc800078e0204 */
[----:B------:R-:W-:-:S05]  /*3170*/  IMAD R6, R2, R5, RZ ;  /* 0x0000000502067224 */ /* 0x000fca00078e02ff */
[----:B------:R-:W-:-:S05]  /*3180*/  SHF.R.U32.HI R13, RZ, 0x2, R6 ;  /* 0x00000002ff0d7819 */ /* 0x000fca0000011606 */
[----:B------:R-:W-:-:S06]  /*3190*/  IMAD.WIDE.U32 R12, R13, 0x10, R16 ;  /* 0x000000100d0c7825 */ /* 0x000fcc00078e0010 */
[----:B------:R-:W4:Y:S01]  /*31a0*/  LDG.E.128 R12, desc[UR36][R12.64] ;  /* 0x000000240c0c7981 */ /* 0x000f22000c1e1d00 */
[----:B------:R-:W-:-:S05]  /*31b0*/  IADD3 R5, PT, PT, R5, R4, RZ ;  /* 0x0000000405057210 */ /* 0x000fca0007ffe0ff */
[----:B------:R-:W-:Y:S01]  /*31c0*/  IMAD R6, R2, R5, RZ ;  /* 0x0000000502067224 */ /* 0x000fe200078e02ff */
        /* <DEDUP_REMOVED lines=9> */
[----:B------:R-:W-:Y:S02]  /*3260*/  P2R R10, PR, RZ, 0x10 ;  /* 0x00000010ff0a7803 */ /* 0x000fe40000000000 */
[----:B------:R-:W-:Y:S02]  /*3270*/  PLOP3.LUT P3, PT, P3, P6, PT, 0xf8, 0x8f ;  /* 0x00000000008f781c */ /* 0x000fe40001f6df70 */
[----:B---3--:R-:W-:Y:S02]  /*3280*/  FSETP.NEU.FTZ.AND P6, PT, R24, RZ, PT ;  /* 0x000000ff1800720b */ /* 0x008fe40003fdd000 */
[----:B------:R-:W-:-:S02]  /*3290*/  LOP3.LUT P4, RZ, R3, 0x1, RZ, 0xc0, !PT ;  /* 0x0000000103ff7812 */ /* 0x000fc4000788c0ff */
[----:B------:R-:W-:Y:S02]  /*32a0*/  PLOP3.LUT P2, PT, P2, P6, PT, 0xf8, 0x8f ;  /* 0x00000000008f781c */ /* 0x000fe4000174df70 */
[----:B------:R-:W-:Y:S02]  /*32b0*/  FSETP.NEU.FTZ.AND P6, PT, R25, RZ, PT ;  /* 0x000000ff1900720b */ /* 0x000fe40003fdd000 */
[----:B------:R-:W-:Y:S02]  /*32c0*/  LOP3.LUT P5, RZ, R3, 0x2, RZ, 0xc0, !PT ;  /* 0x0000000203ff7812 */ /* 0x000fe400078ac0ff */
[----:B------:R-:W-:Y:S02]  /*32d0*/  PLOP3.LUT P4, PT, P4, P6, PT, 0xf8, 0x8f ;  /* 0x00000000008f781c */ /* 0x000fe4000278df70 */
[----:B------:R-:W-:Y:S02]  /*32e0*/  FSETP.NEU.FTZ.AND P6, PT, R26, RZ, PT ;  /* 0x000000ff1a00720b */ /* 0x000fe40003fdd000 */
[----:B------:R-:W-:-:S02]  /*32f0*/  P2R R8, PR, RZ, 0x4 ;  /* 0x00000004ff087803 */ /* 0x000fc40000000000 */
[C---:B------:R-:W-:Y:S02]  /*3300*/  LOP3.LUT P0, RZ, R3.reuse, 0x4, RZ, 0xc0, !PT ;  /* 0x0000000403ff7812 */ /* 0x040fe4000780c0ff */
[C---:B------:R-:W-:Y:S02]  /*3310*/  LOP3.LUT P2, RZ, R3.reuse, 0x10, RZ, 0xc0, !PT ;  /* 0x0000001003ff7812 */ /* 0x040fe4000784c0ff */
[----:B------:R-:W-:Y:S02]  /*3320*/  PLOP3.LUT P5, PT, P5, P6, PT, 0xf8, 0x8f ;  /* 0x00000000008f781c */ /* 0x000fe40002fadf70 */
[----:B------:R-:W-:Y:S02]  /*3330*/  LOP3.LUT R3, R3, 0xfffffffe, RZ, 0xc0, !PT ;  /* 0xfffffffe03037812 */ /* 0x000fe400078ec0ff */
[----:B------:R-:W-:Y:S02]  /*3340*/  FSETP.NEU.FTZ.AND P6, PT, R27, RZ, PT ;  /* 0x000000ff1b00720b */ /* 0x000fe40003fdd000 */
[----:B------:R-:W-:-:S02]  /*3350*/  @P4 LOP3.LUT R3, R3, 0x1, RZ, 0xfc, !PT ;  /* 0x0000000103034812 */ /* 0x000fc400078efcff */
[----:B------:R-:W-:Y:S02]  /*3360*/  P2R R9, PR, RZ, 0x8 ;  /* 0x00000008ff097803 */ /* 0x000fe40000000000 */
[C---:B------:R-:W-:Y:S02]  /*3370*/  LOP3.LUT P3, RZ, R3.reuse, 0x20, RZ, 0xc0, !PT ;  /* 0x0000002003ff7812 */ /* 0x040fe4000786c0ff */
[C---:B------:R-:W-:Y:S02]  /*3380*/  LOP3.LUT P4, RZ, R3.reuse, 0x40, RZ, 0xc0, !PT ;  /* 0x0000004003ff7812 */ /* 0x040fe4000788c0ff */
[----:B------:R-:W-:Y:S02]  /*3390*/  LOP3.LUT R3, R3, 0xfffffffd, RZ, 0xc0, !PT ;  /* 0xfffffffd03037812 */ /* 0x000fe400078ec0ff */
[----:B------:R-:W-:Y:S02]  /*33a0*/  PLOP3.LUT P0, PT, P0, P6, PT, 0xf8, 0x8f ;  /* 0x00000000008f781c */ /* 0x000fe4000070df70 */
[----:B------:R-:W-:-:S02]  /*33b0*/  @P5 LOP3.LUT R3, R3, 0x2, RZ, 0xfc, !PT ;  /* 0x0000000203035812 */ /* 0x000fc400078efcff */
[----:B----4-:R-:W-:Y:S02]  /*33c0*/  FSETP.NEU.FTZ.AND P6, PT, R12, RZ, PT ;  /* 0x000000ff0c00720b */ /* 0x010fe40003fdd000 */
[C---:B------:R-:W-:Y:S02]  /*33d0*/  LOP3.LUT P5, RZ, R3.reuse, 0x80, RZ, 0xc0, !PT ;  /* 0x0000008003ff7812 */ /* 0x040fe400078ac0ff */
[----:B------:R-:W-:Y:S02]  /*33e0*/  LOP3.LUT R3, R3, 0xfffffffb, RZ, 0xc0, !PT ;  /* 0xfffffffb03037812 */ /* 0x000fe400078ec0ff */
[----:B------:R-:W-:Y:S02]  /*33f0*/  PLOP3.LUT P1, PT, P1, P6, PT, 0xf8, 0x8f ;  /* 0x00000000008f781c */ /* 0x000fe40000f2df70 */
[----:B------:R-:W-:Y:S02]  /*3400*/  FSETP.NEU.FTZ.AND P6, PT, R13, RZ, PT ;  /* 0x000000ff0d00720b */ /* 0x000fe40003fdd000 */
[----:B------:R-:W-:-:S02]  /*3410*/  @P0 LOP3.LUT R3, R3, 0x4, RZ, 0xfc, !PT ;  /* 0x0000000403030812 */ /* 0x000fc400078efcff */
[----:B------:R-:W-:Y:S02]  /*3420*/  PLOP3.LUT P2, PT, P2, P6, PT, 0xf8, 0x8f ;  /* 0x00000000008f781c */ /* 0x000fe4000174df70 */
[C---:B------:R-:W-:Y:S02]  /*3430*/  LOP3.LUT P0, RZ, R3.reuse, 0x100, RZ, 0xc0, !PT ;  /* 0x0000010003ff7812 */ /* 0x040fe4000780c0ff */
[----:B------:R-:W-:Y:S02]  /*3440*/  LOP3.LUT R3, R3, 0xfffffff7, RZ, 0xc0, !PT ;  /* 0xfffffff703037812 */ /* 0x000fe400078ec0ff */
[----:B------:R-:W-:Y:S02]  /*3450*/  FSETP.NEU.FTZ.AND P6, PT, R14, RZ, PT ;  /* 0x000000ff0e00720b */ /* 0x000fe40003fdd000 */
[----:B------:R-:W-:Y:S02]  /*3460*/  @P1 LOP3.LUT R3, R3, 0x8, RZ, 0xfc, !PT ;  /* 0x0000000803031812 */ /* 0x000fe400078efcff */
[----:B------:R-:W-:-:S02]  /*3470*/  PLOP3.LUT P3, PT, P3, P6, PT, 0xf8, 0x8f ;  /* 0x00000000008f781c */ /* 0x000fc40001f6df70 */
[C---:B------:R-:W-:Y:S02]  /*3480*/  LOP3.LUT P1, RZ, R3.reuse, 0x200, RZ, 0xc0, !PT ;  /* 0x0000020003ff7812 */ /* 0x040fe4000782c0ff */
[----:B------:R-:W-:Y:S02]  /*3490*/  LOP3.LUT R3, R3, 0xffffffef, RZ, 0xc0, !PT ;  /* 0xffffffef03037812 */ /* 0x000fe400078ec0ff */
[----:B------:R-:W-:Y:S02]  /*34a0*/  FSETP.NEU.FTZ.AND P6, PT, R15, RZ, PT ;  /* 0x000000ff0f00720b */ /* 0x000fe40003fdd000 */
[----:B------:R-:W-:Y:S02]  /*34b0*/  @P2 LOP3.LUT R3, R3, 0x10, RZ, 0xfc, !PT ;  /* 0x0000001003032812 */ /* 0x000fe400078efcff */
[----:B------:R-:W-:Y:S02]  /*34c0*/  PLOP3.LUT P4, PT, P4, P6, PT, 0xf8, 0x8f ;  /* 0x00000000008f781c */ /* 0x000fe4000278df70 */
[----:B------:R-:W-:-:S04]  /*34d0*/  LOP3.LUT R3, R3, 0xffffffdf, RZ, 0xc0, !PT ;  /* 0xffffffdf03037812 */ /* 0x000fc800078ec0ff */
[----:B------:R-:W-:Y:S02]  /*34e0*/  @P3 LOP3.LUT R3, R3, 0x20, RZ, 0xfc, !PT ;  /* 0x0000002003033812 */ /* 0x000fe400078efcff */
[----:B------:R-:W-:Y:S02]  /*34f0*/  ISETP.NE.AND P3, PT, R9, RZ, PT ;  /* 0x000000ff0900720c */ /* 0x000fe40003f65270 */
[----:B------:R-:W-:Y:S02]  /*3500*/  SHF.R.U32.HI R9, RZ, 0x2, R6 ;  /* 0x00000002ff097819 */ /* 0x000fe40000011606 */
[----:B------:R-:W-:Y:S02]  /*3510*/  ISETP.NE.AND P2, PT, R8, RZ, PT ;  /* 0x000000ff0800720c */ /* 0x000fe40003f45270 */
[----:B------:R-:W-:Y:S01]  /*3520*/  LOP3.LUT R3, R3, 0xffffffbf, RZ, 0xc0, !PT ;  /* 0xffffffbf03037812 */ /* 0x000fe200078ec0ff */
[----:B------:R-:W-:-:S03]  /*3530*/  IMAD.WIDE.U32 R8, R9, 0x10, R16 ;  /* 0x0000001009087825 */ /* 0x000fc600078e0010 */
[----:B------:R-:W-:Y:S02]  /*3540*/  @P4 LOP3.LUT R3, R3, 0x40, RZ, 0xfc, !PT ;  /* 0x0000004003034812 */ /* 0x000fe400078efcff */
[----:B------:R-:W-:Y:S02]  /*3550*/  ISETP.NE.AND P4, PT, R10, RZ, PT ;  /* 0x000000ff0a00720c */ /* 0x000fe40003f85270 */
[----:B------:R-:W2:Y:S01]  /*3560*/  LDG.E.128 R8, desc[UR36][R8.64] ;  /* 0x0000002408087981 */ /* 0x000ea2000c1e1d00 */
[----:B------:R-:W-:Y:S01]  /*3570*/  LOP3.LUT R3, R3, 0xffffff7f, RZ, 0xc0, !PT ;  /* 0xffffff7f03037812 */ /* 0x000fe200078ec0ff */
[----:B------:R-:W-:Y:S01]  /*3580*/  IMAD.IADD R5, R5, 0x1, R4 ;  /* 0x0000000105057824 */ /* 0x000fe200078e0204 */
        /* <DEDUP_REMOVED lines=12> */
[----:B------:R-:W-:Y:S01]  /*3650*/  ISETP.NE.AND P1, PT, R7, RZ, PT ;  /* 0x000000ff0700720c */ /* 0x000fe20003f25270 */
[----:B------:R-:W-:-:S03]  /*3660*/  IMAD R7, R4, 0x3, R5 ;  /* 0x0000000304077824 */ /* 0x000fc600078e0205 */
[----:B------:R-:W-:Y:S02]  /*3670*/  PLOP3.LUT P1, PT, P1, P6, PT, 0xf8, 0x8f ;  /* 0x00000000008f781c */ /* 0x000fe40000f2df70 */
[----:B------:R-:W-:Y:S02]  /*3680*/  ISETP.GE.U32.AND P6, PT, R7, R0, PT ;  /* 0x000000000700720c */ /* 0x000fe40003fc6070 */
[----:B------:R-:W-:Y:S02]  /*3690*/  ISETP.NE.AND P5, PT, R18, RZ, PT ;  /* 0x000000ff1200720c */ /* 0x000fe40003fa5270 */
[----:B------:R-:W-:-:S09]  /*36a0*/  ISETP.NE.AND P0, PT, R19, RZ, PT ;  /* 0x000000ff1300720c */ /* 0x000fd20003f05270 */
[----:B------:R-:W-:Y:S05]  /*36b0*/  @!P6 BRA `(.L_x_1849) ;  /* 0xfffffff8007ce947 */ /* 0x000fea000383ffff */
[----:B------:R-:W-:Y:S05]  /*36c0*/  BSYNC.RECONVERGENT B1 ;  /* 0x0000000000017941 */ /* 0x000fea0003800200 */
.L_x_1848:
        /* <DEDUP_REMOVED lines=15> */
[----:B------:R-:W-:Y:S02]  /*37c0*/  SEL R30, RZ, 0x1, !P1 ;  /* 0x00000001ff1e7807 */ /* 0x000fe40004800000 */
[----:B------:R-:W-:Y:S02]  /*37d0*/  ISETP.NE.AND P1, PT, R32, RZ, PT ;  /* 0x000000ff2000720c */ /* 0x000fe40003f25270 */
[----:B------:R-:W-:-:S02]  /*37e0*/  LOP3.LUT P6, RZ, R3, 0x200, RZ, 0xc0, !PT ;  /* 0x0000020003ff7812 */ /* 0x000fc400078cc0ff */
[C---:B------:R-:W-:Y:S02]  /*37f0*/  LOP3.LUT P0, RZ, R3.reuse, 0x100, RZ, 0xc0, !PT ;  /* 0x0000010003ff7812 */ /* 0x040fe4000780c0ff */
[C---:B------:R-:W-:Y:S02]  /*3800*/  LOP3.LUT P5, RZ, R3.reuse, 0x80, RZ, 0xc0, !PT ;  /* 0x0000008003ff7812 */ /* 0x040fe400078ac0ff */
[C---:B------:R-:W-:Y:S02]  /*3810*/  LOP3.LUT P4, RZ, R3.reuse, 0x40, RZ, 0xc0, !PT ;  /* 0x0000004003ff7812 */ /* 0x040fe4000788c0ff */
[C---:B------:R-:W-:Y:S02]  /*3820*/  LOP3.LUT P3, RZ, R3.reuse, 0x20, RZ, 0xc0, !PT ;  /* 0x0000002003ff7812 */ /* 0x040fe4000786c0ff */
[----:B------:R-:W-:Y:S02]  /*3830*/  LOP3.LUT P2, RZ, R3, 0x10, RZ, 0xc0, !PT ;  /* 0x0000001003ff7812 */ /* 0x000fe4000784c0ff */
[----:B------:R-:W-:-:S02]  /*3840*/  SEL R3, RZ, 0x1, !P1 ;  /* 0x00000001ff037807 */ /* 0x000fc40004800000 */
[----:B------:R-:W-:Y:S02]  /*3850*/  ISETP.NE.AND P1, PT, R33, RZ, PT ;  /* 0x000000ff2100720c */ /* 0x000fe40003f25270 */
[----:B------:R-:W-:Y:S02]  /*3860*/  PRMT R39, R3, 0x7610, R39 ;  /* 0x0000761003277816 */ /* 0x000fe40000000027 */
[----:B------:R-:W-:Y:S02]  /*3870*/  SEL R29, RZ, 0x1, !P1 ;  /* 0x00000001ff1d7807 */ /* 0x000fe40004800000 */
[----:B------:R-:W-:Y:S02]  /*3880*/  ISETP.NE.AND P1, PT, R34, RZ, PT ;  /* 0x000000ff2200720c */ /* 0x000fe40003f25270 */
[----:B------:R-:W-:Y:S02]  /*3890*/  SEL R32, RZ, 0x1, !P2 ;  /* 0x00000001ff207807 */ /* 0x000fe40005000000 */
[----:B------:R-:W-:-:S02]  /*38a0*/  SEL R38, RZ, 0x1, !P1 ;  /* 0x00000001ff267807 */ /* 0x000fc40004800000 */
[----:B------:R-:W-:Y:S02]  /*38b0*/  SEL R33, RZ, 0x1, !P3 ;  /* 0x00000001ff217807 */ /* 0x000fe40005800000 */
[----:B------:R-:W-:Y:S02]  /*38c0*/  SEL R34, RZ, 0x1, !P4 ;  /* 0x00000001ff227807 */ /* 0x000fe40006000000 */
[----:B------:R-:W-:Y:S02]  /*38d0*/  SEL R35, RZ, 0x1, !P5 ;  /* 0x00000001ff237807 */ /* 0x000fe40006800000 */
[----:B------:R-:W-:Y:S02]  /*38e0*/  SEL R36, RZ, 0x1, !P0 ;  /* 0x00000001ff247807 */ /* 0x000fe40004000000 */
[----:B------:R-:W-:Y:S02]  /*38f0*/  SEL R37, RZ, 0x1, !P6 ;  /* 0x00000001ff257807 */ /* 0x000fe40007000000 */
[----:B------:R-:W-:-:S07]  /*3900*/  PRMT R3, R38, 0x7610, R3 ;  /* 0x0000761026037816 */ /* 0x000fce0000000003 */
.L_x_1847:
[----:B------:R-:W-:Y:S05]  /*3910*/  BSYNC.RECONVERGENT B0 ;  /* 0x0000000000007941 */ /* 0x000fea0003800200 */
.L_x_1846:
        /* <DEDUP_REMOVED lines=27> */
.L_x_1851:
[----:B------:R-:W-:Y:S05]  /*3ad0*/  BSYNC.RECONVERGENT B0 ;  /* 0x0000000000007941 */ /* 0x000fea0003800200 */
.L_x_1850:
[----:B------:R-:W-:Y:S04]  /*3ae0*/  BSSY.RECONVERGENT B0, `(.L_x_1852) ;  /* 0x000004b000007945 */ /* 0x000fe80003800200 */
[----:B------:R-:W-:Y:S05]  /*3af0*/  @P0 BRA `(.L_x_1853) ;  /* 0x0000000400240947 */ /* 0x000fea0003800000 */
[----:B------:R-:W-:Y:S01]  /*3b00*/  LOP3.LUT P0, RZ, R6, 0xff, RZ, 0xc0, !PT ;  /* 0x000000ff06ff7812 */ /* 0x000fe2000780c0ff */
[----:B------:R-:W-:Y:S01]  /*3b10*/  IMAD.IADD R5, R5, 0x1, R4 ;  /* 0x0000000105057824 */ /* 0x000fe200078e0204 */
[----:B-----5:R-:W-:Y:S02]  /*3b20*/  FSETP.NEU.FTZ.AND P1, PT, R20, RZ, PT ;  /* 0x000000ff1400720b */ /* 0x020fe40003f3d000 */
        /* <DEDUP_REMOVED lines=70> */
.L_x_1853:
[----:B------:R-:W-:Y:S05]  /*3f90*/  BSYNC.RECONVERGENT B0 ;  /* 0x0000000000007941 */ /* 0x000fea0003800200 */
.L_x_1852:
        /* <DEDUP_REMOVED lines=9> */
.L_x_1845:
        /* <DEDUP_REMOVED lines=55> */
.L_x_1863:
[----:B------:R-:W-:Y:S01]  /*43a0*/  ISETP.NE.AND P5, PT, R37, RZ, PT ;  /* 0x000000ff2500720c */ /* 0x000fe20003fa5270 */
[----:B------:R-:W0:-:S12]  /*43b0*/  LDCU UR4, c[0x0][0x390] ;  /* 0x00007200ff0477ac */ /* 0x000e180008000800 */
[----:B------:R-:W-:Y:S05]  /*43c0*/  @P5 BRA `(.L_x_1857) ;  /* 0x0000000000385947 */ /* 0x000fea0003800000 */
[----:B------:R-:W2:Y:S02]  /*43d0*/  LDG.E.128 R16, desc[UR36][R38.64] ;  /* 0x0000002426107981 */ /* 0x000ea4000c1e1d00 */
[----:B--2---:R-:W-:Y:S01]  /*43e0*/  MOV R23, R19 ;  /* 0x0000001300177202 */ /* 0x004fe20000000f00 */
[--C-:B------:R-:W-:Y:S01]  /*43f0*/  IMAD.MOV.U32 R22, RZ, RZ, R18.reuse ;  /* 0x000000ffff167224 */ /* 0x100fe200078e0012 */
[----:B------:R-:W-:Y:S01]  /*4400*/  MOV R20, R16 ;  /* 0x0000001000147202 */ /* 0x000fe20000000f00 */
[----:B------:R-:W-:Y:S01]  /*4410*/  IMAD.MOV.U32 R21, RZ, RZ, R17 ;  /* 0x000000ffff157224 */ /* 0x000fe200078e0011 */
[----:B------:R-:W-:Y:S01]  /*4420*/  MOV R9, R17 ;  /* 0x0000001100097202 */ /* 0x000fe20000000f00 */
[----:B------:R-:W-:Y:S01]  /*4430*/  IMAD.MOV.U32 R11, RZ, RZ, R19 ;  /* 0x000000ffff0b7224 */ /* 0x000fe200078e0013 */
[----:B------:R-:W-:Y:S01]  /*4440*/  MOV R14, R18 ;  /* 0x00000012000e7202 */ /* 0x000fe20000000f00 */
[----:B------:R-:W-:Y:S02]  /*4450*/  IMAD.MOV.U32 R10, RZ, RZ, R18 ;  /* 0x000000ffff0a7224 */ /* 0x000fe400078e0012 */
[----:B------:R-:W-:-:S02]  /*4460*/  IMAD.MOV.U32 R8, RZ, RZ, R16 ;  /* 0x000000ffff087224 */ /* 0x000fc400078e0010 */
[----:B------:R-:W-:Y:S02]  /*4470*/  IMAD.MOV.U32 R15, RZ, RZ, R19 ;  /* 0x000000ffff0f7224 */ /* 0x000fe400078e0013 */
[----:B------:R-:W-:Y:S02]  /*4480*/  IMAD.MOV.U32 R13, RZ, RZ, R17 ;  /* 0x000000ffff0d7224 */ /* 0x000fe400078e0011 */
[----:B------:R-:W-:Y:S01]  /*4490*/  IMAD.MOV.U32 R12, RZ, RZ, R16 ;  /* 0x000000ffff0c7224 */ /* 0x000fe200078e0010 */
[----:B------:R-:W-:Y:S06]  /*44a0*/  BRA `(.L_x_1858) ;  /* 0x0000003c00f87947 */ /* 0x000fec0003800000 */
.L_x_1857:
        /* <DEDUP_REMOVED lines=295> */
.L_x_1859:
[----:B------:R-:W-:-:S04]  /*5720*/  LOP3.LUT R13, R0, 0xfffffff0, RZ, 0xc0, !PT ;  /* 0xfffffff0000d7812 */ /* 0x000fc800078ec0ff */
[----:B------:R-:W-:-:S05]  /*5730*/  IADD3 R12, P6, PT, R13, R38, RZ ;  /* 0x000000260d0c7210 */ /* 0x000fca0007fde0ff */
[----:B------:R-:W-:-:S06]  /*5740*/  IMAD.X R13, RZ, RZ, R39, P6 ;  /* 0x000000ffff0d7224 */ /* 0x000fcc00030e0627 */
[----:B------:R-:W5:Y:S01]  /*5750*/  LDG.E.128 R12, desc[UR36][R12.64] ;  /* 0x000000240c0c7981 */ /* 0x000f62000c1e1d00 */
[----:B------:R-:W-:Y:S01]  /*5760*/  MOV R6, RZ ;  /* 0x000000ff00067202 */ /* 0x000fe20000000f00 */
[----:B0-----:R-:W-:-:S04]  /*5770*/  VIADD R7, R35, UR4 ;  /* 0x0000000423077c36 */ /* 0x001fc80008000000 */
        /* <DEDUP_REMOVED lines=235> */
.L_x_1860:
[----:B------:R-:W-:-:S04]  /*6630*/  LOP3.LUT R9, R0, 0xfffffff0, RZ, 0xc0, !PT ;  /* 0xfffffff000097812 */ /* 0x000fc800078ec0ff */
[----:B------:R-:W-:-:S05]  /*6640*/  IADD3 R8, P6, PT, R9, R38, RZ ;  /* 0x0000002609087210 */ /* 0x000fca0007fde0ff */
[----:B------:R-:W-:-:S06]  /*6650*/  IMAD.X R9, RZ, RZ, R39, P6 ;  /* 0x000000ffff097224 */ /* 0x000fcc00030e0627 */
[----:B------:R-:W5:Y:S01]  /*6660*/  LDG.E.128 R8, desc[UR36][R8.64] ;  /* 0x0000002408087981 */ /* 0x000f62000c1e1d00 */
[----:B------:R-:W-:Y:S02]  /*6670*/  HFMA2 R6, -RZ, RZ, 0, 0 ;  /* 0x00000000ff067431 */ /* 0x000fe400000001ff */
[----:B------:R-:W-:-:S04]  /*6680*/  VIADD R7, R7, UR4 ;  /* 0x0000000407077c36 */ /* 0x000fc80008000000 */
        /* <DEDUP_REMOVED lines=235> */
.L_x_1861:
[----:B------:R-:W-:-:S04]  /*7540*/  LOP3.LUT R21, R0, 0xfffffff0, RZ, 0xc0, !PT ;  /* 0xfffffff000157812 */ /* 0x000fc800078ec0ff */
[----:B------:R-:W-:-:S05]  /*7550*/  IADD3 R20, P6, PT, R21, R38, RZ ;  /* 0x0000002615147210 */ /* 0x000fca0007fde0ff */
[----:B------:R-:W-:-:S06]  /*7560*/  IMAD.X R21, RZ, RZ, R39, P6 ;  /* 0x000000ffff157224 */ /* 0x000fcc00030e0627 */
[----:B------:R-:W5:Y:S01]  /*7570*/  LDG.E.128 R20, desc[UR36][R20.64] ;  /* 0x0000002414147981 */ /* 0x000f62000c1e1d00 */
        /* <DEDUP_REMOVED lines=237> */
.L_x_1862:
[----:B------:R-:W-:-:S04]  /*8450*/  LOP3.LUT R17, R0, 0xfffffff0, RZ, 0xc0, !PT ;  /* 0xfffffff000117812 */ /* 0x000fc800078ec0ff */
[----:B------:R-:W-:-:S05]  /*8460*/  IADD3 R16, P5, PT, R17, R38, RZ ;  /* 0x0000002611107210 */ /* 0x000fca0007fbe0ff */
[----:B------:R-:W-:-:S06]  /*8470*/  IMAD.X R17, RZ, RZ, R39, P5 ;  /* 0x000000ffff117224 */ /* 0x000fcc00028e0627 */
[----:B------:R-:W5:Y:S02]  /*8480*/  LDG.E.128 R16, desc[UR36][R16.64] ;  /* 0x0000002410107981 */ /* 0x000f64000c1e1d00 */
.L_x_1858:
[----:B-----5:R-:W-:Y:S01]  /*8490*/  FSETP.NEU.FTZ.AND P5, PT, R12, RZ, PT ;  /* 0x000000ff0c00720b */ /* 0x020fe20003fbd000 */
[----:B------:R-:W1:Y:S01]  /*84a0*/  LDCU UR5, c[0x0][0x388] ;  /* 0x00007100ff0577ac */ /* 0x000e620008000800 */
[----:B------:R-:W-:Y:S02]  /*84b0*/  P2R R28, PR, RZ, 0x1 ;  /* 0x00000001ff1c7803 */ /* 0x000fe40000000000 */
[----:B------:R-:W-:Y:S02]  /*84c0*/  PLOP3.LUT P4, PT, P4, P5, PT, 0xf8, 0x8f ;  /* 0x00000000008f781c */ /* 0x000fe4000278bf70 */
[----:B------:R-:W-:Y:S02]  /*84d0*/  FSETP.NEU.FTZ.AND P5, PT, R13, RZ, PT ;  /* 0x000000ff0d00720b */ /* 0x000fe40003fbd000 */
[----:B------:R-:W-:Y:S02]  /*84e0*/  P2R R26, PR, RZ, 0x10 ;  /* 0x00000010ff1a7803 */ /* 0x000fe40000000000 */
[----:B------:R-:W-:-:S02]  /*84f0*/  LOP3.LUT P4, RZ, R3, 0x80, RZ, 0xc0, !PT ;  /* 0x0000008003ff7812 */ /* 0x000fc4000788c0ff */
[----:B------:R-:W-:Y:S02]  /*8500*/  PLOP3.LUT P3, PT, P3, P5, PT, 0xf8, 0x8f ;  /* 0x00000000008f781c */ /* 0x000fe40001f6bf70 */
[----:B------:R-:W-:Y:S02]  /*8510*/  P2R R25, PR, RZ, 0x10 ;  /* 0x00000010ff197803 */ /* 0x000fe40000000000 */
[C---:B------:R-:W-:Y:S02]  /*8520*/  LOP3.LUT P4, RZ, R3.reuse, 0x40, RZ, 0xc0, !PT ;  /* 0x0000004003ff7812 */ /* 0x040fe4000788c0ff */
[----:B------:R-:W-:Y:S02]  /*8530*/  FSETP.NEU.FTZ.AND P5, PT, R14, RZ, PT ;  /* 0x000000ff0e00720b */ /* 0x000fe40003fbd000 */
[----:B------:R-:W-:Y:S02]  /*8540*/  P2R R24, PR, RZ, 0x10 ;  /* 0x00000010ff187803 */ /* 0x000fe40000000000 */
[----:B------:R-:W-:-:S02]  /*8550*/  LOP3.LUT P4, RZ, R3, 0x20, RZ, 0xc0, !PT ;  /* 0x0000002003ff7812 */ /* 0x000fc4000788c0ff */
[----:B------:R-:W-:Y:S02]  /*8560*/  PLOP3.LUT P2, PT, P2, P5, PT, 0xf8, 0x8f ;  /* 0x00000000008f781c */ /* 0x000fe4000174bf70 */
[----:B------:R-:W-:Y:S02]  /*8570*/  P2R R7, PR, RZ, 0x10 ;  /* 0x00000010ff077803 */ /* 0x000fe40000000000 */
[----:B------:R-:W-:Y:S02]  /*8580*/  LOP3.LUT P4, RZ, R3, 0x10, RZ, 0xc0, !PT ;  /* 0x0000001003ff7812 */ /* 0x000fe4000788c0ff */
[----:B------:R-:W-:Y:S02]  /*8590*/  FSETP.NEU.FTZ.AND P5, PT, R15, RZ, PT ;  /* 0x000000ff0f00720b */ /* 0x000fe40003fbd000 */
[----:B------:R-:W-:Y:S02]  /*85a0*/  P2R R6, PR, RZ, 0x10 ;  /* 0x00000010ff067803 */ /* 0x000fe40000000000 */
[----:B------:R-:W-:-:S02]  /*85b0*/  LOP3.LUT P4, RZ, R3, 0x8, RZ, 0xc0, !PT ;  /* 0x0000000803ff7812 */ /* 0x000fc4000788c0ff */
[----:B------:R-:W-:Y:S02]  /*85c0*/  PLOP3.LUT P1, PT, P1, P5, PT, 0xf8, 0x8f ;  /* 0x00000000008f781c */ /* 0x000fe40000f2bf70 */
[C---:B------:R-:W-:Y:S02]  /*85d0*/  LOP3.LUT P0, RZ, R3.reuse, 0x1, RZ, 0xc0, !PT ;  /* 0x0000000103ff7812 */ /* 0x040fe4000780c0ff */
[----:B------:R-:W-:Y:S02]  /*85e0*/  FSETP.NEU.FTZ.AND P5, PT, R8, RZ, PT ;  /* 0x000000ff0800720b */ /* 0x000fe40003fbd000 */
[----:B------:R-:W-:Y:S02]  /*85f0*/  P2R R2, PR, RZ, 0x10 ;  /* 0x00000010ff027803 */ /* 0x000fe40000000000 */
[----:B------:R-:W-:Y:S02]  /*8600*/  LOP3.LUT P4, RZ, R3, 0x4, RZ, 0xc0, !PT ;  /* 0x0000000403ff7812 */ /* 0x000fe4000788c0ff */
[----:B------:R-:W-:-:S02]  /*8610*/  PLOP3.LUT P0, PT, P0, P5, PT, 0xf8, 0x8f ;  /* 0x00000000008f781c */ /* 0x000fc4000070bf70 */
[C---:B------:R-:W-:Y:S02]  /*8620*/  LOP3.LUT P6, RZ, R3.reuse, 0x400, RZ, 0xc0, !PT ;  /* 0x0000040003ff7812 */ /* 0x040fe400078cc0ff */
[----:B------:R-:W-:Y:S02]  /*8630*/  P2R R0, PR, RZ, 0x10 ;  /* 0x00000010ff007803 */ /* 0x000fe40000000000 */
[----:B------:R-:W-:Y:S02]  /*8640*/  LOP3.LUT P4, RZ, R3, 0x2, RZ, 0xc0, !PT ;  /* 0x0000000203ff7812 */ /* 0x000fe4000788c0ff */
[----:B------:R-:W-:Y:S02]  /*8650*/  FSETP.NEU.FTZ.AND P5, PT, R9, RZ, PT ;  /* 0x000000ff0900720b */ /* 0x000fe40003fbd000 */
[----:B------:R-:W-:Y:S02]  /*8660*/  P2R R27, PR, RZ, 0x40 ;  /* 0x00000040ff1b7803 */ /* 0x000fe40000000000 */
[----:B------:R-:W-:-:S02]  /*8670*/  LOP3.LUT P6, RZ, R3, 0x100, RZ, 0xc0, !PT ;  /* 0x0000010003ff7812 */ /* 0x000fc400078cc0ff */
[----:B------:R-:W-:Y:S02]  /*8680*/  LOP3.LUT R3, R3, 0xfffffffe, RZ, 0xc0, !PT ;  /* 0xfffffffe03037812 */ /* 0x000fe400078ec0ff */
[----:B------:R-:W-:Y:S02]  /*8690*/  PLOP3.LUT P4, PT, P4, P5, PT, 0xf8, 0x8f ;  /* 0x00000000008f781c */ /* 0x000fe4000278bf70 */
[----:B------:R-:W-:Y:S02]  /*86a0*/  @P0 LOP3.LUT R3, R3, 0x1, RZ, 0xfc, !PT ;  /* 0x0000000103030812 */ /* 0x000fe400078efcff */
[----:B------:R-:W-:Y:S02]  /*86b0*/  FSETP.NEU.FTZ.AND P5, PT, R10, RZ, PT ;  /* 0x000000ff0a00720b */ /* 0x000fe40003fbd000 */
[C---:B------:R-:W-:Y:S02]  /*86c0*/  LOP3.LUT P0, RZ, R3.reuse, 0x200, RZ, 0xc0, !PT ;  /* 0x0000020003ff7812 */ /* 0x040fe4000780c0ff */
[----:B------:R-:W-:-:S05]  /*86d0*/  LOP3.LUT R3, R3, 0xfffffffd, RZ, 0xc0, !PT ;  /* 0xfffffffd03037812 */ /* 0x000fca00078ec0ff */
[----:B------:R-:W-:Y:S02]  /*86e0*/  @P4 LOP3.LUT R3, R3, 0x2, RZ, 0xfc, !PT ;  /* 0x0000000203034812 */ /* 0x000fe400078efcff */
[----:B------:R-:W-:Y:S01]  /*86f0*/  ISETP.NE.AND P4, PT, R0, RZ, PT ;  /* 0x000000ff0000720c */ /* 0x000fe20003f85270 */
[----:B-1----:R-:W-:Y:S01]  /*8700*/  IMAD.U32 R0, RZ, RZ, UR5 ;  /* 0x00000005ff007e24 */ /* 0x002fe2000f8e00ff */
[----:B------:R-:W-:Y:S02]  /*8710*/  LOP3.LUT R3, R3, 0xfffffffb, RZ, 0xc0, !PT ;  /* 0xfffffffb03037812 */ /* 0x000fe400078ec0ff */
[----:B------:R-:W-:Y:S02]  /*8720*/  PLOP3.LUT P4, PT, P4, P5, PT, 0xf8, 0x8f ;  /* 0x00000000008f781c */ /* 0x000fe4000278bf70 */
[----:B------:R-:W-:-:S11]  /*8730*/  FSETP.NEU.FTZ.AND P5, PT, R11, RZ, PT ;  /* 0x000000ff0b00720b */ /* 0x000fd60003fbd000 */
[----:B------:R-:W-:Y:S02]  /*8740*/  @P4 LOP3.LUT R3, R3, 0x4, RZ, 0xfc, !PT ;  /* 0x0000000403034812 */ /* 0x000fe400078efcff */
[----:B------:R-:W-:Y:S01]  /*8750*/  ISETP.NE.AND P4, PT, R2, RZ, PT ;  /* 0x000000ff0200720c */ /* 0x000fe20003f85270 */
[----:B0-----:R-:W-:Y:S01]  /*8760*/  IMAD.U32 R2, RZ, RZ, UR4 ;  /* 0x00000004ff027e24 */ /* 0x001fe2000f8e00ff */
[----:B------:R-:W-:Y:S02]  /*8770*/  LOP3.LUT R3, R3, 0xfffffff7, RZ, 0xc0, !PT ;  /* 0xfffffff703037812 */ /* 0x000fe400078ec0ff */
[----:B------:R-:W-:Y:S02]  /*8780*/  PLOP3.LUT P4, PT, P4, P5, PT, 0xf8, 0x8f ;  /* 0x00000000008f781c */ /* 0x000fe4000278bf70 */
[----:B------:R-:W-:Y:S02]  /*8790*/  FSETP.NEU.FTZ.AND P5, PT, R20, RZ, PT ;  /* 0x000000ff1400720b */ /* 0x000fe40003fbd000 */
[----:B------:R-:W-:-:S09]  /*87a0*/  LEA R35, R2, R35, 0x2 ;  /* 0x0000002302237211 */ /* 0x000fd200078e10ff */
[----:B------:R-:W-:Y:S02]  /*87b0*/  @P4 LOP3.LUT R3, R3, 0x8, RZ, 0xfc, !PT ;  /* 0x0000000803034812 */ /* 0x000fe400078efcff */
[----:B------:R-:W-:Y:S02]  /*87c0*/  ISETP.NE.AND P4, PT, R6, RZ, PT ;  /* 0x000000ff0600720c */ /* 0x000fe40003f85270 */
[----:B------:R-:W-:Y:S02]  /*87d0*/  LOP3.LUT R3, R3, 0xffffffef, RZ, 0xc0, !PT ;  /* 0xffffffef03037812 */ /* 0x000fe400078ec0ff */
[----:B------:R-:W-:Y:S02]  /*87e0*/  PLOP3.LUT P4, PT, P4, P5, PT, 0xf8, 0x8f ;  /* 0x00000000008f781c */ /* 0x000fe4000278bf70 */
[----:B------:R-:W-:-:S11]  /*87f0*/  FSETP.NEU.FTZ.AND P5, PT, R21, RZ, PT ;  /* 0x000000ff1500720b */ /* 0x000fd60003fbd000 */
[----:B------:R-:W-:Y:S02]  /*8800*/  @P4 LOP3.LUT R3, R3, 0x10, RZ, 0xfc, !PT ;  /* 0x0000001003034812 */ /* 0x000fe400078efcff */
[----:B------:R-:W-:Y:S01]  /*8810*/  ISETP.NE.AND P4, PT, R7, RZ, PT ;  /* 0x000000ff0700720c */ /* 0x000fe20003f85270 */
[----:B------:R-:W-:Y:S01]  /*8820*/  IMAD R7, R2, 0x3, R35 ;  /* 0x0000000302077824 */ /* 0x000fe200078e0223 */
[----:B------:R-:W-:Y:S02]  /*8830*/  LOP3.LUT R3, R3, 0xffffffdf, RZ, 0xc0, !PT ;  /* 0xffffffdf03037812 */ /* 0x000fe400078ec0ff */
[----:B------:R-:W-:Y:S02]  /*8840*/  PLOP3.LUT P4, PT, P4, P5, PT, 0xf8, 0x8f ;  /* 0x00000000008f781c */ /* 0x000fe4000278bf70 */
[----:B------:R-:W-:-:S11]  /*8850*/  FSETP.NEU.FTZ.AND P5, PT, R22, RZ, PT ;  /* 0x000000ff1600720b */ /* 0x000fd60003fbd000 */
[----:B------:R-:W-:Y:S02]  /*8860*/  @P4 LOP3.LUT R3, R3, 0x20, RZ, 0xfc, !PT ;  /* 0x0000002003034812 */ /* 0x000fe400078efcff */
[----:B------:R-:W-:Y:S02]  /*8870*/  ISETP.NE.AND P4, PT, R24, RZ, PT ;  /* 0x000000ff1800720c */ /* 0x000fe40003f85270 */
[----:B------:R-:W-:Y:S02]  /*8880*/  LOP3.LUT R3, R3, 0xffffffbf, RZ, 0xc0, !PT ;  /* 0xffffffbf03037812 */ /* 0x000fe400078ec0ff */
[----:B------:R-:W-:Y:S02]  /*8890*/  PLOP3.LUT P4, PT, P4, P5, PT, 0xf8, 0x8f ;  /* 0x00000000008f781c */ /* 0x000fe4000278bf70 */
[----:B------:R-:W-:-:S11]  /*88a0*/  FSETP.NEU.FTZ.AND P5, PT, R23, RZ, PT ;  /* 0x000000ff1700720b */ /* 0x000fd60003fbd000 */
[----:B------:R-:W-:Y:S02]  /*88b0*/  @P4 LOP3.LUT R3, R3, 0x40, RZ, 0xfc, !PT ;  /* 0x0000004003034812 */ /* 0x000fe400078efcff */
[----:B------:R-:W-:Y:S02]  /*88c0*/  ISETP.NE.AND P4, PT, R25, RZ, PT ;  /* 0x000000ff1900720c */ /* 0x000fe40003f85270 */
[----:B------:R-:W-:Y:S02]  /*88d0*/  LOP3.LUT R3, R3, 0xffffff7f, RZ, 0xc0, !PT ;  /* 0xffffff7f03037812 */ /* 0x000fe400078ec0ff */
[----:B------:R-:W-:Y:S02]  /*88e0*/  PLOP3.LUT P4, PT, P4, P5, PT, 0xf8, 0x8f ;  /* 0x00000000008f781c */ /* 0x000fe4000278bf70 */
[----:B------:R-:W-:-:S04]  /*88f0*/  FSETP.NEU.FTZ.AND P5, PT, R16, RZ, PT ;  /* 0x000000ff1000720b */ /* 0x000fc80003fbd000 */
[----:B------:R-:W-:Y:S02]  /*8900*/  PLOP3.LUT P6, PT, P6, P5, PT, 0xf8, 0x8f ;  /* 0x00000000008f781c */ /* 0x000fe400037cbf70 */
[----:B------:R-:W-:-:S04]  /*8910*/  FSETP.NEU.FTZ.AND P5, PT, R17, RZ, PT ;  /* 0x000000ff1100720b */ /* 0x000fc80003fbd000 */
[----:B------:R-:W-:Y:S02]  /*8920*/  PLOP3.LUT P0, PT, P0, P5, PT, 0xf8, 0x8f ;  /* 0x00000000008f781c */ /* 0x000fe4000070bf70 */
[----:B------:R-:W-:Y:S02]  /*8930*/  @P4 LOP3.LUT R3, R3, 0x80, RZ, 0xfc, !PT ;  /* 0x0000008003034812 */ /* 0x000fe400078efcff */
[----:B------:R-:W-:Y:S02]  /*8940*/  FSETP.NEU.FTZ.AND P5, PT, R18, RZ, PT ;  /* 0x000000ff1200720b */ /* 0x000fe40003fbd000 */
        /* <DEDUP_REMOVED lines=8> */
[----:B------:R-:W-:-:S02]  /*89d0*/  FSETP.NEU.FTZ.AND P5, PT, R19, RZ, PT ;  /* 0x000000ff1300720b */ /* 0x000fc40003fbd000 */
[----:B------:R-:W-:Y:S02]  /*89e0*/  LOP3.LUT R3, R3, 0xfffffbff, RZ, 0xc0, !PT ;  /* 0xfffffbff03037812 */ /* 0x000fe400078ec0ff */
[----:B------:R-:W-:Y:S02]  /*89f0*/  PLOP3.LUT P0, PT, P0, P5, PT, 0xf8, 0x8f ;  /* 0x00000000008f781c */ /* 0x000fe4000070bf70 */
[----:B------:R-:W-:Y:S02]  /*8a00*/  ISETP.GE.U32.AND P5, PT, R7, R0, PT ;  /* 0x000000000700720c */ /* 0x000fe40003fa6070 */
[----:B------:R-:W-:-:S11]  /*8a10*/  @P6 LOP3.LUT R3, R3, 0x400, RZ, 0xfc, !PT ;  /* 0x0000040003036812 */ /* 0x000fd600078efcff */
[----:B------:R-:W-:Y:S05]  /*8a20*/  @!P5 BRA `(.L_x_1863) ;  /* 0xffffffb8005cd947 */ /* 0x000fea000383ffff */
[----:B------:R-:W-:Y:S05]  /*8a30*/  BSYNC.RECONVERGENT B1 ;  /* 0x0000000000017941 */ /* 0x000fea0003800200 */
.L_x_1856:
[----:B------:R-:W-:Y:S02]  /*8a40*/  P2R R30, PR, RZ, 0x40 ;  /* 0x00000040ff1e7803 */ /* 0x000fe40000000000 */
[C---:B------:R-:W-:Y:S02]  /*8a50*/  LOP3.LUT P6, RZ, R3.reuse, 0x8, RZ, 0xc0, !PT ;  /* 0x0000000803ff7812 */ /* 0x040fe400078cc0ff */
[----:B------:R-:W-:Y:S02]  /*8a60*/  P2R R31, PR, RZ, 0x1 ;  /* 0x00000001ff1f7803 */ /* 0x000fe40000000000 */
[----:B------:R-:W-:Y:S02]  /*8a70*/  P2R R6, PR, RZ, 0x40 ;  /* 0x00000040ff067803 */ /* 0x000fe40000000000 */
[C---:B------:R-:W-:Y:S02]  /*8a80*/  LOP3.LUT P6, RZ, R3.reuse, 0x4, RZ, 0xc0, !PT ;  /* 0x0000000403ff7812 */ /* 0x040fe400078cc0ff */
[----:B------:R-:W-:-:S02]  /*8a90*/  LOP3.LUT P0, RZ, R3, 0x10, RZ, 0xc0, !PT ;  /* 0x0000001003ff7812 */ /* 0x000fc4000780c0ff */
        /* <DEDUP_REMOVED lines=16> */
[C---:B------:R-:W-:Y:S02]  /*8ba0*/  LOP3.LUT P5, RZ, R3.reuse, 0x200, RZ, 0xc0, !PT ;  /* 0x0000020003ff7812 */ /* 0x040fe400078ac0ff */
[----:B------:R-:W-:-:S02]  /*8bb0*/  LOP3.LUT P4, RZ, R3, 0x100, RZ, 0xc0, !PT ;  /* 0x0000010003ff7812 */ /* 0x000fc4000788c0ff */
[C---:B------:R-:W-:Y:S02]  /*8bc0*/  LOP3.LUT P3, RZ, R3.reuse, 0x80, RZ, 0xc0, !PT ;  /* 0x0000008003ff7812 */ /* 0x040fe4000786c0ff */
[C---:B------:R-:W-:Y:S02]  /*8bd0*/  LOP3.LUT P2, RZ, R3.reuse, 0x40, RZ, 0xc0, !PT ;  /* 0x0000004003ff7812 */ /* 0x040fe4000784c0ff */
[----:B------:R-:W-:Y:S02]  /*8be0*/  LOP3.LUT P1, RZ, R3, 0x20, RZ, 0xc0, !PT ;  /* 0x0000002003ff7812 */ /* 0x000fe4000782c0ff */
        /* <DEDUP_REMOVED lines=9> */
.L_x_1855:
[----:B------:R-:W-:Y:S05]  /*8c80*/  BSYNC.RECONVERGENT B0 ;  /* 0x0000000000007941 */ /* 0x000fea0003800200 */
.L_x_1854:
        /* <DEDUP_REMOVED lines=284> */
.L_x_1867:
[----:B------:R-:W-:Y:S01]  /*9e50*/  SHF.R.U32.HI R12, RZ, 0x4, R37 ;  /* 0x00000004ff0c7819 */ /* 0x000fe20000011625 */
[----:B------:R-:W-:-:S07]  /*9e60*/  IMAD.MOV.U32 R13, RZ, RZ, RZ ;  /* 0x000000ffff0d7224 */ /* 0x000fce00078e00ff */
.L_x_1866:
[----:B------:R-:W0:Y:S02]  /*9e70*/  LDCU.64 UR4, c[0x0][0x750] ;  /* 0x0000ea00ff0477ac */ /* 0x000e240008000a00 */
[----:B0-----:R-:W-:-:S05]  /*9e80*/  IADD3 R41, P1, PT, R36, UR4, RZ ;  /* 0x0000000424297c10 */ /* 0x001fca000ff3e0ff */
[----:B------:R-:W-:Y:S01]  /*9e90*/  IMAD.X R40, RZ, RZ, UR5, P1 ;  /* 0x00000005ff287e24 */ /* 0x000fe200088e06ff */
        /* <DEDUP_REMOVED lines=281> */
.L_x_1869:
[----:B------:R-:W-:Y:S02]  /*b030*/  SHF.R.U32.HI R42, RZ, 0x4, R42 ;  /* 0x00000004ff2a7819 */ /* 0x000fe4000001162a */
[----:B------:R-:W-:-:S07]  /*b040*/  MOV R43, RZ ;  /* 0x000000ff002b7202 */ /* 0x000fce0000000f00 */
.L_x_1868:
        /* <DEDUP_REMOVED lines=281> */
.L_x_1871:
[----:B------:R-:W-:Y:S01]  /*c1e0*/  SHF.R.U32.HI R42, RZ, 0x4, R42 ;  /* 0x00000004ff2a7819 */ /* 0x000fe2000001162a */
[----:B------:R-:W-:-:S07]  /*c1f0*/  IMAD.MOV.U32 R43, RZ, RZ, RZ ;  /* 0x000000ffff2b7224 */ /* 0x000fce00078e00ff */
.L_x_1870:
        /* <DEDUP_REMOVED lines=281> */
.L_x_1873:
[----:B------:R-:W-:Y:S01]  /*d390*/  SHF.R.U32.HI R16, RZ, 0x4, R36 ;  /* 0x00000004ff107819 */ /* 0x000fe20000011624 */
[----:B------:R-:W-:-:S07]  /*d3a0*/  IMAD.MOV.U32 R17, RZ, RZ, RZ ;  /* 0x000000ffff117224 */ /* 0x000fce00078e00ff */
.L_x_1872:
[----:B------:R-:W-:-:S04]  /*d3b0*/  LEA R18, P0, R16, R41, 0x4 ;  /* 0x0000002910127211 */ /* 0x000fc800078020ff */
[----:B------:R-:W-:-:S06]  /*d3c0*/  LEA.HI.X R19, R16, R40, R17, 0x4, P0 ;  /* 0x0000002810137211 */ /* 0x000fcc00000f2411 */
[----:B------:R-:W5:Y:S03]  /*d3d0*/  LDG.E.128 R16, desc[UR36][R18.64] ;  /* 0x0000002412107981 */ /* 0x000f66000c1e1d00 */
.L_x_1865:
[----:B------:R-:W-:Y:S05]  /*d3e0*/  BSYNC.RECONVERGENT B0 ;  /* 0x0000000000007941 */ /* 0x000fea0003800200 */
.L_x_1864:
[----:B------:R-:W-:Y:S01]  /*d3f0*/  ISETP.GE.U32.AND P0, PT, R35, R0, PT ;  /* 0x000000002300720c */ /* 0x000fe20003f06070 */
[----:B------:R-:W-:-:S12]  /*d400*/  BSSY.RECONVERGENT B0, `(.L_x_1874) ;  /* 0x000004b000007945 */ /* 0x000fd80003800200 */
        /* <DEDUP_REMOVED lines=22> */
[----:B------:R-:W-:Y:S01]  /*d570*/  FSETP.NEU.FTZ.AND P6, PT, R9, RZ, PT ;  /* 0x000000ff0900720b */ /* 0x000fe20003fdd000 */
[----:B------:R-:W-:Y:S01]  /*d580*/  IMAD.IADD R9, R35, 0x1, R2 ;  /* 0x0000000123097824 */ /* 0x000fe200078e0202 */
[----:B------:R-:W-:Y:S02]  /*d590*/  PLOP3.LUT P0, PT, P0, P1, PT, 0xf8, 0x8f ;  /* 0x00000000008f781c */ /* 0x000fe40000703f70 */
[----:B------:R-:W-:Y:S02]  /*d5a0*/  LOP3.LUT P2, RZ, R6, 0xff, RZ, 0xc0, !PT ;  /* 0x000000ff06ff7812 */ /* 0x000fe4000784c0ff */
[----:B------:R-:W-:-:S02]  /*d5b0*/  FSETP.NEU.FTZ.AND P1, PT, R11, RZ, PT ;  /* 0x000000ff0b00720b */ /* 0x000fc40003f3d000 */
[----:B------:R-:W-:Y:S02]  /*d5c0*/  LOP3.LUT P5, RZ, R7, 0xff, RZ, 0xc0, !PT ;  /* 0x000000ff07ff7812 */ /* 0x000fe400078ac0ff */
[----:B------:R-:W-:Y:S02]  /*d5d0*/  PLOP3.LUT P1, PT, P2, P1, PT, 0xf8, 0x8f ;  /* 0x00000000008f781c */ /* 0x000fe40001723f70 */
[----:B------:R-:W-:Y:S02]  /*d5e0*/  ISETP.GE.U32.AND P2, PT, R9, R0, PT ;  /* 0x000000000900720c */ /* 0x000fe40003f46070 */
        /* <DEDUP_REMOVED lines=12> */
[----:B------:R-:W-:Y:S02]  /*d6b0*/  FSETP.NEU.FTZ.AND P6, PT, R21, RZ, PT ;  /* 0x000000ff1500720b */ /* 0x000fe40003fdd000 */
[----:B------:R-:W-:Y:S02]  /*d6c0*/  LOP3.LUT P1, RZ, R5, 0xff, RZ, 0xc0, !PT ;  /* 0x000000ff05ff7812 */ /* 0x000fe4000782c0ff */
[----:B------:R-:W-:Y:S02]  /*d6d0*/  PLOP3.LUT P5, PT, P5, P6, PT, 0xf8, 0x8f ;  /* 0x00000000008f781c */ /* 0x000fe40002fadf70 */
[----:B------:R-:W-:-:S02]  /*d6e0*/  ISETP.GE.U32.AND P6, PT, R3, R0, PT ;  /* 0x000000000300720c */ /* 0x000fc40003fc6070 */
[----:B------:R-:W-:Y:S02]  /*d6f0*/  FSETP.NEU.FTZ.AND P2, PT, R20, RZ, PT ;  /* 0x000000ff1400720b */ /* 0x000fe40003f5d000 */
[----:B------:R-:W-:Y:S02]  /*d700*/  FSETP.NEU.FTZ.AND P0, PT, R22, RZ, PT ;  /* 0x000000ff1600720b */ /* 0x000fe40003f1d000 */
[----:B------:R-:W-:Y:S02]  /*d710*/  PLOP3.LUT P1, PT, P1, P2, PT, 0xf8, 0x8f ;  /* 0x00000000008f781c */ /* 0x000fe40000f25f70 */
        /* <DEDUP_REMOVED lines=25> */
.L_x_1875:
[----:B------:R-:W-:Y:S05]  /*d8b0*/  BSYNC.RECONVERGENT B0 ;  /* 0x0000000000007941 */ /* 0x000fea0003800200 */
.L_x_1874:
        /* <DEDUP_REMOVED lines=8> */
.L_x_1835:
[----:B0----5:R-:W-:Y:S02]  /*d940*/  SEL R16, RZ, 0x1, !P3 ;  /* 0x00000001ff107807 */ /* 0x021fe40005800000 */
[----:B------:R-:W-:Y:S02]  /*d950*/  SEL R19, RZ, 0x1, !P2 ;  /* 0x00000001ff137807 */ /* 0x000fe40005000000 */
[----:B------:R-:W-:Y:S02]  /*d960*/  SEL R22, RZ, 0x1, !P1 ;  /* 0x00000001ff167807 */ /* 0x000fe40004800000 */
[----:B------:R-:W-:-:S07]  /*d970*/  SEL R25, RZ, 0x1, !P0 ;  /* 0x00000001ff197807 */ /* 0x000fce0004000000 */
.L_x_1822:
[----:B------:R-:W-:Y:S05]  /*d980*/  BSYNC.RECONVERGENT B6 ;  /* 0x0000000000067941 */ /* 0x000fea0003800200 */
.L_x_1821:
        /* <DEDUP_REMOVED lines=23> */
[----:B------:R-:W-:-:S07]  /*db00*/  IMAD.MOV.U32 R4, RZ, RZ, R11 ;  /* 0x000000ffff047224 */ /* 0x000fce00078e000b */
.L_x_1879:
        /* <DEDUP_REMOVED lines=28> */
.L_x_1878:
[----:B------:R-:W-:Y:S05]  /*dcd0*/  BSYNC.RECONVERGENT B0 ;  /* 0x0000000000007941 */ /* 0x000fea0003800200 */
.L_x_1877:
[----:B------:R-:W-:Y:S01]  /*dce0*/  IMAD.MOV.U32 R4, RZ, RZ, R13 ;  /* 0x000000ffff047224 */ /* 0x000fe200078e000d */
[----:B------:R-:W-:Y:S06]  /*dcf0*/  @P4 BRA `(.L_x_1879) ;  /* 0xfffffffc00844947 */ /* 0x000fec000383ffff */
.L_x_1876:
        /* <DEDUP_REMOVED lines=25> */
.L_x_1884:
        /* <DEDUP_REMOVED lines=27> */
.L_x_1883:
[----:B------:R-:W-:Y:S05]  /*e040*/  BSYNC.RECONVERGENT B0 ;  /* 0x0000000000007941 */ /* 0x000fea0003800200 */
.L_x_1882:
[----:B0-----:R-:W-:Y:S01]  /*e050*/  IMAD.MOV.U32 R4, RZ, RZ, R10 ;  /* 0x000000ffff047224 */ /* 0x001fe200078e000a */
[----:B------:R-:W-:Y:S06]  /*e060*/  @P4 BRA `(.L_x_1884) ;  /* 0xfffffffc00884947 */ /* 0x000fec000383ffff */
.L_x_1881:
[----:B------:R-:W-:Y:S01]  /*e070*/  ISETP.GE.U32.AND P0, PT, R2, 0x2, PT ;  /* 0x000000020200780c */ /* 0x000fe20003f06070 */
[----:B------:R-:W-:Y:S05]  /*e080*/  WARPSYNC.ALL ;  /* 0x0000000000007948 */ /* 0x000fea0003800000 */
[----:B------:R-:W-:Y:S07]  /*e090*/  BAR.SYNC.DEFER_BLOCKING 0x0 ;  /* 0x0000000000007b1d */ /* 0x000fee0000010000 */
[----:B------:R-:W-:Y:S05]  /*e0a0*/  @!P0 BRA `(.L_x_1880) ;  /* 0x0000000000748947 */ /* 0x000fea0003800000 */
[----:B0-----:R-:W-:-:S07]  /*e0b0*/  HFMA2 R3, -RZ, RZ, 0, 5.9604644775390625e-08 ;  /* 0x00000001ff037431 */ /* 0x001fce00000001ff */
.L_x_1885:
        /* <DEDUP_REMOVED lines=17> */
[----:B----4-:R-:W-:Y:S01]  /*e1d0*/  IMAD.SHL.U32 R3, R3, 0x2, RZ ;  /* 0x0000000203037824 */ /* 0x010fe200078e00ff */
[----:B0-----:R-:W-:-:S04]  /*e1e0*/  ISETP.NE.OR P3, PT, R10, RZ, P3 ;  /* 0x000000ff0a00720c */ /* 0x001fc80001f65670 */
[----:B------:R-:W-:Y:S02]  /*e1f0*/  ISETP.GE.AND P4, PT, R3, R2, PT ;  /* 0x000000020300720c */ /* 0x000fe40003f86270 */
[----:B-1----:R-:W-:Y:S02]  /*e200*/  ISETP.NE.OR P0, PT, R4, RZ, P0 ;  /* 0x000000ff0400720c */ /* 0x002fe40000705670 */
[----:B------:R-:W-:Y:S02]  /*e210*/  SEL R16, RZ, 0x1, !P3 ;  /* 0x00000001ff107807 */ /* 0x000fe40005800000 */
[----:B---3--:R-:W-:Y:S02]  /*e220*/  ISETP.NE.OR P1, PT, R6, RZ, P1 ;  /* 0x000000ff0600720c */ /* 0x008fe40000f25670 */
[----:B------:R-:W-:Y:S02]  /*e230*/  SEL R25, RZ, 0x1, !P0 ;  /* 0x00000001ff197807 */ /* 0x000fe40004000000 */
[----:B-----5:R-:W-:-:S02]  /*e240*/  ISETP.NE.OR P2, PT, R8, RZ, P2 ;  /* 0x000000ff0800720c */ /* 0x020fc40001745670 */
[----:B------:R-:W-:Y:S02]  /*e250*/  SEL R22, RZ, 0x1, !P1 ;  /* 0x00000001ff167807 */ /* 0x000fe40004800000 */
[----:B------:R-:W-:Y:S01]  /*e260*/  SEL R19, RZ, 0x1, !P2 ;  /* 0x00000001ff137807 */ /* 0x000fe20005000000 */
[----:B------:R-:W-:Y:S08]  /*e270*/  @!P4 BRA `(.L_x_1885) ;  /* 0xfffffffc0090c947 */ /* 0x000ff0000383ffff */
.L_x_1880:
[----:B------:R-:W3:Y:S01]  /*e280*/  LDCU UR9, c[0x0][0x558] ;  /* 0x0000ab00ff0977ac */ /* 0x000ee20008000800 */
[----:B0-----:R-:W0:Y:S01]  /*e290*/  S2R R4, SR_CTAID.X ;  /* 0x0000000000047919 */ /* 0x001e220000002500 */
[----:B------:R-:W-:Y:S01]  /*e2a0*/  MOV R27, RZ ;  /* 0x000000ff001b7202 */ /* 0x000fe20000000f00 */
        /* <DEDUP_REMOVED lines=285> */
.L_x_1886:
        /* <DEDUP_REMOVED lines=276> */
.L_x_1887:
        /* <DEDUP_REMOVED lines=276> */
.L_x_1888:
[----:B------:R-:W-:Y:S01]  /*11700*/  MOV R17, RZ ;  /* 0x000000ff00117202 */ /* 0x000fe20000000f00 */
        /* <DEDUP_REMOVED lines=275> */
.L_x_1889:
        /* <DEDUP_REMOVED lines=286> */
.L_x_1891:
        /* <DEDUP_REMOVED lines=276> */
.L_x_1892:
        /* <DEDUP_REMOVED lines=276> */
.L_x_1893:
        /* <DEDUP_REMOVED lines=276> */
.L_x_1894:
        /* <DEDUP_REMOVED lines=27> */
.L_x_1896:
[----:B------:R-:W-:Y:S05]  /*16f90*/  BSYNC.RECONVERGENT B0 ;  /* 0x0000000000007941 */ /* 0x000fea0003800200 */
.L_x_1895:
        /* <DEDUP_REMOVED lines=35> */
.L_x_1898:
[----:B------:R-:W-:Y:S05]  /*171d0*/  BSYNC.RECONVERGENT B0 ;  /* 0x0000000000007941 */ /* 0x000fea0003800200 */
.L_x_1897:
        /* <DEDUP_REMOVED lines=34> */
[----:B------:R-:W-:Y:S02]  /*17400*/  IMAD.MOV.U32 R8, RZ, RZ, R6 ;  /* 0x000000ffff087224 */ /* 0x000fe400078e0006 */
[----:B------:R-:W-:-:S04]  /*17410*/  ISETP.NE.AND P1, PT, R7, RZ, PT ;  /* 0x000000ff0700720c */ /* 0x000fc80003f25270 */
[----:B------:R-:W-:Y:S02]  /*17420*/  PLOP3.LUT P2, PT, P1, PT, PT, 0x80, 0x8 ;  /* 0x000000000008781c */ /* 0x000fe40000f4f070 */
[----:B------:R-:W-:Y:S02]  /*17430*/  PLOP3.LUT P3, PT, P1, PT, PT, 0x80, 0x8 ;  /* 0x000000000008781c */ /* 0x000fe40000f6f070 */
[----:B------:R-:W-:Y:S01]  /*17440*/  PLOP3.LUT P4, PT, P1, PT, PT, 0x80, 0x8 ;  /* 0x000000000008781c */ /* 0x000fe20000f8f070 */
[----:B0-----:R-:W-:Y:S02]  /*17450*/  IMAD R9, R4, UR7, RZ ;  /* 0x0000000704097c24 */ /* 0x001fe4000f8e02ff */
[----:B-1----:R-:W-:-:S10]  /*17460*/  IMAD R11, R11, UR5, RZ ;  /* 0x000000050b0b7c24 */ /* 0x002fd4000f8e02ff */
.L_x_1903:
[----:B------:R-:W0:Y:S01]  /*17470*/  LDC.64 R6, c[0x0][0x770] ;  /* 0x0001dc00ff067b82 */ /* 0x000e220000000a00 */
[----:B------:R-:W-:-:S05]  /*17480*/  IADD3 R13, PT, PT, R9, R8, RZ ;  /* 0x00000008090d7210 */ /* 0x000fca0007ffe0ff */
        /* <DEDUP_REMOVED lines=13> */
.L_x_1902:
[----:B------:R-:W-:Y:S02]  /*17560*/  SEL R25, RZ, 0x1, !P1 ;  /* 0x00000001ff197807 */ /* 0x000fe40004800000 */
[----:B------:R-:W-:Y:S02]  /*17570*/  SEL R22, RZ, 0x1, !P2 ;  /* 0x00000001ff167807 */ /* 0x000fe40005000000 */
[----:B------:R-:W-:Y:S02]  /*17580*/  SEL R19, RZ, 0x1, !P3 ;  /* 0x00000001ff137807 */ /* 0x000fe40005800000 */
[----:B------:R-:W-:Y:S01]  /*17590*/  SEL R16, RZ, 0x1, !P4 ;  /* 0x00000001ff107807 */ /* 0x000fe20006000000 */
[----:B------:R-:W-:Y:S06]  /*175a0*/  BRA `(.L_x_1901) ;  /* 0x0000000000947947 */ /* 0x000fec0003800000 */
.L_x_1900:
        /* <DEDUP_REMOVED lines=18> */
.L_x_1905:
        /* <DEDUP_REMOVED lines=15> */
.L_x_1904:
[----:B------:R-:W-:Y:S02]  /*177c0*/  SEL R25, RZ, 0x1, !P1 ;  /* 0x00000001ff197807 */ /* 0x000fe40004800000 */
[----:B------:R-:W-:Y:S02]  /*177d0*/  SEL R22, RZ, 0x1, !P2 ;  /* 0x00000001ff167807 */ /* 0x000fe40005000000 */
[----:B------:R-:W-:Y:S02]  /*177e0*/  SEL R19, RZ, 0x1, !P3 ;  /* 0x00000001ff137807 */ /* 0x000fe40005800000 */
[----:B------:R-:W-:-:S07]  /*177f0*/  SEL R16, RZ, 0x1, !P4 ;  /* 0x00000001ff107807 */ /* 0x000fce0006000000 */
.L_x_1901:
[----:B------:R-:W-:Y:S05]  /*17800*/  BSYNC.RECONVERGENT B0 ;  /* 0x0000000000007941 */ /* 0x000fea0003800200 */
.L_x_1899:
        /* <DEDUP_REMOVED lines=17> */
.L_x_1909:
        /* <DEDUP_REMOVED lines=26> */
.L_x_1908:
[----:B------:R-:W-:Y:S05]  /*17ac0*/  BSYNC.RECONVERGENT B0 ;  /* 0x0000000000007941 */ /* 0x000fea0003800200 */
.L_x_1907:
[----:B------:R-:W-:-:S03]  /*17ad0*/  UISETP.GT.U32.AND UP0, UPT, UR4, 0x3, UPT ;  /* 0x000000030400788c */ /* 0x000fc6000bf04070 */
[----:B------:R-:W-:-:S06]  /*17ae0*/  UMOV UR4, UR7 ;  /* 0x0000000700047c82 */ /* 0x000fcc0008000000 */
[----:B------:R-:W-:Y:S05]  /*17af0*/  BRA.U UP0, `(.L_x_1909) ;  /* 0xfffffffd00887547 */ /* 0x000fea000b83ffff */
.L_x_1906:
        /* <DEDUP_REMOVED lines=17> */
[----:B------:R-:W-:-:S07]  /*17c10*/  MOV R0, UR5 ;  /* 0x0000000500007c02 */ /* 0x000fce0008000f00 */
.L_x_1914:
[----:B------:R-:W-:Y:S01]  /*17c20*/  SHF.R.U32.HI R10, RZ, 0x1, R0 ;  /* 0x00000001ff0a7819 */ /* 0x000fe20000011600 */
[----:B------:R-:W-:Y:S01]  /*17c30*/  BAR.SYNC.DEFER_BLOCKING 0x0 ;  /* 0x0000000000007b1d */ /* 0x000fe20000010000 */
[----:B------:R-:W-:-:S03]  /*17c40*/  ISETP.GT.U32.AND P5, PT, R0, 0x7f, PT ;  /* 0x0000007f0000780c */ /* 0x000fc60003fa4070 */
[----:B------:R-:W-:Y:S02]  /*17c50*/  IMAD.IADD R6, R10, 0x1, R5 ;  /* 0x000000010a067824 */ /* 0x000fe400078e0205 */
[----:B------:R-:W-:Y:S03]  /*17c60*/  BSSY.RECONVERGENT B0, `(.L_x_1912) ;  /* 0x0000016000007945 */ /* 0x000fe60003800200 */
        /* <DEDUP_REMOVED lines=21> */
.L_x_1913:
[----:B------:R-:W-:Y:S05]  /*17dc0*/  BSYNC.RECONVERGENT B0 ;  /* 0x0000000000007941 */ /* 0x000fea0003800200 */
.L_x_1912:
[----:B------:R-:W-:Y:S01]  /*17dd0*/  MOV R0, R10 ;  /* 0x0000000a00007202 */ /* 0x000fe20000000f00 */
[----:B------:R-:W-:Y:S06]  /*17de0*/  @P5 BRA `(.L_x_1914) ;  /* 0xfffffffc008c5947 */ /* 0x000fec000383ffff */
.L_x_1911:
[----:B------:R-:W-:Y:S01]  /*17df0*/  BAR.SYNC.DEFER_BLOCKING 0x0 ;  /* 0x0000000000007b1d */ /* 0x000fe20000010000 */
[----:B------:R-:W-:-:S09]  /*17e00*/  UISETP.GE.U32.AND UP0, UPT, UR4, 0x2, UPT ;  /* 0x000000020400788c */ /* 0x000fd2000bf06070 */
[----:B------:R-:W-:Y:S05]  /*17e10*/  BRA.U !UP0, `(.L_x_1910) ;  /* 0x0000000108787547 */ /* 0x000fea000b800000 */
[----:B------:R-:W-:-:S07]  /*17e20*/  IMAD.MOV.U32 R0, RZ, RZ, 0x1 ;  /* 0x00000001ff007424 */ /* 0x000fce00078e00ff */
.L_x_1915:
[----:B01----:R-:W-:Y:S02]  /*17e30*/  LOP3.LUT R4, R25, 0xffff, RZ, 0xc0, !PT ;  /* 0x0000ffff19047812 */ /* 0x003fe400078ec0ff */
[----:B------:R-:W-:Y:S02]  /*17e40*/  LOP3.LUT R5, R22, 0xffff, RZ, 0xc0, !PT ;  /* 0x0000ffff16057812 */ /* 0x000fe400078ec0ff */
[----:B------:R-:W-:Y:S02]  /*17e50*/  LOP3.LUT R7, R16, 0xffff, RZ, 0xc0, !PT ;  /* 0x0000ffff10077812 */ /* 0x000fe400078ec0ff */
[----:B------:R-:W-:Y:S02]  /*17e60*/  PRMT R4, R4, 0x8880, RZ ;  /* 0x0000888004047816 */ /* 0x000fe400000000ff */
[----:B------:R-:W-:Y:S02]  /*17e70*/  LOP3.LUT R6, R19, 0xffff, RZ, 0xc0, !PT ;  /* 0x0000ffff13067812 */ /* 0x000fe400078ec0ff */
[----:B------:R-:W-:Y:S01]  /*17e80*/  PRMT R8, R5, 0x8880, RZ ;  /* 0x0000888005087816 */ /* 0x000fe200000000ff */
[----:B------:R-:W-:Y:S01]  /*17e90*/  IMAD.MOV.U32 R5, RZ, RZ, R4 ;  /* 0x000000ffff057224 */ /* 0x000fe200078e0004 */
[----:B------:R-:W-:-:S02]  /*17ea0*/  PRMT R11, R7, 0x8880, RZ ;  /* 0x00008880070b7816 */ /* 0x000fc400000000ff */
[----:B------:R-:W-:Y:S02]  /*17eb0*/  PRMT R9, R6, 0x8880, RZ ;  /* 0x0000888006097816 */ /* 0x000fe400000000ff */
[----:B------:R-:W-:Y:S01]  /*17ec0*/  MOV R7, R8 ;  /* 0x0000000800077202 */ /* 0x000fe20000000f00 */
[----:B------:R-:W0:Y:S01]  /*17ed0*/  SHFL.DOWN PT, R5, R5, R0, 0x1f ;  /* 0x08001f0005057589 */ /* 0x000e2200000e0000 */
[----:B------:R-:W-:Y:S02]  /*17ee0*/  LOP3.LUT P2, RZ, R25, 0xff, RZ, 0xc0, !PT ;  /* 0x000000ff19ff7812 */ /* 0x000fe4000784c0ff */
[----:B------:R-:W-:Y:S01]  /*17ef0*/  LOP3.LUT P3, RZ, R22, 0xff, RZ, 0xc0, !PT ;  /* 0x000000ff16ff7812 */ /* 0x000fe2000786c0ff */
[----:B------:R-:W1:Y:S01]  /*17f00*/  SHFL.DOWN PT, R9, R9, R0, 0x1f ;  /* 0x08001f0009097589 */ /* 0x000e6200000e0000 */
[----:B------:R-:W-:Y:S02]  /*17f10*/  LOP3.LUT P4, RZ, R19, 0xff, RZ, 0xc0, !PT ;  /* 0x000000ff13ff7812 */ /* 0x000fe4000788c0ff */
        /* <DEDUP_REMOVED lines=14> */
.L_x_1910:
        /* <DEDUP_REMOVED lines=48> */
.L_x_1917:
        /* <DEDUP_REMOVED lines=9> */
[----:B------:R-:W-:Y:S01]  /*18390*/  IMAD.MOV.U32 R13, RZ, RZ, RZ ;  /* 0x000000ffff0d7224 */ /* 0x000fe200078e00ff */
[----:B------:R-:W4:Y:S01]  /*183a0*/  LDCU.64 UR6, c[0x4][0x408] ;  /* 0x01008100ff0677ac */ /* 0x000f220008000a00 */
[----:B0-----:R-:W-:Y:S01]  /*183b0*/  MOV R4, UR4 ;  /* 0x0000000400047c02 */ /* 0x001fe20008000f00 */
[----:B------:R-:W-:-:S02]  /*183c0*/  IMAD.U32 R5, RZ, RZ, UR5 ;  /* 0x00000005ff057e24 */ /* 0x000fc4000f8e00ff */
[----:B---3--:R-:W-:Y:S01]  /*183d0*/  IMAD.U32 R6, RZ, RZ, UR8 ;  /* 0x00000008ff067e24 */ /* 0x008fe2000f8e00ff */
[----:B------:R-:W-:Y:S01]  /*183e0*/  MOV R7, UR9 ;  /* 0x0000000900077c02 */ /* 0x000fe20008000f00 */
[----:B----4-:R-:W-:Y:S02]  /*183f0*/  IMAD.U32 R10, RZ, RZ, UR6 ;  /* 0x00000006ff0a7e24 */ /* 0x010fe4000f8e00ff */
[----:B-1----:R-:W-:-:S07]  /*18400*/  IMAD.U32 R11, RZ, RZ, UR7 ;  /* 0x00000007ff0b7e24 */ /* 0x002fce000f8e00ff */
[----:B------:R-:W-:-:S07]  /*18410*/  LEPC R20, `(.L_x_1918) ;  /* 0x000000001014794e */ /* 0x000fce0000000000 */
[----:B--2---:R-:W-:Y:S05]  /*18420*/  CALL.ABS.NOINC R2 ;  /* 0x0000000002007343 */ /* 0x004fea0003c00000 */
.L_x_1918:
        /* <DEDUP_REMOVED lines=25> */
.L_x_1919:
        /* <DEDUP_REMOVED lines=25> */
.L_x_1920:
        /* <DEDUP_REMOVED lines=25> */
.L_x_1921:
[----:B------:R-:W0:Y:S01]  /*188e0*/  LDCU.64 UR4, c[0x0][0x758] ;  /* 0x0000eb00ff0477ac */ /* 0x000e220008000a00 */
[----:B------:R-:W-:-:S04]  /*188f0*/  LOP3.LUT P1, RZ, R16, 0xff, RZ, 0xc0, !PT ;  /* 0x000000ff10ff7812 */ /* 0x000fc8000782c0ff */
[----:B------:R-:W-:Y:S02]  /*18900*/  SEL R5, RZ, 0x1, !P1 ;  /* 0x00000001ff057807 */ /* 0x000fe40004800000 */
[----:B0-----:R-:W-:-:S04]  /*18910*/  IADD3 R2, P0, PT, R17, UR4, RZ ;  /* 0x0000000411027c10 */ /* 0x001fc8000ff1e0ff */
[----:B------:R-:W-:-:S05]  /*18920*/  IADD3.X R3, PT, PT, RZ, UR5, RZ, P0, !PT ;  /* 0x00000005ff037c10 */ /* 0x000fca00087fe4ff */
[----:B------:R-:W-:Y:S01]  /*18930*/  STG.E.U8 desc[UR36][R2.64], R5 ;  /* 0x0000000502007986 */ /* 0x000fe2000c101124 */
[----:B------:R-:W-:Y:S05]  /*18940*/  EXIT ;  /* 0x000000000000794d */ /* 0x000fea0003800000 */
.L_x_1916:
        /* <DEDUP_REMOVED lines=17> */
.L_x_1922:
[----:B------:R-:W-:Y:S05]  /*18a60*/  BRA.U !UP0, `(.L_x_1923) ;  /* 0x0000000508947547 */ /* 0x000fea000b800000 */
[----:B------:R-:W2:Y:S02]  /*18a70*/  LDCU UR4, c[0x0][0x78c] ;  /* 0x0000f180ff0477ac */ /* 0x000ea40008000800 */
[----:B--2---:R-:W-:-:S09]  /*18a80*/  UISETP.NE.AND UP0, UPT, UR4, 0x1, UPT ;  /* 0x000000010400788c */ /* 0x004fd2000bf05270 */
[----:B------:R-:W-:Y:S05]  /*18a90*/  BRA.U !UP0, `(.L_x_1924) ;  /* 0x0000000108407547 */ /* 0x000fea000b800000 */
[----:B------:R-:W-:Y:S01]  /*18aa0*/  MOV R0, 0x0 ;  /* 0x0000000000007802 */ /* 0x000fe20000000f00 */
[----:B------:R-:W0:Y:S01]  /*18ab0*/  LDCU.64 UR4, c[0x4][0x640] ;  /* 0x0100c800ff0477ac */ /* 0x000e220008000a00 */
[----:B------:R-:W-:Y:S02]  /*18ac0*/  HFMA2 R13, -RZ, RZ, 0, 0 ;  /* 0x00000000ff0d7431 */ /* 0x000fe400000001ff */
[----:B------:R-:W-:Y:S01]  /*18ad0*/  IMAD.MOV.U32 R8, RZ, RZ, 0x2ef ;  /* 0x000002efff087424 */ /* 0x000fe200078e00ff */
[----:B------:R2:W3:Y:S01]  /*18ae0*/  LDC.64 R2, c[0x4][R0] ;  /* 0x0100000000027b82 */ /* 0x0004e20000000a00 */
[----:B------:R-:W4:Y:S01]  /*18af0*/  LDCU.64 UR6, c[0x4][0x630] ;  /* 0x0100c600ff0677ac */ /* 0x000f220008000a00 */
[----:B------:R-:W-:Y:S01]  /*18b00*/  IMAD.MOV.U32 R12, RZ, RZ, 0x1 ;  /* 0x00000001ff0c7424 */ /* 0x000fe200078e00ff */
[----:B------:R-:W5:Y:S01]  /*18b10*/  LDCU.64 UR8, c[0x4][0x408] ;  /* 0x01008100ff0877ac */ /* 0x000f620008000a00 */
[----:B01----:R-:W-:Y:S02]  /*18b20*/  IMAD.U32 R4, RZ, RZ, UR4 ;  /* 0x00000004ff047e24 */ /* 0x003fe4000f8e00ff */
[----:B------:R-:W-:Y:S01]  /*18b30*/  IMAD.U32 R5, RZ, RZ, UR5 ;  /* 0x00000005ff057e24 */ /* 0x000fe2000f8e00ff */
[----:B----4-:R-:W-:Y:S01]  /*18b40*/  MOV R6, UR6 ;  /* 0x0000000600067c02 */ /* 0x010fe20008000f00 */
[----:B------:R-:W-:-:S02]  /*18b50*/  IMAD.U32 R7, RZ, RZ, UR7 ;  /* 0x00000007ff077e24 */ /* 0x000fc4000f8e00ff */
[----:B-----5:R-:W-:Y:S01]  /*18b60*/  IMAD.U32 R10, RZ, RZ, UR8 ;  /* 0x00000008ff0a7e24 */ /* 0x020fe2000f8e00ff */
[----:B--2---:R-:W-:-:S07]  /*18b70*/  MOV R11, UR9 ;  /* 0x00000009000b7c02 */ /* 0x004fce0008000f00 */
[----:B------:R-:W-:-:S07]  /*18b80*/  LEPC R20, `(.L_x_1924) ;  /* 0x000000001014794e */ /* 0x000fce0000000000 */
[----:B---3--:R-:W-:Y:S05]  /*18b90*/  CALL.ABS.NOINC R2 ;  /* 0x0000000002007343 */ /* 0x008fea0003c00000 */
.L_x_1924:
        /* <DEDUP_REMOVED lines=17> */
[----:B01----:R-:W-:Y:S01]  /*18cb0*/  IMAD.U32 R4, RZ, RZ, UR4 ;  /* 0x00000004ff047e24 */ /* 0x003fe2000f8e00ff */
[----:B------:R-:W-:Y:S01]  /*18cc0*/  MOV R5, UR5 ;  /* 0x0000000500057c02 */ /* 0x000fe20008000f00 */
[----:B----4-:R-:W-:-:S02]  /*18cd0*/  IMAD.U32 R6, RZ, RZ, UR6 ;  /* 0x00000006ff067e24 */ /* 0x010fc4000f8e00ff */
[----:B------:R-:W-:Y:S01]  /*18ce0*/  IMAD.U32 R7, RZ, RZ, UR7 ;  /* 0x00000007ff077e24 */ /* 0x000fe2000f8e00ff */
[----:B-----5:R-:W-:Y:S01]  /*18cf0*/  MOV R10, UR8 ;  /* 0x00000008000a7c02 */ /* 0x020fe20008000f00 */
[----:B--2---:R-:W-:-:S07]  /*18d00*/  IMAD.U32 R11, RZ, RZ, UR9 ;  /* 0x00000009ff0b7e24 */ /* 0x004fce000f8e00ff */
[----:B------:R-:W-:-:S07]  /*18d10*/  LEPC R20, `(.L_x_1925) ;  /* 0x000000001014794e */ /* 0x000fce0000000000 */
[----:B---3--:R-:W-:Y:S05]  /*18d20*/  CALL.ABS.NOINC R2 ;  /* 0x0000000002007343 */ /* 0x008fea0003c00000 */
.L_x_1925:
        /* <DEDUP_REMOVED lines=11> */
[----:B------:R-:W-:Y:S02]  /*18de0*/  HFMA2 R8, -RZ, RZ, 0, 4.4763088226318359375e-05 ;  /* 0x000002efff087431 */ /* 0x000fe400000001ff */
[----:B------:R-:W-:Y:S01]  /*18df0*/  IMAD.MOV.U32 R12, RZ, RZ, 0x1 ;  /* 0x00000001ff0c7424 */ /* 0x000fe200078e00ff */
[----:B------:R2:W3:Y:S01]  /*18e00*/  LDC.64 R2, c[0x4][R0] ;  /* 0x0100000000027b82 */ /* 0x0004e20000000a00 */
[----:B------:R-:W4:Y:S01]  /*18e10*/  LDCU.64 UR6, c[0x4][0x630] ;  /* 0x0100c600ff0677ac */ /* 0x000f220008000a00 */
[----:B------:R-:W-:Y:S01]  /*18e20*/  IMAD.MOV.U32 R13, RZ, RZ, RZ ;  /* 0x000000ffff0d7224 */ /* 0x000fe200078e00ff */
[----:B------:R-:W5:Y:S01]  /*18e30*/  LDCU.64 UR8, c[0x4][0x408] ;  /* 0x01008100ff0877ac */ /* 0x000f620008000a00 */
[----:B01----:R-:W-:Y:S01]  /*18e40*/  MOV R4, UR4 ;  /* 0x0000000400047c02 */ /* 0x003fe20008000f00 */
[----:B------:R-:W-:-:S02]  /*18e50*/  IMAD.U32 R5, RZ, RZ, UR5 ;  /* 0x00000005ff057e24 */ /* 0x000fc4000f8e00ff */
[----:B----4-:R-:W-:Y:S01]  /*18e60*/  IMAD.U32 R6, RZ, RZ, UR6 ;  /* 0x00000006ff067e24 */ /* 0x010fe2000f8e00ff */
[----:B------:R-:W-:Y:S01]  /*18e70*/  MOV R7, UR7 ;  /* 0x0000000700077c02 */ /* 0x000fe20008000f00 */
[----:B-----5:R-:W-:Y:S02]  /*18e80*/  IMAD.U32 R10, RZ, RZ, UR8 ;  /* 0x00000008ff0a7e24 */ /* 0x020fe4000f8e00ff */
[----:B--2---:R-:W-:-:S07]  /*18e90*/  IMAD.U32 R11, RZ, RZ, UR9 ;  /* 0x00000009ff0b7e24 */ /* 0x004fce000f8e00ff */
[----:B------:R-:W-:-:S07]  /*18ea0*/  LEPC R20, `(.L_x_1926) ;  /* 0x000000001014794e */ /* 0x000fce0000000000 */
[----:B---3--:R-:W-:Y:S05]  /*18eb0*/  CALL.ABS.NOINC R2 ;  /* 0x0000000002007343 */ /* 0x008fea0003c00000 */
.L_x_1926:
        /* <DEDUP_REMOVED lines=25> */
.L_x_1927:
[----:B------:R-:W2:Y:S01]  /*19050*/  LDCU.64 UR4, c[0x0][0x758] ;  /* 0x0000eb00ff0477ac */ /* 0x000ea20008000a00 */
[----:B------:R-:W-:-:S04]  /*19060*/  LOP3.LUT P0, RZ, R16, 0xff, RZ, 0xc0, !PT ;  /* 0x000000ff10ff7812 */ /* 0x000fc8000780c0ff */
[----:B------:R-:W-:Y:S02]  /*19070*/  SEL R5, RZ, 0x1, !P0 ;  /* 0x00000001ff057807 */ /* 0x000fe40004000000 */
[----:B--2---:R-:W-:-:S05]  /*19080*/  IADD3 R2, P1, PT, R17, UR4, RZ ;  /* 0x0000000411027c10 */ /* 0x004fca000ff3e0ff */
[----:B------:R-:W-:-:S05]  /*19090*/  IMAD.X R3, RZ, RZ, UR5, P1 ;  /* 0x00000005ff037e24 */ /* 0x000fca00088e06ff */
[----:B------:R-:W-:Y:S01]  /*190a0*/  STG.E.U8 desc[UR36][R2.64], R5 ;  /* 0x0000000502007986 */ /* 0x000fe2000c101124 */
[----:B------:R-:W-:Y:S05]  /*190b0*/  EXIT ;  /* 0x000000000000794d */ /* 0x000fea0003800000 */
.L_x_1923:
[----:B------:R-:W-:Y:S04]  /*190c0*/  STG.E.U8 desc[UR36][R2.64], R25 ;  /* 0x0000001902007986 */ /* 0x000fe8000c101124 */
[----:B------:R-:W-:Y:S04]  /*190d0*/  STG.E.U8 desc[UR36][R2.64+0x1], R22 ;  /* 0x0000011602007986 */ /* 0x000fe8000c101124 */
[----:B------:R-:W-:Y:S04]  /*190e0*/  STG.E.U8 desc[UR36][R2.64+0x2], R19 ;  /* 0x0000021302007986 */ /* 0x000fe8000c101124 */
[----:B------:R-:W-:Y:S01]  /*190f0*/  STG.E.U8 desc[UR36][R2.64+0x3], R16 ;  /* 0x0000031002007986 */ /* 0x000fe2000c101124 */
[----:B------:R-:W-:Y:S05]  /*19100*/  EXIT ;  /* 0x000000000000794d */ /* 0x000fea0003800000 */
.L_x_1890:
        /* <DEDUP_REMOVED lines=57> */
.L_x_1929:
        /* <DEDUP_REMOVED lines=19> */
.L_x_1930:
        /* <DEDUP_REMOVED lines=25> */
.L_x_1931:
        /* <DEDUP_REMOVED lines=25> */
.L_x_1932:
        /* <DEDUP_REMOVED lines=25> */
.L_x_1933:
[----:B------:R-:W0:Y:S01]  /*19a80*/  LDCU.64 UR4, c[0x0][0x758] ;  /* 0x0000eb00ff0477ac */ /* 0x000e220008000a00 */
[----:B------:R-:W-:-:S04]  /*19a90*/  LOP3.LUT P1, RZ, R16, 0xff, RZ, 0xc0, !PT ;  /* 0x000000ff10ff7812 */ /* 0x000fc8000782c0ff */
[----:B------:R-:W-:Y:S02]  /*19aa0*/  SEL R5, RZ, 0x1, !P1 ;  /* 0x00000001ff057807 */ /* 0x000fe40004800000 */
[----:B0-----:R-:W-:-:S04]  /*19ab0*/  IADD3 R2, P0, PT, R17, UR4, RZ ;  /* 0x0000000411027c10 */ /* 0x001fc8000ff1e0ff */
[----:B------:R-:W-:-:S05]  /*19ac0*/  IADD3.X R3, PT, PT, RZ, UR5, RZ, P0, !PT ;  /* 0x00000005ff037c10 */ /* 0x000fca00087fe4ff */
[----:B------:R-:W-:Y:S01]  /*19ad0*/  STG.E.U8 desc[UR36][R2.64], R5 ;  /* 0x0000000502007986 */ /* 0x000fe2000c101124 */
[----:B------:R-:W-:Y:S05]  /*19ae0*/  EXIT ;  /* 0x000000000000794d */ /* 0x000fea0003800000 */
.L_x_1928:
        /* <DEDUP_REMOVED lines=17> */
.L_x_1934:
[----:B------:R-:W-:Y:S05]  /*19c00*/  BRA.U !UP1, `(.L_x_1935) ;  /* 0x0000000509947547 */ /* 0x000fea000b800000 */
[----:B------:R-:W0:Y:S02]  /*19c10*/  LDCU UR4, c[0x0][0x78c] ;  /* 0x0000f180ff0477ac */ /* 0x000e240008000800 */
[----:B0-----:R-:W-:-:S09]  /*19c20*/  UISETP.NE.AND UP0, UPT, UR4, 0x1, UPT ;  /* 0x000000010400788c */ /* 0x001fd2000bf05270 */
        /* <DEDUP_REMOVED lines=17> */
.L_x_1936:
        /* <DEDUP_REMOVED lines=25> */
.L_x_1937:
        /* <DEDUP_REMOVED lines=25> */
.L_x_1938:
        /* <DEDUP_REMOVED lines=25> */
.L_x_1939:
[----:B------:R-:W0:Y:S01]  /*1a1f0*/  LDCU.64 UR4, c[0x0][0x758] ;  /* 0x0000eb00ff0477ac */ /* 0x000e220008000a00 */
[----:B------:R-:W-:-:S04]  /*1a200*/  LOP3.LUT P0, RZ, R16, 0xff, RZ, 0xc0, !PT ;  /* 0x000000ff10ff7812 */ /* 0x000fc8000780c0ff */
[----:B------:R-:W-:Y:S02]  /*1a210*/  SEL R5, RZ, 0x1, !P0 ;  /* 0x00000001ff057807 */ /* 0x000fe40004000000 */
[----:B0-----:R-:W-:-:S05]  /*1a220*/  IADD3 R2, P1, PT, R17, UR4, RZ ;  /* 0x0000000411027c10 */ /* 0x001fca000ff3e0ff */
[----:B------:R-:W-:-:S05]  /*1a230*/  IMAD.X R3, RZ, RZ, UR5, P1 ;  /* 0x00000005ff037e24 */ /* 0x000fca00088e06ff */
[----:B------:R-:W-:Y:S01]  /*1a240*/  STG.E.U8 desc[UR36][R2.64], R5 ;  /* 0x0000000502007986 */ /* 0x000fe2000c101124 */
[----:B------:R-:W-:Y:S05]  /*1a250*/  EXIT ;  /* 0x000000000000794d */ /* 0x000fea0003800000 */
.L_x_1935:
[----:B------:R-:W-:Y:S04]  /*1a260*/  STG.E.U8 desc[UR36][R2.64], R25 ;  /* 0x0000001902007986 */ /* 0x000fe8000c101124 */
[----:B------:R-:W-:Y:S04]  /*1a270*/  STG.E.U8 desc[UR36][R2.64+0x1], R22 ;  /* 0x0000011602007986 */ /* 0x000fe8000c101124 */
[----:B------:R-:W-:Y:S04]  /*1a280*/  STG.E.U8 desc[UR36][R2.64+0x2], R19 ;  /* 0x0000021302007986 */ /* 0x000fe8000c101124 */
[----:B------:R-:W-:Y:S01]  /*1a290*/  STG.E.U8 desc[UR36][R2.64+0x3], R16 ;  /* 0x0000031002007986 */ /* 0x000fe2000c101124 */
[----:B------:R-:W-:Y:S05]  /*1a2a0*/  EXIT ;  /* 0x000000000000794d */ /* 0x000fea0003800000 */
.L_x_1940:
        /* <DEDUP_REMOVED lines=13> */
.L_x_7763:


//--------------------- .text._ZN2at6native13reduce_kernelILi512ELi1ENS0_8ReduceOpIdNS0_14func_wrapper_tIbZZZNS0_14or_kernel_cudaERNS_14TensorIteratorEENKUlvE_clEvENKUlvE4_clEvEUlbdE_EEjbLi4ELi4EEEEEvT1_ --------------------------
	.section	.text._ZN2at6native13reduce_kernelILi512ELi1ENS0_8ReduceOpIdNS0_14func_wrapper_tIbZZZNS0_14or_kernel_cudaERNS_14TensorIteratorEENKUlvE_clEvENKUlvE4_clEvEUlbdE_EEjbLi4ELi4EEEEEvT1_,"ax",@progbits
	.align	128
        .global         _ZN2at6native13reduce_kernelILi512ELi1ENS0_8ReduceOpIdNS0_14func_wrapper_tIbZZZNS0_14or_kernel_cudaERNS_14TensorIteratorEENKUlvE_clEvENKUlvE4_clEvEUlbdE_EEjbLi4ELi4EEEEEvT1_
        .type           _ZN2at6native13reduce_kernelILi512ELi1ENS0_8ReduceOpIdNS0_14func_wrapper_tIbZZZNS0_14or_kernel_cudaERNS_14TensorIteratorEENKUlvE_clEvENKUlvE4_clEvEUlbdE_EEjbLi4ELi4EEEEEvT1_,@function
        .size           _ZN2at6native13reduce_kernelILi512ELi1ENS0_8ReduceOpIdNS0_14func_wrapper_tIbZZZNS0_14or_kernel_cudaERNS_14TensorIteratorEENKUlvE_clEvENKUlvE4_clEvEUlbdE_EEjbLi4ELi4EEEEEvT1_,(.L_x_7764 - _ZN2at6native13reduce_kernelILi512ELi1ENS0_8ReduceOpIdNS0_14func_wrapper_tIbZZZNS0_14or_kernel_cudaERNS_14TensorIteratorEENKUlvE_clEvENKUlvE4_clEvEUlbdE_EEjbLi4ELi4EEEEEvT1_)
        .other          _ZN2at6native13reduce_kernelILi512ELi1ENS0_8ReduceOpIdNS0_14func_wrapper_tIbZZZNS0_14or_kernel_cudaERNS_14TensorIteratorEENKUlvE_clEvENKUlvE4_clEvEUlbdE_EEjbLi4ELi4EEEEEvT1_,@"STO_CUDA_ENTRY STV_DEFAULT"
_ZN2at6native13reduce_kernelILi512ELi1ENS0_8ReduceOpIdNS0_14func_wrapper_tIbZZZNS0_14or_kernel_cudaERNS_14TensorIteratorEENKUlvE_clEvENKUlvE4_clEvEUlbdE_EEjbLi4ELi4EEEEEvT1_:
.text._ZN2at6native13reduce_kernelILi512ELi1ENS0_8ReduceOpIdNS0_14func_wrapper_tIbZZZNS0_14or_kernel_cudaERNS_14TensorIteratorEENKUlvE_clEvENKUlvE4_clEvEUlbdE_EEjbLi4ELi4EEEEEvT1_:
        /* <DEDUP_REMOVED lines=295> */
.L_x_1941:
        /* <DEDUP_REMOVED lines=38> */
[----:B------:R-:W2:Y:S01]  /*14d0*/  LDG.E.64 R6, desc[UR36][R6.64] ;  /* 0x0000002406067981 */ /* 0x000ea2000c1e1b00 */
[----:B------:R-:W-:Y:S01]  /*14e0*/  PRMT R5, R4, 0x9910, RZ ;  /* 0x0000991004057816 */ /* 0x000fe200000000ff */
[----:B--2---:R-:W0:Y:S03]  /*14f0*/  DSETP.NEU.AND P0, PT, R6, RZ, PT ;  /* 0x000000ff0600722a */ /* 0x004e260003f0d000 */
[----:B0-----:R-:W-:-:S04]  /*1500*/  ISETP.NE.OR P0, PT, R5, RZ, P0 ;  /* 0x000000ff0500720c */ /* 0x001fc80000705670 */
[----:B------:R-:W-:-:S09]  /*1510*/  SEL R5, RZ, 0x1, !P0 ;  /* 0x00000001ff057807 */ /* 0x000fd20004000000 */
.L_x_1948:
[----:B------:R-:W-:Y:S05]  /*1520*/  BSYNC.RECONVERGENT B2 ;  /* 0x0000000000027941 */ /* 0x000fea0003800200 */
.L_x_1947:
[----:B------:R-:W-:Y:S02]  /*1530*/  IADD3 R2, P0, PT, R2, 0x20, RZ ;  /* 0x0000002002027810 */ /* 0x000fe40007f1e0ff */
[----:B------:R-:W-:-:S03]  /*1540*/  IADD3 R14, PT, PT, R9, -0x4, R24 ;  /* 0xfffffffc090e7810 */ /* 0x000fc60007ffe018 */
[----:B------:R-:W-:-:S08]  /*1550*/  IMAD.X R3, RZ, RZ, R3, P0 ;  /* 0x000000ffff037224 */ /* 0x000fd000000e0603 */
.L_x_1946:
[----:B------:R-:W-:Y:S05]  /*1560*/  BSYNC.RECONVERGENT B1 ;  /* 0x0000000000017941 */ /* 0x000fea0003800200 */
.L_x_1945:
        /* <DEDUP_REMOVED lines=12> */
.L_x_1952:
[C---:B0-----:R-:W-:Y:S01]  /*1630*/  IMAD.WIDE.U32 R4, R23.reuse, 0x20, R2 ;  /* 0x0000002017047825 */ /* 0x041fe200078e0002 */
[----:B------:R-:W0:Y:S05]  /*1640*/  LDCU UR4, c[0x0][0x390] ;  /* 0x00007200ff0477ac */ /* 0x000e2a0008000800 */
[----:B------:R-:W2:Y:S01]  /*1650*/  LDG.E.ENL2.256 R8, R4, desc[UR36][R4.64] ;  /* 0xfe0000240404797e */ /* 0x000ea20008121908 */
[----:B0-----:R-:W-:Y:S01]  /*1660*/  IADD3 R23, PT, PT, R23, UR4, RZ ;  /* 0x0000000417177c10 */ /* 0x001fe2000fffe0ff */
[----:B--2---:R0:W1:Y:S03]  /*1670*/  DSETP.NEU.OR P2, PT, R6, RZ, P2 ;  /* 0x000000ff0600722a */ /* 0x004066000174d400 */
[----:B0-----:R-:W-:-:S04]  /*1680*/  LEA R7, R23, 0x3, 0x2 ;  /* 0x0000000317077811 */ /* 0x001fc800078e10ff */
[----:B------:R-:W-:-:S15]  /*1690*/  ISETP.GE.U32.AND P4, PT, R7, R14, PT ;  /* 0x0000000e0700720c */ /* 0x000fde0003f86070 */
[----:B------:R-:W-:-:S15]  /*16a0*/  NOP ;  /* 0x0000000000007918 */ /* 0x000fde0000000000 */
[----:B------:R-:W-:-:S15]  /*16b0*/  NOP ;  /* 0x0000000000007918 */ /* 0x000fde0000000000 */
[----:B------:R-:W-:-:S12]  /*16c0*/  NOP ;  /* 0x0000000000007918 */ /* 0x000fd80000000000 */
[----:B------:R0:W2:-:S15]  /*16d0*/  DSETP.NEU.OR P3, PT, R4, RZ, P3 ;  /* 0x000000ff0400722a */ /* 0x00009e0001f6d400 */
[----:B------:R-:W-:-:S15]  /*16e0*/  NOP ;  /* 0x0000000000007918 */ /* 0x000fde0000000000 */
[----:B------:R-:W-:-:S15]  /*16f0*/  NOP ;  /* 0x0000000000007918 */ /* 0x000fde0000000000 */
[----:B------:R-:W-:-:S15]  /*1700*/  NOP ;  /* 0x0000000000007918 */ /* 0x000fde0000000000 */
[----:B------:R-:W-:-:S04]  /*1710*/  NOP ;  /* 0x0000000000007918 */ /* 0x000fc80000000000 */
[----:B------:R0:W3:-:S15]  /*1720*/  DSETP.NEU.OR P1, PT, R8, RZ, P1 ;  /* 0x000000ff0800722a */ /* 0x0000de0000f2d400 */
[----:B------:R-:W-:-:S15]  /*1730*/  NOP ;  /* 0x0000000000007918 */ /* 0x000fde0000000000 */
[----:B------:R-:W-:-:S15]  /*1740*/  NOP ;  /* 0x0000000000007918 */ /* 0x000fde0000000000 */
[----:B------:R-:W-:-:S15]  /*1750*/  NOP ;  /* 0x0000000000007918 */ /* 0x000fde0000000000 */
[----:B------:R-:W-:-:S04]  /*1760*/  NOP ;  /* 0x0000000000007918 */ /* 0x000fc80000000000 */
[----:B------:R0:W4:Y:S02]  /*1770*/  DSETP.NEU.OR P0, PT, R10, RZ, P0 ;  /* 0x000000ff0a00722a */ /* 0x000124000070d400 */
[----:B-1234-:R-:W-:Y:S05]  /*1780*/  @!P4 BRA `(.L_x_1952) ;  /* 0xfffffffc00a8c947 */ /* 0x01efea000383ffff */
[----:B------:R-:W-:Y:S05]  /*1790*/  BSYNC.RECONVERGENT B2 ;  /* 0x0000000000027941 */ /* 0x000fea0003800200 */
.L_x_1951:
[----:B0-----:R-:W-:Y:S02]  /*17a0*/  SEL R5, RZ, 0x1, !P3 ;  /* 0x00000001ff057807 */ /* 0x001fe40005800000 */
[----:B------:R-:W-:Y:S02]  /*17b0*/  SEL R7, RZ, 0x1, !P2 ;  /* 0x00000001ff077807 */ /* 0x000fe40005000000 */
[----:B------:R-:W-:Y:S02]  /*17c0*/  SEL R6, RZ, 0x1, !P1 ;  /* 0x00000001ff067807 */ /* 0x000fe40004800000 */
[----:B------:R-:W-:-:S07]  /*17d0*/  SEL R4, RZ, 0x1, !P0 ;  /* 0x00000001ff047807 */ /* 0x000fce0004000000 */
.L_x_1950:
[----:B------:R-:W-:Y:S05]  /*17e0*/  BSYNC.RECONVERGENT B1 ;  /* 0x0000000000017941 */ /* 0x000fea0003800200 */
.L_x_1949:
        /* <DEDUP_REMOVED lines=12> */
[----:B------:R-:W2:Y:S01]  /*18b0*/  LDG.E.64 R2, desc[UR36][R2.64] ;  /* 0x0000002402027981 */ /* 0x000ea2000c1e1b00 */
[----:B------:R-:W-:-:S13]  /*18c0*/  LOP3.LUT P0, RZ, R5, 0xff, RZ, 0xc0, !PT ;  /* 0x000000ff05ff7812 */ /* 0x000fda000780c0ff */
[----:B--2---:R-:W0:Y:S02]  /*18d0*/  DSETP.NEU.OR P0, PT, R2, RZ, P0 ;  /* 0x000000ff0200722a */ /* 0x004e24000070d400 */
[----:B0-----:R-:W-:-:S07]  /*18e0*/  SEL R5, RZ, 0x1, !P0 ;  /* 0x00000001ff057807 */ /* 0x001fce0004000000 */
.L_x_1954:
[----:B------:R-:W-:Y:S05]  /*18f0*/  BSYNC.RECONVERGENT B1 ;  /* 0x0000000000017941 */ /* 0x000fea0003800200 */
.L_x_1953:
[----:B------:R-:W-:-:S04]  /*1900*/  LOP3.LUT R7, R6, R5, R7, 0xfe, !PT ;  /* 0x0000000506077212 */ /* 0x000fc800078efe07 */
[----:B------:R-:W-:-:S04]  /*1910*/  LOP3.LUT P0, RZ, R7, 0xff, R4, 0xc8, !PT ;  /* 0x000000ff07ff7812 */ /* 0x000fc8000780c804 */
[----:B------:R-:W-:Y:S01]  /*1920*/  SEL R17, RZ, 0x1, !P0 ;  /* 0x00000001ff117807 */ /* 0x000fe20004000000 */
[----:B------:R-:W-:Y:S08]  /*1930*/  BRA `(.L_x_1943) ;  /* 0x0000009c00307947 */ /* 0x000ff00003800000 */
.L_x_1944:
        /* <DEDUP_REMOVED lines=10> */
[----:B------:R-:W-:Y:S02]  /*19e0*/  IMAD.U32 R7, RZ, RZ, UR4 ;  /* 0x00000004ff077e24 */ /* 0x000fe4000f8e00ff */
[----:B------:R-:W-:Y:S02]  /*19f0*/  IMAD.U32 R4, RZ, RZ, UR4 ;  /* 0x00000004ff047e24 */ /* 0x000fe4000f8e00ff */
[----:B0-----:R-:W-:-:S05]  /*1a00*/  IMAD R5, R0, 0x3, R23 ;  /* 0x0000000300057824 */ /* 0x001fca00078e0217 */
[----:B------:R-:W-:Y:S02]  /*1a10*/  ISETP.GE.U32.AND P0, PT, R5, R24, PT ;  /* 0x000000180500720c */ /* 0x000fe40003f06070 */
[----:B------:R-:W-:-:S11]  /*1a20*/  MOV R5, UR4 ;  /* 0x0000000400057c02 */ /* 0x000fd60008000f00 */
[----:B------:R-:W-:Y:S05]  /*1a30*/  @P0 BRA `(.L_x_1957) ;  /* 0x00000004000c0947 */ /* 0x000fea0003800000 */
[----:B------:R-:W-:Y:S01]  /*1a40*/  PRMT R4, R6, 0x9910, RZ ;  /* 0x0000991006047816 */ /* 0x000fe200000000ff */
[----:B------:R-:W-:Y:S03]  /*1a50*/  BSSY.RECONVERGENT B2, `(.L_x_1958) ;  /* 0x000003b000027945 */ /* 0x000fe60003800200 */
[----:B------:R-:W-:-:S04]  /*1a60*/  ISETP.NE.AND P0, PT, R4, RZ, PT ;  /* 0x000000ff0400720c */ /* 0x000fc80003f05270 */
[----:B------:R-:W-:Y:S02]  /*1a70*/  PLOP3.LUT P1, PT, P0, PT, PT, 0x80, 0x8 ;  /* 0x000000000008781c */ /* 0x000fe4000072f070 */
[----:B------:R-:W-:Y:S02]  /*1a80*/  PLOP3.LUT P2, PT, P0, PT, PT, 0x80, 0x8 ;  /* 0x000000000008781c */ /* 0x000fe4000074f070 */
[----:B------:R-:W-:-:S13]  /*1a90*/  PLOP3.LUT P3, PT, P0, PT, PT, 0x80, 0x8 ;  /* 0x000000000008781c */ /* 0x000fda000076f070 */
.L_x_1959:
[C---:B------:R-:W-:Y:S01]  /*1aa0*/  IMAD.WIDE.U32 R4, R23.reuse, 0x8, R2 ;  /* 0x0000000817047825 */ /* 0x040fe200078e0002 */
[----:B0-----:R-:W-:-:S05]  /*1ab0*/  IADD3 R7, PT, PT, R23, R0, RZ ;  /* 0x0000000017077210 */ /* 0x001fca0007ffe0ff */
[----:B------:R-:W2:Y:S01]  /*1ac0*/  LDG.E.64 R4, desc[UR36][R4.64] ;  /* 0x0000002404047981 */ /* 0x000ea2000c1e1b00 */
[C---:B------:R-:W-:Y:S02]  /*1ad0*/  IMAD.IADD R9, R7.reuse, 0x1, R0 ;  /* 0x0000000107097824 */ /* 0x040fe400078e0200 */
[----:B------:R-:W-:-:S03]  /*1ae0*/  IMAD.WIDE.U32 R6, R7, 0x8, R2 ;  /* 0x0000000807067825 */ /* 0x000fc600078e0002 */
[C---:B------:R-:W-:Y:S01]  /*1af0*/  IADD3 R23, PT, PT, R9.reuse, R0, RZ ;  /* 0x0000000009177210 */ /* 0x040fe20007ffe0ff */
[--C-:B------:R-:W-:Y:S02]  /*1b00*/  IMAD.WIDE.U32 R8, R9, 0x8, R2.reuse ;  /* 0x0000000809087825 */ /* 0x100fe400078e0002 */
[----:B------:R-:W3:Y:S02]  /*1b10*/  LDG.E.64 R6, desc[UR36][R6.64] ;  /* 0x0000002406067981 */ /* 0x000ee4000c1e1b00 */
[C---:B------:R-:W-:Y:S02]  /*1b20*/  IMAD.WIDE.U32 R10, R23.reuse, 0x8, R2 ;  /* 0x00000008170a7825 */ /* 0x040fe400078e0002 */
[----:B------:R-:W4:Y:S04]  /*1b30*/  LDG.E.64 R8, desc[UR36][R8.64] ;  /* 0x0000002408087981 */ /* 0x000f28000c1e1b00 */
[----:B------:R-:W5:Y:S01]  /*1b40*/  LDG.E.64 R10, desc[UR36][R10.64] ;  /* 0x000000240a0a7981 */ /* 0x000f62000c1e1b00 */
[----:B------:R-:W-:Y:S01]  /*1b50*/  IMAD.IADD R23, R23, 0x1, R0 ;  /* 0x0000000117177824 */ /* 0x000fe200078e0200 */
[----:B------:R-:W-:Y:S01]  /*1b60*/  LOP3.LUT R12, R12, 0xfffffffd, RZ, 0xc0, !PT ;  /* 0xfffffffd0c0c7812 */ /* 0x000fe200078ec0ff */
[----:B--2---:R-:W-:-:S15]  /*1b70*/  DSETP.NEU.OR P3, PT, R4, RZ, P3 ;  /* 0x000000ff0400722a */ /* 0x004fde0001f6d400 */
[----:B------:R-:W-:-:S15]  /*1b80*/  NOP ;  /* 0x0000000000007918 */ /* 0x000fde0000000000 */
[----:B------:R-:W-:-:S15]  /*1b90*/  NOP ;  /* 0x0000000000007918 */ /* 0x000fde0000000000 */
[----:B------:R-:W-:-:S15]  /*1ba0*/  NOP ;  /* 0x0000000000007918 */ /* 0x000fde0000000000 */
[----:B------:R-:W-:-:S04]  /*1bb0*/  NOP ;  /* 0x0000000000007918 */ /* 0x000fc80000000000 */
[----:B------:R0:W1:Y:S02]  /*1bc0*/  DSETP.NEU.AND P4, PT, R4, RZ, PT ;  /* 0x000000ff0400722a */ /* 0x0000640003f8d000 */
[----:B0-----:R-:W-:Y:S01]  /*1bd0*/  IMAD R5, R0, 0x3, R23 ;  /* 0x0000000300057824 */ /* 0x001fe200078e0217 */
[----:B-1----:R-:W-:-:S04]  /*1be0*/  @P4 LOP3.LUT R12, R12, 0x2, RZ, 0xfc, !PT ;  /* 0x000000020c0c4812 */ /* 0x002fc800078efcff */
[----:B------:R-:W-:Y:S02]  /*1bf0*/  ISETP.GE.U32.AND P6, PT, R5, R24, PT ;  /* 0x000000180500720c */ /* 0x000fe40003fc6070 */
[----:B------:R-:W-:-:S15]  /*1c00*/  LOP3.LUT R12, R12, 0xfffffffe, RZ, 0xc0, !PT ;  /* 0xfffffffe0c0c7812 */ /* 0x000fde00078ec0ff */
[----:B------:R-:W-:-:S15]  /*1c10*/  NOP ;  /* 0x0000000000007918 */ /* 0x000fde0000000000 */
[----:B------:R-:W-:-:S15]  /*1c20*/  NOP ;  /* 0x0000000000007918 */ /* 0x000fde0000000000 */
[----:B------:R-:W-:-:S10]  /*1c30*/  NOP ;  /* 0x0000000000007918 */ /* 0x000fd40000000000 */
[----:B---3--:R-:W0:Y:S02]  /*1c40*/  DSETP.NEU.AND P5, PT, R6, RZ, PT ;  /* 0x000000ff0600722a */ /* 0x008e240003fad000 */
[----:B0-----:R-:W-:-:S15]  /*1c50*/  @P5 LOP3.LUT R12, R12, 0x1, RZ, 0xfc, !PT ;  /* 0x000000010c0c5812 */ /* 0x001fde00078efcff */
[----:B------:R-:W-:-:S15]  /*1c60*/  NOP ;  /* 0x0000000000007918 */ /* 0x000fde0000000000 */
[----:B------:R-:W-:-:S15]  /*1c70*/  NOP ;  /* 0x0000000000007918 */ /* 0x000fde0000000000 */
[----:B------:R-:W-:-:S15]  /*1c80*/  NOP ;  /* 0x0000000000007918 */ /* 0x000fde0000000000 */
[----:B------:R-:W-:-:S02]  /*1c90*/  NOP ;  /* 0x0000000000007918 */ /* 0x000fc40000000000 */
[----:B------:R0:W1:-:S15]  /*1ca0*/  DSETP.NEU.OR P2, PT, R6, RZ, P2 ;  /* 0x000000ff0600722a */ /* 0x00005e000174d400 */
[----:B------:R-:W-:-:S15]  /*1cb0*/  NOP ;  /* 0x0000000000007918 */ /* 0x000fde0000000000 */
[----:B------:R-:W-:-:S15]  /*1cc0*/  NOP ;  /* 0x0000000000007918 */ /* 0x000fde0000000000 */
[----:B------:R-:W-:-:S15]  /*1cd0*/  NOP ;  /* 0x0000000000007918 */ /* 0x000fde0000000000 */
[----:B------:R-:W-:-:S04]  /*1ce0*/  NOP ;  /* 0x0000000000007918 */ /* 0x000fc80000000000 */
[----:B----4-:R0:W2:-:S15]  /*1cf0*/  DSETP.NEU.OR P1, PT, R8, RZ, P1 ;  /* 0x000000ff0800722a */ /* 0x01009e0000f2d400 */
[----:B------:R-:W-:-:S15]  /*1d00*/  NOP ;  /* 0x0000000000007918 */ /* 0x000fde0000000000 */
[----:B------:R-:W-:-:S15]  /*1d10*/  NOP ;  /* 0x0000000000007918 */ /* 0x000fde0000000000 */
[----:B------:R-:W-:-:S15]  /*1d20*/  NOP ;  /* 0x0000000000007918 */ /* 0x000fde0000000000 */
[----:B------:R-:W-:-:S04]  /*1d30*/  NOP ;  /* 0x0000000000007918 */ /* 0x000fc80000000000 */
[----:B------:R0:W3:-:S15]  /*1d40*/  DSETP.NEU.AND P4, PT, R8, RZ, PT ;  /* 0x000000ff0800722a */ /* 0x0000de0003f8d000 */
[----:B------:R-:W-:-:S15]  /*1d50*/  NOP ;  /* 0x0000000000007918 */ /* 0x000fde0000000000 */
[----:B------:R-:W-:-:S15]  /*1d60*/  NOP ;  /* 0x0000000000007918 */ /* 0x000fde0000000000 */
[----:B------:R-:W-:-:S15]  /*1d70*/  NOP ;  /* 0x0000000000007918 */ /* 0x000fde0000000000 */
[----:B------:R-:W-:-:S04]  /*1d80*/  NOP ;  /* 0x0000000000007918 */ /* 0x000fc80000000000 */
[----:B-----5:R0:W4:-:S15]  /*1d90*/  DSETP.NEU.OR P0, PT, R10, RZ, P0 ;  /* 0x000000ff0a00722a */ /* 0x02011e000070d400 */
[----:B------:R-:W-:-:S15]  /*1da0*/  NOP ;  /* 0x0000000000007918 */ /* 0x000fde0000000000 */
[----:B------:R-:W-:-:S15]  /*1db0*/  NOP ;  /* 0x0000000000007918 */ /* 0x000fde0000000000 */
[----:B------:R-:W-:-:S15]  /*1dc0*/  NOP ;  /* 0x0000000000007918 */ /* 0x000fde0000000000 */
[----:B------:R-:W-:-:S04]  /*1dd0*/  NOP ;  /* 0x0000000000007918 */ /* 0x000fc80000000000 */
[----:B------:R0:W0:Y:S01]  /*1de0*/  DSETP.NEU.AND P5, PT, R10, RZ, PT ;  /* 0x000000ff0a00722a */ /* 0x0000220003fad000 */
[----:B-1234-:R-:W-:Y:S05]  /*1df0*/  @!P6 BRA `(.L_x_1959) ;  /* 0xfffffffc0028e947 */ /* 0x01efea000383ffff */
[----:B------:R-:W-:Y:S05]  /*1e00*/  BSYNC.RECONVERGENT B2 ;  /* 0x0000000000027941 */ /* 0x000fea0003800200 */
.L_x_1958:
[----:B------:R-:W-:Y:S02]  /*1e10*/  SEL R4, RZ, 0x1, !P3 ;  /* 0x00000001ff047807 */ /* 0x000fe40005800000 */
[C---:B------:R-:W-:Y:S02]  /*1e20*/  LOP3.LUT P3, RZ, R12.reuse, 0x2, RZ, 0xc0, !PT ;  /* 0x000000020cff7812 */ /* 0x040fe4000786c0ff */
[----:B------:R-:W-:Y:S02]  /*1e30*/  LOP3.LUT P6, RZ, R12, 0x1, RZ, 0xc0, !PT ;  /* 0x000000010cff7812 */ /* 0x000fe400078cc0ff */
[----:B------:R-:W-:Y:S02]  /*1e40*/  SEL R5, RZ, 0x1, !P2 ;  /* 0x00000001ff057807 */ /* 0x000fe40005000000 */
[----:B0-----:R-:W-:Y:S02]  /*1e50*/  SEL R7, RZ, 0x1, !P1 ;  /* 0x00000001ff077807 */ /* 0x001fe40004800000 */
[----:B------:R-:W-:-:S07]  /*1e60*/  SEL R6, RZ, 0x1, !P0 ;  /* 0x00000001ff067807 */ /* 0x000fce0004000000 */
.L_x_1957:
[----:B------:R-:W-:Y:S05]  /*1e70*/  BSYNC.RECONVERGENT B1 ;  /* 0x0000000000017941 */ /* 0x000fea0003800200 */
.L_x_1956:
[----:B------:R-:W-:Y:S01]  /*1e80*/  ISETP.GE.U32.AND P0, PT, R23, R24, PT ;  /* 0x000000181700720c */ /* 0x000fe20003f06070 */
[----:B------:R-:W-:-:S12]  /*1e90*/  BSSY.RECONVERGENT B1, `(.L_x_1960) ;  /* 0x000001a000017945 */ /* 0x000fd80003800200 */
[----:B------:R-:W-:Y:S05]  /*1ea0*/  @P0 BRA `(.L_x_1961) ;  /* 0x0000000000600947 */ /* 0x000fea0003800000 */
[----:B------:R-:W-:-:S06]  /*1eb0*/  IMAD.WIDE.U32 R8, R23, 0x8, R2 ;  /* 0x0000000817087825 */ /* 0x000fcc00078e0002 */
[----:B------:R-:W2:Y:S01]  /*1ec0*/  LDG.E.64 R8, desc[UR36][R8.64] ;  /* 0x0000002408087981 */ /* 0x000ea2000c1e1b00 */
[----:B------:R-:W-:-:S04]  /*1ed0*/  IADD3 R11, PT, PT, R23, R0, RZ ;  /* 0x00000000170b7210 */ /* 0x000fc80007ffe0ff */
[----:B------:R-:W-:Y:S01]  /*1ee0*/  ISETP.GE.U32.AND P1, PT, R11, R24, PT ;  /* 0x000000180b00720c */ /* 0x000fe20003f26070 */
[----:B--2---:R0:W1:-:S12]  /*1ef0*/  DSETP.NEU.AND P3, PT, R8, RZ, PT ;  /* 0x000000ff0800722a */ /* 0x0040580003f6d000 */
[----:B-1----:R-:W-:Y:S05]  /*1f00*/  @P1 BRA `(.L_x_1961) ;  /* 0x0000000000481947 */ /* 0x002fea0003800000 */
[----:B0-----:R-:W-:-:S06]  /*1f10*/  IMAD.WIDE.U32 R8, R11, 0x8, R2 ;  /* 0x000000080b087825 */ /* 0x001fcc00078e0002 */
[----:B------:R-:W2:Y:S01]  /*1f20*/  LDG.E.64 R8, desc[UR36][R8.64] ;  /* 0x0000002408087981 */ /* 0x000ea2000c1e1b00 */
[----:B------:R-:W-:-:S05]  /*1f30*/  IMAD.IADD R11, R11, 0x1, R0 ;  /* 0x000000010b0b7824 */ /* 0x000fca00078e0200 */
[----:B------:R-:W-:Y:S01]  /*1f40*/  ISETP.GE.U32.AND P1, PT, R11, R24, PT ;  /* 0x000000180b00720c */ /* 0x000fe20003f26070 */
[----:B--2---:R1:W2:-:S12]  /*1f50*/  DSETP.NEU.AND P6, PT, R8, RZ, PT ;  /* 0x000000ff0800722a */ /* 0x0042980003fcd000 */
[----:B--2---:R-:W-:Y:S05]  /*1f60*/  @P1 BRA `(.L_x_1961) ;  /* 0x0000000000301947 */ /* 0x004fea0003800000 */
[C---:B------:R-:W-:Y:S01]  /*1f70*/  IADD3 R13, PT, PT, R11.reuse, R0, RZ ;  /* 0x000000000b0d7210 */ /* 0x040fe20007ffe0ff */
[----:B-1----:R-:W-:-:S03]  /*1f80*/  IMAD.WIDE.U32 R8, R11, 0x8, R2 ;  /* 0x000000080b087825 */ /* 0x002fc600078e0002 */
[----:B------:R-:W-:-:S03]  /*1f90*/  ISETP.GE.U32.AND P1, PT, R13, R24, PT ;  /* 0x000000180d00720c */ /* 0x000fc60003f26070 */
[----:B------:R-:W2:Y:S10]  /*1fa0*/  LDG.E.64 R8, desc[UR36][R8.64] ;  /* 0x0000002408087981 */ /* 0x000eb4000c1e1b00 */
[----:B------:R-:W-:-:S06]  /*1fb0*/  @!P1 IMAD.WIDE.U32 R2, R13, 0x8, R2 ;  /* 0x000000080d029825 */ /* 0x000fcc00078e0002 */
[----:B------:R-:W3:Y:S01]  /*1fc0*/  @!P1 LDG.E.64 R2, desc[UR36][R2.64] ;  /* 0x0000002402029981 */ /* 0x000ee2000c1e1b00 */
[----:B--2---:R2:W4:-:S15]  /*1fd0*/  DSETP.NEU.AND P4, PT, R8, RZ, PT ;  /* 0x000000ff0800722a */ /* 0x00451e0003f8d000 */
[----:B------:R-:W-:-:S15]  /*1fe0*/  NOP ;  /* 0x0000000000007918 */ /* 0x000fde0000000000 */
[----:B------:R-:W-:-:S15]  /*1ff0*/  NOP ;  /* 0x0000000000007918 */ /* 0x000fde0000000000 */
[----:B------:R-:W-:-:S15]  /*2000*/  NOP ;  /* 0x0000000000007918 */ /* 0x000fde0000000000 */
[----:B------:R-:W-:-:S04]  /*2010*/  NOP ;  /* 0x0000000000007918 */ /* 0x000fc80000000000 */
[----:B---34-:R2:W3:Y:S02]  /*2020*/  @!P1 DSETP.NEU.AND P5, PT, R2, RZ, PT ;  /* 0x000000ff0200922a */ /* 0x0184e40003fad000 */
.L_x_1961:
[----:B------:R-:W-:Y:S05]  /*2030*/  BSYNC.RECONVERGENT B1 ;  /* 0x0000000000017941 */ /* 0x000fea0003800200 */
.L_x_1960:
[----:B------:R-:W-:Y:S04]  /*2040*/  BSSY.RECONVERGENT B1, `(.L_x_1962) ;  /* 0x0000017000017945 */ /* 0x000fe80003800200 */
[----:B------:R-:W-:Y:S05]  /*2050*/  @P0 BRA `(.L_x_1963) ;  /* 0x0000000000540947 */ /* 0x000fea0003800000 */
[----:B--2---:R-:W-:Y:S01]  /*2060*/  IMAD.IADD R3, R23, 0x1, R0 ;  /* 0x0000000117037824 */ /* 0x004fe200078e0200 */
[----:B------:R-:W-:-:S04]  /*2070*/  LOP3.LUT P0, RZ, R4, 0xff, RZ, 0xc0, !PT ;  /* 0x000000ff04ff7812 */ /* 0x000fc8000780c0ff */
[----:B------:R-:W-:Y:S02]  /*2080*/  ISETP.GE.U32.AND P1, PT, R3, R24, PT ;  /* 0x000000180300720c */ /* 0x000fe40003f26070 */
[----:B------:R-:W-:-:S04]  /*2090*/  PLOP3.LUT P0, PT, P0, P3, PT, 0xf8, 0x8f ;  /* 0x00000000008f781c */ /* 0x000fc80000707f70 */
[----:B------:R-:W-:-:S07]  /*20a0*/  SEL R4, RZ, 0x1, !P0 ;  /* 0x00000001ff047807 */ /* 0x000fce0004000000 */
[----:B------:R-:W-:Y:S05]  /*20b0*/  @P1 BRA `(.L_x_1963) ;  /* 0x00000000003c1947 */ /* 0x000fea0003800000 */
[----:B------:R-:W-:Y:S02]  /*20c0*/  IADD3 R3, PT, PT, R3, R0, RZ ;  /* 0x0000000003037210 */ /* 0x000fe40007ffe0ff */
[----:B------:R-:W-:Y:S02]  /*20d0*/  LOP3.LUT P0, RZ, R5, 0xff, RZ, 0xc0, !PT ;  /* 0x000000ff05ff7812 */ /* 0x000fe4000780c0ff */
[----:B------:R-:W-:Y:S02]  /*20e0*/  ISETP.GE.U32.AND P1, PT, R3, R24, PT ;  /* 0x000000180300720c */ /* 0x000fe40003f26070 */
[----:B------:R-:W-:-:S04]  /*20f0*/  PLOP3.LUT P0, PT, P0, P6, PT, 0xf8, 0x8f ;  /* 0x00000000008f781c */ /* 0x000fc8000070df70 */
[----:B------:R-:W-:-:S07]  /*2100*/  SEL R5, RZ, 0x1, !P0 ;  /* 0x00000001ff057807 */ /* 0x000fce0004000000 */
[----:B------:R-:W-:Y:S05]  /*2110*/  @P1 BRA `(.L_x_1963) ;  /* 0x0000000000241947 */ /* 0x000fea0003800000 */
[----:B------:R-:W-:Y:S01]  /*2120*/  IMAD.IADD R3, R3, 0x1, R0 ;  /* 0x0000000103037824 */ /* 0x000fe200078e0200 */
[----:B------:R-:W-:-:S04]  /*2130*/  LOP3.LUT P0, RZ, R7, 0xff, RZ, 0xc0, !PT ;  /* 0x000000ff07ff7812 */ /* 0x000fc8000780c0ff */
[----:B------:R-:W-:Y:S02]  /*2140*/  ISETP.GE.U32.AND P2, PT, R3, R24, PT ;  /* 0x000000180300720c */ /* 0x000fe40003f46070 */
[----:B------:R-:W-:-:S04]  /*2150*/  PLOP3.LUT P0, PT, P0, P4, PT, 0xf8, 0x8f ;  /* 0x00000000008f781c */ /* 0x000fc80000709f70 */
[----:B------:R-:W-:-:S07]  /*2160*/  SEL R7, RZ, 0x1, !P0 ;  /* 0x00000001ff077807 */ /* 0x000fce0004000000 */
[----:B------:R-:W-:-:S04]  /*2170*/  @!P2 LOP3.LUT P1, RZ, R6, 0xff, RZ, 0xc0, !PT ;  /* 0x000000ff06ffa812 */ /* 0x000fc8000782c0ff */
[----:B---3--:R-:W-:-:S04]  /*2180*/  @!P2 PLOP3.LUT P1, PT, P1, P5, PT, 0xf8, 0x8f ;  /* 0x00000000008fa81c */ /* 0x008fc80000f2bf70 */
[----:B------:R-:W-:-:S04]  /*2190*/  @!P2 SEL R0, RZ, 0x1, !P1 ;  /* 0x00000001ff00a807 */ /* 0x000fc80004800000 */
[----:B------:R-:W-:-:S07]  /*21a0*/  @!P2 PRMT R6, R0, 0x7610, R6 ;  /* 0x000076100006a816 */ /* 0x000fce0000000006 */
.L_x_1963:
[----:B------:R-:W-:Y:S05]  /*21b0*/  BSYNC.RECONVERGENT B1 ;  /* 0x0000000000017941 */ /* 0x000fea0003800200 */
.L_x_1962:
[----:B------:R-:W-:-:S04]  /*21c0*/  LOP3.LUT R5, R7, R4, R5, 0xfe, !PT ;  /* 0x0000000407057212 */ /* 0x000fc800078efe05 */
[----:B------:R-:W-:-:S04]  /*21d0*/  LOP3.LUT P0, RZ, R5, 0xff, R6, 0xc8, !PT ;  /* 0x000000ff05ff7812 */ /* 0x000fc8000780c806 */
[----:B------:R-:W-:Y:S01]  /*21e0*/  SEL R17, RZ, 0x1, !P0 ;  /* 0x00000001ff117807 */ /* 0x000fe20004000000 */
[----:B------:R-:W-:Y:S08]  /*21f0*/  BRA `(.L_x_1943) ;  /* 0x0000009400007947 */ /* 0x000ff00003800000 */
.L_x_1955:
        /* <DEDUP_REMOVED lines=18> */
.L_x_1968:
[----:B------:R-:W-:Y:S01]  /*2320*/  IADD3 R5, PT, PT, R23, R4, RZ ;  /* 0x0000000417057210 */ /* 0x000fe20007ffe0ff */
[----:B0-----:R-:W-:-:S04]  /*2330*/  IMAD R7, R0, R23, RZ ;  /* 0x0000001700077224 */ /* 0x001fc800078e02ff */
[----:B------:R-:W-:Y:S02]  /*2340*/  IMAD.IADD R11, R5, 0x1, R4 ;  /* 0x00000001050b7824 */ /* 0x000fe400078e0204 */
[----:B------:R-:W-:-:S03]  /*2350*/  IMAD.WIDE.U32 R6, R7, 0x8, R2 ;  /* 0x0000000807067825 */ /* 0x000fc600078e0002 */
[----:B------:R-:W-:Y:S01]  /*2360*/  IADD3 R23, PT, PT, R11, R4, RZ ;  /* 0x000000040b177210 */ /* 0x000fe20007ffe0ff */
[C---:B------:R-:W-:Y:S02]  /*2370*/  IMAD R9, R0.reuse, R5, RZ ;  /* 0x0000000500097224 */ /* 0x040fe400078e02ff */
[----:B------:R-:W2:Y:S01]  /*2380*/  LDG.E.64 R6, desc[UR36][R6.64] ;  /* 0x0000002406067981 */ /* 0x000ea2000c1e1b00 */
[C---:B------:R-:W-:Y:S02]  /*2390*/  IMAD R11, R0.reuse, R11, RZ ;  /* 0x0000000b000b7224 */ /* 0x040fe400078e02ff */
[----:B------:R-:W-:Y:S02]  /*23a0*/  IMAD R15, R0, R23, RZ ;  /* 0x00000017000f7224 */ /* 0x000fe400078e02ff */
[----:B------:R-:W-:-:S04]  /*23b0*/  IMAD.WIDE.U32 R8, R9, 0x8, R2 ;  /* 0x0000000809087825 */ /* 0x000fc800078e0002 */
[--C-:B------:R-:W-:Y:S02]  /*23c0*/  IMAD.WIDE.U32 R10, R11, 0x8, R2.reuse ;  /* 0x000000080b0a7825 */ /* 0x100fe400078e0002 */
[----:B------:R-:W3:Y:S02]  /*23d0*/  LDG.E.64 R8, desc[UR36][R8.64] ;  /* 0x0000002408087981 */ /* 0x000ee4000c1e1b00 */
[----:B------:R-:W-:Y:S02]  /*23e0*/  IMAD.WIDE.U32 R14, R15, 0x8, R2 ;  /* 0x000000080f0e7825 */ /* 0x000fe400078e0002 */
[----:B------:R-:W4:Y:S04]  /*23f0*/  LDG.E.64 R10, desc[UR36][R10.64] ;  /* 0x000000240a0a7981 */ /* 0x000f28000c1e1b00 */
[----:B------:R-:W5:Y:S01]  /*2400*/  LDG.E.64 R14, desc[UR36][R14.64] ;  /* 0x000000240e0e7981 */ /* 0x000f62000c1e1b00 */
[----:B------:R-:W-:-:S04]  /*2410*/  IMAD.IADD R23, R23, 0x1, R4 ;  /* 0x0000000117177824 */ /* 0x000fc800078e0204 */
[----:B------:R-:W-:Y:S01]  /*2420*/  IMAD R5, R4, 0x3, R23 ;  /* 0x0000000304057824 */ /* 0x000fe200078e0217 */
[----:B------:R-:W-:-:S04]  /*2430*/  LOP3.LUT R12, R12, 0xfffffffd, RZ, 0xc0, !PT ;  /* 0xfffffffd0c0c7812 */ /* 0x000fc800078ec0ff */
[----:B------:R-:W-:Y:S01]  /*2440*/  ISETP.GE.U32.AND P6, PT, R5, R24, PT ;  /* 0x000000180500720c */ /* 0x000fe20003fc6070 */
[----:B--2---:R-:W0:Y:S02]  /*2450*/  DSETP.NEU.AND P4, PT, R6, RZ, PT ;  /* 0x000000ff0600722a */ /* 0x004e240003f8d000 */
[----:B0-----:R-:W-:-:S04]  /*2460*/  @P4 LOP3.LUT R12, R12, 0x2, RZ, 0xfc, !PT ;  /* 0x000000020c0c4812 */ /* 0x001fc800078efcff */
[----:B------:R-:W-:-:S15]  /*2470*/  LOP3.LUT R12, R12, 0xfffffffe, RZ, 0xc0, !PT ;  /* 0xfffffffe0c0c7812 */ /* 0x000fde00078ec0ff */
[----:B------:R-:W-:-:S15]  /*2480*/  NOP ;  /* 0x0000000000007918 */ /* 0x000fde0000000000 */
[----:B------:R-:W-:-:S15]  /*2490*/  NOP ;  /* 0x0000000000007918 */ /* 0x000fde0000000000 */
[----:B------:R-:W-:-:S13]  /*24a0*/  NOP ;  /* 0x0000000000007918 */ /* 0x000fda0000000000 */
        /* <DEDUP_REMOVED lines=11> */
[----:B------:R0:W2:-:S15]  /*2560*/  DSETP.NEU.OR P2, PT, R8, RZ, P2 ;  /* 0x000000ff0800722a */ /* 0x00009e000174d400 */
[----:B------:R-:W-:-:S15]  /*2570*/  NOP ;  /* 0x0000000000007918 */ /* 0x000fde0000000000 */
[----:B------:R-:W-:-:S15]  /*2580*/  NOP ;  /* 0x0000000000007918 */ /* 0x000fde0000000000 */
[----:B------:R-:W-:-:S15]  /*2590*/  NOP ;  /* 0x0000000000007918 */ /* 0x000fde0000000000 */
[----:B------:R-:W-:-:S04]  /*25a0*/  NOP ;  /* 0x0000000000007918 */ /* 0x000fc80000000000 */
[----:B----4-:R0:W3:-:S15]  /*25b0*/  DSETP.NEU.OR P1, PT, R10, RZ, P1 ;  /* 0x000000ff0a00722a */ /* 0x0100de0000f2d400 */
[----:B------:R-:W-:-:S15]  /*25c0*/  NOP ;  /* 0x0000000000007918 */ /* 0x000fde0000000000 */
[----:B------:R-:W-:-:S15]  /*25d0*/  NOP ;  /* 0x0000000000007918 */ /* 0x000fde0000000000 */
[----:B------:R-:W-:-:S15]  /*25e0*/  NOP ;  /* 0x0000000000007918 */ /* 0x000fde0000000000 */
[----:B------:R-:W-:-:S04]  /*25f0*/  NOP ;  /* 0x0000000000007918 */ /* 0x000fc80000000000 */
[----:B------:R0:W4:-:S15]  /*2600*/  DSETP.NEU.AND P4, PT, R10, RZ, PT ;  /* 0x000000ff0a00722a */ /* 0x00011e0003f8d000 */
[----:B------:R-:W-:-:S15]  /*2610*/  NOP ;  /* 0x0000000000007918 */ /* 0x000fde0000000000 */
[----:B------:R-:W-:-:S15]  /*2620*/  NOP ;  /* 0x0000000000007918 */ /* 0x000fde0000000000 */
[----:B------:R-:W-:-:S15]  /*2630*/  NOP ;  /* 0x0000000000007918 */ /* 0x000fde0000000000 */
[----:B------:R-:W-:-:S04]  /*2640*/  NOP ;  /* 0x0000000000007918 */ /* 0x000fc80000000000 */
[----:B-----5:R0:W0:-:S15]  /*2650*/  DSETP.NEU.OR P0, PT, R14, RZ, P0 ;  /* 0x000000ff0e00722a */ /* 0x02001e000070d400 */
[----:B------:R-:W-:-:S15]  /*2660*/  NOP ;  /* 0x0000000000007918 */ /* 0x000fde0000000000 */
[----:B------:R-:W-:-:S15]  /*2670*/  NOP ;  /* 0x0000000000007918 */ /* 0x000fde0000000000 */
[----:B------:R-:W-:-:S15]  /*2680*/  NOP ;  /* 0x0000000000007918 */ /* 0x000fde0000000000 */
[----:B------:R-:W-:-:S04]  /*2690*/  NOP ;  /* 0x0000000000007918 */ /* 0x000fc80000000000 */
[----:B------:R0:W0:Y:S01]  /*26a0*/  DSETP.NEU.AND P5, PT, R14, RZ, PT ;  /* 0x000000ff0e00722a */ /* 0x0000220003fad000 */
[----:B-1234-:R-:W-:Y:S05]  /*26b0*/  @!P6 BRA `(.L_x_1968) ;  /* 0xfffffffc0018e947 */ /* 0x01efea000383ffff */
[----:B------:R-:W-:Y:S05]  /*26c0*/  BSYNC.RECONVERGENT B2 ;  /* 0x0000000000027941 */ /* 0x000fea0003800200 */
.L_x_1967:
[----:B------:R-:W-:Y:S02]  /*26d0*/  SEL R5, RZ, 0x1, !P3 ;  /* 0x00000001ff057807 */ /* 0x000fe40005800000 */
[C---:B------:R-:W-:Y:S02]  /*26e0*/  LOP3.LUT P3, RZ, R12.reuse, 0x2, RZ, 0xc0, !PT ;  /* 0x000000020cff7812 */ /* 0x040fe4000786c0ff */
[----:B------:R-:W-:Y:S02]  /*26f0*/  LOP3.LUT P6, RZ, R12, 0x1, RZ, 0xc0, !PT ;  /* 0x000000010cff7812 */ /* 0x000fe400078cc0ff */
[----:B0-----:R-:W-:Y:S02]  /*2700*/  SEL R6, RZ, 0x1, !P2 ;  /* 0x00000001ff067807 */ /* 0x001fe40005000000 */
[----:B------:R-:W-:Y:S02]  /*2710*/  SEL R8, RZ, 0x1, !P1 ;  /* 0x00000001ff087807 */ /* 0x000fe40004800000 */
[----:B------:R-:W-:-:S07]  /*2720*/  SEL R7, RZ, 0x1, !P0 ;  /* 0x00000001ff077807 */ /* 0x000fce0004000000 */
.L_x_1966:
[----:B------:R-:W-:Y:S05]  /*2730*/  BSYNC.RECONVERGENT B1 ;  /* 0x0000000000017941 */ /* 0x000fea0003800200 */
.L_x_1965:
[----:B------:R-:W-:Y:S01]  /*2740*/  ISETP.GE.U32.AND P0, PT, R23, R24, PT ;  /* 0x000000181700720c */ /* 0x000fe20003f06070 */
[----:B------:R-:W-:-:S12]  /*2750*/  BSSY.RECONVERGENT B1, `(.L_x_1969) ;  /* 0x000001e000017945 */ /* 0x000fd80003800200 */
[----:B------:R-:W-:Y:S05]  /*2760*/  @P0 BRA `(.L_x_1970) ;  /* 0x0000000000700947 */ /* 0x000fea0003800000 */
[----:B------:R-:W-:-:S04]  /*2770*/  IMAD R11, R0, R23, RZ ;  /* 0x00000017000b7224 */ /* 0x000fc800078e02ff */
[----:B------:R-:W-:-:S06]  /*2780*/  IMAD.WIDE.U32 R10, R11, 0x8, R2 ;  /* 0x000000080b0a7825 */ /* 0x000fcc00078e0002 */
[----:B------:R-:W2:Y:S01]  /*2790*/  LDG.E.64 R10, desc[UR36][R10.64] ;  /* 0x000000240a0a7981 */ /* 0x000ea2000c1e1b00 */
[----:B------:R-:W-:-:S04]  /*27a0*/  IADD3 R9, PT, PT, R23, R4, RZ ;  /* 0x0000000417097210 */ /* 0x000fc80007ffe0ff */
[----:B------:R-:W-:Y:S01]  /*27b0*/  ISETP.GE.U32.AND P1, PT, R9, R24, PT ;  /* 0x000000180900720c */ /* 0x000fe20003f26070 */
[----:B--2---:R0:W1:-:S12]  /*27c0*/  DSETP.NEU.AND P3, PT, R10, RZ, PT ;  /* 0x000000ff0a00722a */ /* 0x0040580003f6d000 */
[----:B-1----:R-:W-:Y:S05]  /*27d0*/  @P1 BRA `(.L_x_1970) ;  /* 0x0000000000541947 */ /* 0x002fea0003800000 */
[----:B0-----:R-:W-:-:S04]  /*27e0*/  IMAD R11, R0, R9, RZ ;  /* 0x00000009000b7224 */ /* 0x001fc800078e02ff */
[----:B------:R-:W-:-:S06]  /*27f0*/  IMAD.WIDE.U32 R10, R11, 0x8, R2 ;  /* 0x000000080b0a7825 */ /* 0x000fcc00078e0002 */
[----:B------:R-:W2:Y:S01]  /*2800*/  LDG.E.64 R10, desc[UR36][R10.64] ;  /* 0x000000240a0a7981 */ /* 0x000ea2000c1e1b00 */
[----:B------:R-:W-:-:S05]  /*2810*/  IMAD.IADD R9, R9, 0x1, R4 ;  /* 0x0000000109097824 */ /* 0x000fca00078e0204 */
[----:B------:R-:W-:Y:S01]  /*2820*/  ISETP.GE.U32.AND P1, PT, R9, R24, PT ;  /* 0x000000180900720c */ /* 0x000fe20003f26070 */
[----:B--2---:R1:W2:-:S12]  /*2830*/  DSETP.NEU.AND P6, PT, R10, RZ, PT ;  /* 0x000000ff0a00722a */ /* 0x0042980003fcd000 */
[----:B--2---:R-:W-:Y:S05]  /*2840*/  @P1 BRA `(.L_x_1970) ;  /* 0x0000000000381947 */ /* 0x004fea0003800000 */
[----:B------:R-:W-:Y:S01]  /*2850*/  IADD3 R13, PT, PT, R9, R4, RZ ;  /* 0x00000004090d7210 */ /* 0x000fe20007ffe0ff */
[----:B-1----:R-:W-:-:S03]  /*2860*/  IMAD R11, R0, R9, RZ ;  /* 0x00000009000b7224 */ /* 0x002fc600078e02ff */
[----:B------:R-:W-:Y:S01]  /*2870*/  ISETP.GE.U32.AND P1, PT, R13, R24, PT ;  /* 0x000000180d00720c */ /* 0x000fe20003f26070 */
[----:B------:R-:W-:-:S06]  /*2880*/  IMAD.WIDE.U32 R10, R11, 0x8, R2 ;  /* 0x000000080b0a7825 */ /* 0x000fcc00078e0002 */
[----:B------:R-:W2:Y:S06]  /*2890*/  LDG.E.64 R10, desc[UR36][R10.64] ;  /* 0x000000240a0a7981 */ /* 0x000eac000c1e1b00 */
[----:B------:R-:W-:-:S04]  /*28a0*/  @!P1 IMAD R9, R0, R13, RZ ;  /* 0x0000000d00099224 */ /* 0x000fc800078e02ff */
        /* <DEDUP_REMOVED lines=8> */
.L_x_1970:
[----:B------:R-:W-:Y:S05]  /*2930*/  BSYNC.RECONVERGENT B1 ;  /* 0x0000000000017941 */ /* 0x000fea0003800200 */
.L_x_1969:
        /* <DEDUP_REMOVED lines=23> */
.L_x_1972:
[----:B------:R-:W-:Y:S05]  /*2ab0*/  BSYNC.RECONVERGENT B1 ;  /* 0x0000000000017941 */ /* 0x000fea0003800200 */
.L_x_1971:
[----:B------:R-:W-:-:S04]  /*2ac0*/  LOP3.LUT R6, R8, R5, R6, 0xfe, !PT ;  /* 0x0000000508067212 */ /* 0x000fc800078efe06 */
[----:B------:R-:W-:-:S04]  /*2ad0*/  LOP3.LUT P0, RZ, R6, 0xff, R7, 0xc8, !PT ;  /* 0x000000ff06ff7812 */ /* 0x000fc8000780c807 */
[----:B------:R-:W-:Y:S01]  /*2ae0*/  SEL R17, RZ, 0x1, !P0 ;  /* 0x00000001ff117807 */ /* 0x000fe20004000000 */
[----:B------:R-:W-:Y:S08]  /*2af0*/  BRA `(.L_x_1943) ;  /* 0x0000008800c07947 */ /* 0x000ff00003800000 */
.L_x_1964:
        /* <DEDUP_REMOVED lines=9> */
[----:B------:R-:W-:-:S09]  /*2b90*/  PRMT R4, R0, 0x7610, R4 ;  /* 0x0000761000047816 */ /* 0x000fd20000000004 */
        /* <DEDUP_REMOVED lines=9> */
.L_x_1982:
[----:B------:R-:W-:Y:S01]  /*2c30*/  ISETP.NE.AND P4, PT, R15, RZ, PT ;  /* 0x000000ff0f00720c */ /* 0x000fe20003f85270 */
[----:B0-----:R-:W0:-:S12]  /*2c40*/  LDCU UR4, c[0x0][0x390] ;  /* 0x00007200ff0477ac */ /* 0x001e180008000800 */
[----:B------:R-:W-:Y:S05]  /*2c50*/  @P4 BRA `(.L_x_1976) ;  /* 0x0000000000204947 */ /* 0x000fea0003800000 */
[----:B------:R-:W2:Y:S02]  /*2c60*/  LDG.E.64 R8, desc[UR36][R2.64] ;  /* 0x0000002402087981 */ /* 0x000ea4000c1e1b00 */
[--C-:B--2---:R-:W-:Y:S01]  /*2c70*/  IMAD.MOV.U32 R18, RZ, RZ, R8.reuse ;  /* 0x000000ffff127224 */ /* 0x104fe200078e0008 */
[-C--:B------:R-:W-:Y:S01]  /*2c80*/  MOV R19, R9.reuse ;  /* 0x0000000900137202 */ /* 0x080fe20000000f00 */
[--C-:B------:R-:W-:Y:S01]  /*2c90*/  IMAD.MOV.U32 R10, RZ, RZ, R8.reuse ;  /* 0x000000ffff0a7224 */ /* 0x100fe200078e0008 */
[-C--:B------:R-:W-:Y:S01]  /*2ca0*/  MOV R11, R9.reuse ;  /* 0x00000009000b7202 */ /* 0x080fe20000000f00 */
[----:B------:R-:W-:Y:S01]  /*2cb0*/  IMAD.MOV.U32 R12, RZ, RZ, R8 ;  /* 0x000000ffff0c7224 */ /* 0x000fe200078e0008 */
[----:B------:R-:W-:Y:S01]  /*2cc0*/  MOV R13, R9 ;  /* 0x00000009000d7202 */ /* 0x000fe20000000f00 */
[----:B------:R-:W-:Y:S06]  /*2cd0*/  BRA `(.L_x_1977) ;  /* 0x0000003c00a87947 */ /* 0x000fec0003800000 */
.L_x_1976:
        /* <DEDUP_REMOVED lines=284> */
.L_x_1978:
[----:B------:R-:W-:Y:S01]  /*3ea0*/  LOP3.LUT R13, R4, 0xfffffff8, RZ, 0xc0, !PT ;  /* 0xfffffff8040d7812 */ /* 0x000fe200078ec0ff */
[----:B------:R-:W1:Y:S03]  /*3eb0*/  LDCU UR52, c[0x0][0x3d0] ;  /* 0x00007a00ff3477ac */ /* 0x000e660008000800 */
[----:B------:R-:W-:-:S05]  /*3ec0*/  IADD3 R12, P5, PT, R13, R2, RZ ;  /* 0x000000020d0c7210 */ /* 0x000fca0007fbe0ff */
[----:B------:R-:W-:-:S06]  /*3ed0*/  IMAD.X R13, RZ, RZ, R3, P5 ;  /* 0x000000ffff0d7224 */ /* 0x000fcc00028e0603 */
[----:B------:R-:W5:Y:S01]  /*3ee0*/  LDG.E.64 R12, desc[UR36][R12.64] ;  /* 0x000000240c0c7981 */ /* 0x000f62000c1e1b00 */
[----:B0-----:R-:W-:Y:S01]  /*3ef0*/  IADD3 R5, PT, PT, R23, UR4, RZ ;  /* 0x0000000417057c10 */ /* 0x001fe2000fffe0ff */
[----:B------:R-:W-:-:S04]  /*3f00*/  IMAD.MOV.U32 R4, RZ, RZ, RZ ;  /* 0x000000ffff047224 */ /* 0x000fc800078e00ff */
[----:B------:R-:W-:-:S05]  /*3f10*/  IMAD.HI.U32 R6, R5, UR31, R4 ;  /* 0x0000001f05067c27 */ /* 0x000fca000f8e0004 */
[----:B-1----:R-:W-:-:S04]  /*3f20*/  SHF.R.U32.HI R10, RZ, UR52, R6 ;  /* 0x00000034ff0a7c19 */ /* 0x002fc80008011606 */
        /* <DEDUP_REMOVED lines=233> */
.L_x_1979:
        /* <DEDUP_REMOVED lines=226> */
[----:B------:R-:W-:-:S12]  /*5be0*/  HFMA2 R18, -RZ, RZ, 0, 0 ;  /* 0x00000000ff127431 */ /* 0x000fd800000001ff */
        /* <DEDUP_REMOVED lines=14> */
.L_x_1980:
        /* <DEDUP_REMOVED lines=231> */
.L_x_1981:
[----:B------:R-:W-:-:S04]  /*6b40*/  LOP3.LUT R9, R4, 0xfffffff8, RZ, 0xc0, !PT ;  /* 0xfffffff804097812 */ /* 0x000fc800078ec0ff */
[----:B------:R-:W-:-:S04]  /*6b50*/  IADD3 R8, P4, PT, R9, R2, RZ ;  /* 0x0000000209087210 */ /* 0x000fc80007f9e0ff */
[----:B------:R-:W-:-:S06]  /*6b60*/  IADD3.X R9, PT, PT, RZ, R3, RZ, P4, !PT ;  /* 0x00000003ff097210 */ /* 0x000fcc00027fe4ff */
[----:B------:R-:W5:Y:S03]  /*6b70*/  LDG.E.64 R8, desc[UR36][R8.64] ;  /* 0x0000002408087981 */ /* 0x000f66000c1e1b00 */
.L_x_1977:
[----:B------:R-:W1:Y:S01]  /*6b80*/  LDCU UR5, c[0x0][0x388] ;  /* 0x00007100ff0577ac */ /* 0x000e620008000800 */
[----:B0-----:R-:W-:Y:S01]  /*6b90*/  IMAD.U32 R22, RZ, RZ, UR4 ;  /* 0x00000004ff167e24 */ /* 0x001fe2000f8e00ff */
[----:B-----5:R0:W2:Y:S04]  /*6ba0*/  DSETP.NEU.OR P3, PT, R12, RZ, P3 ;  /* 0x000000ff0c00722a */ /* 0x0200a80001f6d400 */
[----:B------:R-:W-:-:S05]  /*6bb0*/  LEA R23, R22, R23, 0x2 ;  /* 0x0000001716177211 */ /* 0x000fca00078e10ff */
[----:B------:R-:W-:Y:S02]  /*6bc0*/  IMAD R5, R22, 0x3, R23 ;  /* 0x0000000316057824 */ /* 0x000fe400078e0217 */
[----:B-1----:R-:W-:-:S05]  /*6bd0*/  IMAD.U32 R24, RZ, RZ, UR5 ;  /* 0x00000005ff187e24 */ /* 0x002fca000f8e00ff */
[----:B------:R-:W-:-:S15]  /*6be0*/  ISETP.GE.U32.AND P4, PT, R5, R24, PT ;  /* 0x000000180500720c */ /* 0x000fde0003f86070 */
[----:B------:R-:W-:-:S15]  /*6bf0*/  NOP ;  /* 0x0000000000007918 */ /* 0x000fde0000000000 */
[----:B------:R-:W-:-:S15]  /*6c00*/  NOP ;  /* 0x0000000000007918 */ /* 0x000fde0000000000 */
[----:B------:R-:W-:-:S03]  /*6c10*/  NOP ;  /* 0x0000000000007918 */ /* 0x000fc60000000000 */
[----:B------:R0:W1:-:S15]  /*6c20*/  DSETP.NEU.OR P2, PT, R10, RZ, P2 ;  /* 0x000000ff0a00722a */ /* 0x00005e000174d400 */
        /* <DEDUP_REMOVED lines=12> */
.L_x_1975:
[----:B------:R-:W-:Y:S02]  /*6cf0*/  SEL R4, RZ, 0x1, !P3 ;  /* 0x00000001ff047807 */ /* 0x000fe40005800000 */
[----:B------:R-:W-:Y:S02]  /*6d00*/  SEL R5, RZ, 0x1, !P2 ;  /* 0x00000001ff057807 */ /* 0x000fe40005000000 */
[----:B------:R-:W-:Y:S02]  /*6d10*/  SEL R6, RZ, 0x1, !P1 ;  /* 0x00000001ff067807 */ /* 0x000fe40004800000 */
[----:B------:R-:W-:-:S07]  /*6d20*/  SEL R7, RZ, 0x1, !P0 ;  /* 0x00000001ff077807 */ /* 0x000fce0004000000 */
.L_x_1974:
[----:B------:R-:W-:Y:S05]  /*6d30*/  BSYNC.RECONVERGENT B1 ;  /* 0x0000000000017941 */ /* 0x000fea0003800200 */
.L_x_1973:
[----:B------:R-:W-:Y:S01]  /*6d40*/  ISETP.GE.U32.AND P0, PT, R23, R24, PT ;  /* 0x000000181700720c */ /* 0x000fe20003f06070 */
[----:B------:R-:W-:-:S12]  /*6d50*/  BSSY.RECONVERGENT B1, `(.L_x_1983) ;  /* 0x000046b000017945 */ /* 0x000fd80003800200 */
[----:B------:R-:W-:Y:S05]  /*6d60*/  @P0 BRA `(.L_x_1984) ;  /* 0x0000004400a40947 */ /* 0x000fea0003800000 */
[----:B------:R-:W1:Y:S01]  /*6d70*/  LDC R0, c[0x0][0x3c4] ;  /* 0x0000f100ff007b82 */ /* 0x000e620000000800 */
[----:B------:R-:W2:Y:S02]  /*6d80*/  LDCU.64 UR4, c[0x0][0x750] ;  /* 0x0000ea00ff0477ac */ /* 0x000ea40008000a00 */
[----:B--2---:R-:W-:-:S04]  /*6d90*/  IADD3 R14, P0, PT, R14, UR4, RZ ;  /* 0x000000040e0e7c10 */ /* 0x004fc8000ff1e0ff */
[----:B------:R-:W-:Y:S02]  /*6da0*/  IADD3.X R15, PT, PT, RZ, UR5, RZ, P0, !PT ;  /* 0x00000005ff0f7c10 */ /* 0x000fe400087fe4ff */
[----:B-1----:R-:W-:-:S13]  /*6db0*/  ISETP.NE.AND P1, PT, R0, RZ, PT ;  /* 0x000000ff0000720c */ /* 0x002fda0003f25270 */
[----:B------:R-:W-:Y:S05]  /*6dc0*/  @P1 BRA `(.L_x_1985) ;  /* 0x0000000000481947 */ /* 0x000fea0003800000 */
[----:B0-----:R1:W5:Y:S01]  /*6dd0*/  LDG.E.64 R12, desc[UR36][R14.64] ;  /* 0x000000240e0c7981 */ /* 0x001362000c1e1b00 */
[----:B------:R-:W-:-:S05]  /*6de0*/  IMAD.IADD R3, R23, 0x1, R22 ;  /* 0x0000000117037824 */ /* 0x000fca00078e0216 */
[----:B------:R-:W-:-:S13]  /*6df0*/  ISETP.GE.U32.AND P0, PT, R3, R24, PT ;  /* 0x000000180300720c */ /* 0x000fda0003f06070 */
[----:B-1----:R-:W-:Y:S05]  /*6e00*/  @P0 BRA `(.L_x_1984) ;  /* 0x00000044007c0947 */ /* 0x002fea0003800000 */
[----:B------:R-:W-:Y:S01]  /*6e10*/  IADD3 R3, PT, PT, R3, R22, RZ ;  /* 0x0000001603037210 */ /* 0x000fe20007ffe0ff */
[----:B-----5:R-:W-:Y:S01]  /*6e20*/  IMAD.MOV.U32 R10, RZ, RZ, R12 ;  /* 0x000000ffff0a7224 */ /* 0x020fe200078e000c */
[----:B------:R-:W-:Y:S02]  /*6e30*/  MOV R11, R13 ;  /* 0x0000000d000b7202 */ /* 0x000fe40000000f00 */
[----:B------:R-:W-:-:S13]  /*6e40*/  ISETP.GE.U32.AND P0, PT, R3, R24, PT ;  /* 0x000000180300720c */ /* 0x000fda0003f06070 */
[----:B------:R-:W-:Y:S05]  /*6e50*/  @P0 BRA `(.L_x_1984) ;  /* 0x0000004400680947 */ /* 0x000fea0003800000 */
[----:B------:R-:W-:Y:S01]  /*6e60*/  IMAD.IADD R3, R3, 0x1, R22 ;  /* 0x0000000103037824 */ /* 0x000fe200078e0216 */
[-C--:B------:R-:W-:Y:S01]  /*6e70*/  MOV R18, R12.reuse ;  /* 0x0000000c00127202 */ /* 0x080fe20000000f00 */
[--C-:B------:R-:W-:Y:S01]  /*6e80*/  IMAD.MOV.U32 R19, RZ, RZ, R13.reuse ;  /* 0x000000ffff137224 */ /* 0x100fe200078e000d */
[----:B------:R-:W-:Y:S01]  /*6e90*/  MOV R10, R12 ;  /* 0x0000000c000a7202 */ /* 0x000fe20000000f00 */
[----:B------:R-:W-:Y:S01]  /*6ea0*/  IMAD.MOV.U32 R11, RZ, RZ, R13 ;  /* 0x000000ffff0b7224 */ /* 0x000fe200078e000d */
[----:B------:R-:W-:-:S04]  /*6eb0*/  ISETP.GE.U32.AND P0, PT, R3, R24, PT ;  /* 0x000000180300720c */ /* 0x000fc80003f06070 */
[----:B------:R-:W-:Y:S02]  /*6ec0*/  FSEL R8, R12, R8, !P0 ;  /* 0x000000080c087208 */ /* 0x000fe40004000000 */
[----:B------:R-:W-:Y:S01]  /*6ed0*/  FSEL R9, R13, R9, !P0 ;  /* 0x000000090d097208 */ /* 0x000fe20004000000 */
[----:B------:R-:W-:Y:S06]  /*6ee0*/  BRA `(.L_x_1984) ;  /* 0x0000004400447947 */ /* 0x000fec0003800000 */
.L_x_1985:
[----:B------:R-:W1:Y:S01]  /*6ef0*/  LDC.64 R16, c[0x0][0x3c8] ;  /* 0x0000f200ff107b82 */ /* 0x000e620000000a00 */
[----:B0-----:R-:W-:Y:S02]  /*6f00*/  HFMA2 R12, -RZ, RZ, 0, 0 ;  /* 0x00000000ff0c7431 */ /* 0x001fe400000001ff */
[----:B------:R-:W-:Y:S01]  /*6f10*/  IMAD.MOV.U32 R13, RZ, RZ, R23 ;  /* 0x000000ffff0d7224 */ /* 0x000fe200078e0017 */
[----:B------:R-:W-:-:S04]  /*6f20*/  IADD3 R0, PT, PT, R0, -0x1, RZ ;  /* 0xffffffff00007810 */ /* 0x000fc80007ffe0ff */
[C---:B------:R-:W-:Y:S01]  /*6f30*/  ISETP.NE.AND P0, PT, R0.reuse, RZ, PT ;  /* 0x000000ff0000720c */ /* 0x040fe20003f05270 */
[----:B------:R-:W0:Y:S01]  /*6f40*/  LDC R3, c[0x0][0x3d0] ;  /* 0x0000f400ff037b82 */ /* 0x000e220000000800 */
[----:B------:R-:W-:-:S04]  /*6f50*/  VIMNMX.U32 R0, PT, PT, R0, 0x18, PT ;  /* 0x0000001800007848 */ /* 0x000fc80003fe0000 */
[----:B------:R-:W-:-:S03]  /*6f60*/  IADD3 R0, PT, PT, R0, 0x1, RZ ;  /* 0x0000000100007810 */ /* 0x000fc60007ffe0ff */
[----:B------:R-:W2:Y:S01]  /*6f70*/  LDC R2, c[0x0][0x4f4] ;  /* 0x00013d00ff027b82 */ /* 0x000ea20000000800 */
[----:B-1----:R-:W-:-:S05]  /*6f80*/  IMAD.HI.U32 R20, R23, R17, R12 ;  /* 0x0000001117147227 */ /* 0x002fca00078e000c */
[----:B0-----:R-:W-:-:S05]  /*6f90*/  SHF.R.U32.HI R21, RZ, R3, R20 ;  /* 0x00000003ff157219 */ /* 0x001fca0000011614 */
        /* <DEDUP_REMOVED lines=247> */
[----:B------:R-:W-:Y:S02]  /*7f10*/  ISETP.NE.AND P1, PT, R0, 0x18, PT ;  /* 0x000000180000780c */ /* 0x000fe40003f25270 */
[----:B------:R-:W-:Y:S01]  /*7f20*/  MOV R26, RZ ;  /* 0x000000ff001a7202 */ /* 0x000fe20000000f00 */
[----:B------:R-:W1:Y:S10]  /*7f30*/  LDCU UR6, c[0x0][0x4dc] ;  /* 0x00009b80ff0677ac */ /* 0x000e740008000800 */
[----:B------:R-:W2:Y:S01]  /*7f40*/  @P1 LDC.64 R12, c[0x0][0x4e8] ;  /* 0x00013a00ff0c1b82 */ /* 0x000ea20000000a00 */
[----:B0-----:R-:W-:Y:S01]  /*7f50*/  IMAD.HI.U32 R20, R27, UR4, R26 ;  /* 0x000000041b147c27 */ /* 0x001fe2000f8e001a */
[----:B------:R-:W0:Y:S04]  /*7f60*/  LDCU UR4, c[0x0][0x550] ;  /* 0x0000aa00ff0477ac */ /* 0x000e280008000800 */
[----:B------:R-:W-:-:S02]  /*7f70*/  SHF.R.U32.HI R21, RZ, UR5, R20 ;  /* 0x00000005ff157c19 */ /* 0x000fc40008011614 */
[----:B------:R-:W-:-:S03]  /*7f80*/  @P1 MOV R20, RZ ;  /* 0x000000ff00141202 */ /* 0x000fc60000000f00 */
[----:B------:R-:W-:-:S04]  /*7f90*/  IMAD.MOV R26, RZ, RZ, -R21 ;  /* 0x000000ffff1a7224 */ /* 0x000fc800078e0a15 */
[----:B-1----:R-:W-:-:S04]  /*7fa0*/  IMAD R26, R26, UR6, R27 ;  /* 0x000000061a1a7c24 */ /* 0x002fc8000f8e021b */
[----:B0-----:R-:W-:Y:S02]  /*7fb0*/  IMAD R25, R26, UR4, R25 ;  /* 0x000000041a197c24 */ /* 0x001fe4000f8e0219 */
[----:B------:R-:W0:Y:S01]  /*7fc0*/  @P1 LDC R26, c[0x0][0x4f0] ;  /* 0x00013c00ff1a1b82 */ /* 0x000e220000000800 */
[----:B--2---:R-:W-:-:S07]  /*7fd0*/  @P1 IMAD.HI.U32 R13, R21, R13, R20 ;  /* 0x0000000d150d1227 */ /* 0x004fce00078e0014 */
[----:B------:R-:W1:Y:S01]  /*7fe0*/  @P1 LDC R20, c[0x0][0x554] ;  /* 0x00015500ff141b82 */ /* 0x000e620000000800 */
[----:B0-----:R-:W-:-:S04]  /*7ff0*/  @P1 SHF.R.U32.HI R13, RZ, R26, R13 ;  /* 0x0000001aff0d1219 */ /* 0x001fc8000001160d */
[----:B------:R-:W-:-:S05]  /*8000*/  @P1 IADD3 R13, PT, PT, -R13, RZ, RZ ;  /* 0x000000ff0d0d1210 */ /* 0x000fca0007ffe1ff */
[----:B------:R-:W-:-:S04]  /*8010*/  @P1 IMAD R12, R12, R13, R21 ;  /* 0x0000000d0c0c1224 */ /* 0x000fc800078e0215 */
[----:B-1----:R-:W-:-:S07]  /*8020*/  @P1 IMAD R25, R12, R20, R25 ;  /* 0x000000140c191224 */ /* 0x002fce00078e0219 */
.L_x_1986:
[----:B------:R-:W-:-:S04]  /*8030*/  LOP3.LUT R13, R25, 0xfffffff8, RZ, 0xc0, !PT ;  /* 0xfffffff8190d7812 */ /* 0x000fc800078ec0ff */
[----:B------:R-:W-:-:S05]  /*8040*/  IADD3 R12, P1, PT, R13, R14, RZ ;  /* 0x0000000e0d0c7210 */ /* 0x000fca0007f3e0ff */
[----:B------:R-:W-:-:S06]  /*8050*/  IMAD.X R13, RZ, RZ, R15, P1 ;  /* 0x000000ffff0d7224 */ /* 0x000fcc00008e060f */
[----:B------:R-:W5:Y:S01]  /*8060*/  LDG.E.64 R12, desc[UR36][R12.64] ;  /* 0x000000240c0c7981 */ /* 0x000f62000c1e1b00 */
[----:B------:R-:W-:-:S04]  /*8070*/  IADD3 R27, PT, PT, R23, R22, RZ ;  /* 0x00000016171b7210 */ /* 0x000fc80007ffe0ff */
[----:B------:R-:W-:-:S13]  /*8080*/  ISETP.GE.U32.AND P1, PT, R27, R24, PT ;  /* 0x000000181b00720c */ /* 0x000fda0003f26070 */
[----:B------:R-:W-:Y:S05]  /*8090*/  @P1 BRA `(.L_x_1984) ;  /* 0x0000003000d81947 */ /* 0x000fea0003800000 */
[----:B------:R-:W-:-:S05]  /*80a0*/  HFMA2 R26, -RZ, RZ, 0, 0 ;  /* 0x00000000ff1a7431 */ /* 0x000fca00000001ff */
[----:B------:R-:W-:-:S05]  /*80b0*/  IMAD.HI.U32 R10, R27, R17, R26 ;  /* 0x000000111b0a7227 */ /* 0x000fca00078e001a */
[----:B------:R-:W-:-:S05]  /*80c0*/  SHF.R.U32.HI R11, RZ, R3, R10 ;  /* 0x00000003ff0b7219 */ /* 0x000fca000001160a */
[----:B------:R-:W-:-:S04]  /*80d0*/  IMAD.MOV R25, RZ, RZ, -R11 ;  /* 0x000000ffff197224 */ /* 0x000fc800078e0a0b */
[----:B------:R-:W-:-:S04]  /*80e0*/  IMAD R25, R16, R25, R27 ;  /* 0x0000001910197224 */ /* 0x000fc800078e021b */
[----:B------:R-:W-:Y:S01]  /*80f0*/  IMAD R25, R25, R2, RZ ;  /* 0x0000000219197224 */ /* 0x000fe200078e02ff */
[----:B------:R-:W-:Y:S06]  /*8100*/  @!P0 BRA `(.L_x_1987) ;  /* 0x0000001000148947 */ /* 0x000fec0003800000 */
[----:B------:R-:W0:Y:S01]  /*8110*/  LDCU.64 UR4, c[0x0][0x3d8] ;  /* 0x00007b00ff0477ac */ /* 0x000e220008000a00 */
[----:B------:R-:W-:Y:S02]  /*8120*/  MOV R10, RZ ;  /* 0x000000ff000a7202 */ /* 0x000fe40000000f00 */
[----:B------:R-:W-:Y:S01]  /*8130*/  ISETP.NE.AND P1, PT, R0, 0x2, PT ;  /* 0x000000020000780c */ /* 0x000fe20003f25270 */
[----:B------:R-:W1:Y:S02]  /*8140*/  LDCU UR6, c[0x0][0x3d4] ;  /* 0x00007a80ff0677ac */ /* 0x000e640008000800 */
[----:B0-----:R-:W-:Y:S01]  /*8150*/  IMAD.HI.U32 R20, R11, UR4, R10 ;  /* 0x000000040b147c27 */ /* 0x001fe2000f8e000a */
[----:B------:R-:W0:Y:S04]  /*8160*/  LDCU UR4, c[0x0][0x4f8] ;  /* 0x00009f00ff0477ac */ /* 0x000e280008000800 */
[----:B------:R-:W-:-:S04]  /*8170*/  SHF.R.U32.HI R21, RZ, UR5, R20 ;  /* 0x00000005ff157c19 */ /* 0x000fc80008011614 */
[----:B------:R-:W-:-:S05]  /*8180*/  IADD3 R10, PT, PT, -R21, RZ, RZ ;  /* 0x000000ff150a7210 */ /* 0x000fca0007ffe1ff */
[----:B-1----:R-:W-:-:S04]  /*8190*/  IMAD R10, R10, UR6, R11 ;  /* 0x000000060a0a7c24 */ /* 0x002fc8000f8e020b */
[----:B0-----:R-:W-:Y:S01]  /*81a0*/  IMAD R25, R10, UR4, R25 ;  /* 0x000000040a197c24 */ /* 0x001fe2000f8e0219 */
        /* <DEDUP_REMOVED lines=15> */
[----:B------:R-:W1:Y:S02]  /*82a0*/  LDCU UR6, c[0x0][0x3ec] ;  /* 0x00007d80ff0677ac */ /* 0x000e640008000800 */
[----:B0-----:R-:W-:Y:S01]  /*82b0*/  IMAD.HI.U32 R20, R11, UR4, R10 ;  /* 0x000000040b147c27 */ /* 0x001fe2000f8e000a */
[----:B------:R-:W0:Y:S04]  /*82c0*/  LDCU UR4, c[0x0][0x500] ;  /* 0x0000a000ff0477ac */ /* 0x000e280008000800 */
[----:B------:R-:W-:-:S05]  /*82d0*/  SHF.R.U32.HI R21, RZ, UR5, R20 ;  /* 0x00000005ff157c19 */ /* 0x000fca0008011614 */
[----:B------:R-:W-:-:S04]  /*82e0*/  IMAD.MOV R10, RZ, RZ, -R21 ;  /* 0x000000ffff0a7224 */ /* 0x000fc800078e0a15 */
[----:B-1----:R-:W-:-:S04]  /*82f0*/  IMAD R10, R10, UR6, R11 ;  /* 0x000000060a0a7c24 */ /* 0x002fc8000f8e020b */
[----:B0-----:R-:W-:Y:S01]  /*8300*/  IMAD R25, R10, UR4, R25 ;  /* 0x000000040a197c24 */ /* 0x001fe2000f8e0219 */
        /* <DEDUP_REMOVED lines=37> */
[----:B------:R-:W1:Y:S03]  /*8560*/  LDCU UR6, c[0x0][0x41c] ;  /* 0x00008380ff0677ac */ /* 0x000e660008000800 */
        /* <DEDUP_REMOVED lines=180> */
[----:B-1----:R-:W-:Y:S02]  /*90b0*/  IMAD R20, R10, UR6, R11 ;  /* 0x000000060a147c24 */ /* 0x002fe4000f8e020b */
[----:B------:R-:W1:Y:S02]  /*90c0*/  @P1 LDC.64 R10, c[0x0][0x4e8] ;  /* 0x00013a00ff0a1b82 */ /* 0x000e640000000a00 */
[----:B0-----:R-:W-:Y:S01]  /*90d0*/  IMAD R25, R20, UR4, R25 ;  /* 0x0000000414197c24 */ /* 0x001fe2000f8e0219 */
[----:B------:R-:W-:-:S05]  /*90e0*/  @P1 MOV R20, RZ ;  /* 0x000000ff00141202 */ /* 0x000fca0000000f00 */
[----:B-1----:R-:W-:Y:S02]  /*90f0*/  @P1 IMAD.HI.U32 R11, R21, R11, R20 ;  /* 0x0000000b150b1227 */ /* 0x002fe400078e0014 */
[----:B------:R-:W0:Y:S03]  /*9100*/  @P1 LDC R20, c[0x0][0x4f0] ;  /* 0x00013c00ff141b82 */ /* 0x000e260000000800 */
[----:B0-----:R-:W-:-:S05]  /*9110*/  @P1 SHF.R.U32.HI R11, RZ, R20, R11 ;  /* 0x00000014ff0b1219 */ /* 0x001fca000001160b */
[----:B------:R-:W0:Y:S01]  /*9120*/  @P1 LDC R20, c[0x0][0x554] ;  /* 0x00015500ff141b82 */ /* 0x000e220000000800 */
[----:B------:R-:W-:-:S04]  /*9130*/  @P1 IMAD.MOV R11, RZ, RZ, -R11 ;  /* 0x000000ffff0b1224 */ /* 0x000fc800078e0a0b */
[----:B------:R-:W-:-:S04]  /*9140*/  @P1 IMAD R10, R10, R11, R21 ;  /* 0x0000000b0a0a1224 */ /* 0x000fc800078e0215 */
[----:B0-----:R-:W-:-:S07]  /*9150*/  @P1 IMAD R25, R10, R20, R25 ;  /* 0x000000140a191224 */ /* 0x001fce00078e0219 */
.L_x_1987:
[----:B------:R-:W-:-:S04]  /*9160*/  LOP3.LUT R11, R25, 0xfffffff8, RZ, 0xc0, !PT ;  /* 0xfffffff8190b7812 */ /* 0x000fc800078ec0ff */
[----:B------:R-:W-:-:S04]  /*9170*/  IADD3 R10, P1, PT, R11, R14, RZ ;  /* 0x0000000e0b0a7210 */ /* 0x000fc80007f3e0ff */
[----:B------:R-:W-:-:S06]  /*9180*/  IADD3.X R11, PT, PT, RZ, R15, RZ, P1, !PT ;  /* 0x0000000fff0b7210 */ /* 0x000fcc0000ffe4ff */
[----:B------:R-:W5:Y:S01]  /*9190*/  LDG.E.64 R10, desc[UR36][R10.64] ;  /* 0x000000240a0a7981 */ /* 0x000f62000c1e1b00 */
[----:B------:R-:W-:-:S04]  /*91a0*/  IADD3 R27, PT, PT, R27, R22, RZ ;  /* 0x000000161b1b7210 */ /* 0x000fc80007ffe0ff */
[----:B------:R-:W-:-:S13]  /*91b0*/  ISETP.GE.U32.AND P1, PT, R27, R24, PT ;  /* 0x000000181b00720c */ /* 0x000fda0003f26070 */
[----:B------:R-:W-:Y:S05]  /*91c0*/  @P1 BRA `(.L_x_1984) ;  /* 0x00000020008c1947 */ /* 0x000fea0003800000 */
        /* <DEDUP_REMOVED lines=257> */
[----:B-1----:R-:W-:Y:S02]  /*a1e0*/  IMAD R18, R20, UR6, R21 ;  /* 0x0000000614127c24 */ /* 0x002fe4000f8e0215 */
[----:B------:R-:W1:Y:S02]  /*a1f0*/  @P1 LDC.64 R20, c[0x0][0x4e8] ;  /* 0x00013a00ff141b82 */ /* 0x000e640000000a00 */
[----:B0-----:R-:W-:Y:S02]  /*a200*/  IMAD R25, R18, UR4, R25 ;  /* 0x0000000412197c24 */ /* 0x001fe4000f8e0219 */
[----:B------:R-:W-:-:S04]  /*a210*/  @P1 IMAD.MOV.U32 R18, RZ, RZ, RZ ;  /* 0x000000ffff121224 */ /* 0x000fc800078e00ff */
[----:B-1----:R-:W-:Y:S02]  /*a220*/  @P1 IMAD.HI.U32 R21, R19, R21, R18 ;  /* 0x0000001513151227 */ /* 0x002fe400078e0012 */
[----:B------:R-:W0:Y:S03]  /*a230*/  @P1 LDC R18, c[0x0][0x4f0] ;  /* 0x00013c00ff121b82 */ /* 0x000e260000000800 */
[----:B0-----:R-:W-:-:S05]  /*a240*/  @P1 SHF.R.U32.HI R21, RZ, R18, R21 ;  /* 0x00000012ff151219 */ /* 0x001fca0000011615 */
[----:B------:R-:W0:Y:S01]  /*a250*/  @P1 LDC R18, c[0x0][0x554] ;  /* 0x00015500ff121b82 */ /* 0x000e220000000800 */
[----:B------:R-:W-:-:S05]  /*a260*/  @P1 IADD3 R21, PT, PT, -R21, RZ, RZ ;  /* 0x000000ff15151210 */ /* 0x000fca0007ffe1ff */
[----:B------:R-:W-:-:S04]  /*a270*/  @P1 IMAD R20, R20, R21, R19 ;  /* 0x0000001514141224 */ /* 0x000fc800078e0213 */
[----:B0-----:R-:W-:-:S07]  /*a280*/  @P1 IMAD R25, R20, R18, R25 ;  /* 0x0000001214191224 */ /* 0x001fce00078e0219 */
.L_x_1988:
[----:B------:R-:W-:-:S04]  /*a290*/  LOP3.LUT R19, R25, 0xfffffff8, RZ, 0xc0, !PT ;  /* 0xfffffff819137812 */ /* 0x000fc800078ec0ff */
[----:B------:R-:W-:-:S04]  /*a2a0*/  IADD3 R18, P1, PT, R19, R14, RZ ;  /* 0x0000000e13127210 */ /* 0x000fc80007f3e0ff */
[----:B------:R-:W-:-:S06]  /*a2b0*/  IADD3.X R19, PT, PT, RZ, R15, RZ, P1, !PT ;  /* 0x0000000fff137210 */ /* 0x000fcc0000ffe4ff */
[----:B------:R-:W5:Y:S01]  /*a2c0*/  LDG.E.64 R18, desc[UR36][R18.64] ;  /* 0x0000002412127981 */ /* 0x000f62000c1e1b00 */
[----:B------:R-:W-:-:S05]  /*a2d0*/  IMAD.IADD R27, R27, 0x1, R22 ;  /* 0x000000011b1b7824 */ /* 0x000fca00078e0216 */
[----:B------:R-:W-:-:S13]  /*a2e0*/  ISETP.GE.U32.AND P1, PT, R27, R24, PT ;  /* 0x000000181b00720c */ /* 0x000fda0003f26070 */
[----:B------:R-:W-:Y:S05]  /*a2f0*/  @P1 BRA `(.L_x_1984) ;  /* 0x0000001000401947 */ /* 0x000fea0003800000 */
[----:B------:R-:W-:-:S05]  /*a300*/  MOV R26, RZ ;  /* 0x000000ff001a7202 */ /* 0x000fca0000000f00 */
        /* <DEDUP_REMOVED lines=267> */
.L_x_1989:
[----:B------:R-:W-:-:S04]  /*b3c0*/  LOP3.LUT R9, R16, 0xfffffff8, RZ, 0xc0, !PT ;  /* 0xfffffff810097812 */ /* 0x000fc800078ec0ff */
[----:B------:R-:W-:-:S05]  /*b3d0*/  IADD3 R8, P0, PT, R9, R14, RZ ;  /* 0x0000000e09087210 */ /* 0x000fca0007f1e0ff */
[----:B------:R-:W-:-:S06]  /*b3e0*/  IMAD.X R9, RZ, RZ, R15, P0 ;  /* 0x000000ffff097224 */ /* 0x000fcc00000e060f */
[----:B------:R-:W5:Y:S02]  /*b3f0*/  LDG.E.64 R8, desc[UR36][R8.64] ;  /* 0x0000002408087981 */ /* 0x000f64000c1e1b00 */
.L_x_1984:
[----:B------:R-:W-:Y:S05]  /*b400*/  BSYNC.RECONVERGENT B1 ;  /* 0x0000000000017941 */ /* 0x000fea0003800200 */
.L_x_1983:
[----:B------:R-:W-:Y:S01]  /*b410*/  ISETP.GE.U32.AND P0, PT, R23, R24, PT ;  /* 0x000000181700720c */ /* 0x000fe20003f06070 */
[----:B------:R-:W-:-:S12]  /*b420*/  BSSY.RECONVERGENT B1, `(.L_x_1990) ;  /* 0x000001a000017945 */ /* 0x000fd80003800200 */
[----:B------:R-:W-:Y:S05]  /*b430*/  @P0 BRA `(.L_x_1991) ;  /* 0x0000000000600947 */ /* 0x000fea0003800000 */
[----:B------:R-:W-:Y:S02]  /*b440*/  IADD3 R3, PT, PT, R23, R22, RZ ;  /* 0x0000001617037210 */ /* 0x000fe40007ffe0ff */
[----:B------:R-:W-:Y:S02]  /*b450*/  LOP3.LUT P0, RZ, R4, 0xff, RZ, 0xc0, !PT ;  /* 0x000000ff04ff7812 */ /* 0x000fe4000780c0ff */
[----:B------:R-:W-:-:S11]  /*b460*/  ISETP.GE.U32.AND P1, PT, R3, R24, PT ;  /* 0x000000180300720c */ /* 0x000fd60003f26070 */
[----:B-----5:R-:W1:Y:S02]  /*b470*/  DSETP.NEU.OR P0, PT, R12, RZ, P0 ;  /* 0x000000ff0c00722a */ /* 0x020e64000070d400 */
[----:B-1----:R-:W-:Y:S01]  /*b480*/  SEL R4, RZ, 0x1, !P0 ;  /* 0x00000001ff047807 */ /* 0x002fe20004000000 */
[----:B------:R-:W-:Y:S06]  /*b490*/  @P1 BRA `(.L_x_1991) ;  /* 0x0000000000481947 */ /* 0x000fec0003800000 */
[----:B------:R-:W-:Y:S02]  /*b4a0*/  IADD3 R3, PT, PT, R3, R22, RZ ;  /* 0x0000001603037210 */ /* 0x000fe40007ffe0ff */
[----:B------:R-:W-:Y:S02]  /*b4b0*/  LOP3.LUT P0, RZ, R5, 0xff, RZ, 0xc0, !PT ;  /* 0x000000ff05ff7812 */ /* 0x000fe4000780c0ff */
[----:B------:R-:W-:-:S11]  /*b4c0*/  ISETP.GE.U32.AND P1, PT, R3, R24, PT ;  /* 0x000000180300720c */ /* 0x000fd60003f26070 */
[----:B------:R-:W1:Y:S02]  /*b4d0*/  DSETP.NEU.OR P0, PT, R10, RZ, P0 ;  /* 0x000000ff0a00722a */ /* 0x000e64000070d400 */
[----:B-1----:R-:W-:Y:S01]  /*b4e0*/  SEL R5, RZ, 0x1, !P0 ;  /* 0x00000001ff057807 */ /* 0x002fe20004000000 */
[----:B------:R-:W-:Y:S06]  /*b4f0*/  @P1 BRA `(.L_x_1991) ;  /* 0x0000000000301947 */ /* 0x000fec0003800000 */
[----:B------:R-:W-:Y:S01]  /*b500*/  IMAD.IADD R3, R3, 0x1, R22 ;  /* 0x0000000103037824 */ /* 0x000fe200078e0216 */
[----:B------:R-:W-:-:S04]  /*b510*/  LOP3.LUT P0, RZ, R6, 0xff, RZ, 0xc0, !PT ;  /* 0x000000ff06ff7812 */ /* 0x000fc8000780c0ff */
[----:B------:R-:W-:-:S09]  /*b520*/  ISETP.GE.U32.AND P2, PT, R3, R24, PT ;  /* 0x000000180300720c */ /* 0x000fd20003f46070 */
[----:B------:R-:W1:Y:S02]  /*b530*/  DSETP.NEU.OR P0, PT, R18, RZ, P0 ;  /* 0x000000ff1200722a */ /* 0x000e64000070d400 */
[----:B-1----:R-:W-:Y:S02]  /*b540*/  SEL R6, RZ, 0x1, !P0 ;  /* 0x00000001ff067807 */ /* 0x002fe40004000000 */
[----:B------:R-:W-:-:S15]  /*b550*/  @!P2 LOP3.LUT P1, RZ, R7, 0xff, RZ, 0xc0, !PT ;  /* 0x000000ff07ffa812 */ /* 0x000fde000782c0ff */
[----:B------:R-:W-:-:S15]  /*b560*/  NOP ;  /* 0x0000000000007918 */ /* 0x000fde0000000000 */
[----:B------:R-:W-:-:S15]  /*b570*/  NOP ;  /* 0x0000000000007918 */ /* 0x000fde0000000000 */
[----:B------:R-:W-:-:S15]  /*b580*/  NOP ;  /* 0x0000000000007918 */ /* 0x000fde0000000000 */
[----:B------:R-:W1:Y:S02]  /*b590*/  @!P2 DSETP.NEU.OR P1, PT, R8, RZ, P1 ;  /* 0x000000ff0800a22a */ /* 0x000e640000f2d400 */
[----:B-1----:R-:W-:-:S04]  /*b5a0*/  @!P2 SEL R0, RZ, 0x1, !P1 ;  /* 0x00000001ff00a807 */ /* 0x002fc80004800000 */
[----:B------:R-:W-:-:S07]  /*b5b0*/  @!P2 PRMT R7, R0, 0x7610, R7 ;  /* 0x000076100007a816 */ /* 0x000fce0000000007 */
.L_x_1991:
[----:B------:R-:W-:Y:S05]  /*b5c0*/  BSYNC.RECONVERGENT B1 ;  /* 0x0000000000017941 */ /* 0x000fea0003800200 */
.L_x_1990:
[----:B------:R-:W-:-:S04]  /*b5d0*/  LOP3.LUT R4, R6, R4, R5, 0xfe, !PT ;  /* 0x0000000406047212 */ /* 0x000fc800078efe05 */
[----:B------:R-:W-:-:S04]  /*b5e0*/  LOP3.LUT P0, RZ, R4, 0xff, R7, 0xc8, !PT ;  /* 0x000000ff04ff7812 */ /* 0x000fc8000780c807 */
[----:B------:R-:W-:-:S09]  /*b5f0*/  SEL R17, RZ, 0x1, !P0 ;  /* 0x00000001ff117807 */ /* 0x000fd20004000000 */
.L_x_1943:
[----:B------:R-:W-:Y:S05]  /*b600*/  BSYNC.RECONVERGENT B0 ;  /* 0x0000000000007941 */ /* 0x000fea0003800200 */
.L_x_1942:
[----:B------:R-:W4:Y:S01]  /*b610*/  LDCU UR4, c[0x0][0x3a0] ;  /* 0x00007400ff0477ac */ /* 0x000f220008000800 */
[----:B--2---:R-:W2:Y:S01]  /*b620*/  S2R R3, SR_TID.X ;  /* 0x0000000000037919 */ /* 0x004ea20000002100 */
[----:B------:R-:W0:Y:S01]  /*b630*/  S2R R0, SR_TID.Y ;  /* 0x0000000000007919 */ /* 0x000e220000002200 */
[----:B----4-:R-:W-:-:S09]  /*b640*/  UISETP.NE.AND UP0, UPT, UR4, URZ, UPT ;  /* 0x000000ff0400728c */ /* 0x010fd2000bf05270 */
[----:B------:R-:W-:Y:S05]  /*b650*/  BRA.U !UP0, `(.L_x_1992) ;  /* 0x0000000108647547 */ /* 0x000fea000b800000 */
[----:B------:R-:W4:Y:S01]  /*b660*/  S2UR UR5, SR_CgaCtaId ;  /* 0x00000000000579c3 */ /* 0x000f220000008800 */
[----:B------:R-:W0:Y:S01]  /*b670*/  LDCU UR8, c[0x0][0x360] ;  /* 0x00006c00ff0877ac */ /* 0x000e220008000800 */
[----:B------:R-:W-:Y:S01]  /*b680*/  UMOV UR4, 0x400 ;  /* 0x0000040000047882 */ /* 0x000fe20000000000 */
[----:B------:R-:W1:Y:S01]  /*b690*/  LDCU UR6, c[0x0][0x364] ;  /* 0x00006c80ff0677ac */ /* 0x000e620008000800 */
[----:B------:R-:W-:Y:S01]  /*b6a0*/  UIADD3 UR4, UPT, UPT, UR4, 0x10, URZ ;  /* 0x0000001004047890 */ /* 0x000fe2000fffe0ff */
[----:B0-2---:R-:W-:-:S03]  /*b6b0*/  IMAD R2, R0, UR8, R3 ;  /* 0x0000000800027c24 */ /* 0x005fc6000f8e0203 */
[----:B----4-:R-:W-:Y:S02]  /*b6c0*/  ULEA UR4, UR5, UR4, 0x18 ;  /* 0x0000000405047291 */ /* 0x010fe4000f8ec0ff */
[----:B-1----:R-:W-:-:S07]  /*b6d0*/  UISETP.GE.U32.AND UP0, UPT, UR6, 0x2, UPT ;  /* 0x000000020600788c */ /* 0x002fce000bf06070 */
[----:B------:R4:W-:Y:S02]  /*b6e0*/  STS.U8 [R2+UR4], R17 ;  /* 0x0000001102007988 */ /* 0x0009e40008000004 */
[----:B------:R-:W-:Y:S05]  /*b6f0*/  BRA.U !UP0, `(.L_x_1992) ;  /* 0x00000001083c7547 */ /* 0x000fea000b800000 */
[----:B------:R-:W-:-:S05]  /*b700*/  UMOV UR5, UR6 ;  /* 0x0000000600057c82 */ /* 0x000fca0008000000 */
.L_x_1993:
        /* <DEDUP_REMOVED lines=11> */
[----:B----4-:R-:W-:Y:S01]  /*b7c0*/  @!P0 PRMT R17, R5, 0x7610, R17 ;  /* 0x0000761005118816 */ /* 0x010fe20000000011 */
[----:B------:R0:W-:Y:S01]  /*b7d0*/  @!P0 STS.U8 [R2+UR4], R5 ;  /* 0x0000000502008988 */ /* 0x0001e20008000004 */
[----:B------:R-:W-:Y:S05]  /*b7e0*/  BRA.U UP0, `(.L_x_1993) ;  /* 0xfffffffd00c87547 */ /* 0x000fea000b83ffff */
.L_x_1992:
[----:B------:R-:W1:Y:S02]  /*b7f0*/  LDCU UR4, c[0x0][0x39c] ;  /* 0x00007380ff0477ac */ /* 0x000e640008000800 */
[----:B-1----:R-:W-:-:S09]  /*b800*/  UISETP.NE.AND UP0, UPT, UR4, URZ, UPT ;  /* 0x000000ff0400728c */ /* 0x002fd2000bf05270 */
[----:B------:R-:W-:Y:S05]  /*b810*/  BRA.U !UP0, `(.L_x_1994) ;  /* 0x0000000108a47547 */ /* 0x000fea000b800000 */
[----:B------:R-:W1:Y:S02]  /*b820*/  LDCU UR6, c[0x0][0x360] ;  /* 0x00006c00ff0677ac */ /* 0x000e640008000800 */
[----:B-1----:R-:W-:Y:S02]  /*b830*/  UISETP.GE.U32.AND UP0, UPT, UR6, 0x21, UPT ;  /* 0x000000210600788c */ /* 0x002fe4000bf06070 */
[----:B------:R-:W-:-:S07]  /*b840*/  UMOV UR4, UR6 ;  /* 0x0000000600047c82 */ /* 0x000fce0008000000 */
[----:B------:R-:W-:Y:S05]  /*b850*/  BRA.U !UP0, `(.L_x_1995) ;  /* 0x0000000108607547 */ /* 0x000fea000b800000 */
[----:B------:R-:W1:Y:S01]  /*b860*/  S2UR UR5, SR_CgaCtaId ;  /* 0x00000000000579c3 */ /* 0x000e620000008800 */
[----:B------:R-:W-:Y:S01]  /*b870*/  UMOV UR4, 0x400 ;  /* 0x0000040000047882 */ /* 0x000fe20000000000 */
[----:B0-2-4-:R-:W-:Y:S01]  /*b880*/  IMAD R2, R0, UR6, R3 ;  /* 0x0000000600027c24 */ /* 0x015fe2000f8e0203 */
[----:B------:R-:W-:Y:S02]  /*b890*/  UIADD3 UR4, UPT, UPT, UR4, 0x10, URZ ;  /* 0x0000001004047890 */ /* 0x000fe4000fffe0ff */
[----:B------:R-:W-:Y:S02]  /*b8a0*/  UISETP.GE.U32.AND UP0, UPT, UR6, 0x40, UPT ;  /* 0x000000400600788c */ /* 0x000fe4000bf06070 */
[----:B-1----:R-:W-:-:S03]  /*b8b0*/  ULEA UR8, UR5, UR4, 0x18 ;  /* 0x0000000405087291 */ /* 0x002fc6000f8ec0ff */
[----:B------:R-:W-:-:S03]  /*b8c0*/  UMOV UR4, 0x20 ;  /* 0x0000002000047882 */ /* 0x000fc60000000000 */
[----:B------:R-:W-:-:S03]  /*b8d0*/  IADD3 R4, PT, PT, R2, UR8, RZ ;  /* 0x0000000802047c10 */ /* 0x000fc6000fffe0ff */
[----:B------:R1:W-:Y:S01]  /*b8e0*/  STS.U8 [R2+UR8], R17 ;  /* 0x0000001102007988 */ /* 0x0003e20008000008 */
[----:B------:R-:W-:Y:S05]  /*b8f0*/  BRA.U !UP0, `(.L_x_1995) ;  /* 0x0000000108387547 */ /* 0x000fea000b800000 */
[----:B------:R-:W-:-:S05]  /*b900*/  UMOV UR5, UR6 ;  /* 0x0000000600057c82 */ /* 0x000fca0008000000 */
.L_x_1996:
        /* <DEDUP_REMOVED lines=10> */
[----:B-1----:R-:W-:Y:S01]  /*b9b0*/  @!P0 PRMT R17, R5, 0x7610, R17 ;  /* 0x0000761005118816 */ /* 0x002fe20000000011 */
[----:B------:R0:W-:Y:S01]  /*b9c0*/  @!P0 STS.U8 [R2+UR8], R5 ;  /* 0x0000000502008988 */ /* 0x0001e20008000008 */
[----:B------:R-:W-:Y:S05]  /*b9d0*/  BRA.U UP0, `(.L_x_1996) ;  /* 0xfffffffd00cc7547 */ /* 0x000fea000b83ffff */
.L_x_1995:
[----:B------:R-:W-:Y:S01]  /*b9e0*/  BAR.SYNC.DEFER_BLOCKING 0x0 ;  /* 0x0000000000007b1d */ /* 0x000fe20000010000 */
[----:B------:R-:W-:-:S09]  /*b9f0*/  UISETP.GE.U32.AND UP0, UPT, UR4, 0x2, UPT ;  /* 0x000000020400788c */ /* 0x000fd2000bf06070 */
[----:B------:R-:W-:Y:S05]  /*ba00*/  BRA.U !UP0, `(.L_x_1994) ;  /* 0x0000000108287547 */ /* 0x000fea000b800000 */
[----:B01--4-:R-:W-:-:S07]  /*ba10*/  HFMA2 R2, -RZ, RZ, 0, 5.9604644775390625e-08 ;  /* 0x00000001ff027431 */ /* 0x013fce00000001ff */
.L_x_1997:
        /* <DEDUP_REMOVED lines=9> */
.L_x_1994:
[----:B01--4-:R-:W0:Y:S01]  /*bab0*/  S2R R2, SR_CTAID.X ;  /* 0x0000000000027919 */ /* 0x013e220000002500 */
[----:B------:R-:W1:Y:S01]  /*bac0*/  LDCU UR4, c[0x0][0x558] ;  /* 0x0000ab00ff0477ac */ /* 0x000e620008000800 */
[----:B------:R-:W-:Y:S01]  /*bad0*/  IMAD.MOV.U32 R16, RZ, RZ, RZ ;  /* 0x000000ffff107224 */ /* 0x000fe200078e00ff */
[----:B------:R-:W2:Y:S01]  /*bae0*/  LDCU.64 UR6, c[0x0][0x3a8] ;  /* 0x00007500ff0677ac */ /* 0x000ea20008000a00 */
[----:B------:R-:W0:Y:S01]  /*baf0*/  LDCU UR5, c[0x0][0x394] ;  /* 0x00007280ff0577ac */ /* 0x000e220008000800 */
[----:B-1----:R-:W-:Y:S01]  /*bb00*/  UISETP.NE.AND UP0, UPT, UR4, URZ, UPT ;  /* 0x000000ff0400728c */ /* 0x002fe2000bf05270 */
[----:B--2---:R-:W-:-:S04]  /*bb10*/  IMAD R5, R3, UR6, RZ ;  /* 0x0000000603057c24 */ /* 0x004fc8000f8e02ff */
[----:B------:R-:W-:-:S04]  /*bb20*/  IMAD R5, R0, UR7, R5 ;  /* 0x0000000700057c24 */ /* 0x000fc8000f8e0205 */
        /* <DEDUP_REMOVED lines=10> */
[----:B-----5:R-:W-:-:S05]  /*bbd0*/  IADD3 R9, PT, PT, -R7, RZ, RZ ;  /* 0x000000ff07097210 */ /* 0x020fca0007ffe1ff */
        /* <DEDUP_REMOVED lines=268> */
.L_x_1998:
        /* <DEDUP_REMOVED lines=13> */
[----:B-----5:R-:W-:Y:S02]  /*cd70*/  HFMA2 R8, -RZ, RZ, 0, 0 ;  /* 0x00000000ff087431 */ /* 0x020fe400000001ff */
        /* <DEDUP_REMOVED lines=276> */
.L_x_2000:
        /* <DEDUP_REMOVED lines=26> */
.L_x_2002:
[----:B------:R-:W-:Y:S05]  /*e060*/  BSYNC.RECONVERGENT B0 ;  /* 0x0000000000007941 */ /* 0x000fea0003800200 */
.L_x_2001:
        /* <DEDUP_REMOVED lines=14> */
[----:B-----5:R-:W1:Y:S01]  /*e150*/  S2R R11, SR_LANEID ;  /* 0x00000000000b7919 */ /* 0x020e620000000000 */
        /* <DEDUP_REMOVED lines=9> */
[----:B------:R-:W4:Y:S01]  /*e1f0*/  S2R R11, SR_LTMASK ;  /* 0x00000000000b7919 */ /* 0x000f220000003900 */
[----:B-1----:R-:W-:Y:S01]  /*e200*/  UIADD3 UR4, UPT, UPT, UR4, -0x1, URZ ;  /* 0xffffffff04047890 */ /* 0x002fe2000fffe0ff */
        /* <DEDUP_REMOVED lines=9> */
.L_x_2004:
[----:B------:R-:W-:Y:S05]  /*e2a0*/  BSYNC.RECONVERGENT B0 ;  /* 0x0000000000007941 */ /* 0x000fea0003800200 */
.L_x_2003:
        /* <DEDUP_REMOVED lines=27> */
[----:B-----5:R-:W1:Y:S01]  /*e460*/  LDC R11, c[0x0][0x364] ;  /* 0x0000d900ff0b7b82 */ /* 0x020e620000000800 */
[----:B------:R-:W-:Y:S01]  /*e470*/  PRMT R5, R17, 0x9910, RZ ;  /* 0x0000991011057816 */ /* 0x000fe200000000ff */
[----:B------:R-:W-:Y:S01]  /*e480*/  BSSY.RECONVERGENT B1, `(.L_x_2008) ;  /* 0x000000d000017945 */ /* 0x000fe20003800200 */
[----:B------:R-:W-:Y:S02]  /*e490*/  MOV R8, R4 ;  /* 0x0000000400087202 */ /* 0x000fe40000000f00 */
[----:B------:R-:W-:Y:S01]  /*e4a0*/  ISETP.NE.AND P1, PT, R5, RZ, PT ;  /* 0x000000ff0500720c */ /* 0x000fe20003f25270 */
[----:B0-----:R-:W-:Y:S02]  /*e4b0*/  IMAD R9, R2, UR5, RZ ;  /* 0x0000000502097c24 */ /* 0x001fe4000f8e02ff */
[----:B-1----:R-:W-:-:S10]  /*e4c0*/  IMAD R11, R11, UR4, RZ ;  /* 0x000000040b0b7c24 */ /* 0x002fd4000f8e02ff */
.L_x_2009:
        /* <DEDUP_REMOVED lines=9> */
.L_x_2008:
[----:B------:R-:W-:Y:S01]  /*e560*/  SEL R17, RZ, 0x1, !P1 ;  /* 0x00000001ff117807 */ /* 0x000fe20004800000 */
[----:B------:R-:W-:Y:S06]  /*e570*/  BRA `(.L_x_2007) ;  /* 0x00000000005c7947 */ /* 0x000fec0003800000 */
.L_x_2006:
[----:B------:R-:W0:Y:S01]  /*e580*/  LDCU UR5, c[0x0][0x398] ;  /* 0x00007300ff0577ac */ /* 0x000e220008000800 */
[----:B------:R-:W1:Y:S01]  /*e590*/  LDCU.64 UR10, c[0x0][0x770] ;  /* 0x0000ee00ff0a77ac */ /* 0x000e620008000a00 */
[----:B0-----:R-:W-:-:S13]  /*e5a0*/  ISETP.GE.U32.AND P1, PT, R0, UR5, PT ;  /* 0x0000000500007c0c */ /* 0x001fda000bf26070 */
[----:B-1----:R-:W-:Y:S05]  /*e5b0*/  @P1 BRA `(.L_x_2007) ;  /* 0x00000000004c1947 */ /* 0x002fea0003800000 */
[----:B------:R-:W0:Y:S01]  /*e5c0*/  LDCU UR4, c[0x0][0x374] ;  /* 0x00006e80ff0477ac */ /* 0x000e220008000800 */
[----:B-----5:R-:W1:Y:S01]  /*e5d0*/  LDC R8, c[0x0][0x360] ;  /* 0x0000d800ff087b82 */ /* 0x020e620000000800 */
[----:B------:R-:W-:Y:S01]  /*e5e0*/  PRMT R4, R17, 0x9910, RZ ;  /* 0x0000991011047816 */ /* 0x000fe200000000ff */
[----:B------:R-:W-:Y:S01]  /*e5f0*/  BSSY.RECONVERGENT B1, `(.L_x_2010) ;  /* 0x000000e000017945 */ /* 0x000fe20003800200 */
[----:B------:R-:W-:Y:S02]  /*e600*/  IMAD.MOV.U32 R9, RZ, RZ, R0 ;  /* 0x000000ffff097224 */ /* 0x000fe400078e0000 */
[----:B------:R-:W-:-:S03]  /*e610*/  ISETP.NE.AND P1, PT, R4, RZ, PT ;  /* 0x000000ff0400720c */ /* 0x000fc60003f25270 */
[----:B------:R-:W2:Y:S01]  /*e620*/  LDC R10, c[0x0][0x364] ;  /* 0x0000d900ff0a7b82 */ /* 0x000ea20000000800 */
[----:B0-----:R-:W-:-:S09]  /*e630*/  IMAD R2, R2, UR4, RZ ;  /* 0x0000000402027c24 */ /* 0x001fd2000f8e02ff */
.L_x_2011:
[----:B------:R-:W-:-:S05]  /*e640*/  IADD3 R4, PT, PT, R2, R9, RZ ;  /* 0x0000000902047210 */ /* 0x000fca0007ffe0ff */
[----:B-1----:R-:W-:-:S05]  /*e650*/  IMAD R4, R4, R8, R3 ;  /* 0x0000000804047224 */ /* 0x002fca00078e0203 */
[----:B------:R-:W-:-:S04]  /*e660*/  IADD3 R4, P2, PT, R4, UR10, RZ ;  /* 0x0000000a04047c10 */ /* 0x000fc8000ff5e0ff */
[----:B------:R-:W-:-:S05]  /*e670*/  IADD3.X R5, PT, PT, RZ, UR11, RZ, P2, !PT ;  /* 0x0000000bff057c10 */ /* 0x000fca00097fe4ff */
[----:B------:R-:W4:Y:S01]  /*e680*/  LDG.E.U8 R4, desc[UR36][R4.64] ;  /* 0x0000002404047981 */ /* 0x000f22000c1e1100 */
[----:B--2---:R-:W-:-:S05]  /*e690*/  IMAD.IADD R9, R10, 0x1, R9 ;  /* 0x000000010a097824 */ /* 0x004fca00078e0209 */
[----:B------:R-:W-:Y:S02]  /*e6a0*/  ISETP.GE.U32.AND P2, PT, R9, UR5, PT ;  /* 0x0000000509007c0c */ /* 0x000fe4000bf46070 */
[----:B----4-:R-:W-:-:S11]  /*e6b0*/  ISETP.NE.OR P1, PT, R4, RZ, P1 ;  /* 0x000000ff0400720c */ /* 0x010fd60000f25670 */
[----:B------:R-:W-:Y:S05]  /*e6c0*/  @!P2 BRA `(.L_x_2011) ;  /* 0xfffffffc00dca947 */ /* 0x000fea000383ffff */
[----:B------:R-:W-:Y:S05]  /*e6d0*/  BSYNC.RECONVERGENT B1 ;  /* 0x0000000000017941 */ /* 0x000fea0003800200 */
.L_x_2010:
[----:B------:R-:W-:-:S07]  /*e6e0*/  SEL R17, RZ, 0x1, !P1 ;  /* 0x00000001ff117807 */ /* 0x000fce0004800000 */
.L_x_2007:
[----:B------:R-:W-:Y:S05]  /*e6f0*/  BSYNC.RECONVERGENT B0 ;  /* 0x0000000000007941 */ /* 0x000fea0003800200 */
.L_x_2005:
        /* <DEDUP_REMOVED lines=11> */
.L_x_2013:
        /* <DEDUP_REMOVED lines=14> */
.L_x_2012:
        /* <DEDUP_REMOVED lines=10> */
.L_x_2016:
        /* <DEDUP_REMOVED lines=13> */
.L_x_2015:
[----:B------:R-:W-:Y:S01]  /*ea00*/  BAR.SYNC.DEFER_BLOCKING 0x0 ;  /* 0x0000000000007b1d */ /* 0x000fe20000010000 */
[----:B------:R-:W-:-:S09]  /*ea10*/  UISETP.GE.U32.AND UP0, UPT, UR4, 0x2, UPT ;  /* 0x000000020400788c */ /* 0x000fd2000bf06070 */
[----:B------:R-:W-:Y:S05]  /*ea20*/  BRA.U !UP0, `(.L_x_2014) ;  /* 0x0000000108287547 */ /* 0x000fea000b800000 */
[----:B------:R-:W-:-:S07]  /*ea30*/  HFMA2 R0, -RZ, RZ, 0, 5.9604644775390625e-08 ;  /* 0x00000001ff007431 */ /* 0x000fce00000001ff */
.L_x_2017:
        /* <DEDUP_REMOVED lines=9> */
.L_x_2014:
[----:B------:R-:W-:Y:S05]  /*ead0*/  @!P0 EXIT ;  /* 0x000000000000894d */ /* 0x000fea0003800000 */
[----:B------:R-:W2:Y:S02]  /*eae0*/  LDCU.64 UR4, c[0x0][0x768] ;  /* 0x0000ed00ff0477ac */ /* 0x000ea40008000a00 */
[----:B--2---:R-:W-:-:S04]  /*eaf0*/  UISETP.NE.U32.AND UP0, UPT, UR4, URZ, UPT ;  /* 0x000000ff0400728c */ /* 0x004fc8000bf05070 */
[----:B------:R-:W-:-:S09]  /*eb00*/  UISETP.NE.AND.EX UP0, UPT, UR5, URZ, UPT, UP0 ;  /* 0x000000ff0500728c */ /* 0x000fd2000bf05300 */
[----:B------:R-:W-:Y:S05]  /*eb10*/  BRA.U UP0, `(.L_x_2018) ;  /* 0x0000000100a87547 */ /* 0x000fea000b800000 */
[----:B------:R-:W2:Y:S01]  /*eb20*/  LDCU.U8 UR6, c[0x0][0x788] ;  /* 0x0000f100ff0677ac */ /* 0x000ea20008000000 */
[----:B------:R-:W0:Y:S01]  /*eb30*/  LDCU.64 UR4, c[0x0][0x758] ;  /* 0x0000eb00ff0477ac */ /* 0x000e220008000a00 */
[----:B------:R-:W4:Y:S01]  /*eb40*/  LDCU.U8 UR7, c[0x0][0x789] ;  /* 0x0000f120ff0777ac */ /* 0x000f220008000000 */
[----:B--2---:R-:W-:Y:S01]  /*eb50*/  UISETP.NE.AND UP0, UPT, UR6, URZ, UPT ;  /* 0x000000ff0600728c */ /* 0x004fe2000bf05270 */
[----:B01----:R-:W-:Y:S01]  /*eb60*/  IADD3 R2, P0, PT, R16, UR4, RZ ;  /* 0x0000000410027c10 */ /* 0x003fe2000ff1e0ff */
[----:B----4-:R-:W-:-:S04]  /*eb70*/  UISETP.NE.AND UP1, UPT, UR7, URZ, UPT ;  /* 0x000000ff0700728c */ /* 0x010fc8000bf25270 */
[----:B------:R-:W-:-:S03]  /*eb80*/  IMAD.X R3, RZ, RZ, UR5, P0 ;  /* 0x00000005ff037e24 */ /* 0x000fc600080e06ff */
[----:B------:R-:W-:Y:S05]  /*eb90*/  BRA.U !UP0, `(.L_x_2019) ;  /* 0x00000001080c7547 */ /* 0x000fea000b800000 */
[----:B------:R-:W2:Y:S02]  /*eba0*/  LDG.E.U8 R0, desc[UR36][R2.64] ;  /* 0x0000002402007981 */ /* 0x000ea4000c1e1100 */
[----:B--2---:R-:W-:-:S04]  /*ebb0*/  LOP3.LUT P0, RZ, R0, 0xff, R17, 0xc8, !PT ;  /* 0x000000ff00ff7812 */ /* 0x004fc8000780c811 */
[----:B------:R-:W-:-:S09]  /*ebc0*/  SEL R17, RZ, 0x1, !P0 ;  /* 0x00000001ff117807 */ /* 0x000fd20004000000 */
.L_x_2019:
[----:B------:R-:W-:Y:S05]  /*ebd0*/  BRA.U !UP1, `(.L_x_2020) ;  /* 0x0000000109687547 */ /* 0x000fea000b800000 */
[----:B------:R-:W0:Y:S02]  /*ebe0*/  LDCU UR4, c[0x0][0x78c] ;  /* 0x0000f180ff0477ac */ /* 0x000e240008000800 */
[----:B0-----:R-:W-:-:S09]  /*ebf0*/  UISETP.NE.AND UP0, UPT, UR4, 0x1, UPT ;  /* 0x000000010400788c */ /* 0x001fd2000bf05270 */
[----:B------:R-:W-:Y:S05]  /*ec00*/  BRA.U !UP0, `(.L_x_2021) ;  /* 0x0000000108407547 */ /* 0x000fea000b800000 */
[----:B------:R-:W-:Y:S01]  /*ec10*/  MOV R2, 0x0 ;  /* 0x0000000000027802 */ /* 0x000fe20000000f00 */
[----:B------:R-:W0:Y:S01]  /*ec20*/  LDCU.64 UR4, c[0x4][0x640] ;  /* 0x0100c800ff0477ac */ /* 0x000e220008000a00 */
[----:B-----5:R-:W-:Y:S01]  /*ec30*/  HFMA2 R8, -RZ, RZ, 0, 4.4763088226318359375e-05 ;  /* 0x000002efff087431 */ /* 0x020fe200000001ff */
[----:B------:R-:W-:Y:S01]  /*ec40*/  MOV R12, 0x1 ;  /* 0x00000001000c7802 */ /* 0x000fe20000000f00 */
[----:B------:R-:W-:Y:S01]  /*ec50*/  IMAD.MOV.U32 R13, RZ, RZ, RZ ;  /* 0x000000ffff0d7224 */ /* 0x000fe200078e00ff */
[----:B------:R-:W1:Y:S01]  /*ec60*/  LDCU.64 UR6, c[0x4][0x630] ;  /* 0x0100c600ff0677ac */ /* 0x000e620008000a00 */
[----:B------:R-:W2:Y:S01]  /*ec70*/  LDC.64 R2, c[0x4][R2] ;  /* 0x0100000002027b82 */ /* 0x000ea20000000a00 */
[----:B------:R-:W4:Y:S01]  /*ec80*/  LDCU.64 UR8, c[0x4][0x3d0] ;  /* 0x01007a00ff0877ac */ /* 0x000f220008000a00 */
[----:B0-----:R-:W-:Y:S02]  /*ec90*/  MOV R4, UR4 ;  /* 0x0000000400047c02 */ /* 0x001fe40008000f00 */
[----:B------:R-:W-:Y:S01]  /*eca0*/  MOV R5, UR5 ;  /* 0x0000000500057c02 */ /* 0x000fe20008000f00 */
[----:B-1----:R-:W-:Y:S01]  /*ecb0*/  IMAD.U32 R6, RZ, RZ, UR6 ;  /* 0x00000006ff067e24 */ /* 0x002fe2000f8e00ff */
[----:B------:R-:W-:-:S02]  /*ecc0*/  MOV R7, UR7 ;  /* 0x0000000700077c02 */ /* 0x000fc40008000f00 */
[----:B----4-:R-:W-:Y:S01]  /*ecd0*/  MOV R10, UR8 ;  /* 0x00000008000a7c02 */ /* 0x010fe20008000f00 */
[----:B------:R-:W-:-:S07]  /*ece0*/  IMAD.U32 R11, RZ, RZ, UR9 ;  /* 0x00000009ff0b7e24 */ /* 0x000fce000f8e00ff */
[----:B------:R-:W-:-:S07]  /*ecf0*/  LEPC R20, `(.L_x_2021) ;  /* 0x000000001014794e */ /* 0x000fce0000000000 */
[----:B--23--:R-:W-:Y:S05]  /*ed00*/  CALL.ABS.NOINC R2 ;  /* 0x0000000002007343 */ /* 0x00cfea0003c00000 */
.L_x_2021:
[----:B------:R-:W0:Y:S01]  /*ed10*/  LDCU.64 UR4, c[0x0][0x758] ;  /* 0x0000eb00ff0477ac */ /* 0x000e220008000a00 */
[----:B------:R-:W-:-:S04]  /*ed20*/  LOP3.LUT P0, RZ, R17, 0xff, RZ, 0xc0, !PT ;  /* 0x000000ff11ff7812 */ /* 0x000fc8000780c0ff */
[----:B------:R-:W-:Y:S02]  /*ed30*/  SEL R3, RZ, 0x1, !P0 ;  /* 0x00000001ff037807 */ /* 0x000fe40004000000 */
[----:B0-----:R-:W-:-:S04]  /*ed40*/  IADD3 R16, P1, PT, R16, UR4, RZ ;  /* 0x0000000410107c10 */ /* 0x001fc8000ff3e0ff */
[----:B------:R-:W-:-:S05]  /*ed50*/  IADD3.X R17, PT, PT, RZ, UR5, RZ, P1, !PT ;  /* 0x00000005ff117c10 */ /* 0x000fca0008ffe4ff */
[----:B------:R-:W-:Y:S01]  /*ed60*/  STG.E.U8 desc[UR36][R16.64], R3 ;  /* 0x0000000310007986 */ /* 0x000fe2000c101124 */
[----:B------:R-:W-:Y:S05]  /*ed70*/  EXIT ;  /* 0x000000000000794d */ /* 0x000fea0003800000 */
.L_x_2020:
[----:B------:R-:W-:-:S04]  /*ed80*/  LOP3.LUT P0, RZ, R17, 0xff, RZ, 0xc0, !PT ;  /* 0x000000ff11ff7812 */ /* 0x000fc8000780c0ff */
[----:B------:R-:W-:-:S05]  /*ed90*/  SEL R5, RZ, 0x1, !P0 ;  /* 0x00000001ff057807 */ /* 0x000fca0004000000 */
[----:B------:R-:W-:Y:S01]  /*eda0*/  STG.E.U8 desc[UR36][R2.64], R5 ;  /* 0x0000000502007986 */ /* 0x000fe2000c101124 */
[----:B------:R-:W-:Y:S05]  /*edb0*/  EXIT ;  /* 0x000000000000794d */ /* 0x000fea0003800000 */
.L_x_2018:
[----:B------:R-:W2:Y:S01]  /*edc0*/  LDCU.U8 UR4, c[0x0][0x788] ;  /* 0x0000f100ff0477ac */ /* 0x000ea20008000000 */
[----:B------:R-:W4:Y:S01]  /*edd0*/  LDCU.U8 UR5, c[0x0][0x789] ;  /* 0x0000f120ff0577ac */ /* 0x000f220008000000 */
[----:B--2---:R-:W-:Y:S02]  /*ede0*/  UISETP.NE.AND UP0, UPT, UR4, URZ, UPT ;  /* 0x000000ff0400728c */ /* 0x004fe4000bf05270 */
[----:B----4-:R-:W-:-:S07]  /*edf0*/  UISETP.NE.AND UP1, UPT, UR5, URZ, UPT ;  /* 0x000000ff0500728c */ /* 0x010fce000bf25270 */
[----:B------:R-:W-:Y:S05]  /*ee00*/  BRA.U !UP0, `(.L_x_2022) ;  /* 0x00000001080c7547 */ /* 0x000fea000b800000 */
[----:B------:R-:W2:Y:S02]  /*ee10*/  LDG.E.U8 R0, desc[UR36][R6.64] ;  /* 0x0000002406007981 */ /* 0x000ea4000c1e1100 */
[----:B--2---:R-:W-:-:S04]  /*ee20*/  LOP3.LUT P0, RZ, R0, 0xff, R17, 0xc8, !PT ;  /* 0x000000ff00ff7812 */ /* 0x004fc8000780c811 */
[----:B------:R-:W-:-:S09]  /*ee30*/  SEL R17, RZ, 0x1, !P0 ;  /* 0x00000001ff117807 */ /* 0x000fd20004000000 */
.L_x_2022:
[----:B------:R-:W-:Y:S05]  /*ee40*/  BRA.U !UP1, `(.L_x_2023) ;  /* 0x0000000109687547 */ /* 0x000fea000b800000 */
[----:B------:R-:W2:Y:S02]  /*ee50*/  LDCU UR4, c[0x0][0x78c] ;  /* 0x0000f180ff0477ac */ /* 0x000ea40008000800 */
[----:B--2---:R-:W-:-:S09]  /*ee60*/  UISETP.NE.AND UP0, UPT, UR4, 0x1, UPT ;  /* 0x000000010400788c */ /* 0x004fd2000bf05270 */
[----:B------:R-:W-:Y:S05]  /*ee70*/  BRA.U !UP0, `(.L_x_2024) ;  /* 0x0000000108407547 */ /* 0x000fea000b800000 */
[----:B01----:R-:W-:Y:S01]  /*ee80*/  MOV R2, 0x0 ;  /* 0x0000000000027802 */ /* 0x003fe20000000f00 */
[----:B------:R-:W0:Y:S01]  /*ee90*/  LDCU.64 UR4, c[0x4][0x640] ;  /* 0x0100c800ff0477ac */ /* 0x000e220008000a00 */
[----:B-----5:R-:W-:Y:S02]  /*eea0*/  HFMA2 R8, -RZ, RZ, 0, 4.4763088226318359375e-05 ;  /* 0x000002efff087431 */ /* 0x020fe400000001ff */
[----:B------:R-:W-:Y:S01]  /*eeb0*/  IMAD.MOV.U32 R12, RZ, RZ, 0x1 ;  /* 0x00000001ff0c7424 */ /* 0x000fe200078e00ff */
[----:B------:R-:W-:Y:S01]  /*eec0*/  MOV R13, RZ ;  /* 0x000000ff000d7202 */ /* 0x000fe20000000f00 */
[----:B------:R-:W1:Y:S01]  /*eed0*/  LDCU.64 UR6, c[0x4][0x630] ;  /* 0x0100c600ff0677ac */ /* 0x000e620008000a00 */
[----:B------:R-:W2:Y:S01]  /*eee0*/  LDC.64 R2, c[0x4][R2] ;  /* 0x0100000002027b82 */ /* 0x000ea20000000a00 */
[----:B------:R-:W4:Y:S01]  /*eef0*/  LDCU.64 UR8, c[0x4][0x3d0] ;  /* 0x01007a00ff0877ac */ /* 0x000f220008000a00 */
[----:B0-----:R-:W-:Y:S01]  /*ef00*/  MOV R4, UR4 ;  /* 0x0000000400047c02 */ /* 0x001fe20008000f00 */
[----:B------:R-:W-:Y:S01]  /*ef10*/  IMAD.U32 R5, RZ, RZ, UR5 ;  /* 0x00000005ff057e24 */ /* 0x000fe2000f8e00ff */
[----:B-1----:R-:W-:-:S02]  /*ef20*/  MOV R6, UR6 ;  /* 0x0000000600067c02 */ /* 0x002fc40008000f00 */
[----:B------:R-:W-:Y:S01]  /*ef30*/  MOV R7, UR7 ;  /* 0x0000000700077c02 */ /* 0x000fe20008000f00 */
[----:B----4-:R-:W-:Y:S01]  /*ef40*/  IMAD.U32 R10, RZ, RZ, UR8 ;  /* 0x00000008ff0a7e24 */ /* 0x010fe2000f8e00ff */
[----:B------:R-:W-:-:S07]  /*ef50*/  MOV R11, UR9 ;  /* 0x00000009000b7c02 */ /* 0x000fce0008000f00 */
[----:B------:R-:W-:-:S07]  /*ef60*/  LEPC R20, `(.L_x_2024) ;  /* 0x000000001014794e */ /* 0x000fce0000000000 */
[----:B--23--:R-:W-:Y:S05]  /*ef70*/  CALL.ABS.NOINC R2 ;  /* 0x0000000002007343 */ /* 0x00cfea0003c00000 */
.L_x_2024:
[----:B------:R-:W2:Y:S01]  /*ef80*/  LDCU.64 UR4, c[0x0][0x758] ;  /* 0x0000eb00ff0477ac */ /* 0x000ea20008000a00 */
[----:B------:R-:W-:-:S04]  /*ef90*/  LOP3.LUT P0, RZ, R17, 0xff, RZ, 0xc0, !PT ;  /* 0x000000ff11ff7812 */ /* 0x000fc8000780c0ff */
[----:B------:R-:W-:Y:S02]  /*efa0*/  SEL R3, RZ, 0x1, !P0 ;  /* 0x00000001ff037807 */ /* 0x000fe40004000000 */
[----:B--2---:R-:W-:-:S04]  /*efb0*/  IADD3 R16, P1, PT, R16, UR4, RZ ;  /* 0x0000000410107c10 */ /* 0x004fc8000ff3e0ff */
[----:B------:R-:W-:-:S05]  /*efc0*/  IADD3.X R17, PT, PT, RZ, UR5, RZ, P1, !PT ;  /* 0x00000005ff117c10 */ /* 0x000fca0008ffe4ff */
[----:B------:R-:W-:Y:S01]  /*efd0*/  STG.E.U8 desc[UR36][R16.64], R3 ;  /* 0x0000000310007986 */ /* 0x000fe2000c101124 */
[----:B------:R-:W-:Y:S05]  /*efe0*/  EXIT ;  /* 0x000000000000794d */ /* 0x000fea0003800000 */
.L_x_2023:
[----:B------:R-:W-:Y:S01]  /*eff0*/  STG.E.U8 desc[UR36][R6.64], R17 ;  /* 0x0000001106007986 */ /* 0x000fe2000c101124 */
[----:B------:R-:W-:Y:S05]  /*f000*/  EXIT ;  /* 0x000000000000794d */ /* 0x000fea0003800000 */
.L_x_1999:
        /* <DEDUP_REMOVED lines=25> */
.L_x_2026:
        /* <DEDUP_REMOVED lines=20> */
.L_x_2028:
[----:B------:R-:W0:Y:S01]  /*f2e0*/  LDCU.64 UR4, c[0x0][0x758] ;  /* 0x0000eb00ff0477ac */ /* 0x000e220008000a00 */
[----:B------:R-:W-:-:S04]  /*f2f0*/  LOP3.LUT P0, RZ, R17, 0xff, RZ, 0xc0, !PT ;  /* 0x000000ff11ff7812 */ /* 0x000fc8000780c0ff */
[----:B------:R-:W-:Y:S02]  /*f300*/  SEL R3, RZ, 0x1, !P0 ;  /* 0x00000001ff037807 */ /* 0x000fe40004000000 */
[----:B0-----:R-:W-:-:S04]  /*f310*/  IADD3 R16, P1, PT, R16, UR4, RZ ;  /* 0x0000000410107c10 */ /* 0x001fc8000ff3e0ff */
[----:B------:R-:W-:-:S05]  /*f320*/  IADD3.X R17, PT, PT, RZ, UR5, RZ, P1, !PT ;  /* 0x00000005ff117c10 */ /* 0x000fca0008ffe4ff */
[----:B------:R-:W-:Y:S01]  /*f330*/  STG.E.U8 desc[UR36][R16.64], R3 ;  /* 0x0000000310007986 */ /* 0x000fe2000c101124 */
[----:B------:R-:W-:Y:S05]  /*f340*/  EXIT ;  /* 0x000000000000794d */ /* 0x000fea0003800000 */
.L_x_2027:
[----:B------:R-:W-:-:S04]  /*f350*/  LOP3.LUT P0, RZ, R17, 0xff, RZ, 0xc0, !PT ;  /* 0x000000ff11ff7812 */ /* 0x000fc8000780c0ff */
[----:B------:R-:W-:-:S05]  /*f360*/  SEL R5, RZ, 0x1, !P0 ;  /* 0x00000001ff057807 */ /* 0x000fca0004000000 */
[----:B------:R-:W-:Y:S01]  /*f370*/  STG.E.U8 desc[UR36][R2.64], R5 ;  /* 0x0000000502007986 */ /* 0x000fe2000c101124 */
[----:B------:R-:W-:Y:S05]  /*f380*/  EXIT ;  /* 0x000000000000794d */ /* 0x000fea0003800000 */
.L_x_2025:
        /* <DEDUP_REMOVED lines=8> */
.L_x_2029:
[----:B------:R-:W-:Y:S05]  /*f410*/  BRA.U !UP1, `(.L_x_2030) ;  /* 0x0000000109687547 */ /* 0x000fea000b800000 */
[----:B------:R-:W0:Y:S02]  /*f420*/  LDCU UR4, c[0x0][0x78c] ;  /* 0x0000f180ff0477ac */ /* 0x000e240008000800 */
[----:B0-----:R-:W-:-:S09]  /*f430*/  UISETP.NE.AND UP0, UPT, UR4, 0x1, UPT ;  /* 0x000000010400788c */ /* 0x001fd2000bf05270 */
[----:B------:R-:W-:Y:S05]  /*f440*/  BRA.U !UP0, `(.L_x_2031) ;  /* 0x0000000108407547 */ /* 0x000fea000b800000 */
[----:B------:R-:W-:Y:S01]  /*f450*/  MOV R2, 0x0 ;  /* 0x0000000000027802 */ /* 0x000fe20000000f00 */
        /* <DEDUP_REMOVED lines=15> */
.L_x_2031:
[----:B------:R-:W0:Y:S01]  /*f550*/  LDCU.64 UR4, c[0x0][0x758] ;  /* 0x0000eb00ff0477ac */ /* 0x000e220008000a00 */
[----:B------:R-:W-:-:S04]  /*f560*/  LOP3.LUT P0, RZ, R17, 0xff, RZ, 0xc0, !PT ;  /* 0x000000ff11ff7812 */ /* 0x000fc8000780c0ff */
[----:B------:R-:W-:Y:S02]  /*f570*/  SEL R3, RZ, 0x1, !P0 ;  /* 0x00000001ff037807 */ /* 0x000fe40004000000 */
[----:B0-----:R-:W-:-:S04]  /*f580*/  IADD3 R16, P1, PT, R16, UR4, RZ ;  /* 0x0000000410107c10 */ /* 0x001fc8000ff3e0ff */
[----:B------:R-:W-:-:S05]  /*f590*/  IADD3.X R17, PT, PT, RZ, UR5, RZ, P1, !PT ;  /* 0x00000005ff117c10 */ /* 0x000fca0008ffe4ff */
[----:B------:R-:W-:Y:S01]  /*f5a0*/  STG.E.U8 desc[UR36][R16.64], R3 ;  /* 0x0000000310007986 */ /* 0x000fe2000c101124 */
[----:B------:R-:W-:Y:S05]  /*f5b0*/  EXIT ;  /* 0x000000000000794d */ /* 0x000fea0003800000 */
.L_x_2030:
[----:B------:R-:W-:Y:S01]  /*f5c0*/  STG.E.U8 desc[UR36][R6.64], R17 ;  /* 0x0000001106007986 */ /* 0x000fe2000c101124 */
[----:B------:R-:W-:Y:S05]  /*f5d0*/  EXIT ;  /* 0x000000000000794d */ /* 0x000fea0003800000 */
.L_x_2032:
        /* <DEDUP_REMOVED lines=10> */
.L_x_7764:


//--------------------- .text._ZN2at6native13reduce_kernelILi256ELi2ENS0_8ReduceOpIdNS0_14func_wrapper_tIbZZZNS0_14or_kernel_cudaERNS_14TensorIteratorEENKUlvE_clEvENKUlvE4_clEvEUlbdE_EEjbLi4ELi4EEEEEvT1_ --------------------------
	.section	.text._ZN2at6native13reduce_kernelILi256ELi2ENS0_8ReduceOpIdNS0_14func_wrapper_tIbZZZNS0_14or_kernel_cudaERNS_14TensorIteratorEENKUlvE_clEvENKUlvE4_clEvEUlbdE_EEjbLi4ELi4EEEEEvT1_,"ax",@progbits
	.align	128
        .global         _ZN2at6native13reduce_kernelILi256ELi2ENS0_8ReduceOpIdNS0_14func_wrapper_tIbZZZNS0_14or_kernel_cudaERNS_14TensorIteratorEENKUlvE_clEvENKUlvE4_clEvEUlbdE_EEjbLi4ELi4EEEEEvT1_
        .type           _ZN2at6native13reduce_kernelILi256ELi2ENS0_8ReduceOpIdNS0_14func_wrapper_tIbZZZNS0_14or_kernel_cudaERNS_14TensorIteratorEENKUlvE_clEvENKUlvE4_clEvEUlbdE_EEjbLi4ELi4EEEEEvT1_,@function
        .size           _ZN2at6native13reduce_kernelILi256ELi2ENS0_8ReduceOpIdNS0_14func_wrapper_tIbZZZNS0_14or_kernel_cudaERNS_14TensorIteratorEENKUlvE_clEvENKUlvE4_clEvEUlbdE_EEjbLi4ELi4EEEEEvT1_,(.L_x_7765 - _ZN2at6native13reduce_kernelILi256ELi2ENS0_8ReduceOpIdNS0_14func_wrapper_tIbZZZNS0_14or_kernel_cudaERNS_14TensorIteratorEENKUlvE_clEvENKUlvE4_clEvEUlbdE_EEjbLi4ELi4EEEEEvT1_)
        .other          _ZN2at6native13reduce_kernelILi256ELi2ENS0_8ReduceOpIdNS0_14func_wrapper_tIbZZZNS0_14or_kernel_cudaERNS_14TensorIteratorEENKUlvE_clEvENKUlvE4_clEvEUlbdE_EEjbLi4ELi4EEEEEvT1_,@"STO_CUDA_ENTRY STV_DEFAULT"
_ZN2at6native13reduce_kernelILi256ELi2ENS0_8ReduceOpIdNS0_14func_wrapper_tIbZZZNS0_14or_kernel_cudaERNS_14TensorIteratorEENKUlvE_clEvENKUlvE4_clEvEUlbdE_EEjbLi4ELi4EEEEEvT1_:
.text._ZN2at6native13reduce_kernelILi256ELi2ENS0_8ReduceOpIdNS0_14func_wrapper_tIbZZZNS0_14or_kernel_cudaERNS_14TensorIteratorEENKUlvE_clEvENKUlvE4_clEvEUlbdE_EEjbLi4ELi4EEEEEvT1_:
        /* <DEDUP_REMOVED lines=296> */
.L_x_2033:
        /* <DEDUP_REMOVED lines=31> */
.L_x_2037:
        /* <DEDUP_REMOVED lines=27> */
[----:B------:R-:W2:Y:S01]  /*1620*/  LDG.E.64 R2, desc[UR36][R2.64] ;  /* 0x0000002402027981 */ /* 0x000ea2000c1e1b00 */
[----:B------:R-:W-:Y:S01]  /*1630*/  PRMT R0, R4, 0x9910, RZ ;  /* 0x0000991004007816 */ /* 0x000fe200000000ff */
[----:B--2---:R-:W0:Y:S03]  /*1640*/  DSETP.NEU.AND P0, PT, R2, RZ, PT ;  /* 0x000000ff0200722a */ /* 0x004e260003f0d000 */
[----:B0-----:R-:W-:-:S04]  /*1650*/  ISETP.NE.OR P0, PT, R0, RZ, P0 ;  /* 0x000000ff0000720c */ /* 0x001fc80000705670 */
[----:B------:R-:W-:-:S09]  /*1660*/  SEL R5, RZ, 0x1, !P0 ;  /* 0x00000001ff057807 */ /* 0x000fd20004000000 */
.L_x_2041:
[----:B------:R-:W-:Y:S05]  /*1670*/  BSYNC.RECONVERGENT B1 ;  /* 0x0000000000017941 */ /* 0x000fea0003800200 */
.L_x_2040:
[----:B------:R-:W0:Y:S01]  /*1680*/  LDC R0, c[0x0][0x388] ;  /* 0x0000e200ff007b82 */ /* 0x000e220000000800 */
[----:B------:R-:W-:-:S05]  /*1690*/  IADD3 R16, P0, PT, R16, 0x20, RZ ;  /* 0x0000002010107810 */ /* 0x000fca0007f1e0ff */
[----:B------:R-:W-:Y:S01]  /*16a0*/  IMAD.X R17, RZ, RZ, R17, P0 ;  /* 0x000000ffff117224 */ /* 0x000fe200000e0611 */
[----:B0-----:R-:W-:-:S07]  /*16b0*/  IADD3 R0, PT, PT, R7, -0x4, R0 ;  /* 0xfffffffc07007810 */ /* 0x001fce0007ffe000 */
.L_x_2039:
[----:B------:R-:W-:Y:S05]  /*16c0*/  BSYNC.RECONVERGENT B0 ;  /* 0x0000000000007941 */ /* 0x000fea0003800200 */
.L_x_2038:
        /* <DEDUP_REMOVED lines=17> */
.L_x_2045:
[C---:B0-----:R-:W-:Y:S01]  /*17e0*/  IMAD.WIDE.U32 R4, R13.reuse, 0x20, R16 ;  /* 0x000000200d047825 */ /* 0x041fe200078e0010 */
[----:B------:R-:W0:Y:S05]  /*17f0*/  LDCU UR4, c[0x0][0x390] ;  /* 0x00007200ff0477ac */ /* 0x000e2a0008000800 */
[----:B------:R-:W2:Y:S01]  /*1800*/  LDG.E.ENL2.256 R8, R4, desc[UR36][R4.64] ;  /* 0xfe0000240404797e */ /* 0x000ea20008121908 */
[----:B0-----:R-:W-:Y:S01]  /*1810*/  VIADD R13, R13, UR4 ;  /* 0x000000040d0d7c36 */ /* 0x001fe20008000000 */
[----:B--2---:R0:W1:Y:S04]  /*1820*/  DSETP.NEU.OR P2, PT, R6, RZ, P2 ;  /* 0x000000ff0600722a */ /* 0x004068000174d400 */
[----:B0-----:R-:W-:-:S04]  /*1830*/  LEA R7, R13, 0x3, 0x2 ;  /* 0x000000030d077811 */ /* 0x001fc800078e10ff */
[----:B------:R-:W-:-:S15]  /*1840*/  ISETP.GE.U32.AND P4, PT, R7, R0, PT ;  /* 0x000000000700720c */ /* 0x000fde0003f86070 */
[----:B------:R-:W-:-:S15]  /*1850*/  NOP ;  /* 0x0000000000007918 */ /* 0x000fde0000000000 */
[----:B------:R-:W-:-:S15]  /*1860*/  NOP ;  /* 0x0000000000007918 */ /* 0x000fde0000000000 */
[----:B------:R-:W-:-:S11]  /*1870*/  NOP ;  /* 0x0000000000007918 */ /* 0x000fd60000000000 */
        /* <DEDUP_REMOVED lines=13> */
.L_x_2044:
[----:B0-----:R-:W-:Y:S02]  /*1950*/  SEL R5, RZ, 0x1, !P3 ;  /* 0x00000001ff057807 */ /* 0x001fe40005800000 */
[----:B------:R-:W-:Y:S02]  /*1960*/  SEL R7, RZ, 0x1, !P2 ;  /* 0x00000001ff077807 */ /* 0x000fe40005000000 */
[----:B------:R-:W-:Y:S02]  /*1970*/  SEL R6, RZ, 0x1, !P1 ;  /* 0x00000001ff067807 */ /* 0x000fe40004800000 */
[----:B------:R-:W-:-:S07]  /*1980*/  SEL R4, RZ, 0x1, !P0 ;  /* 0x00000001ff047807 */ /* 0x000fce0004000000 */
.L_x_2043:
[----:B------:R-:W-:Y:S05]  /*1990*/  BSYNC.RECONVERGENT B0 ;  /* 0x0000000000007941 */ /* 0x000fea0003800200 */
.L_x_2042:
        /* <DEDUP_REMOVED lines=12> */
[----:B------:R-:W2:Y:S01]  /*1a60*/  LDG.E.64 R16, desc[UR36][R16.64] ;  /* 0x0000002410107981 */ /* 0x000ea2000c1e1b00 */
[----:B------:R-:W-:-:S13]  /*1a70*/  LOP3.LUT P0, RZ, R5, 0xff, RZ, 0xc0, !PT ;  /* 0x000000ff05ff7812 */ /* 0x000fda000780c0ff */
[----:B--2---:R-:W0:Y:S02]  /*1a80*/  DSETP.NEU.OR P0, PT, R16, RZ, P0 ;  /* 0x000000ff1000722a */ /* 0x004e24000070d400 */
[----:B0-----:R-:W-:-:S07]  /*1a90*/  SEL R5, RZ, 0x1, !P0 ;  /* 0x00000001ff057807 */ /* 0x001fce0004000000 */
.L_x_2047:
[----:B------:R-:W-:Y:S05]  /*1aa0*/  BSYNC.RECONVERGENT B0 ;  /* 0x0000000000007941 */ /* 0x000fea0003800200 */
.L_x_2046:
[----:B------:R-:W-:Y:S02]  /*1ab0*/  LOP3.LUT R7, R6, R5, R7, 0xfe, !PT ;  /* 0x0000000506077212 */ /* 0x000fe400078efe07 */
[----:B------:R-:W-:Y:S02]  /*1ac0*/  PLOP3.LUT P1, PT, PT, PT, PT, 0x8, 0x80 ;  /* 0x000000000080781c */ /* 0x000fe40003f2e170 */
[----:B------:R-:W-:Y:S01]  /*1ad0*/  LOP3.LUT P0, RZ, R7, 0xff, R4, 0xc8, !PT ;  /* 0x000000ff07ff7812 */ /* 0x000fe2000780c804 */
[----:B------:R-:W-:-:S12]  /*1ae0*/  BRA `(.L_x_2048) ;  /* 0x000000b0004c7947 */ /* 0x000fd80003800000 */
.L_x_2036:
        /* <DEDUP_REMOVED lines=33> */
.L_x_2053:
[----:B------:R-:W-:Y:S01]  /*1d00*/  SHF.R.U32.HI R5, RZ, 0x1, R19 ;  /* 0x00000001ff057819 */ /* 0x000fe20000011613 */
[----:B------:R-:W-:-:S04]  /*1d10*/  IMAD.IADD R19, R19, 0x1, R2 ;  /* 0x0000000113137824 */ /* 0x000fc800078e0202 */
[----:B------:R-:W-:Y:S01]  /*1d20*/  IMAD.IADD R4, R5, 0x1, R2 ;  /* 0x0000000105047824 */ /* 0x000fe200078e0202 */
[--C-:B0-----:R-:W-:Y:S01]  /*1d30*/  SHF.R.U32.HI R9, RZ, 0x1, R19.reuse ;  /* 0x00000001ff097819 */ /* 0x101fe20000011613 */
[----:B------:R-:W-:Y:S02]  /*1d40*/  IMAD R25, R2, 0x2, R19 ;  /* 0x0000000202197824 */ /* 0x000fe400078e0213 */
[----:B------:R-:W-:Y:S01]  /*1d50*/  IMAD.SHL.U32 R6, R4, 0x10, RZ ;  /* 0x0000001004067824 */ /* 0x000fe200078e00ff */
[----:B------:R-:W-:Y:S01]  /*1d60*/  SHF.R.U32.HI R4, RZ, 0x1c, R4 ;  /* 0x0000001cff047819 */ /* 0x000fe20000011604 */
[----:B------:R-:W-:Y:S01]  /*1d70*/  IMAD.WIDE.U32 R8, R9, 0x10, R16 ;  /* 0x0000001009087825 */ /* 0x000fe200078e0010 */
[----:B------:R-:W-:Y:S02]  /*1d80*/  SHF.R.U32.HI R13, RZ, 0x1, R25 ;  /* 0x00000001ff0d7819 */ /* 0x000fe40000011619 */
[----:B------:R-:W-:Y:S02]  /*1d90*/  LOP3.LUT R21, R6, 0xfffffff0, RZ, 0xc0, !PT ;  /* 0xfffffff006157812 */ /* 0x000fe400078ec0ff */
[----:B------:R-:W-:Y:S01]  /*1da0*/  LOP3.LUT R7, R4, 0x7, RZ, 0xc0, !PT ;  /* 0x0000000704077812 */ /* 0x000fe200078ec0ff */
[--C-:B------:R-:W-:Y:S01]  /*1db0*/  IMAD.WIDE.U32 R4, R5, 0x10, R16.reuse ;  /* 0x0000001005047825 */ /* 0x100fe200078e0010 */
[----:B------:R-:W-:Y:S01]  /*1dc0*/  IADD3 R20, P6, PT, R16, R21, RZ ;  /* 0x0000001510147210 */ /* 0x000fe20007fde0ff */
[----:B------:R-:W2:Y:S02]  /*1dd0*/  LDG.E.128 R8, desc[UR36][R8.64] ;  /* 0x0000002408087981 */ /* 0x000ea4000c1e1d00 */
[----:B------:R-:W-:Y:S01]  /*1de0*/  IMAD.WIDE.U32 R12, R13, 0x10, R16 ;  /* 0x000000100d0c7825 */ /* 0x000fe200078e0010 */
[----:B------:R-:W-:-:S02]  /*1df0*/  IADD3.X R21, PT, PT, R17, R7, RZ, P6, !PT ;  /* 0x0000000711157210 */ /* 0x000fc400037fe4ff */
[----:B------:R-:W3:Y:S01]  /*1e00*/  LDG.E.128 R4, desc[UR36][R4.64] ;  /* 0x0000002404047981 */ /* 0x000ee2000c1e1d00 */
[----:B------:R-:W-:-:S03]  /*1e10*/  LOP3.LUT P6, RZ, R3, 0x1, RZ, 0xc0, !PT ;  /* 0x0000000103ff7812 */ /* 0x000fc600078cc0ff */
[----:B------:R-:W4:Y:S04]  /*1e20*/  LDG.E.128 R12, desc[UR36][R12.64] ;  /* 0x000000240c0c7981 */ /* 0x000f28000c1e1d00 */
[----:B------:R-:W5:Y:S01]  /*1e30*/  LDG.E.128 R20, desc[UR36][R20.64] ;  /* 0x0000002414147981 */ /* 0x000f62000c1e1d00 */
[----:B------:R-:W-:-:S05]  /*1e40*/  IADD3 R19, PT, PT, R25, R2, RZ ;  /* 0x0000000219137210 */ /* 0x000fca0007ffe0ff */
[----:B------:R-:W-:Y:S01]  /*1e50*/  IMAD R25, R2, 0x3, R19 ;  /* 0x0000000302197824 */ /* 0x000fe200078e0213 */
[----:B---3--:R-:W0:Y:S02]  /*1e60*/  DSETP.NEU.OR P5, PT, R4, RZ, P5 ;  /* 0x000000ff0400722a */ /* 0x008e240002fad400 */
[----:B0-----:R-:W-:Y:S02]  /*1e70*/  P2R R18, PR, RZ, 0x20 ;  /* 0x00000020ff127803 */ /* 0x001fe40000000000 */
[C---:B------:R-:W-:Y:S02]  /*1e80*/  LOP3.LUT P5, RZ, R3.reuse, 0x2, RZ, 0xc0, !PT ;  /* 0x0000000203ff7812 */ /* 0x040fe400078ac0ff */
[----:B------:R-:W-:-:S15]  /*1e90*/  LOP3.LUT R3, R3, 0xfffffffd, RZ, 0xc0, !PT ;  /* 0xfffffffd03037812 */ /* 0x000fde00078ec0ff */
[----:B------:R-:W-:-:S15]  /*1ea0*/  NOP ;  /* 0x0000000000007918 */ /* 0x000fde0000000000 */
[----:B------:R-:W-:-:S15]  /*1eb0*/  NOP ;  /* 0x0000000000007918 */ /* 0x000fde0000000000 */
[----:B------:R-:W-:-:S13]  /*1ec0*/  NOP ;  /* 0x0000000000007918 */ /* 0x000fda0000000000 */
[----:B----4-:R-:W0:Y:S02]  /*1ed0*/  DSETP.NEU.OR P5, PT, R12, RZ, P5 ;  /* 0x000000ff0c00722a */ /* 0x010e240002fad400 */
[----:B0-----:R-:W-:-:S04]  /*1ee0*/  @P5 LOP3.LUT R3, R3, 0x2, RZ, 0xfc, !PT ;  /* 0x0000000203035812 */ /* 0x001fc800078efcff */
[----:B------:R-:W-:-:S15]  /*1ef0*/  LOP3.LUT R3, R3, 0xfffffffe, RZ, 0xc0, !PT ;  /* 0xfffffffe03037812 */ /* 0x000fde00078ec0ff */
[----:B------:R-:W-:-:S15]  /*1f00*/  NOP ;  /* 0x0000000000007918 */ /* 0x000fde0000000000 */
[----:B------:R-:W-:-:S15]  /*1f10*/  NOP ;  /* 0x0000000000007918 */ /* 0x000fde0000000000 */
[----:B------:R-:W-:-:S13]  /*1f20*/  NOP ;  /* 0x0000000000007918 */ /* 0x000fda0000000000 */
[----:B-----5:R-:W0:Y:S02]  /*1f30*/  DSETP.NEU.OR P6, PT, R22, RZ, P6 ;  /* 0x000000ff1600722a */ /* 0x020e2400037cd400 */
[----:B0-----:R-:W-:-:S04]  /*1f40*/  @P6 LOP3.LUT R3, R3, 0x1, RZ, 0xfc, !PT ;  /* 0x0000000103036812 */ /* 0x001fc800078efcff */
[----:B------:R-:W-:-:S15]  /*1f50*/  LOP3.LUT R3, R3, 0xffffff7f, RZ, 0xc0, !PT ;  /* 0xffffff7f03037812 */ /* 0x000fde00078ec0ff */
[----:B------:R-:W-:-:S15]  /*1f60*/  NOP ;  /* 0x0000000000007918 */ /* 0x000fde0000000000 */
[----:B------:R-:W-:-:S15]  /*1f70*/  NOP ;  /* 0x0000000000007918 */ /* 0x000fde0000000000 */
[----:B------:R-:W-:-:S13]  /*1f80*/  NOP ;  /* 0x0000000000007918 */ /* 0x000fda0000000000 */
[----:B------:R-:W0:Y:S02]  /*1f90*/  DSETP.NEU.AND P5, PT, R4, RZ, PT ;  /* 0x000000ff0400722a */ /* 0x000e240003fad000 */
        /* <DEDUP_REMOVED lines=11> */
[----:B--2---:R-:W0:Y:S02]  /*2050*/  DSETP.NEU.AND P5, PT, R8, RZ, PT ;  /* 0x000000ff0800722a */ /* 0x004e240003fad000 */
        /* <DEDUP_REMOVED lines=18> */
[----:B0-----:R-:W-:Y:S02]  /*2180*/  @P6 LOP3.LUT R3, R3, 0x100, RZ, 0xfc, !PT ;  /* 0x0000010003036812 */ /* 0x001fe400078efcff */
[----:B------:R-:W-:Y:S02]  /*2190*/  ISETP.GE.U32.AND P6, PT, R25, R0, PT ;  /* 0x000000001900720c */ /* 0x000fe40003fc6070 */
        /* <DEDUP_REMOVED lines=12> */
[----:B------:R-:W-:-:S15]  /*2260*/  ISETP.NE.AND P5, PT, R18, RZ, PT ;  /* 0x000000ff1200720c */ /* 0x000fde0003fa5270 */
[----:B------:R-:W-:-:S15]  /*2270*/  NOP ;  /* 0x0000000000007918 */ /* 0x000fde0000000000 */
[----:B------:R-:W-:-:S15]  /*2280*/  NOP ;  /* 0x0000000000007918 */ /* 0x000fde0000000000 */
[----:B------:R-:W-:-:S15]  /*2290*/  NOP ;  /* 0x0000000000007918 */ /* 0x000fde0000000000 */
        /* <DEDUP_REMOVED lines=15> */
[----:B------:R0:W4:-:S15]  /*2390*/  DSETP.NEU.OR P0, PT, R14, RZ, P0 ;  /* 0x000000ff0e00722a */ /* 0x00011e000070d400 */
[----:B------:R-:W-:-:S15]  /*23a0*/  NOP ;  /* 0x0000000000007918 */ /* 0x000fde0000000000 */
[----:B------:R-:W-:-:S15]  /*23b0*/  NOP ;  /* 0x0000000000007918 */ /* 0x000fde0000000000 */
[----:B------:R-:W-:-:S15]  /*23c0*/  NOP ;  /* 0x0000000000007918 */ /* 0x000fde0000000000 */
[----:B------:R-:W-:-:S04]  /*23d0*/  NOP ;  /* 0x0000000000007918 */ /* 0x000fc80000000000 */
[----:B------:R0:W0:Y:S01]  /*23e0*/  DSETP.NEU.OR P1, PT, R20, RZ, P1 ;  /* 0x000000ff1400722a */ /* 0x0000220000f2d400 */
[----:B-1234-:R-:W-:Y:S05]  /*23f0*/  @!P6 BRA `(.L_x_2053) ;  /* 0xfffffff80040e947 */ /* 0x01efea000383ffff */
[----:B------:R-:W-:Y:S05]  /*2400*/  BSYNC.RECONVERGENT B1 ;  /* 0x0000000000017941 */ /* 0x000fea0003800200 */
.L_x_2052:
[----:B0-----:R-:W-:Y:S02]  /*2410*/  SEL R11, RZ, 0x1, !P1 ;  /* 0x00000001ff0b7807 */ /* 0x001fe40004800000 */
[C---:B------:R-:W-:Y:S02]  /*2420*/  LOP3.LUT P1, RZ, R3.reuse, 0x40, RZ, 0xc0, !PT ;  /* 0x0000004003ff7812 */ /* 0x040fe4000782c0ff */
[----:B------:R-:W-:Y:S02]  /*2430*/  SEL R15, RZ, 0x1, !P5 ;  /* 0x00000001ff0f7807 */ /* 0x000fe40006800000 */
[----:B------:R-:W-:Y:S02]  /*2440*/  SEL R8, RZ, 0x1, !P0 ;  /* 0x00000001ff087807 */ /* 0x000fe40004000000 */
[C---:B------:R-:W-:Y:S02]  /*2450*/  LOP3.LUT P6, RZ, R3.reuse, 0x2, RZ, 0xc0, !PT ;  /* 0x0000000203ff7812 */ /* 0x040fe400078cc0ff */
[----:B------:R-:W-:-:S02]  /*2460*/  LOP3.LUT P5, RZ, R3, 0x1, RZ, 0xc0, !PT ;  /* 0x0000000103ff7812 */ /* 0x000fc400078ac0ff */
[C---:B------:R-:W-:Y:S02]  /*2470*/  LOP3.LUT P0, RZ, R3.reuse, 0x20, RZ, 0xc0, !PT ;  /* 0x0000002003ff7812 */ /* 0x040fe4000780c0ff */
[----:B------:R-:W-:Y:S02]  /*2480*/  LOP3.LUT R3, R3, 0xffffffbf, RZ, 0xc0, !PT ;  /* 0xffffffbf03037812 */ /* 0x000fe400078ec0ff */
[----:B------:R-:W-:Y:S02]  /*2490*/  SEL R14, RZ, 0x1, !P4 ;  /* 0x00000001ff0e7807 */ /* 0x000fe40006000000 */
[----:B------:R-:W-:Y:S02]  /*24a0*/  @P1 LOP3.LUT R3, R3, 0x40, RZ, 0xfc, !PT ;  /* 0x0000004003031812 */ /* 0x000fe400078efcff */
[----:B------:R-:W-:Y:S02]  /*24b0*/  SEL R12, RZ, 0x1, !P3 ;  /* 0x00000001ff0c7807 */ /* 0x000fe40005800000 */
[----:B------:R-:W-:-:S02]  /*24c0*/  LOP3.LUT P1, RZ, R3, 0x10, RZ, 0xc0, !PT ;  /* 0x0000001003ff7812 */ /* 0x000fc4000782c0ff */
[----:B------:R-:W-:Y:S02]  /*24d0*/  LOP3.LUT R3, R3, 0xfffffffd, RZ, 0xc0, !PT ;  /* 0xfffffffd03037812 */ /* 0x000fe400078ec0ff */
[----:B------:R-:W-:Y:S02]  /*24e0*/  SEL R13, RZ, 0x1, !P2 ;  /* 0x00000001ff0d7807 */ /* 0x000fe40005000000 */
[----:B------:R-:W-:Y:S02]  /*24f0*/  @P0 LOP3.LUT R3, R3, 0x2, RZ, 0xfc, !PT ;  /* 0x0000000203030812 */ /* 0x000fe400078efcff */
[----:B------:R-:W-:Y:S02]  /*2500*/  SEL R10, RZ, 0x1, !P5 ;  /* 0x00000001ff0a7807 */ /* 0x000fe40006800000 */
[C---:B------:R-:W-:Y:S02]  /*2510*/  LOP3.LUT P0, RZ, R3.reuse, 0x200, RZ, 0xc0, !PT ;  /* 0x0000020003ff7812 */ /* 0x040fe4000780c0ff */
[----:B------:R-:W-:-:S02]  /*2520*/  LOP3.LUT R3, R3, 0xfffffffe, RZ, 0xc0, !PT ;  /* 0xfffffffe03037812 */ /* 0x000fc400078ec0ff */
[----:B------:R-:W-:Y:S02]  /*2530*/  SEL R9, RZ, 0x1, !P6 ;  /* 0x00000001ff097807 */ /* 0x000fe40007000000 */
[----:B------:R-:W-:-:S04]  /*2540*/  @P1 LOP3.LUT R3, R3, 0x1, RZ, 0xfc, !PT ;  /* 0x0000000103031812 */ /* 0x000fc800078efcff */
[C---:B------:R-:W-:Y:S02]  /*2550*/  LOP3.LUT P1, RZ, R3.reuse, 0x100, RZ, 0xc0, !PT ;  /* 0x0000010003ff7812 */ /* 0x040fe4000782c0ff */
[C---:B------:R-:W-:Y:S02]  /*2560*/  LOP3.LUT P2, RZ, R3.reuse, 0x8, RZ, 0xc0, !PT ;  /* 0x0000000803ff7812 */ /* 0x040fe4000784c0ff */
[C---:B------:R-:W-:Y:S02]  /*2570*/  LOP3.LUT P3, RZ, R3.reuse, 0x4, RZ, 0xc0, !PT ;  /* 0x0000000403ff7812 */ /* 0x040fe4000786c0ff */
[----:B------:R-:W-:-:S13]  /*2580*/  LOP3.LUT P4, RZ, R3, 0x80, RZ, 0xc0, !PT ;  /* 0x0000008003ff7812 */ /* 0x000fda000788c0ff */
.L_x_2051:
[----:B------:R-:W-:Y:S05]  /*2590*/  BSYNC.RECONVERGENT B0 ;  /* 0x0000000000007941 */ /* 0x000fea0003800200 */
.L_x_2050:
[----:B------:R-:W-:Y:S01]  /*25a0*/  ISETP.GE.U32.AND P5, PT, R19, R0, PT ;  /* 0x000000001300720c */ /* 0x000fe20003fa6070 */
[----:B------:R-:W-:-:S12]  /*25b0*/  BSSY.RECONVERGENT B0, `(.L_x_2054) ;  /* 0x0000039000007945 */ /* 0x000fd80003800200 */
[----:B------:R-:W-:Y:S05]  /*25c0*/  @P5 BRA `(.L_x_2055) ;  /* 0x0000000000dc5947 */ /* 0x000fea0003800000 */
[----:B------:R-:W-:Y:S02]  /*25d0*/  SHF.R.U32.HI R5, RZ, 0x1, R19 ;  /* 0x00000001ff057819 */ /* 0x000fe40000011613 */
[----:B------:R-:W-:-:S03]  /*25e0*/  P2R R18, PR, RZ, 0x1 ;  /* 0x00000001ff127803 */ /* 0x000fc60000000000 */
[----:B------:R-:W-:-:S06]  /*25f0*/  IMAD.WIDE.U32 R4, R5, 0x10, R16 ;  /* 0x0000001005047825 */ /* 0x000fcc00078e0010 */
[----:B------:R-:W2:Y:S01]  /*2600*/  LDG.E.128 R4, desc[UR36][R4.64] ;  /* 0x0000002404047981 */ /* 0x000ea2000c1e1d00 */
[----:B------:R-:W-:Y:S01]  /*2610*/  IMAD.IADD R21, R19, 0x1, R2 ;  /* 0x0000000113157824 */ /* 0x000fe200078e0202 */
[----:B------:R-:W-:-:S04]  /*2620*/  LOP3.LUT R3, R3, 0xffffffbf, RZ, 0xc0, !PT ;  /* 0xffffffbf03037812 */ /* 0x000fc800078ec0ff */
[----:B------:R-:W-:Y:S01]  /*2630*/  ISETP.GE.U32.AND P6, PT, R21, R0, PT ;  /* 0x000000001500720c */ /* 0x000fe20003fc6070 */
[----:B--2---:R-:W0:Y:S02]  /*2640*/  DSETP.NEU.AND P0, PT, R6, RZ, PT ;  /* 0x000000ff0600722a */ /* 0x004e240003f0d000 */
[----:B0-----:R-:W-:Y:S02]  /*2650*/  @P0 LOP3.LUT R3, R3, 0x40, RZ, 0xfc, !PT ;  /* 0x0000004003030812 */ /* 0x001fe400078efcff */
[----:B------:R-:W-:-:S15]  /*2660*/  ISETP.NE.AND P0, PT, R18, RZ, PT ;  /* 0x000000ff1200720c */ /* 0x000fde0003f05270 */
[----:B------:R-:W-:-:S15]  /*2670*/  NOP ;  /* 0x0000000000007918 */ /* 0x000fde0000000000 */
[----:B------:R-:W-:-:S15]  /*2680*/  NOP ;  /* 0x0000000000007918 */ /* 0x000fde0000000000 */
[----:B------:R-:W-:-:S15]  /*2690*/  NOP ;  /* 0x0000000000007918 */ /* 0x000fde0000000000 */
[----:B------:R0:W1:Y:S02]  /*26a0*/  DSETP.NEU.AND P4, PT, R4, RZ, PT ;  /* 0x000000ff0400722a */ /* 0x0000640003f8d000 */
[----:B-1----:R-:W-:Y:S05]  /*26b0*/  @P6 BRA `(.L_x_2055) ;  /* 0x0000000000a06947 */ /* 0x002fea0003800000 */
[----:B0-----:R-:W-:Y:S02]  /*26c0*/  SHF.R.U32.HI R5, RZ, 0x1, R21 ;  /* 0x00000001ff057819 */ /* 0x001fe40000011615 */
[----:B------:R-:W-:-:S03]  /*26d0*/  P2R R18, PR, RZ, 0x1 ;  /* 0x00000001ff127803 */ /* 0x000fc60000000000 */
[----:B------:R-:W-:-:S06]  /*26e0*/  IMAD.WIDE.U32 R4, R5, 0x10, R16 ;  /* 0x0000001005047825 */ /* 0x000fcc00078e0010 */
[----:B------:R-:W2:Y:S01]  /*26f0*/  LDG.E.128 R4, desc[UR36][R4.64] ;  /* 0x0000002404047981 */ /* 0x000ea2000c1e1d00 */
[----:B------:R-:W-:Y:S01]  /*2700*/  IMAD.IADD R23, R21, 0x1, R2 ;  /* 0x0000000115177824 */ /* 0x000fe200078e0202 */
        /* <DEDUP_REMOVED lines=8> */
[----:B------:R-:W0:Y:S02]  /*2790*/  DSETP.NEU.AND P0, PT, R6, RZ, PT ;  /* 0x000000ff0600722a */ /* 0x000e240003f0d000 */
[----:B0-----:R-:W-:Y:S02]  /*27a0*/  @P0 LOP3.LUT R3, R3, 0x1, RZ, 0xfc, !PT ;  /* 0x0000000103030812 */ /* 0x001fe400078efcff */
[----:B------:R-:W-:Y:S01]  /*27b0*/  ISETP.NE.AND P0, PT, R18, RZ, PT ;  /* 0x000000ff1200720c */ /* 0x000fe20003f05270 */
[----:B------:R-:W-:-:S12]  /*27c0*/  @P6 BRA `(.L_x_2055) ;  /* 0x00000000005c6947 */ /* 0x000fd80003800000 */
[----:B------:R-:W-:-:S04]  /*27d0*/  IADD3 R21, PT, PT, R23, R2, RZ ;  /* 0x0000000217157210 */ /* 0x000fc80007ffe0ff */
[----:B------:R-:W-:-:S13]  /*27e0*/  ISETP.GE.U32.AND P0, PT, R21, R0, PT ;  /* 0x000000001500720c */ /* 0x000fda0003f06070 */
[----:B------:R-:W-:-:S05]  /*27f0*/  @!P0 SHF.R.U32.HI R21, RZ, 0x1, R21 ;  /* 0x00000001ff158819 */ /* 0x000fca0000011615 */
[----:B------:R-:W-:-:S05]  /*2800*/  @!P0 IMAD.WIDE.U32 R20, R21, 0x10, R16 ;  /* 0x0000001015148825 */ /* 0x000fca00078e0010 */
[----:B------:R-:W2:Y:S02]  /*2810*/  @!P0 LDG.E.128 R4, desc[UR36][R20.64] ;  /* 0x0000002414048981 */ /* 0x000ea4000c1e1d00 */
[----:B--2---:R0:W1:Y:S02]  /*2820*/  @!P0 DSETP.NEU.AND P2, PT, R4, RZ, PT ;  /* 0x000000ff0400822a */ /* 0x0040640003f4d000 */
[----:B0-----:R-:W-:-:S05]  /*2830*/  SHF.R.U32.HI R5, RZ, 0x1, R23 ;  /* 0x00000001ff057819 */ /* 0x001fca0000011617 */
[----:B------:R-:W-:-:S15]  /*2840*/  IMAD.WIDE.U32 R4, R5, 0x10, R16 ;  /* 0x0000001005047825 */ /* 0x000fde00078e0010 */
[----:B------:R-:W-:-:S15]  /*2850*/  NOP ;  /* 0x0000000000007918 */ /* 0x000fde0000000000 */
[----:B------:R-:W-:-:S15]  /*2860*/  NOP ;  /* 0x0000000000007918 */ /* 0x000fde0000000000 */
[----:B------:R-:W-:-:S12]  /*2870*/  NOP ;  /* 0x0000000000007918 */ /* 0x000fd80000000000 */
[----:B------:R0:W2:Y:S02]  /*2880*/  @!P0 DSETP.NEU.AND P3, PT, R6, RZ, PT ;  /* 0x000000ff0600822a */ /* 0x0000a40003f6d000 */
[----:B0-----:R-:W3:-:S15]  /*2890*/  LDG.E.128 R4, desc[UR36][R4.64] ;  /* 0x0000002404047981 */ /* 0x001ede000c1e1d00 */
[----:B------:R-:W-:-:S15]  /*28a0*/  NOP ;  /* 0x0000000000007918 */ /* 0x000fde0000000000 */
[----:B------:R-:W-:-:S15]  /*28b0*/  NOP ;  /* 0x0000000000007918 */ /* 0x000fde0000000000 */
[----:B------:R-:W-:-:S15]  /*28c0*/  NOP ;  /* 0x0000000000007918 */ /* 0x000fde0000000000 */
[----:B------:R-:W-:-:S02]  /*28d0*/  NOP ;  /* 0x0000000000007918 */ /* 0x000fc40000000000 */
[----:B---3--:R3:W4:-:S15]  /*28e0*/  DSETP.NEU.AND P0, PT, R4, RZ, PT ;  /* 0x000000ff0400722a */ /* 0x00871e0003f0d000 */
[----:B------:R-:W-:-:S15]  /*28f0*/  NOP ;  /* 0x0000000000007918 */ /* 0x000fde0000000000 */
[----:B------:R-:W-:-:S15]  /*2900*/  NOP ;  /* 0x0000000000007918 */ /* 0x000fde0000000000 */
[----:B------:R-:W-:-:S15]  /*2910*/  NOP ;  /* 0x0000000000007918 */ /* 0x000fde0000000000 */
[----:B------:R-:W-:-:S04]  /*2920*/  NOP ;  /* 0x0000000000007918 */ /* 0x000fc80000000000 */
[----:B-12-4-:R3:W0:Y:S02]  /*2930*/  DSETP.NEU.AND P1, PT, R6, RZ, PT ;  /* 0x000000ff0600722a */ /* 0x0166240003f2d000 */
.L_x_2055:
[----:B------:R-:W-:Y:S05]  /*2940*/  BSYNC.RECONVERGENT B0 ;  /* 0x0000000000007941 */ /* 0x000fea0003800200 */
.L_x_2054:
[----:B------:R-:W-:Y:S04]  /*2950*/  BSSY.RECONVERGENT B0, `(.L_x_2056) ;  /* 0x0000027000007945 */ /* 0x000fe80003800200 */
[----:B------:R-:W-:Y:S05]  /*2960*/  @P5 BRA `(.L_x_2057) ;  /* 0x0000000000945947 */ /* 0x000fea0003800000 */
[----:B------:R-:W-:Y:S01]  /*2970*/  LOP3.LUT P5, RZ, R15, 0xff, RZ, 0xc0, !PT ;  /* 0x000000ff0fff7812 */ /* 0x000fe200078ac0ff */
[----:B------:R-:W-:Y:S01]  /*2980*/  IMAD.IADD R19, R19, 0x1, R2 ;  /* 0x0000000113137824 */ /* 0x000fe200078e0202 */
[----:B------:R-:W-:Y:S02]  /*2990*/  LOP3.LUT P6, RZ, R3, 0x40, RZ, 0xc0, !PT ;  /* 0x0000004003ff7812 */ /* 0x000fe400078cc0ff */
[----:B------:R-:W-:Y:S02]  /*29a0*/  PLOP3.LUT P4, PT, P5, P4, PT, 0xf8, 0x8f ;  /* 0x00000000008f781c */ /* 0x000fe40002f89f70 */
[----:B------:R-:W-:Y:S02]  /*29b0*/  LOP3.LUT P5, RZ, R14, 0xff, RZ, 0xc0, !PT ;  /* 0x000000ff0eff7812 */ /* 0x000fe400078ac0ff */
[----:B------:R-:W-:Y:S02]  /*29c0*/  SEL R15, RZ, 0x1, !P4 ;  /* 0x00000001ff0f7807 */ /* 0x000fe40006000000 */
[----:B------:R-:W-:-:S02]  /*29d0*/  ISETP.GE.U32.AND P4, PT, R19, R0, PT ;  /* 0x000000001300720c */ /* 0x000fc40003f86070 */
[----:B------:R-:W-:-:S04]  /*29e0*/  PLOP3.LUT P5, PT, P5, P6, PT, 0xf8, 0x8f ;  /* 0x00000000008f781c */ /* 0x000fc80002fadf70 */
[----:B------:R-:W-:-:S07]  /*29f0*/  SEL R14, RZ, 0x1, !P5 ;  /* 0x00000001ff0e7807 */ /* 0x000fce0006800000 */
[----:B------:R-:W-:Y:S05]  /*2a00*/  @P4 BRA `(.L_x_2057) ;  /* 0x00000000006c4947 */ /* 0x000fea0003800000 */
[C---:B------:R-:W-:Y:S02]  /*2a10*/  LOP3.LUT P5, RZ, R3.reuse, 0x2, RZ, 0xc0, !PT ;  /* 0x0000000203ff7812 */ /* 0x040fe400078ac0ff */
[----:B------:R-:W-:Y:S02]  /*2a20*/  LOP3.LUT P4, RZ, R12, 0xff, RZ, 0xc0, !PT ;  /* 0x000000ff0cff7812 */ /* 0x000fe4000788c0ff */
[----:B------:R-:W-:Y:S01]  /*2a30*/  LOP3.LUT P6, RZ, R3, 0x1, RZ, 0xc0, !PT ;  /* 0x0000000103ff7812 */ /* 0x000fe200078cc0ff */
[----:B------:R-:W-:Y:S01]  /*2a40*/  IMAD.IADD R3, R19, 0x1, R2 ;  /* 0x0000000113037824 */ /* 0x000fe200078e0202 */
[----:B------:R-:W-:Y:S02]  /*2a50*/  PLOP3.LUT P4, PT, P4, P5, PT, 0xf8, 0x8f ;  /* 0x00000000008f781c */ /* 0x000fe4000278bf70 */
[----:B------:R-:W-:Y:S02]  /*2a60*/  LOP3.LUT P5, RZ, R13, 0xff, RZ, 0xc0, !PT ;  /* 0x000000ff0dff7812 */ /* 0x000fe400078ac0ff */
[----:B------:R-:W-:-:S02]  /*2a70*/  SEL R12, RZ, 0x1, !P4 ;  /* 0x00000001ff0c7807 */ /* 0x000fc40006000000 */
[----:B------:R-:W-:Y:S02]  /*2a80*/  PLOP3.LUT P5, PT, P5, P6, PT, 0xf8, 0x8f ;  /* 0x00000000008f781c */ /* 0x000fe40002fadf70 */
[----:B------:R-:W-:Y:S02]  /*2a90*/  ISETP.GE.U32.AND P6, PT, R3, R0, PT ;  /* 0x000000000300720c */ /* 0x000fe40003fc6070 */
[----:B------:R-:W-:-:S11]  /*2aa0*/  SEL R13, RZ, 0x1, !P5 ;  /* 0x00000001ff0d7807 */ /* 0x000fd60006800000 */
[----:B------:R-:W-:Y:S05]  /*2ab0*/  @P6 BRA `(.L_x_2057) ;  /* 0x0000000000406947 */ /* 0x000fea0003800000 */
[----:B------:R-:W-:Y:S02]  /*2ac0*/  IADD3 R3, PT, PT, R3, R2, RZ ;  /* 0x0000000203037210 */ /* 0x000fe40007ffe0ff */
[----:B------:R-:W-:Y:S02]  /*2ad0*/  LOP3.LUT P6, RZ, R10, 0xff, RZ, 0xc0, !PT ;  /* 0x000000ff0aff7812 */ /* 0x000fe400078cc0ff */
[----:B------:R-:W-:Y:S02]  /*2ae0*/  ISETP.GE.U32.AND P5, PT, R3, R0, PT ;  /* 0x000000000300720c */ /* 0x000fe40003fa6070 */
[----:B0-----:R-:W-:-:S04]  /*2af0*/  PLOP3.LUT P1, PT, P6, P1, PT, 0xf8, 0x8f ;  /* 0x00000000008f781c */ /* 0x001fc80003723f70 */
[----:B------:R-:W-:-:S07]  /*2b00*/  SEL R10, RZ, 0x1, !P1 ;  /* 0x00000001ff0a7807 */ /* 0x000fce0004800000 */
[----:B------:R-:W-:Y:S02]  /*2b10*/  @!P5 LOP3.LUT P4, RZ, R9, 0xff, RZ, 0xc0, !PT ;  /* 0x000000ff09ffd812 */ /* 0x000fe4000788c0ff */
[----:B------:R-:W-:Y:S02]  /*2b20*/  @!P5 LOP3.LUT P6, RZ, R8, 0xff, RZ, 0xc0, !PT ;  /* 0x000000ff08ffd812 */ /* 0x000fe400078cc0ff */
[----:B------:R-:W-:Y:S02]  /*2b30*/  @!P5 PLOP3.LUT P2, PT, P4, P2, PT, 0xf8, 0x8f ;  /* 0x00000000008fd81c */ /* 0x000fe40002745f70 */
[----:B------:R-:W-:Y:S02]  /*2b40*/  LOP3.LUT P4, RZ, R11, 0xff, RZ, 0xc0, !PT ;  /* 0x000000ff0bff7812 */ /* 0x000fe4000788c0ff */
[----:B------:R-:W-:Y:S02]  /*2b50*/  @!P5 PLOP3.LUT P3, PT, P6, P3, PT, 0xf8, 0x8f ;  /* 0x00000000008fd81c */ /* 0x000fe40003767f70 */
[----:B------:R-:W-:-:S02]  /*2b60*/  PLOP3.LUT P0, PT, P4, P0, PT, 0xf8, 0x8f ;  /* 0x00000000008f781c */ /* 0x000fc40002701f70 */
[----:B------:R-:W-:Y:S02]  /*2b70*/  @!P5 SEL R0, RZ, 0x1, !P2 ;  /* 0x00000001ff00d807 */ /* 0x000fe40005000000 */
[----:B------:R-:W-:Y:S02]  /*2b80*/  @!P5 SEL R2, RZ, 0x1, !P3 ;  /* 0x00000001ff02d807 */ /* 0x000fe40005800000 */
[----:B------:R-:W-:Y:S02]  /*2b90*/  SEL R11, RZ, 0x1, !P0 ;  /* 0x00000001ff0b7807 */ /* 0x000fe40004000000 */
[----:B------:R-:W-:Y:S02]  /*2ba0*/  @!P5 PRMT R9, R0, 0x7610, R9 ;  /* 0x000076100009d816 */ /* 0x000fe40000000009 */
[----:B------:R-:W-:-:S07]  /*2bb0*/  @!P5 PRMT R8, R2, 0x7610, R8 ;  /* 0x000076100208d816 */ /* 0x000fce0000000008 */
.L_x_2057:
[----:B------:R-:W-:Y:S05]  /*2bc0*/  BSYNC.RECONVERGENT B0 ;  /* 0x0000000000007941 */ /* 0x000fea0003800200 */
.L_x_2056:
[----:B------:R-:W-:Y:S02]  /*2bd0*/  LOP3.LUT R12, R11, R15, R12, 0xfe, !PT ;  /* 0x0000000f0b0c7212 */ /* 0x000fe400078efe0c */
[----:B------:R-:W-:Y:S02]  /*2be0*/  LOP3.LUT R13, R10, R14, R13, 0xfe, !PT ;  /* 0x0000000e0a0d7212 */ /* 0x000fe400078efe0d */
[----:B------:R-:W-:Y:S02]  /*2bf0*/  LOP3.LUT P0, RZ, R12, 0xff, R9, 0xc8, !PT ;  /* 0x000000ff0cff7812 */ /* 0x000fe4000780c809 */
[----:B0-----:R-:W-:Y:S01]  /*2c00*/  LOP3.LUT P1, RZ, R13, 0xff, R8, 0xc8, !PT ;  /* 0x000000ff0dff7812 */ /* 0x001fe2000782c808 */
[----:B------:R-:W-:-:S12]  /*2c10*/  BRA `(.L_x_2048) ;  /* 0x000000a000007947 */ /* 0x000fd80003800000 */
.L_x_2049:
        /* <DEDUP_REMOVED lines=29> */
.L_x_2062:
[--C-:B------:R-:W-:Y:S01]  /*2df0*/  IMAD.IADD R5, R19, 0x1, R18.reuse ;  /* 0x0000000113057824 */ /* 0x100fe200078e0212 */
[----:B------:R-:W-:Y:S01]  /*2e00*/  LOP3.LUT P6, RZ, R3, 0x2, RZ, 0xc0, !PT ;  /* 0x0000000203ff7812 */ /* 0x000fe200078cc0ff */
[C---:B------:R-:W-:Y:S02]  /*2e10*/  IMAD R4, R2.reuse, R19, RZ ;  /* 0x0000001302047224 */ /* 0x040fe400078e02ff */
[----:B0-----:R-:W-:Y:S02]  /*2e20*/  IMAD.IADD R7, R5, 0x1, R18 ;  /* 0x0000000105077824 */ /* 0x001fe400078e0212 */
[C---:B------:R-:W-:Y:S01]  /*2e30*/  IMAD R6, R2.reuse, R5, RZ ;  /* 0x0000000502067224 */ /* 0x040fe200078e02ff */
[----:B------:R-:W-:Y:S02]  /*2e40*/  SHF.R.U32.HI R5, RZ, 0x1, R4 ;  /* 0x00000001ff057819 */ /* 0x000fe40000011604 */
[----:B------:R-:W-:Y:S01]  /*2e50*/  IADD3 R19, PT, PT, R7, R18, RZ ;  /* 0x0000001207137210 */ /* 0x000fe20007ffe0ff */
[----:B------:R-:W-:Y:S01]  /*2e60*/  IMAD R7, R2, R7, RZ ;  /* 0x0000000702077224 */ /* 0x000fe200078e02ff */
[----:B------:R-:W-:Y:S01]  /*2e70*/  SHF.R.U32.HI R9, RZ, 0x1, R6 ;  /* 0x00000001ff097819 */ /* 0x000fe20000011606 */
[----:B------:R-:W-:-:S03]  /*2e80*/  IMAD.WIDE.U32 R4, R5, 0x10, R16 ;  /* 0x0000001005047825 */ /* 0x000fc600078e0010 */
[----:B------:R-:W-:Y:S01]  /*2e90*/  SHF.R.U32.HI R7, RZ, 0x1, R7 ;  /* 0x00000001ff077819 */ /* 0x000fe20000011607 */
[----:B------:R-:W-:-:S04]  /*2ea0*/  IMAD R8, R2, R19, RZ ;  /* 0x0000001302087224 */ /* 0x000fc800078e02ff */
[----:B------:R-:W-:Y:S01]  /*2eb0*/  IMAD.WIDE.U32 R12, R7, 0x10, R16 ;  /* 0x00000010070c7825 */ /* 0x000fe200078e0010 */
[----:B------:R-:W-:Y:S01]  /*2ec0*/  SHF.R.U32.HI R21, RZ, 0x1, R8 ;  /* 0x00000001ff157819 */ /* 0x000fe20000011608 */
[----:B------:R-:W2:Y:S02]  /*2ed0*/  LDG.E.128 R4, desc[UR36][R4.64] ;  /* 0x0000002404047981 */ /* 0x000ea4000c1e1d00 */
[--C-:B------:R-:W-:Y:S02]  /*2ee0*/  IMAD.WIDE.U32 R8, R9, 0x10, R16.reuse ;  /* 0x0000001009087825 */ /* 0x100fe400078e0010 */
[----:B------:R-:W3:Y:S02]  /*2ef0*/  LDG.E.128 R12, desc[UR36][R12.64] ;  /* 0x000000240c0c7981 */ /* 0x000ee4000c1e1d00 */
[----:B------:R-:W-:Y:S02]  /*2f00*/  IMAD.WIDE.U32 R20, R21, 0x10, R16 ;  /* 0x0000001015147825 */ /* 0x000fe400078e0010 */
[----:B------:R-:W4:Y:S04]  /*2f10*/  LDG.E.128 R8, desc[UR36][R8.64] ;  /* 0x0000002408087981 */ /* 0x000f28000c1e1d00 */
[----:B------:R-:W5:Y:S01]  /*2f20*/  LDG.E.128 R20, desc[UR36][R20.64] ;  /* 0x0000002414147981 */ /* 0x000f62000c1e1d00 */
[----:B------:R-:W-:-:S04]  /*2f30*/  IMAD.IADD R19, R19, 0x1, R18 ;  /* 0x0000000113137824 */ /* 0x000fc800078e0212 */
[----:B------:R-:W-:Y:S01]  /*2f40*/  IMAD R25, R18, 0x3, R19 ;  /* 0x0000000312197824 */ /* 0x000fe200078e0213 */
[----:B--2---:R-:W0:Y:S02]  /*2f50*/  DSETP.NEU.OR P5, PT, R4, RZ, P5 ;  /* 0x000000ff0400722a */ /* 0x004e240002fad400 */
[----:B0-----:R-:W-:Y:S02]  /*2f60*/  P2R R24, PR, RZ, 0x20 ;  /* 0x00000020ff187803 */ /* 0x001fe40000000000 */
[C---:B------:R-:W-:Y:S02]  /*2f70*/  LOP3.LUT P5, RZ, R3.reuse, 0x1, RZ, 0xc0, !PT ;  /* 0x0000000103ff7812 */ /* 0x040fe400078ac0ff */
[----:B------:R-:W-:-:S15]  /*2f80*/  LOP3.LUT R3, R3, 0xfffffffe, RZ, 0xc0, !PT ;  /* 0xfffffffe03037812 */ /* 0x000fde00078ec0ff */
[----:B------:R-:W-:-:S15]  /*2f90*/  NOP ;  /* 0x0000000000007918 */ /* 0x000fde0000000000 */
[----:B------:R-:W-:-:S15]  /*2fa0*/  NOP ;  /* 0x0000000000007918 */ /* 0x000fde0000000000 */
[----:B------:R-:W-:-:S13]  /*2fb0*/  NOP ;  /* 0x0000000000007918 */ /* 0x000fda0000000000 */
[----:B---3--:R-:W0:Y:S02]  /*2fc0*/  DSETP.NEU.OR P5, PT, R14, RZ, P5 ;  /* 0x000000ff0e00722a */ /* 0x008e240002fad400 */
        /* <DEDUP_REMOVED lines=23> */
[----:B----4-:R-:W0:Y:S02]  /*3140*/  DSETP.NEU.AND P5, PT, R8, RZ, PT ;  /* 0x000000ff0800722a */ /* 0x010e240003fad000 */
        /* <DEDUP_REMOVED lines=59> */
.L_x_2061:
        /* <DEDUP_REMOVED lines=24> */
.L_x_2060:
[----:B------:R-:W-:Y:S05]  /*3680*/  BSYNC.RECONVERGENT B0 ;  /* 0x0000000000007941 */ /* 0x000fea0003800200 */
.L_x_2059:
[----:B------:R-:W-:Y:S01]  /*3690*/  ISETP.GE.U32.AND P5, PT, R19, R0, PT ;  /* 0x000000001300720c */ /* 0x000fe20003fa6070 */
[----:B------:R-:W-:-:S12]  /*36a0*/  BSSY.RECONVERGENT B0, `(.L_x_2063) ;  /* 0x000003d000007945 */ /* 0x000fd80003800200 */
[----:B------:R-:W-:Y:S05]  /*36b0*/  @P5 BRA `(.L_x_2064) ;  /* 0x0000000000ec5947 */ /* 0x000fea0003800000 */
[----:B------:R-:W-:Y:S01]  /*36c0*/  IMAD R4, R2, R19, RZ ;  /* 0x0000001302047224 */ /* 0x000fe200078e02ff */
[----:B------:R-:W-:-:S04]  /*36d0*/  P2R R20, PR, RZ, 0x1 ;  /* 0x00000001ff147803 */ /* 0x000fc80000000000 */
[----:B------:R-:W-:-:S05]  /*36e0*/  SHF.R.U32.HI R5, RZ, 0x1, R4 ;  /* 0x00000001ff057819 */ /* 0x000fca0000011604 */
        /* <DEDUP_REMOVED lines=13> */
[----:B0-----:R-:W-:Y:S01]  /*37c0*/  IMAD R4, R2, R21, RZ ;  /* 0x0000001502047224 */ /* 0x001fe200078e02ff */
[----:B------:R-:W-:-:S04]  /*37d0*/  P2R R20, PR, RZ, 0x1 ;  /* 0x00000001ff147803 */ /* 0x000fc80000000000 */
[----:B------:R-:W-:-:S05]  /*37e0*/  SHF.R.U32.HI R5, RZ, 0x1, R4 ;  /* 0x00000001ff057819 */ /* 0x000fca0000011604 */
[----:B------:R-:W-:-:S06]  /*37f0*/  IMAD.WIDE.U32 R4, R5, 0x10, R16 ;  /* 0x0000001005047825 */ /* 0x000fcc00078e0010 */
[----:B------:R-:W2:Y:S01]  /*3800*/  LDG.E.128 R4, desc[UR36][R4.64] ;  /* 0x0000002404047981 */ /* 0x000ea2000c1e1d00 */
[----:B------:R-:W-:Y:S02]  /*3810*/  IADD3 R23, PT, PT, R21, R18, RZ ;  /* 0x0000001215177210 */ /* 0x000fe40007ffe0ff */
[----:B------:R-:W-:Y:S02]  /*3820*/  LOP3.LUT R3, R3, 0xfffffffd, RZ, 0xc0, !PT ;  /* 0xfffffffd03037812 */ /* 0x000fe400078ec0ff */
        /* <DEDUP_REMOVED lines=11> */
[----:B------:R-:W-:-:S05]  /*38e0*/  IMAD.IADD R5, R23, 0x1, R18 ;  /* 0x0000000117057824 */ /* 0x000fca00078e0212 */
[----:B------:R-:W-:-:S13]  /*38f0*/  ISETP.GE.U32.AND P0, PT, R5, R0, PT ;  /* 0x000000000500720c */ /* 0x000fda0003f06070 */
[----:B------:R-:W-:-:S05]  /*3900*/  @!P0 IMAD R4, R2, R5, RZ ;  /* 0x0000000502048224 */ /* 0x000fca00078e02ff */
[----:B------:R-:W-:-:S05]  /*3910*/  @!P0 SHF.R.U32.HI R21, RZ, 0x1, R4 ;  /* 0x00000001ff158819 */ /* 0x000fca0000011604 */
[----:B------:R-:W-:-:S05]  /*3920*/  @!P0 IMAD.WIDE.U32 R20, R21, 0x10, R16 ;  /* 0x0000001015148825 */ /* 0x000fca00078e0010 */
[----:B------:R-:W2:Y:S01]  /*3930*/  @!P0 LDG.E.128 R4, desc[UR36][R20.64] ;  /* 0x0000002414048981 */ /* 0x000ea2000c1e1d00 */
[----:B------:R-:W-:Y:S01]  /*3940*/  IMAD R2, R2, R23, RZ ;  /* 0x0000001702027224 */ /* 0x000fe200078e02ff */
[----:B--2---:R0:W1:Y:S04]  /*3950*/  @!P0 DSETP.NEU.AND P2, PT, R4, RZ, PT ;  /* 0x000000ff0400822a */ /* 0x0040680003f4d000 */
[----:B0-----:R-:W-:-:S05]  /*3960*/  SHF.R.U32.HI R5, RZ, 0x1, R2 ;  /* 0x00000001ff057819 */ /* 0x001fca0000011602 */
[----:B------:R-:W-:-:S15]  /*3970*/  IMAD.WIDE.U32 R4, R5, 0x10, R16 ;  /* 0x0000001005047825 */ /* 0x000fde00078e0010 */
[----:B------:R-:W-:-:S15]  /*3980*/  NOP ;  /* 0x0000000000007918 */ /* 0x000fde0000000000 */
[----:B------:R-:W-:-:S15]  /*3990*/  NOP ;  /* 0x0000000000007918 */ /* 0x000fde0000000000 */
[----:B------:R-:W-:-:S10]  /*39a0*/  NOP ;  /* 0x0000000000007918 */ /* 0x000fd40000000000 */
        /* <DEDUP_REMOVED lines=12> */
.L_x_2064:
[----:B------:R-:W-:Y:S05]  /*3a70*/  BSYNC.RECONVERGENT B0 ;  /* 0x0000000000007941 */ /* 0x000fea0003800200 */
.L_x_2063:
        /* <DEDUP_REMOVED lines=14> */
[----:B------:R-:W-:Y:S02]  /*3b60*/  LOP3.LUT P6, RZ, R3, 0x1, RZ, 0xc0, !PT ;  /* 0x0000000103ff7812 */ /* 0x000fe400078cc0ff */
[----:B------:R-:W-:Y:S02]  /*3b70*/  PLOP3.LUT P4, PT, P4, P5, PT, 0xf8, 0x8f ;  /* 0x00000000008f781c */ /* 0x000fe4000278bf70 */
[----:B------:R-:W-:Y:S02]  /*3b80*/  LOP3.LUT P5, RZ, R13, 0xff, RZ, 0xc0, !PT ;  /* 0x000000ff0dff7812 */ /* 0x000fe400078ac0ff */
[----:B------:R-:W-:-:S02]  /*3b90*/  IADD3 R3, PT, PT, R19, R18, RZ ;  /* 0x0000001213037210 */ /* 0x000fc40007ffe0ff */
[----:B------:R-:W-:Y:S02]  /*3ba0*/  PLOP3.LUT P5, PT, P5, P6, PT, 0xf8, 0x8f ;  /* 0x00000000008f781c */ /* 0x000fe40002fadf70 */
[----:B------:R-:W-:Y:S02]  /*3bb0*/  ISETP.GE.U32.AND P6, PT, R3, R0, PT ;  /* 0x000000000300720c */ /* 0x000fe40003fc6070 */
[----:B------:R-:W-:Y:S02]  /*3bc0*/  SEL R12, RZ, 0x1, !P4 ;  /* 0x00000001ff0c7807 */ /* 0x000fe40006000000 */
[----:B------:R-:W-:-:S09]  /*3bd0*/  SEL R13, RZ, 0x1, !P5 ;  /* 0x00000001ff0d7807 */ /* 0x000fd20006800000 */
[----:B------:R-:W-:Y:S05]  /*3be0*/  @P6 BRA `(.L_x_2066) ;  /* 0x0000000000406947 */ /* 0x000fea0003800000 */
[----:B------:R-:W-:Y:S01]  /*3bf0*/  IMAD.IADD R3, R3, 0x1, R18 ;  /* 0x0000000103037824 */ /* 0x000fe200078e0212 */
[----:B------:R-:W-:-:S04]  /*3c00*/  LOP3.LUT P6, RZ, R10, 0xff, RZ, 0xc0, !PT ;  /* 0x000000ff0aff7812 */ /* 0x000fc800078cc0ff */
        /* <DEDUP_REMOVED lines=14> */
.L_x_2066:
[----:B------:R-:W-:Y:S05]  /*3cf0*/  BSYNC.RECONVERGENT B0 ;  /* 0x0000000000007941 */ /* 0x000fea0003800200 */
.L_x_2065:
[----:B------:R-:W-:Y:S02]  /*3d00*/  LOP3.LUT R12, R11, R15, R12, 0xfe, !PT ;  /* 0x0000000f0b0c7212 */ /* 0x000fe400078efe0c */
[----:B------:R-:W-:Y:S02]  /*3d10*/  LOP3.LUT R13, R10, R14, R13, 0xfe, !PT ;  /* 0x0000000e0a0d7212 */ /* 0x000fe400078efe0d */
[----:B------:R-:W-:Y:S02]  /*3d20*/  LOP3.LUT P0, RZ, R12, 0xff, R9, 0xc8, !PT ;  /* 0x000000ff0cff7812 */ /* 0x000fe4000780c809 */
[----:B0-----:R-:W-:Y:S01]  /*3d30*/  LOP3.LUT P1, RZ, R13, 0xff, R8, 0xc8, !PT ;  /* 0x000000ff0dff7812 */ /* 0x001fe2000782c808 */
[----:B------:R-:W-:-:S12]  /*3d40*/  BRA `(.L_x_2048) ;  /* 0x0000008c00b47947 */ /* 0x000fd80003800000 */
.L_x_2058:
        /* <DEDUP_REMOVED lines=29> */
.L_x_2076:
[----:B------:R-:W-:Y:S01]  /*3f20*/  ISETP.NE.AND P6, PT, R29, RZ, PT ;  /* 0x000000ff1d00720c */ /* 0x000fe20003fc5270 */
[----:B0-----:R-:W0:-:S12]  /*3f30*/  LDCU UR4, c[0x0][0x390] ;  /* 0x00007200ff0477ac */ /* 0x001e180008000800 */
[----:B------:R-:W-:Y:S05]  /*3f40*/  @P6 BRA `(.L_x_2070) ;  /* 0x0000000000386947 */ /* 0x000fea0003800000 */
[----:B------:R-:W2:Y:S02]  /*3f50*/  LDG.E.128 R16, desc[UR36][R30.64] ;  /* 0x000000241e107981 */ /* 0x000ea4000c1e1d00 */
[----:B--2---:R-:W-:Y:S01]  /*3f60*/  IMAD.MOV.U32 R22, RZ, RZ, R18 ;  /* 0x000000ffff167224 */ /* 0x004fe200078e0012 */
[----:B------:R-:W-:Y:S01]  /*3f70*/  MOV R23, R19 ;  /* 0x0000001300177202 */ /* 0x000fe20000000f00 */
[--C-:B------:R-:W-:Y:S01]  /*3f80*/  IMAD.MOV.U32 R20, RZ, RZ, R16.reuse ;  /* 0x000000ffff147224 */ /* 0x100fe200078e0010 */
        /* <DEDUP_REMOVED lines=8> */
[----:B------:R-:W-:Y:S01]  /*4010*/  IMAD.MOV.U32 R13, RZ, RZ, R17 ;  /* 0x000000ffff0d7224 */ /* 0x000fe200078e0011 */
[----:B------:R-:W-:Y:S06]  /*4020*/  BRA `(.L_x_2071) ;  /* 0x0000003c004c7947 */ /* 0x000fec0003800000 */
.L_x_2070:
        /* <DEDUP_REMOVED lines=285> */
.L_x_2072:
[----:B------:R-:W-:-:S04]  /*5200*/  LOP3.LUT R13, R0, 0xfffffff0, RZ, 0xc0, !PT ;  /* 0xfffffff0000d7812 */ /* 0x000fc800078ec0ff */
[----:B------:R-:W-:-:S05]  /*5210*/  IADD3 R12, P6, PT, R13, R30, RZ ;  /* 0x0000001e0d0c7210 */ /* 0x000fca0007fde0ff */
[----:B------:R-:W-:-:S06]  /*5220*/  IMAD.X R13, RZ, RZ, R31, P6 ;  /* 0x000000ffff0d7224 */ /* 0x000fcc00030e061f */
[----:B------:R-:W5:Y:S01]  /*5230*/  LDG.E.128 R12, desc[UR36][R12.64] ;  /* 0x000000240c0c7981 */ /* 0x000f62000c1e1d00 */
[----:B0-----:R-:W-:Y:S01]  /*5240*/  IADD3 R7, PT, PT, R27, UR4, RZ ;  /* 0x000000041b077c10 */ /* 0x001fe2000fffe0ff */
[----:B------:R-:W-:-:S04]  /*5250*/  IMAD.MOV.U32 R6, RZ, RZ, RZ ;  /* 0x000000ffff067224 */ /* 0x000fc800078e00ff */
[----:B------:R-:W-:-:S05]  /*5260*/  IMAD.HI.U32 R0, R7, UR31, R6 ;  /* 0x0000001f07007c27 */ /* 0x000fca000f8e0006 */
[----:B------:R-:W-:-:S04]  /*5270*/  SHF.R.U32.HI R9, RZ, UR76, R0 ;  /* 0x0000004cff097c19 */ /* 0x000fc80008011600 */
[----:B------:R-:W-:-:S05]  /*5280*/  IADD3 R5, PT, PT, -R9, RZ, RZ ;  /* 0x000000ff09057210 */ /* 0x000fca0007ffe1ff */
[----:B------:R-:W-:-:S04]  /*5290*/  IMAD R0, R5, UR30, R7 ;  /* 0x0000001e05007c24 */ /* 0x000fc8000f8e0207 */
[----:B------:R-:W-:Y:S01]  /*52a0*/  IMAD R0, R0, UR5, RZ ;  /* 0x0000000500007c24 */ /* 0x000fe2000f8e02ff */
        /* <DEDUP_REMOVED lines=219> */
.L_x_2073:
[----:B------:R-:W-:-:S04]  /*6060*/  LOP3.LUT R9, R0, 0xfffffff0, RZ, 0xc0, !PT ;  /* 0xfffffff000097812 */ /* 0x000fc800078ec0ff */
[----:B------:R-:W-:-:S05]  /*6070*/  IADD3 R8, P6, PT, R9, R30, RZ ;  /* 0x0000001e09087210 */ /* 0x000fca0007fde0ff */
[----:B------:R-:W-:-:S06]  /*6080*/  IMAD.X R9, RZ, RZ, R31, P6 ;  /* 0x000000ffff097224 */ /* 0x000fcc00030e061f */
[----:B------:R-:W5:Y:S01]  /*6090*/  LDG.E.128 R8, desc[UR36][R8.64] ;  /* 0x0000002408087981 */ /* 0x000f62000c1e1d00 */
        /* <DEDUP_REMOVED lines=226> */
.L_x_2074:
        /* <DEDUP_REMOVED lines=230> */
.L_x_2075:
[----:B------:R-:W-:-:S04]  /*7d20*/  LOP3.LUT R17, R0, 0xfffffff0, RZ, 0xc0, !PT ;  /* 0xfffffff000117812 */ /* 0x000fc800078ec0ff */
[----:B------:R-:W-:-:S05]  /*7d30*/  IADD3 R16, P6, PT, R17, R30, RZ ;  /* 0x0000001e11107210 */ /* 0x000fca0007fde0ff */
[----:B------:R-:W-:-:S06]  /*7d40*/  IMAD.X R17, RZ, RZ, R31, P6 ;  /* 0x000000ffff117224 */ /* 0x000fcc00030e061f */
[----:B------:R-:W5:Y:S02]  /*7d50*/  LDG.E.128 R16, desc[UR36][R16.64] ;  /* 0x0000002410107981 */ /* 0x000f64000c1e1d00 */
.L_x_2071:
[----:B------:R-:W-:Y:S01]  /*7d60*/  P2R R0, PR, RZ, 0x20 ;  /* 0x00000020ff007803 */ /* 0x000fe20000000000 */
[----:B------:R-:W1:Y:S01]  /*7d70*/  LDCU UR5, c[0x0][0x388] ;  /* 0x00007100ff0577ac */ /* 0x000e620008000800 */
[C---:B------:R-:W-:Y:S01]  /*7d80*/  LOP3.LUT P5, RZ, R3.reuse, 0x1, RZ, 0xc0, !PT ;  /* 0x0000000103ff7812 */ /* 0x040fe200078ac0ff */
[----:B-----5:R-:W-:Y:S01]  /*7d90*/  DSETP.NEU.OR P4, PT, R14, RZ, P4 ;  /* 0x000000ff0e00722a */ /* 0x020fe2000278d400 */
[C---:B------:R-:W-:Y:S02]  /*7da0*/  LOP3.LUT P6, RZ, R3.reuse, 0x2, RZ, 0xc0, !PT ;  /* 0x0000000203ff7812 */ /* 0x040fe400078cc0ff */
[----:B0-----:R-:W-:Y:S02]  /*7db0*/  MOV R2, UR4 ;  /* 0x0000000400027c02 */ /* 0x001fe40008000f00 */
[----:B------:R-:W-:-:S03]  /*7dc0*/  LOP3.LUT R3, R3, 0xfffffffe, RZ, 0xc0, !PT ;  /* 0xfffffffe03037812 */ /* 0x000fc600078ec0ff */
[----:B------:R-:W-:-:S04]  /*7dd0*/  IMAD R27, R2, 0x4, R27 ;  /* 0x00000004021b7824 */ /* 0x000fc800078e021b */
[----:B------:R-:W-:-:S15]  /*7de0*/  IMAD R5, R2, 0x3, R27 ;  /* 0x0000000302057824 */ /* 0x000fde00078e021b */
[----:B------:R-:W-:-:S15]  /*7df0*/  NOP ;  /* 0x0000000000007918 */ /* 0x000fde0000000000 */
[----:B------:R-:W-:-:S15]  /*7e00*/  NOP ;  /* 0x0000000000007918 */ /* 0x000fde0000000000 */
[----:B------:R-:W-:-:S07]  /*7e10*/  NOP ;  /* 0x0000000000007918 */ /* 0x000fce0000000000 */
[----:B------:R-:W0:Y:S02]  /*7e20*/  DSETP.NEU.OR P5, PT, R22, RZ, P5 ;  /* 0x000000ff1600722a */ /* 0x000e240002fad400 */
[----:B0-----:R-:W-:Y:S02]  /*7e30*/  @P5 LOP3.LUT R3, R3, 0x1, RZ, 0xfc, !PT ;  /* 0x0000000103035812 */ /* 0x001fe400078efcff */
[----:B------:R-:W-:Y:S02]  /*7e40*/  ISETP.NE.AND P5, PT, R0, RZ, PT ;  /* 0x000000ff0000720c */ /* 0x000fe40003fa5270 */
[----:B------:R-:W-:Y:S02]  /*7e50*/  LOP3.LUT R3, R3, 0xfffffffd, RZ, 0xc0, !PT ;  /* 0xfffffffd03037812 */ /* 0x000fe400078ec0ff */
[----:B-1----:R-:W-:-:S15]  /*7e60*/  MOV R0, UR5 ;  /* 0x0000000500007c02 */ /* 0x002fde0008000f00 */
[----:B------:R-:W-:-:S15]  /*7e70*/  NOP ;  /* 0x0000000000007918 */ /* 0x000fde0000000000 */
[----:B------:R-:W-:-:S15]  /*7e80*/  NOP ;  /* 0x0000000000007918 */ /* 0x000fde0000000000 */
[----:B------:R-:W-:-:S11]  /*7e90*/  NOP ;  /* 0x0000000000007918 */ /* 0x000fd60000000000 */
[----:B------:R-:W0:Y:S02]  /*7ea0*/  DSETP.NEU.OR P6, PT, R16, RZ, P6 ;  /* 0x000000ff1000722a */ /* 0x000e2400037cd400 */
[----:B0-----:R-:W-:Y:S02]  /*7eb0*/  @P6 LOP3.LUT R3, R3, 0x2, RZ, 0xfc, !PT ;  /* 0x0000000203036812 */ /* 0x001fe400078efcff */
[----:B------:R-:W-:-:S15]  /*7ec0*/  ISETP.GE.U32.AND P6, PT, R5, R0, PT ;  /* 0x000000000500720c */ /* 0x000fde0003fc6070 */
        /* <DEDUP_REMOVED lines=26> */
.L_x_2069:
[----:B0-----:R-:W-:Y:S02]  /*8070*/  SEL R6, RZ, 0x1, !P5 ;  /* 0x00000001ff067807 */ /* 0x001fe40006800000 */
        /* <DEDUP_REMOVED lines=9> */
.L_x_2068:
[----:B------:R-:W-:Y:S05]  /*8110*/  BSYNC.RECONVERGENT B0 ;  /* 0x0000000000007941 */ /* 0x000fea0003800200 */
.L_x_2067:
        /* <DEDUP_REMOVED lines=284> */
.L_x_2080:
[----:B------:R-:W-:Y:S02]  /*92e0*/  SHF.R.U32.HI R12, RZ, 0x4, R29 ;  /* 0x00000004ff0c7819 */ /* 0x000fe4000001161d */
[----:B------:R-:W-:-:S07]  /*92f0*/  MOV R13, RZ ;  /* 0x000000ff000d7202 */ /* 0x000fce0000000f00 */
.L_x_2079:
        /* <DEDUP_REMOVED lines=284> */
.L_x_2082:
[----:B------:R-:W-:Y:S01]  /*a4c0*/  SHF.R.U32.HI R34, RZ, 0x4, R34 ;  /* 0x00000004ff227819 */ /* 0x000fe20000011622 */
[----:B------:R-:W-:-:S07]  /*a4d0*/  IMAD.MOV.U32 R35, RZ, RZ, RZ ;  /* 0x000000ffff237224 */ /* 0x000fce00078e00ff */
.L_x_2081:
        /* <DEDUP_REMOVED lines=281> */
.L_x_2084:
[----:B------:R-:W-:Y:S01]  /*b670*/  SHF.R.U32.HI R34, RZ, 0x4, R34 ;  /* 0x00000004ff227819 */ /* 0x000fe20000011622 */
[----:B------:R-:W-:-:S07]  /*b680*/  IMAD.MOV.U32 R35, RZ, RZ, RZ ;  /* 0x000000ffff237224 */ /* 0x000fce00078e00ff */
.L_x_2083:
        /* <DEDUP_REMOVED lines=281> */
.L_x_2086:
[----:B------:R-:W-:Y:S01]  /*c820*/  SHF.R.U32.HI R16, RZ, 0x4, R28 ;  /* 0x00000004ff107819 */ /* 0x000fe2000001161c */
[----:B------:R-:W-:-:S07]  /*c830*/  IMAD.MOV.U32 R17, RZ, RZ, RZ ;  /* 0x000000ffff117224 */ /* 0x000fce00078e00ff */
.L_x_2085:
[----:B------:R-:W-:-:S04]  /*c840*/  LEA R18, P0, R16, R33, 0x4 ;  /* 0x0000002110127211 */ /* 0x000fc800078020ff */
[----:B------:R-:W-:-:S06]  /*c850*/  LEA.HI.X R19, R16, R32, R17, 0x4, P0 ;  /* 0x0000002010137211 */ /* 0x000fcc00000f2411 */
[----:B------:R-:W5:Y:S03]  /*c860*/  LDG.E.128 R16, desc[UR36][R18.64] ;  /* 0x0000002412107981 */ /* 0x000f66000c1e1d00 */
.L_x_2078:
[----:B------:R-:W-:Y:S05]  /*c870*/  BSYNC.RECONVERGENT B0 ;  /* 0x0000000000007941 */ /* 0x000fea0003800200 */
.L_x_2077:
[----:B------:R-:W-:Y:S01]  /*c880*/  ISETP.GE.U32.AND P0, PT, R27, R0, PT ;  /* 0x000000001b00720c */ /* 0x000fe20003f06070 */
[----:B------:R-:W-:-:S12]  /*c890*/  BSSY.RECONVERGENT B0, `(.L_x_2087) ;  /* 0x0000034000007945 */ /* 0x000fd80003800200 */
[----:B------:R-:W-:Y:S05]  /*c8a0*/  @P0 BRA `(.L_x_2088) ;  /* 0x0000000000c80947 */ /* 0x000fea0003800000 */
[----:B------:R-:W-:Y:S02]  /*c8b0*/  IADD3 R27, PT, PT, R27, R2, RZ ;  /* 0x000000021b1b7210 */ /* 0x000fe40007ffe0ff */
[----:B------:R-:W-:Y:S02]  /*c8c0*/  LOP3.LUT P0, RZ, R6, 0xff, RZ, 0xc0, !PT ;  /* 0x000000ff06ff7812 */ /* 0x000fe4000780c0ff */
[----:B------:R-:W-:Y:S02]  /*c8d0*/  LOP3.LUT P1, RZ, R4, 0xff, RZ, 0xc0, !PT ;  /* 0x000000ff04ff7812 */ /* 0x000fe4000782c0ff */
[----:B------:R-:W-:-:S09]  /*c8e0*/  ISETP.GE.U32.AND P2, PT, R27, R0, PT ;  /* 0x000000001b00720c */ /* 0x000fd20003f46070 */
[----:B-----5:R-:W0:Y:S02]  /*c8f0*/  DSETP.NEU.OR P0, PT, R12, RZ, P0 ;  /* 0x000000ff0c00722a */ /* 0x020e24000070d400 */
[----:B0-----:R-:W-:-:S15]  /*c900*/  SEL R6, RZ, 0x1, !P0 ;  /* 0x00000001ff067807 */ /* 0x001fde0004000000 */
[----:B------:R-:W-:-:S15]  /*c910*/  NOP ;  /* 0x0000000000007918 */ /* 0x000fde0000000000 */
[----:B------:R-:W-:-:S15]  /*c920*/  NOP ;  /* 0x0000000000007918 */ /* 0x000fde0000000000 */
[----:B------:R-:W-:-:S15]  /*c930*/  NOP ;  /* 0x0000000000007918 */ /* 0x000fde0000000000 */
[----:B------:R-:W-:-:S02]  /*c940*/  NOP ;  /* 0x0000000000007918 */ /* 0x000fc40000000000 */
[----:B------:R-:W0:Y:S02]  /*c950*/  DSETP.NEU.OR P1, PT, R14, RZ, P1 ;  /* 0x000000ff0e00722a */ /* 0x000e240000f2d400 */
[----:B0-----:R-:W-:Y:S01]  /*c960*/  SEL R4, RZ, 0x1, !P1 ;  /* 0x00000001ff047807 */ /* 0x001fe20004800000 */
[----:B------:R-:W-:Y:S06]  /*c970*/  @P2 BRA `(.L_x_2088) ;  /* 0x0000000000942947 */ /* 0x000fec0003800000 */
[----:B------:R-:W-:Y:S02]  /*c980*/  LOP3.LUT P0, RZ, R3, 0xff, RZ, 0xc0, !PT ;  /* 0x000000ff03ff7812 */ /* 0x000fe4000780c0ff */
[----:B------:R-:W-:-:S11]  /*c990*/  LOP3.LUT P1, RZ, R5, 0xff, RZ, 0xc0, !PT ;  /* 0x000000ff05ff7812 */ /* 0x000fd6000782c0ff */
[----:B------:R0:W1:Y:S02]  /*c9a0*/  DSETP.NEU.OR P0, PT, R8, RZ, P0 ;  /* 0x000000ff0800722a */ /* 0x000064000070d400 */
[----:B0-----:R-:W-:Y:S01]  /*c9b0*/  IMAD.IADD R9, R27, 0x1, R2 ;  /* 0x000000011b097824 */ /* 0x001fe200078e0202 */
[----:B-1----:R-:W-:-:S04]  /*c9c0*/  SEL R3, RZ, 0x1, !P0 ;  /* 0x00000001ff037807 */ /* 0x002fc80004000000 */
[----:B------:R-:W-:-:S15]  /*c9d0*/  ISETP.GE.U32.AND P2, PT, R9, R0, PT ;  /* 0x000000000900720c */ /* 0x000fde0003f46070 */
[----:B------:R-:W-:-:S15]  /*c9e0*/  NOP ;  /* 0x0000000000007918 */ /* 0x000fde0000000000 */
[----:B------:R-:W-:-:S15]  /*c9f0*/  NOP ;  /* 0x0000000000007918 */ /* 0x000fde0000000000 */
[----:B------:R-:W-:-:S12]  /*ca00*/  NOP ;  /* 0x0000000000007918 */ /* 0x000fd80000000000 */
[----:B------:R-:W0:Y:S02]  /*ca10*/  DSETP.NEU.OR P1, PT, R10, RZ, P1 ;  /* 0x000000ff0a00722a */ /* 0x000e240000f2d400 */
[----:B0-----:R-:W-:Y:S01]  /*ca20*/  SEL R5, RZ, 0x1, !P1 ;  /* 0x00000001ff057807 */ /* 0x001fe20004800000 */
[----:B------:R-:W-:Y:S06]  /*ca30*/  @P2 BRA `(.L_x_2088) ;  /* 0x0000000000642947 */ /* 0x000fec0003800000 */
[----:B------:R-:W-:Y:S02]  /*ca40*/  LOP3.LUT P0, RZ, R7, 0xff, RZ, 0xc0, !PT ;  /* 0x000000ff07ff7812 */ /* 0x000fe4000780c0ff */
[----:B------:R-:W-:Y:S02]  /*ca50*/  IADD3 R7, PT, PT, R9, R2, RZ ;  /* 0x0000000209077210 */ /* 0x000fe40007ffe0ff */
[----:B------:R-:W-:Y:S02]  /*ca60*/  LOP3.LUT P1, RZ, R24, 0xff, RZ, 0xc0, !PT ;  /* 0x000000ff18ff7812 */ /* 0x000fe4000782c0ff */
[----:B------:R-:W-:-:S07]  /*ca70*/  ISETP.GE.U32.AND P4, PT, R7, R0, PT ;  /* 0x000000000700720c */ /* 0x000fce0003f86070 */
[----:B------:R-:W0:Y:S02]  /*ca80*/  DSETP.NEU.OR P0, PT, R20, RZ, P0 ;  /* 0x000000ff1400722a */ /* 0x000e24000070d400 */
[----:B0-----:R-:W-:-:S04]  /*ca90*/  SEL R7, RZ, 0x1, !P0 ;  /* 0x00000001ff077807 */ /* 0x001fc80004000000 */
[----:B------:R-:W-:Y:S02]  /*caa0*/  @!P4 LOP3.LUT P2, RZ, R25, 0xff, RZ, 0xc0, !PT ;  /* 0x000000ff19ffc812 */ /* 0x000fe4000784c0ff */
[----:B------:R-:W-:-:S15]  /*cab0*/  @!P4 LOP3.LUT P3, RZ, R26, 0xff, RZ, 0xc0, !PT ;  /* 0x000000ff1affc812 */ /* 0x000fde000786c0ff */
[----:B------:R-:W-:-:S15]  /*cac0*/  NOP ;  /* 0x0000000000007918 */ /* 0x000fde0000000000 */
[----:B------:R-:W-:-:S15]  /*cad0*/  NOP ;  /* 0x0000000000007918 */ /* 0x000fde0000000000 */
[----:B------:R-:W-:-:S11]  /*cae0*/  NOP ;  /* 0x0000000000007918 */ /* 0x000fd60000000000 */
[----:B------:R-:W0:Y:S02]  /*caf0*/  @!P4 DSETP.NEU.OR P2, PT, R16, RZ, P2 ;  /* 0x000000ff1000c22a */ /* 0x000e24000174d400 */
[----:B0-----:R-:W-:-:S04]  /*cb00*/  @!P4 SEL R0, RZ, 0x1, !P2 ;  /* 0x00000001ff00c807 */ /* 0x001fc80005000000 */
[----:B------:R-:W-:-:S15]  /*cb10*/  @!P4 PRMT R25, R0, 0x7610, R25 ;  /* 0x000076100019c816 */ /* 0x000fde0000000019 */
[----:B------:R-:W-:-:S15]  /*cb20*/  NOP ;  /* 0x0000000000007918 */ /* 0x000fde0000000000 */
[----:B------:R-:W-:-:S15]  /*cb30*/  NOP ;  /* 0x0000000000007918 */ /* 0x000fde0000000000 */
[----:B------:R-:W-:-:S13]  /*cb40*/  NOP ;  /* 0x0000000000007918 */ /* 0x000fda0000000000 */
[----:B------:R-:W0:Y:S02]  /*cb50*/  @!P4 DSETP.NEU.OR P3, PT, R18, RZ, P3 ;  /* 0x000000ff1200c22a */ /* 0x000e240001f6d400 */
[----:B0-----:R-:W-:-:S04]  /*cb60*/  @!P4 SEL R2, RZ, 0x1, !P3 ;  /* 0x00000001ff02c807 */ /* 0x001fc80005800000 */
[----:B------:R-:W-:-:S15]  /*cb70*/  @!P4 PRMT R26, R2, 0x7610, R26 ;  /* 0x00007610021ac816 */ /* 0x000fde000000001a */
[----:B------:R-:W-:-:S15]  /*cb80*/  NOP ;  /* 0x0000000000007918 */ /* 0x000fde0000000000 */
[----:B------:R-:W-:-:S15]  /*cb90*/  NOP ;  /* 0x0000000000007918 */ /* 0x000fde0000000000 */
[----:B------:R-:W-:-:S13]  /*cba0*/  NOP ;  /* 0x0000000000007918 */ /* 0x000fda0000000000 */
[----:B------:R-:W0:Y:S02]  /*cbb0*/  DSETP.NEU.OR P1, PT, R22, RZ, P1 ;  /* 0x000000ff1600722a */ /* 0x000e240000f2d400 */
[----:B0-----:R-:W-:-:S07]  /*cbc0*/  SEL R24, RZ, 0x1, !P1 ;  /* 0x00000001ff187807 */ /* 0x001fce0004800000 */
.L_x_2088:
[----:B------:R-:W-:Y:S05]  /*cbd0*/  BSYNC.RECONVERGENT B0 ;  /* 0x0000000000007941 */ /* 0x000fea0003800200 */
.L_x_2087:
[----:B------:R-:W-:Y:S02]  /*cbe0*/  LOP3.LUT R6, R7, R6, R3, 0xfe, !PT ;  /* 0x0000000607067212 */ /* 0x000fe400078efe03 */
[----:B------:R-:W-:Y:S02]  /*cbf0*/  LOP3.LUT R5, R24, R4, R5, 0xfe, !PT ;  /* 0x0000000418057212 */ /* 0x000fe400078efe05 */
[----:B------:R-:W-:Y:S02]  /*cc00*/  LOP3.LUT P0, RZ, R6, 0xff, R25, 0xc8, !PT ;  /* 0x000000ff06ff7812 */ /* 0x000fe4000780c819 */
[----:B------:R-:W-:-:S13]  /*cc10*/  LOP3.LUT P1, RZ, R5, 0xff, R26, 0xc8, !PT ;  /* 0x000000ff05ff7812 */ /* 0x000fda000782c81a */
.L_x_2048:
[----:B-----5:R-:W-:Y:S02]  /*cc20*/  SEL R16, RZ, 0x1, !P1 ;  /* 0x00000001ff107807 */ /* 0x020fe40004800000 */
[----:B------:R-:W-:-:S07]  /*cc30*/  SEL R19, RZ, 0x1, !P0 ;  /* 0x00000001ff137807 */ /* 0x000fce0004000000 */
.L_x_2035:
[----:B------:R-:W-:Y:S05]  /*cc40*/  BSYNC.RECONVERGENT B6 ;  /* 0x0000000000067941 */ /* 0x000fea0003800200 */
.L_x_2034:
[----:B------:R-:W0:Y:S01]  /*cc50*/  LDCU UR4, c[0x0][0x3a0] ;  /* 0x00007400ff0477ac */ /* 0x000e220008000800 */
[----:B---3--:R-:W1:Y:S01]  /*cc60*/  S2R R5, SR_TID.X ;  /* 0x0000000000057919 */ /* 0x008e620000002100 */
        /* <DEDUP_REMOVED lines=16> */
.L_x_2092:
        /* <DEDUP_REMOVED lines=11> */
[----:B------:R-:W1:Y:S02]  /*ce20*/  LDS.U16 R4, [R4] ;  /* 0x0000000004047984 */ /* 0x000e640000000400 */
[C---:B-1----:R-:W-:Y:S02]  /*ce30*/  PRMT R6, R4.reuse, 0x7770, RZ ;  /* 0x0000777004067816 */ /* 0x042fe400000000ff */
[----:B0-----:R-:W-:Y:S02]  /*ce40*/  PRMT R7, R4, 0x7771, RZ ;  /* 0x0000777104077816 */ /* 0x001fe400000000ff */
[----:B------:R-:W-:Y:S02]  /*ce50*/  LOP3.LUT P0, RZ, R19, 0xff, R6, 0xc8, !PT ;  /* 0x000000ff13ff7812 */ /* 0x000fe4000780c806 */
[----:B------:R-:W-:Y:S02]  /*ce60*/  LOP3.LUT P1, RZ, R16, 0xff, R7, 0xc8, !PT ;  /* 0x000000ff10ff7812 */ /* 0x000fe4000782c807 */
[----:B------:R-:W-:-:S02]  /*ce70*/  SEL R19, RZ, 0x1, !P0 ;  /* 0x00000001ff137807 */ /* 0x000fc40004000000 */
[----:B------:R-:W-:-:S04]  /*ce80*/  SEL R16, RZ, 0x1, !P1 ;  /* 0x00000001ff107807 */ /* 0x000fc80004800000 */
[----:B------:R-:W-:-:S05]  /*ce90*/  PRMT R7, R16, 0x7604, R19 ;  /* 0x0000760410077816 */ /* 0x000fca0000000013 */
[----:B------:R1:W-:Y:S02]  /*cea0*/  STS.U16 [R2], R7 ;  /* 0x0000000702007388 */ /* 0x0003e40000000400 */
.L_x_2091:
[----:B------:R-:W-:Y:S05]  /*ceb0*/  BSYNC.RECONVERGENT B0 ;  /* 0x0000000000007941 */ /* 0x000fea0003800200 */
.L_x_2090:
[----:B------:R-:W-:Y:S01]  /*cec0*/  MOV R4, R11 ;  /* 0x0000000b00047202 */ /* 0x000fe20000000f00 */
[----:B------:R-:W-:Y:S06]  /*ced0*/  @P2 BRA `(.L_x_2092) ;  /* 0xfffffffc00a42947 */ /* 0x000fec000383ffff */
.L_x_2089:
        /* <DEDUP_REMOVED lines=19> */
.L_x_2097:
[----:B------:R-:W-:Y:S01]  /*d010*/  SHF.R.U32.HI R8, RZ, 0x1, R4 ;  /* 0x00000001ff087819 */ /* 0x000fe20000011604 */
[----:B------:R-:W-:Y:S05]  /*d020*/  WARPSYNC.ALL ;  /* 0x0000000000007948 */ /* 0x000fea0003800000 */
[----:B0-----:R-:W-:Y:S01]  /*d030*/  IADD3 R6, PT, PT, R8, R5, RZ ;  /* 0x0000000508067210 */ /* 0x001fe20007ffe0ff */
[----:B------:R-:W-:Y:S01]  /*d040*/  BAR.SYNC.DEFER_BLOCKING 0x0 ;  /* 0x0000000000007b1d */ /* 0x000fe20000010000 */
[----:B------:R-:W-:Y:S02]  /*d050*/  ISETP.GT.U32.AND P2, PT, R4, 0x7f, PT ;  /* 0x0000007f0400780c */ /* 0x000fe40003f44070 */
[----:B------:R-:W-:-:S03]  /*d060*/  ISETP.GE.U32.AND P0, PT, R6, R9, PT ;  /* 0x000000090600720c */ /* 0x000fc60003f06070 */
[----:B------:R-:W-:Y:S01]  /*d070*/  BSSY.RECONVERGENT B0, `(.L_x_2095) ;  /* 0x000000e000007945 */ /* 0x000fe20003800200 */
[----:B------:R-:W-:-:S13]  /*d080*/  ISETP.GE.U32.OR P0, PT, R5, R8, P0 ;  /* 0x000000080500720c */ /* 0x000fda0000706470 */
[----:B------:R-:W-:Y:S05]  /*d090*/  @P0 BRA `(.L_x_2096) ;  /* 0x00000000002c0947 */ /* 0x000fea0003800000 */
        /* <DEDUP_REMOVED lines=11> */
.L_x_2096:
[----:B------:R-:W-:Y:S05]  /*d150*/  BSYNC.RECONVERGENT B0 ;  /* 0x0000000000007941 */ /* 0x000fea0003800200 */
.L_x_2095:
[----:B------:R-:W-:Y:S01]  /*d160*/  MOV R4, R8 ;  /* 0x0000000800047202 */ /* 0x000fe20000000f00 */
[----:B------:R-:W-:Y:S06]  /*d170*/  @P2 BRA `(.L_x_2097) ;  /* 0xfffffffc00a42947 */ /* 0x000fec000383ffff */
.L_x_2094:
[----:B------:R-:W-:Y:S01]  /*d180*/  ISETP.GE.U32.AND P0, PT, R2, 0x2, PT ;  /* 0x000000020200780c */ /* 0x000fe20003f06070 */
[----:B------:R-:W-:Y:S05]  /*d190*/  WARPSYNC.ALL ;  /* 0x0000000000007948 */ /* 0x000fea0003800000 */
[----:B------:R-:W-:Y:S07]  /*d1a0*/  BAR.SYNC.DEFER_BLOCKING 0x0 ;  /* 0x0000000000007b1d */ /* 0x000fee0000010000 */
[----:B------:R-:W-:Y:S05]  /*d1b0*/  @!P0 BRA `(.L_x_2093) ;  /* 0x0000000000408947 */ /* 0x000fea0003800000 */
[----:B0-----:R-:W-:-:S07]  /*d1c0*/  IMAD.MOV.U32 R3, RZ, RZ, 0x1 ;  /* 0x00000001ff037424 */ /* 0x001fce00078e00ff */
.L_x_2098:
[C---:B------:R-:W-:Y:S02]  /*d1d0*/  LOP3.LUT R4, R19.reuse, 0xffff, RZ, 0xc0, !PT ;  /* 0x0000ffff13047812 */ /* 0x040fe400078ec0ff */
[----:B------:R-:W-:Y:S02]  /*d1e0*/  LOP3.LUT R6, R16, 0xffff, RZ, 0xc0, !PT ;  /* 0x0000ffff10067812 */ /* 0x000fe400078ec0ff */
        /* <DEDUP_REMOVED lines=13> */
.L_x_2093:
        /* <DEDUP_REMOVED lines=288> */
.L_x_2099:
        /* <DEDUP_REMOVED lines=276> */
.L_x_2100:
        /* <DEDUP_REMOVED lines=286> */
.L_x_2102:
        /* <DEDUP_REMOVED lines=276> */
.L_x_2103:
        /* <DEDUP_REMOVED lines=25> */
.L_x_2105:
[----:B------:R-:W-:Y:S05]  /*11ab0*/  BSYNC.RECONVERGENT B0 ;  /* 0x0000000000007941 */ /* 0x000fea0003800200 */
.L_x_2104:
        /* <DEDUP_REMOVED lines=35> */
.L_x_2107:
[----:B------:R-:W-:Y:S05]  /*11cf0*/  BSYNC.RECONVERGENT B0 ;  /* 0x0000000000007941 */ /* 0x000fea0003800200 */
.L_x_2106:
        /* <DEDUP_REMOVED lines=38> */
.L_x_2112:
        /* <DEDUP_REMOVED lines=10> */
.L_x_2111:
[----:B------:R-:W-:Y:S02]  /*12000*/  SEL R19, RZ, 0x1, !P1 ;  /* 0x00000001ff137807 */ /* 0x000fe40004800000 */
[----:B------:R-:W-:Y:S01]  /*12010*/  SEL R16, RZ, 0x1, !P2 ;  /* 0x00000001ff107807 */ /* 0x000fe20005000000 */
[----:B------:R-:W-:Y:S06]  /*12020*/  BRA `(.L_x_2110) ;  /* 0x00000000006c7947 */ /* 0x000fec0003800000 */
.L_x_2109:
        /* <DEDUP_REMOVED lines=14> */
.L_x_2114:
        /* <DEDUP_REMOVED lines=11> */
.L_x_2113:
[----:B------:R-:W-:Y:S02]  /*121c0*/  SEL R19, RZ, 0x1, !P1 ;  /* 0x00000001ff137807 */ /* 0x000fe40004800000 */
[----:B------:R-:W-:-:S07]  /*121d0*/  SEL R16, RZ, 0x1, !P2 ;  /* 0x00000001ff107807 */ /* 0x000fce0005000000 */
.L_x_2110:
[----:B------:R-:W-:Y:S05]  /*121e0*/  BSYNC.RECONVERGENT B0 ;  /* 0x0000000000007941 */ /* 0x000fea0003800200 */
.L_x_2108:
        /* <DEDUP_REMOVED lines=11> */
.L_x_2118:
        /* <DEDUP_REMOVED lines=18> */
.L_x_2117:
[----:B------:R-:W-:Y:S05]  /*123c0*/  BSYNC.RECONVERGENT B0 ;  /* 0x0000000000007941 */ /* 0x000fea0003800200 */
.L_x_2116:
[----:B------:R-:W-:-:S03]  /*123d0*/  UISETP.GT.U32.AND UP0, UPT, UR4, 0x3, UPT ;  /* 0x000000030400788c */ /* 0x000fc6000bf04070 */
[----:B------:R-:W-:-:S06]  /*123e0*/  UMOV UR4, UR7 ;  /* 0x0000000700047c82 */ /* 0x000fcc0008000000 */
[----:B------:R-:W-:Y:S05]  /*123f0*/  BRA.U UP0, `(.L_x_2118) ;  /* 0xfffffffd00a87547 */ /* 0x000fea000b83ffff */
.L_x_2115:
        /* <DEDUP_REMOVED lines=12> */
.L_x_2123:
        /* <DEDUP_REMOVED lines=8> */
[----:B-1----:R-:W0:Y:S02]  /*12540*/  LDS.U16 R7, [R4+UR8] ;  /* 0x0000000804077984 */ /* 0x002e240008000400 */
        /* <DEDUP_REMOVED lines=8> */
.L_x_2122:
[----:B------:R-:W-:Y:S05]  /*125d0*/  BSYNC.RECONVERGENT B0 ;  /* 0x0000000000007941 */ /* 0x000fea0003800200 */
.L_x_2121:
[----:B------:R-:W-:-:S03]  /*125e0*/  UISETP.GT.U32.AND UP0, UPT, UR5, 0x7f, UPT ;  /* 0x0000007f0500788c */ /* 0x000fc6000bf04070 */
[----:B------:R-:W-:-:S06]  /*125f0*/  UMOV UR5, UR7 ;  /* 0x0000000700057c82 */ /* 0x000fcc0008000000 */
[----:B------:R-:W-:Y:S05]  /*12600*/  BRA.U UP0, `(.L_x_2123) ;  /* 0xfffffffd00ac7547 */ /* 0x000fea000b83ffff */
.L_x_2120:
[----:B------:R-:W-:Y:S01]  /*12610*/  BAR.SYNC.DEFER_BLOCKING 0x0 ;  /* 0x0000000000007b1d */ /* 0x000fe20000010000 */
[----:B------:R-:W-:-:S09]  /*12620*/  UISETP.GE.U32.AND UP0, UPT, UR4, 0x2, UPT ;  /* 0x000000020400788c */ /* 0x000fd2000bf06070 */
[----:B------:R-:W-:Y:S05]  /*12630*/  BRA.U !UP0, `(.L_x_2119) ;  /* 0x0000000108447547 */ /* 0x000fea000b800000 */
[----:B------:R-:W-:-:S07]  /*12640*/  HFMA2 R0, -RZ, RZ, 0, 5.9604644775390625e-08 ;  /* 0x00000001ff007431 */ /* 0x000fce00000001ff */
.L_x_2124:
[----:B01----:R-:W-:Y:S02]  /*12650*/  LOP3.LUT R4, R19, 0xffff, RZ, 0xc0, !PT ;  /* 0x0000ffff13047812 */ /* 0x003fe400078ec0ff */
        /* <DEDUP_REMOVED lines=15> */
.L_x_2119:
[----:B------:R-:W-:Y:S05]  /*12750*/  @!P0 EXIT ;  /* 0x000000000000894d */ /* 0x000fea0003800000 */
[----:B------:R-:W2:Y:S02]  /*12760*/  LDCU.64 UR4, c[0x0][0x768] ;  /* 0x0000ed00ff0477ac */ /* 0x000ea40008000a00 */
[----:B--2---:R-:W-:-:S04]  /*12770*/  UISETP.NE.U32.AND UP0, UPT, UR4, URZ, UPT ;  /* 0x000000ff0400728c */ /* 0x004fc8000bf05070 */
[----:B------:R-:W-:-:S09]  /*12780*/  UISETP.NE.AND.EX UP0, UPT, UR5, URZ, UPT, UP0 ;  /* 0x000000ff0500728c */ /* 0x000fd2000bf05300 */
[----:B------:R-:W-:Y:S05]  /*12790*/  BRA.U UP0, `(.L_x_2125) ;  /* 0x0000000500307547 */ /* 0x000fea000b800000 */
[----:B------:R-:W2:Y:S01]  /*127a0*/  LDCU.U8 UR6, c[0x0][0x788] ;  /* 0x0000f100ff0677ac */ /* 0x000ea20008000000 */
[----:B------:R-:W0:Y:S01]  /*127b0*/  LDCU.64 UR4, c[0x0][0x758] ;  /* 0x0000eb00ff0477ac */ /* 0x000e220008000a00 */
[----:B--2---:R-:W-:Y:S02]  /*127c0*/  ISETP.NE.AND P2, PT, RZ, UR6, PT ;  /* 0x00000006ff007c0c */ /* 0x004fe4000bf45270 */
[----:B01----:R-:W-:Y:S02]  /*127d0*/  IADD3 R4, P1, PT, R18, UR4, RZ ;  /* 0x0000000412047c10 */ /* 0x003fe4000ff3e0ff */
        /* <DEDUP_REMOVED lines=21> */
.L_x_2126:
[----:B------:R-:W0:Y:S02]  /*12930*/  LDCU UR4, c[0x0][0x78c] ;  /* 0x0000f180ff0477ac */ /* 0x000e240008000800 */
[----:B0-----:R-:W-:-:S09]  /*12940*/  UISETP.NE.AND UP0, UPT, UR4, 0x1, UPT ;  /* 0x000000010400788c */ /* 0x001fd2000bf05270 */
[----:B------:R-:W-:Y:S05]  /*12950*/  BRA.U !UP0, `(.L_x_2127) ;  /* 0x0000000108407547 */ /* 0x000fea000b800000 */
        /* <DEDUP_REMOVED lines=10> */
[----:B---3--:R-:W-:Y:S01]  /*12a00*/  IMAD.U32 R6, RZ, RZ, UR8 ;  /* 0x00000008ff067e24 */ /* 0x008fe2000f8e00ff */
[----:B------:R-:W-:Y:S01]  /*12a10*/  MOV R7, UR9 ;  /* 0x0000000900077c02 */ /* 0x000fe20008000f00 */
[----:B----4-:R-:W-:Y:S01]  /*12a20*/  IMAD.U32 R10, RZ, RZ, UR6 ;  /* 0x00000006ff0a7e24 */ /* 0x010fe2000f8e00ff */
[----:B-1----:R-:W-:-:S07]  /*12a30*/  MOV R11, UR7 ;  /* 0x00000007000b7c02 */ /* 0x002fce0008000f00 */
[----:B------:R-:W-:-:S07]  /*12a40*/  LEPC R20, `(.L_x_2127) ;  /* 0x000000001014794e */ /* 0x000fce0000000000 */
[----:B--2---:R-:W-:Y:S05]  /*12a50*/  CALL.ABS.NOINC R2 ;  /* 0x0000000002007343 */ /* 0x004fea0003c00000 */
.L_x_2127:
        /* <DEDUP_REMOVED lines=25> */
.L_x_2128:
[----:B------:R-:W0:Y:S01]  /*12bf0*/  LDCU.64 UR4, c[0x0][0x758] ;  /* 0x0000eb00ff0477ac */ /* 0x000e220008000a00 */
[----:B------:R-:W-:-:S04]  /*12c00*/  LOP3.LUT P1, RZ, R16, 0xff, RZ, 0xc0, !PT ;  /* 0x000000ff10ff7812 */ /* 0x000fc8000782c0ff */
[----:B------:R-:W-:Y:S02]  /*12c10*/  SEL R5, RZ, 0x1, !P1 ;  /* 0x00000001ff057807 */ /* 0x000fe40004800000 */
[----:B0-----:R-:W-:-:S04]  /*12c20*/  IADD3 R2, P0, PT, R17, UR4, RZ ;  /* 0x0000000411027c10 */ /* 0x001fc8000ff1e0ff */
[----:B------:R-:W-:-:S05]  /*12c30*/  IADD3.X R3, PT, PT, RZ, UR5, RZ, P0, !PT ;  /* 0x00000005ff037c10 */ /* 0x000fca00087fe4ff */
[----:B------:R-:W-:Y:S01]  /*12c40*/  STG.E.U8 desc[UR36][R2.64], R5 ;  /* 0x0000000502007986 */ /* 0x000fe2000c101124 */
[----:B------:R-:W-:Y:S05]  /*12c50*/  EXIT ;  /* 0x000000000000794d */ /* 0x000fea0003800000 */
.L_x_2125:
[----:B------:R-:W2:Y:S01]  /*12c60*/  LDCU.U8 UR4, c[0x0][0x788] ;  /* 0x0000f100ff0477ac */ /* 0x000ea20008000000 */
[----:B------:R-:W3:Y:S01]  /*12c70*/  LDCU.U8 UR5, c[0x0][0x789] ;  /* 0x0000f120ff0577ac */ /* 0x000ee20008000000 */
[----:B--2---:R-:W-:Y:S02]  /*12c80*/  UISETP.NE.AND UP1, UPT, UR4, URZ, UPT ;  /* 0x000000ff0400728c */ /* 0x004fe4000bf25270 */
[----:B---3--:R-:W-:-:S07]  /*12c90*/  UISETP.NE.AND UP0, UPT, UR5, URZ, UPT ;  /* 0x000000ff0500728c */ /* 0x008fce000bf05270 */
[----:B------:R-:W-:Y:S05]  /*12ca0*/  BRA.U !UP1, `(.L_x_2129) ;  /* 0x0000000109187547 */ /* 0x000fea000b800000 */
[----:B------:R-:W2:Y:S04]  /*12cb0*/  LDG.E.U8 R0, desc[UR36][R2.64] ;  /* 0x0000002402007981 */ /* 0x000ea8000c1e1100 */
[----:B------:R-:W3:Y:S01]  /*12cc0*/  LDG.E.U8 R5, desc[UR36][R2.64+0x1] ;  /* 0x0000012402057981 */ /* 0x000ee2000c1e1100 */
[----:B--2---:R-:W-:Y:S02]  /*12cd0*/  LOP3.LUT P0, RZ, R0, 0xff, R19, 0xc8, !PT ;  /* 0x000000ff00ff7812 */ /* 0x004fe4000780c813 */
[----:B---3--:R-:W-:Y:S02]  /*12ce0*/  LOP3.LUT P1, RZ, R5, 0xff, R16, 0xc8, !PT ;  /* 0x000000ff05ff7812 */ /* 0x008fe4000782c810 */
[----:B------:R-:W-:Y:S02]  /*12cf0*/  SEL R19, RZ, 0x1, !P0 ;  /* 0x00000001ff137807 */ /* 0x000fe40004000000 */
[----:B------:R-:W-:-:S09]  /*12d00*/  SEL R16, RZ, 0x1, !P1 ;  /* 0x00000001ff107807 */ /* 0x000fd20004800000 */
.L_x_2129:
[----:B------:R-:W-:Y:S05]  /*12d10*/  BRA.U !UP0, `(.L_x_2130) ;  /* 0x0000000108cc7547 */ /* 0x000fea000b800000 */
[----:B------:R-:W2:Y:S02]  /*12d20*/  LDCU UR4, c[0x0][0x78c] ;  /* 0x0000f180ff0477ac */ /* 0x000ea40008000800 */
[----:B--2---:R-:W-:-:S09]  /*12d30*/  UISETP.NE.AND UP0, UPT, UR4, 0x1, UPT ;  /* 0x000000010400788c */ /* 0x004fd2000bf05270 */
        /* <DEDUP_REMOVED lines=11> */
[----:B----4-:R-:W-:Y:S01]  /*12df0*/  IMAD.U32 R6, RZ, RZ, UR6 ;  /* 0x00000006ff067e24 */ /* 0x010fe2000f8e00ff */
[----:B------:R-:W-:Y:S01]  /*12e00*/  MOV R7, UR7 ;  /* 0x0000000700077c02 */ /* 0x000fe20008000f00 */
[----:B-----5:R-:W-:Y:S01]  /*12e10*/  IMAD.U32 R10, RZ, RZ, UR8 ;  /* 0x00000008ff0a7e24 */ /* 0x020fe2000f8e00ff */
[----:B--2---:R-:W-:-:S07]  /*12e20*/  MOV R11, UR9 ;  /* 0x00000009000b7c02 */ /* 0x004fce0008000f00 */
[----:B------:R-:W-:-:S07]  /*12e30*/  LEPC R20, `(.L_x_2131) ;  /* 0x000000001014794e */ /* 0x000fce0000000000 */
[----:B---3--:R-:W-:Y:S05]  /*12e40*/  CALL.ABS.NOINC R2 ;  /* 0x0000000002007343 */ /* 0x008fea0003c00000 */
.L_x_2131:
        /* <DEDUP_REMOVED lines=25> */
.L_x_2132:
[----:B------:R-:W2:Y:S01]  /*12fe0*/  LDCU.64 UR4, c[0x0][0x758] ;  /* 0x0000eb00ff0477ac */ /* 0x000ea20008000a00 */
[----:B------:R-:W-:-:S04]  /*12ff0*/  LOP3.LUT P0, RZ, R16, 0xff, RZ, 0xc0, !PT ;  /* 0x000000ff10ff7812 */ /* 0x000fc8000780c0ff */
[----:B------:R-:W-:Y:S02]  /*13000*/  SEL R5, RZ, 0x1, !P0 ;  /* 0x00000001ff057807 */ /* 0x000fe40004000000 */
[----:B--2---:R-:W-:-:S04]  /*13010*/  IADD3 R2, P1, PT, R17, UR4, RZ ;  /* 0x0000000411027c10 */ /* 0x004fc8000ff3e0ff */
[----:B------:R-:W-:-:S05]  /*13020*/  IADD3.X R3, PT, PT, RZ, UR5, RZ, P1, !PT ;  /* 0x00000005ff037c10 */ /* 0x000fca0008ffe4ff */
[----:B------:R-:W-:Y:S01]  /*13030*/  STG.E.U8 desc[UR36][R2.64], R5 ;  /* 0x0000000502007986 */ /* 0x000fe2000c101124 */
[----:B------:R-:W-:Y:S05]  /*13040*/  EXIT ;  /* 0x000000000000794d */ /* 0x000fea0003800000 */
.L_x_2130:
[----:B------:R-:W-:Y:S04]  /*13050*/  STG.E.U8 desc[UR36][R2.64], R19 ;  /* 0x0000001302007986 */ /* 0x000fe8000c101124 */
[----:B------:R-:W-:Y:S01]  /*13060*/  STG.E.U8 desc[UR36][R2.64+0x1], R16 ;  /* 0x0000011002007986 */ /* 0x000fe2000c101124 */
[----:B------:R-:W-:Y:S05]  /*13070*/  EXIT ;  /* 0x000000000000794d */ /* 0x000fea0003800000 */
.L_x_2101:
        /* <DEDUP_REMOVED lines=39> */
.L_x_2134:
        /* <DEDUP_REMOVED lines=19> */
.L_x_2135:
        /* <DEDUP_REMOVED lines=25> */
.L_x_2136:
[----:B------:R-:W0:Y:S01]  /*135b0*/  LDCU.64 UR4, c[0x0][0x758] ;  /* 0x0000eb00ff0477ac */ /* 0x000e220008000a00 */
[----:B------:R-:W-:-:S04]  /*135c0*/  LOP3.LUT P1, RZ, R16, 0xff, RZ, 0xc0, !PT ;  /* 0x000000ff10ff7812 */ /* 0x000fc8000782c0ff */
[----:B------:R-:W-:Y:S02]  /*135d0*/  SEL R5, RZ, 0x1, !P1 ;  /* 0x00000001ff057807 */ /* 0x000fe40004800000 */
[----:B0-----:R-:W-:-:S04]  /*135e0*/  IADD3 R2, P0, PT, R17, UR4, RZ ;  /* 0x0000000411027c10 */ /* 0x001fc8000ff1e0ff */
[----:B------:R-:W-:-:S05]  /*135f0*/  IADD3.X R3, PT, PT, RZ, UR5, RZ, P0, !PT ;  /* 0x00000005ff037c10 */ /* 0x000fca00087fe4ff */
[----:B------:R-:W-:Y:S01]  /*13600*/  STG.E.U8 desc[UR36][R2.64], R5 ;  /* 0x0000000502007986 */ /* 0x000fe2000c101124 */
[----:B------:R-:W-:Y:S05]  /*13610*/  EXIT ;  /* 0x000000000000794d */ /* 0x000fea0003800000 */
.L_x_2133:
        /* <DEDUP_REMOVED lines=11> */
.L_x_2137:
        /* <DEDUP_REMOVED lines=20> */
.L_x_2139:
        /* <DEDUP_REMOVED lines=25> */
.L_x_2140:
[----:B------:R-:W0:Y:S01]  /*139a0*/  LDCU.64 UR4, c[0x0][0x758] ;  /* 0x0000eb00ff0477ac */ /* 0x000e220008000a00 */
[----:B------:R-:W-:-:S04]  /*139b0*/  LOP3.LUT P0, RZ, R16, 0xff, RZ, 0xc0, !PT ;  /* 0x000000ff10ff7812 */ /* 0x000fc8000780c0ff */
[----:B------:R-:W-:Y:S02]  /*139c0*/  SEL R5, RZ, 0x1, !P0 ;  /* 0x00000001ff057807 */ /* 0x000fe40004000000 */
[----:B0-----:R-:W-:-:S04]  /*139d0*/  IADD3 R2, P1, PT, R17, UR4, RZ ;  /* 0x0000000411027c10 */ /* 0x001fc8000ff3e0ff */
[----:B------:R-:W-:-:S05]  /*139e0*/  IADD3.X R3, PT, PT, RZ, UR5, RZ, P1, !PT ;  /* 0x00000005ff037c10 */ /* 0x000fca0008ffe4ff */
[----:B------:R-:W-:Y:S01]  /*139f0*/  STG.E.U8 desc[UR36][R2.64], R5 ;  /* 0x0000000502007986 */ /* 0x000fe2000c101124 */
[----:B------:R-:W-:Y:S05]  /*13a00*/  EXIT ;  /* 0x000000000000794d */ /* 0x000fea0003800000 */
.L_x_2138:
[----:B------:R-:W-:Y:S04]  /*13a10*/  STG.E.U8 desc[UR36][R2.64], R19 ;  /* 0x0000001302007986 */ /* 0x000fe8000c101124 */
[----:B------:R-:W-:Y:S01]  /*13a20*/  STG.E.U8 desc[UR36][R2.64+0x1], R16 ;  /* 0x0000011002007986 */ /* 0x000fe2000c101124 */
[----:B------:R-:W-:Y:S05]  /*13a30*/  EXIT ;  /* 0x000000000000794d */ /* 0x000fea0003800000 */
.L_x_2141:
        /* <DEDUP_REMOVED lines=12> */
.L_x_7765:


//--------------------- .text._ZN2at6native13reduce_kernelILi128ELi4ENS0_8ReduceOpIdNS0_14func_wrapper_tIbZZZNS0_14or_kernel_cudaERNS_14TensorIteratorEENKUlvE_clEvENKUlvE4_clEvEUlbdE_EEjbLi4ELi4EEEEEvT1_ --------------------------
	.section	.text._ZN2at6native13reduce_kernelILi128ELi4ENS0_8ReduceOpIdNS0_14func_wrapper_tIbZZZNS0_14or_kernel_cudaERNS_14TensorIteratorEENKUlvE_clEvENKUlvE4_clEvEUlbdE_EEjbLi4ELi4EEEEEvT1_,"ax",@progbits
	.align	128
        .global         _ZN2at6native13reduce_kernelILi128ELi4ENS0_8ReduceOpIdNS0_14func_wrapper_tIbZZZNS0_14or_kernel_cudaERNS_14TensorIteratorEENKUlvE_clEvENKUlvE4_clEvEUlbdE_EEjbLi4ELi4EEEEEvT1_
        .type           _ZN2at6native13reduce_kernelILi128ELi4ENS0_8ReduceOpIdNS0_14func_wrapper_tIbZZZNS0_14or_kernel_cudaERNS_14TensorIteratorEENKUlvE_clEvENKUlvE4_clEvEUlbdE_EEjbLi4ELi4EEEEEvT1_,@function
        .size           _ZN2at6native13reduce_kernelILi128ELi4ENS0_8ReduceOpIdNS0_14func_wrapper_tIbZZZNS0_14or_kernel_cudaERNS_14TensorIteratorEENKUlvE_clEvENKUlvE4_clEvEUlbdE_EEjbLi4ELi4EEEEEvT1_,(.L_x_7766 - _ZN2at6native13reduce_kernelILi128ELi4ENS0_8ReduceOpIdNS0_14func_wrapper_tIbZZZNS0_14or_kernel_cudaERNS_14TensorIteratorEENKUlvE_clEvENKUlvE4_clEvEUlbdE_EEjbLi4ELi4EEEEEvT1_)
        .other          _ZN2at6native13reduce_kernelILi128ELi4ENS0_8ReduceOpIdNS0_14func_wrapper_tIbZZZNS0_14or_kernel_cudaERNS_14TensorIteratorEENKUlvE_clEvENKUlvE4_clEvEUlbdE_EEjbLi4ELi4EEEEEvT1_,@"STO_CUDA_ENTRY STV_DEFAULT"
_ZN2at6native13reduce_kernelILi128ELi4ENS0_8ReduceOpIdNS0_14func_wrapper_tIbZZZNS0_14or_kernel_cudaERNS_14TensorIteratorEENKUlvE_clEvENKUlvE4_clEvEUlbdE_EEjbLi4ELi4EEEEEvT1_:
.text._ZN2at6native13reduce_kernelILi128ELi4ENS0_8ReduceOpIdNS0_14func_wrapper_tIbZZZNS0_14or_kernel_cudaERNS_14TensorIteratorEENKUlvE_clEvENKUlvE4_clEvEUlbdE_EEjbLi4ELi4EEEEEvT1_:
        /* <DEDUP_REMOVED lines=296> */
.L_x_2142:
        /* <DEDUP_REMOVED lines=10> */
[----:B-1----:R-:W-:-:S05]  /*1320*/  IADD3 R54, P0, PT, R52, UR4, RZ ;  /* 0x0000000434367c10 */ /* 0x002fca000ff1e0ff */
[----:B------:R-:W-:Y:S02]  /*1330*/  IMAD.X R55, RZ, RZ, UR5, P0 ;  /* 0x00000005ff377e24 */ /* 0x000fe400080e06ff */
[----:B------:R-:W-:-:S03]  /*1340*/  IMAD.MOV.U32 R16, RZ, RZ, R54 ;  /* 0x000000ffff107224 */ /* 0x000fc600078e0036 */
[----:B------:R-:W-:Y:S01]  /*1350*/  MOV R17, R55 ;  /* 0x0000003700117202 */ /* 0x000fe20000000f00 */
        /* <DEDUP_REMOVED lines=17> */
.L_x_2146:
        /* <DEDUP_REMOVED lines=32> */
.L_x_2150:
[----:B------:R-:W-:Y:S05]  /*1670*/  BSYNC.RECONVERGENT B1 ;  /* 0x0000000000017941 */ /* 0x000fea0003800200 */
.L_x_2149:
[----:B------:R-:W0:Y:S01]  /*1680*/  LDC R0, c[0x0][0x388] ;  /* 0x0000e200ff007b82 */ /* 0x000e220000000800 */
[----:B------:R-:W-:-:S05]  /*1690*/  IADD3 R16, P0, PT, R16, 0x20, RZ ;  /* 0x0000002010107810 */ /* 0x000fca0007f1e0ff */
[----:B------:R-:W-:Y:S01]  /*16a0*/  IMAD.X R17, RZ, RZ, R17, P0 ;  /* 0x000000ffff117224 */ /* 0x000fe200000e0611 */
[----:B0-----:R-:W-:-:S07]  /*16b0*/  IADD3 R0, PT, PT, R7, -0x4, R0 ;  /* 0xfffffffc07007810 */ /* 0x001fce0007ffe000 */
.L_x_2148:
[----:B------:R-:W-:Y:S05]  /*16c0*/  BSYNC.RECONVERGENT B0 ;  /* 0x0000000000007941 */ /* 0x000fea0003800200 */
.L_x_2147:
        /* <DEDUP_REMOVED lines=17> */
.L_x_2154:
[C---:B------:R-:W-:Y:S01]  /*17e0*/  IMAD.WIDE.U32 R2, R13.reuse, 0x20, R16 ;  /* 0x000000200d027825 */ /* 0x040fe200078e0010 */
[----:B0-----:R-:W0:Y:S04]  /*17f0*/  LDCU UR4, c[0x0][0x390] ;  /* 0x00007200ff0477ac */ /* 0x001e280008000800 */
        /* <DEDUP_REMOVED lines=21> */
.L_x_2153:
[----:B------:R-:W-:Y:S02]  /*1950*/  SEL R5, RZ, 0x1, !P3 ;  /* 0x00000001ff057807 */ /* 0x000fe40005800000 */
[----:B------:R-:W-:Y:S02]  /*1960*/  SEL R3, RZ, 0x1, !P2 ;  /* 0x00000001ff037807 */ /* 0x000fe40005000000 */
[----:B------:R-:W-:Y:S02]  /*1970*/  SEL R2, RZ, 0x1, !P1 ;  /* 0x00000001ff027807 */ /* 0x000fe40004800000 */
[----:B------:R-:W-:-:S07]  /*1980*/  SEL R4, RZ, 0x1, !P0 ;  /* 0x00000001ff047807 */ /* 0x000fce0004000000 */
.L_x_2152:
[----:B------:R-:W-:Y:S05]  /*1990*/  BSYNC.RECONVERGENT B0 ;  /* 0x0000000000007941 */ /* 0x000fea0003800200 */
.L_x_2151:
[----:B------:R-:W-:Y:S01]  /*19a0*/  ISETP.NE.AND P0, PT, R14, RZ, PT ;  /* 0x000000ff0e00720c */ /* 0x000fe20003f05270 */
[----:B------:R-:W-:Y:S01]  /*19b0*/  BSSY.RECONVERGENT B0, `(.L_x_2155) ;  /* 0x000000f000007945 */ /* 0x000fe20003800200 */
[----:B------:R-:W-:Y:S02]  /*19c0*/  ISETP.NE.AND P1, PT, R15, RZ, PT ;  /* 0x000000ff0f00720c */ /* 0x000fe40003f25270 */
[----:B------:R-:W-:Y:S02]  /*19d0*/  ISETP.NE.AND P0, PT, R19, RZ, P0 ;  /* 0x000000ff1300720c */ /* 0x000fe40000705270 */
[----:B------:R-:W-:-:S04]  /*19e0*/  ISETP.NE.AND P1, PT, R18, RZ, P1 ;  /* 0x000000ff1200720c */ /* 0x000fc80000f25270 */
[----:B------:R-:W-:-:S13]  /*19f0*/  PLOP3.LUT P0, PT, P0, P1, PT, 0xf8, 0x8f ;  /* 0x00000000008f781c */ /* 0x000fda0000703f70 */
[----:B------:R-:W-:Y:S05]  /*1a00*/  @P0 BRA `(.L_x_2156) ;  /* 0x0000000000240947 */ /* 0x000fea0003800000 */
[----:B0-----:R-:W-:-:S04]  /*1a10*/  LOP3.LUT R7, R0, 0xfffffffc, RZ, 0xc0, !PT ;  /* 0xfffffffc00077812 */ /* 0x001fc800078ec0ff */
        /* <DEDUP_REMOVED lines=8> */
.L_x_2156:
[----:B------:R-:W-:Y:S05]  /*1aa0*/  BSYNC.RECONVERGENT B0 ;  /* 0x0000000000007941 */ /* 0x000fea0003800200 */
.L_x_2155:
[----:B------:R-:W-:Y:S02]  /*1ab0*/  LOP3.LUT R3, R2, R5, R3, 0xfe, !PT ;  /* 0x0000000502037212 */ /* 0x000fe400078efe03 */
[----:B------:R-:W-:Y:S02]  /*1ac0*/  PLOP3.LUT P1, PT, PT, PT, PT, 0x8, 0x80 ;  /* 0x000000000080781c */ /* 0x000fe40003f2e170 */
[----:B------:R-:W-:Y:S02]  /*1ad0*/  PLOP3.LUT P2, PT, PT, PT, PT, 0x8, 0x80 ;  /* 0x000000000080781c */ /* 0x000fe40003f4e170 */
[----:B------:R-:W-:Y:S02]  /*1ae0*/  LOP3.LUT P0, RZ, R3, 0xff, R4, 0xc8, !PT ;  /* 0x000000ff03ff7812 */ /* 0x000fe4000780c804 */
[----:B------:R-:W-:Y:S01]  /*1af0*/  PLOP3.LUT P3, PT, PT, PT, PT, 0x8, 0x80 ;  /* 0x000000000080781c */ /* 0x000fe20003f6e170 */
[----:B------:R-:W-:-:S12]  /*1b00*/  BRA `(.L_x_2157) ;  /* 0x000000e000287947 */ /* 0x000fd80003800000 */
.L_x_2145:
        /* <DEDUP_REMOVED lines=56> */
.L_x_2162:
[----:B------:R-:W-:Y:S01]  /*1e90*/  SHF.R.U32.HI R9, RZ, 0x2, R3 ;  /* 0x00000002ff097819 */ /* 0x000fe20000011603 */
[----:B------:R-:W-:Y:S01]  /*1ea0*/  IMAD.IADD R5, R3, 0x1, R0 ;  /* 0x0000000103057824 */ /* 0x000fe200078e0200 */
[----:B0-----:R-:W-:Y:S02]  /*1eb0*/  P2R R2, PR, RZ, 0x1 ;  /* 0x00000001ff027803 */ /* 0x001fe40000000000 */
[C---:B------:R-:W-:Y:S01]  /*1ec0*/  LOP3.LUT P0, RZ, R4.reuse, 0x80, RZ, 0xc0, !PT ;  /* 0x0000008004ff7812 */ /* 0x040fe2000780c0ff */
[----:B------:R-:W-:Y:S01]  /*1ed0*/  IMAD.WIDE.U32 R8, R9, 0x20, R16 ;  /* 0x0000002009087825 */ /* 0x000fe200078e0010 */
[----:B------:R-:W-:Y:S02]  /*1ee0*/  SHF.R.U32.HI R21, RZ, 0x2, R5 ;  /* 0x00000002ff157819 */ /* 0x000fe40000011605 */
[----:B------:R-:W-:Y:S01]  /*1ef0*/  P2R R7, PR, RZ, 0x1 ;  /* 0x00000001ff077803 */ /* 0x000fe20000000000 */
[----:B------:R-:W-:Y:S01]  /*1f00*/  IMAD.IADD R3, R5, 0x1, R0 ;  /* 0x0000000105037824 */ /* 0x000fe200078e0200 */
[C---:B------:R-:W-:Y:S01]  /*1f10*/  LOP3.LUT P0, RZ, R4.reuse, 0x40, RZ, 0xc0, !PT ;  /* 0x0000004004ff7812 */ /* 0x040fe2000780c0ff */
[----:B------:R-:W-:Y:S01]  /*1f20*/  IMAD.WIDE.U32 R20, R21, 0x20, R16 ;  /* 0x0000002015147825 */ /* 0x000fe200078e0010 */
[----:B------:R-:W2:Y:S01]  /*1f30*/  LDG.E.ENL2.256 R12, R8, desc[UR36][R8.64] ;  /* 0xfe0000240808797e */ /* 0x000ea2000812190c */
[----:B------:R-:W-:-:S02]  /*1f40*/  LOP3.LUT P6, RZ, R4, 0x200, RZ, 0xc0, !PT ;  /* 0x0000020004ff7812 */ /* 0x000fc400078cc0ff */
[----:B------:R-:W-:Y:S01]  /*1f50*/  SHF.R.U32.HI R29, RZ, 0x2, R3 ;  /* 0x00000002ff1d7819 */ /* 0x000fe20000011603 */
[----:B------:R-:W-:Y:S01]  /*1f60*/  IMAD.IADD R3, R3, 0x1, R0 ;  /* 0x0000000103037824 */ /* 0x000fe200078e0200 */
[----:B------:R-:W3:Y:S01]  /*1f70*/  LDG.E.ENL2.256 R20, R24, desc[UR36][R20.64] ;  /* 0xfe0000241418797e */ /* 0x000ee20008121914 */
[----:B------:R-:W-:Y:S02]  /*1f80*/  P2R R18, PR, RZ, 0x1 ;  /* 0x00000001ff127803 */ /* 0x000fe40000000000 */
[----:B------:R-:W-:Y:S01]  /*1f90*/  IMAD.WIDE.U32 R28, R29, 0x20, R16 ;  /* 0x000000201d1c7825 */ /* 0x000fe200078e0010 */
[----:B------:R-:W-:Y:S02]  /*1fa0*/  SHF.R.U32.HI R37, RZ, 0x2, R3 ;  /* 0x00000002ff257819 */ /* 0x000fe40000011603 */
[----:B------:R-:W-:-:S03]  /*1fb0*/  LOP3.LUT P0, RZ, R4, 0x20, RZ, 0xc0, !PT ;  /* 0x0000002004ff7812 */ /* 0x000fc6000780c0ff */
[----:B------:R-:W4:Y:S01]  /*1fc0*/  LDG.E.ENL2.256 R32, R28, desc[UR36][R28.64] ;  /* 0xfe0000241c1c797e */ /* 0x000f220008121920 */
[----:B------:R-:W-:Y:S01]  /*1fd0*/  IMAD.WIDE.U32 R36, R37, 0x20, R16 ;  /* 0x0000002025247825 */ /* 0x000fe200078e0010 */
[----:B------:R-:W-:Y:S02]  /*1fe0*/  P2R R19, PR, RZ, 0x1 ;  /* 0x00000001ff137803 */ /* 0x000fe40000000000 */
[----:B------:R-:W-:-:S03]  /*1ff0*/  LOP3.LUT P0, RZ, R4, 0x10, RZ, 0xc0, !PT ;  /* 0x0000001004ff7812 */ /* 0x000fc6000780c0ff */
[----:B------:R-:W5:Y:S01]  /*2000*/  LDG.E.ENL2.256 R36, R40, desc[UR36][R36.64] ;  /* 0xfe0000242428797e */ /* 0x000f620008121924 */
[----:B------:R-:W-:Y:S02]  /*2010*/  P2R R44, PR, RZ, 0x1 ;  /* 0x00000001ff2c7803 */ /* 0x000fe40000000000 */
[----:B------:R-:W-:-:S04]  /*2020*/  LOP3.LUT P0, RZ, R4, 0x8, RZ, 0xc0, !PT ;  /* 0x0000000804ff7812 */ /* 0x000fc8000780c0ff */
[----:B------:R-:W-:Y:S02]  /*2030*/  P2R R45, PR, RZ, 0x1 ;  /* 0x00000001ff2d7803 */ /* 0x000fe40000000000 */
[----:B------:R-:W-:-:S04]  /*2040*/  LOP3.LUT P0, RZ, R4, 0x4, RZ, 0xc0, !PT ;  /* 0x0000000404ff7812 */ /* 0x000fc8000780c0ff */
[----:B------:R-:W-:Y:S02]  /*2050*/  P2R R46, PR, RZ, 0x1 ;  /* 0x00000001ff2e7803 */ /* 0x000fe40000000000 */
[----:B------:R-:W-:-:S04]  /*2060*/  LOP3.LUT P0, RZ, R4, 0x2, RZ, 0xc0, !PT ;  /* 0x0000000204ff7812 */ /* 0x000fc8000780c0ff */
[----:B------:R-:W-:Y:S02]  /*2070*/  P2R R47, PR, RZ, 0x1 ;  /* 0x00000001ff2f7803 */ /* 0x000fe40000000000 */
[----:B------:R-:W-:Y:S02]  /*2080*/  LOP3.LUT P0, RZ, R4, 0x1, RZ, 0xc0, !PT ;  /* 0x0000000104ff7812 */ /* 0x000fe4000780c0ff */
[----:B------:R-:W-:-:S05]  /*2090*/  IADD3 R3, PT, PT, R3, R0, RZ ;  /* 0x0000000003037210 */ /* 0x000fca0007ffe0ff */
        /* <DEDUP_REMOVED lines=9> */
[----:B0-----:R-:W-:Y:S02]  /*2130*/  @P0 LOP3.LUT R4, R4, 0x1, RZ, 0xfc, !PT ;  /* 0x0000000104040812 */ /* 0x001fe400078efcff */
[----:B------:R-:W-:Y:S02]  /*2140*/  ISETP.NE.AND P0, PT, R47, RZ, PT ;  /* 0x000000ff2f00720c */ /* 0x000fe40003f05270 */
[----:B------:R-:W-:-:S15]  /*2150*/  LOP3.LUT R4, R4, 0xfffffffd, RZ, 0xc0, !PT ;  /* 0xfffffffd04047812 */ /* 0x000fde00078ec0ff */
[----:B------:R-:W-:-:S15]  /*2160*/  NOP ;  /* 0x0000000000007918 */ /* 0x000fde0000000000 */
[----:B------:R-:W-:-:S15]  /*2170*/  NOP ;  /* 0x0000000000007918 */ /* 0x000fde0000000000 */
[----:B------:R-:W-:-:S13]  /*2180*/  NOP ;  /* 0x0000000000007918 */ /* 0x000fda0000000000 */
[----:B------:R-:W0:Y:S02]  /*2190*/  DSETP.NEU.OR P0, PT, R20, RZ, P0 ;  /* 0x000000ff1400722a */ /* 0x000e24000070d400 */
        /* <DEDUP_REMOVED lines=13> */
[----:B----4-:R-:W0:Y:S02]  /*2270*/  DSETP.NEU.OR P0, PT, R28, RZ, P0 ;  /* 0x000000ff1c00722a */ /* 0x010e24000070d400 */
        /* <DEDUP_REMOVED lines=33> */
[----:B------:R-:W0:Y:S02]  /*2490*/  DSETP.NEU.OR P5, PT, R42, RZ, P5 ;  /* 0x000000ff2a00722a */ /* 0x000e240002fad400 */
        /* <DEDUP_REMOVED lines=49> */
[----:B------:R-:W-:Y:S02]  /*27b0*/  LOP3.LUT R4, R4, 0xfffbffff, RZ, 0xc0, !PT ;  /* 0xfffbffff04047812 */ /* 0x000fe400078ec0ff */
[----:B------:R-:W-:-:S15]  /*27c0*/  ISETP.NE.AND P0, PT, R2, RZ, PT ;  /* 0x000000ff0200720c */ /* 0x000fde0003f05270 */
[----:B------:R-:W-:-:S15]  /*27d0*/  NOP ;  /* 0x0000000000007918 */ /* 0x000fde0000000000 */
[----:B------:R-:W-:-:S15]  /*27e0*/  NOP ;  /* 0x0000000000007918 */ /* 0x000fde0000000000 */
[----:B------:R-:W-:-:S11]  /*27f0*/  NOP ;  /* 0x0000000000007918 */ /* 0x000fd60000000000 */
        /* <DEDUP_REMOVED lines=78> */
.L_x_2161:
[----:B0-----:R-:W-:Y:S02]  /*2ce0*/  P2R R8, PR, RZ, 0x1 ;  /* 0x00000001ff087803 */ /* 0x001fe40000000000 */
[C---:B------:R-:W-:Y:S02]  /*2cf0*/  LOP3.LUT P0, RZ, R4.reuse, 0x8, RZ, 0xc0, !PT ;  /* 0x0000000804ff7812 */ /* 0x040fe4000780c0ff */
[----:B------:R-:W-:Y:S02]  /*2d00*/  SEL R25, RZ, 0x1, !P1 ;  /* 0x00000001ff197807 */ /* 0x000fe40004800000 */
[----:B------:R-:W-:Y:S02]  /*2d10*/  P2R R7, PR, RZ, 0x1 ;  /* 0x00000001ff077803 */ /* 0x000fe40000000000 */
[C---:B------:R-:W-:Y:S02]  /*2d20*/  LOP3.LUT P0, RZ, R4.reuse, 0x4, RZ, 0xc0, !PT ;  /* 0x0000000404ff7812 */ /* 0x040fe4000780c0ff */
[----:B------:R-:W-:-:S02]  /*2d30*/  LOP3.LUT P1, RZ, R4, 0x10, RZ, 0xc0, !PT ;  /* 0x0000001004ff7812 */ /* 0x000fc4000782c0ff */
[----:B------:R-:W-:Y:S02]  /*2d40*/  P2R R5, PR, RZ, 0x1 ;  /* 0x00000001ff057803 */ /* 0x000fe40000000000 */
[C---:B------:R-:W-:Y:S02]  /*2d50*/  LOP3.LUT P0, RZ, R4.reuse, 0x2, RZ, 0xc0, !PT ;  /* 0x0000000204ff7812 */ /* 0x040fe4000780c0ff */
[----:B------:R-:W-:Y:S02]  /*2d60*/  SEL R21, RZ, 0x1, !P1 ;  /* 0x00000001ff157807 */ /* 0x000fe40004800000 */
[----:B------:R-:W-:Y:S02]  /*2d70*/  P2R R2, PR, RZ, 0x1 ;  /* 0x00000001ff027803 */ /* 0x000fe40000000000 */
[C---:B------:R-:W-:Y:S02]  /*2d80*/  LOP3.LUT P0, RZ, R4.reuse, 0x1, RZ, 0xc0, !PT ;  /* 0x0000000104ff7812 */ /* 0x040fe4000780c0ff */
        /* <DEDUP_REMOVED lines=14> */
[----:B------:R-:W-:Y:S02]  /*2e70*/  SEL R27, RZ, 0x1, !P2 ;  /* 0x00000001ff1b7807 */ /* 0x000fe40005000000 */
[----:B------:R-:W-:Y:S02]  /*2e80*/  SEL R7, RZ, 0x1, !P5 ;  /* 0x00000001ff077807 */ /* 0x000fe40006800000 */
[----:B------:R-:W-:Y:S02]  /*2e90*/  SEL R5, RZ, 0x1, !P6 ;  /* 0x00000001ff057807 */ /* 0x000fe40007000000 */
[----:B------:R-:W-:Y:S02]  /*2ea0*/  SEL R2, RZ, 0x1, !P0 ;  /* 0x00000001ff027807 */ /* 0x000fe40004000000 */
[----:B------:R-:W-:-:S02]  /*2eb0*/  LOP3.LUT P4, RZ, R4, 0x80, RZ, 0xc0, !PT ;  /* 0x0000008004ff7812 */ /* 0x000fc4000788c0ff */
[C---:B------:R-:W-:Y:S02]  /*2ec0*/  LOP3.LUT P3, RZ, R4.reuse, 0x40, RZ, 0xc0, !PT ;  /* 0x0000004004ff7812 */ /* 0x040fe4000786c0ff */
[C---:B------:R-:W-:Y:S02]  /*2ed0*/  LOP3.LUT P2, RZ, R4.reuse, 0x20, RZ, 0xc0, !PT ;  /* 0x0000002004ff7812 */ /* 0x040fe4000784c0ff */
[C---:B------:R-:W-:Y:S02]  /*2ee0*/  LOP3.LUT P5, RZ, R4.reuse, 0x1000000, RZ, 0xc0, !PT ;  /* 0x0100000004ff7812 */ /* 0x040fe400078ac0ff */
[C---:B------:R-:W-:Y:S02]  /*2ef0*/  LOP3.LUT P6, RZ, R4.reuse, 0x800000, RZ, 0xc0, !PT ;  /* 0x0080000004ff7812 */ /* 0x040fe400078cc0ff */
[C---:B------:R-:W-:Y:S02]  /*2f00*/  LOP3.LUT P0, RZ, R4.reuse, 0x200000, RZ, 0xc0, !PT ;  /* 0x0020000004ff7812 */ /* 0x040fe4000780c0ff */
[----:B------:R-:W-:-:S02]  /*2f10*/  LOP3.LUT R4, R4, 0xfffffff7, RZ, 0xc0, !PT ;  /* 0xfffffff704047812 */ /* 0x000fc400078ec0ff */
[----:B------:R-:W-:Y:S02]  /*2f20*/  SEL R20, RZ, 0x1, !P2 ;  /* 0x00000001ff147807 */ /* 0x000fe40005000000 */
[----:B------:R-:W-:Y:S02]  /*2f30*/  @P1 LOP3.LUT R4, R4, 0x8, RZ, 0xfc, !PT ;  /* 0x0000000804041812 */ /* 0x000fe400078efcff */
[----:B------:R-:W-:Y:S02]  /*2f40*/  SEL R19, RZ, 0x1, !P3 ;  /* 0x00000001ff137807 */ /* 0x000fe40005800000 */
[C---:B------:R-:W-:Y:S02]  /*2f50*/  LOP3.LUT P1, RZ, R4.reuse, 0x100000, RZ, 0xc0, !PT ;  /* 0x0010000004ff7812 */ /* 0x040fe4000782c0ff */
[----:B------:R-:W-:Y:S02]  /*2f60*/  LOP3.LUT R4, R4, 0xfffffdff, RZ, 0xc0, !PT ;  /* 0xfffffdff04047812 */ /* 0x000fe400078ec0ff */
[----:B------:R-:W-:-:S02]  /*2f70*/  SEL R18, RZ, 0x1, !P4 ;  /* 0x00000001ff127807 */ /* 0x000fc40006000000 */
[----:B------:R-:W-:-:S04]  /*2f80*/  @P0 LOP3.LUT R4, R4, 0x200, RZ, 0xfc, !PT ;  /* 0x0000020004040812 */ /* 0x000fc800078efcff */
[C---:B------:R-:W-:Y:S02]  /*2f90*/  LOP3.LUT P0, RZ, R4.reuse, 0x80000, RZ, 0xc0, !PT ;  /* 0x0008000004ff7812 */ /* 0x040fe4000780c0ff */
[----:B------:R-:W-:-:S04]  /*2fa0*/  LOP3.LUT R4, R4, 0xffffffef, RZ, 0xc0, !PT ;  /* 0xffffffef04047812 */ /* 0x000fc800078ec0ff */
        /* <DEDUP_REMOVED lines=26> */
[----:B------:R-:W-:-:S13]  /*3150*/  LOP3.LUT P2, RZ, R4, 0x2000000, RZ, 0xc0, !PT ;  /* 0x0200000004ff7812 */ /* 0x000fda000784c0ff */
.L_x_2160:
[----:B------:R-:W-:Y:S05]  /*3160*/  BSYNC.RECONVERGENT B0 ;  /* 0x0000000000007941 */ /* 0x000fea0003800200 */
.L_x_2159:
[----:B------:R-:W-:Y:S01]  /*3170*/  ISETP.GE.U32.AND P3, PT, R3, R6, PT ;  /* 0x000000060300720c */ /* 0x000fe20003f66070 */
[----:B------:R-:W-:-:S12]  /*3180*/  BSSY.RECONVERGENT B0, `(.L_x_2163) ;  /* 0x0000071000007945 */ /* 0x000fd80003800200 */
[----:B------:R-:W-:Y:S05]  /*3190*/  @P3 BRA `(.L_x_2164) ;  /* 0x0000000400bc3947 */ /* 0x000fea0003800000 */
[----:B------:R-:W-:Y:S02]  /*31a0*/  SHF.R.U32.HI R9, RZ, 0x2, R3 ;  /* 0x00000002ff097819 */ /* 0x000fe40000011603 */
[----:B------:R-:W-:-:S03]  /*31b0*/  P2R R32, PR, RZ, 0x1 ;  /* 0x00000001ff207803 */ /* 0x000fc60000000000 */
[----:B------:R-:W-:-:S06]  /*31c0*/  IMAD.WIDE.U32 R8, R9, 0x20, R16 ;  /* 0x0000002009087825 */ /* 0x000fcc00078e0010 */
[----:B------:R-:W2:Y:S01]  /*31d0*/  LDG.E.ENL2.256 R12, R8, desc[UR36][R8.64] ;  /* 0xfe0000240808797e */ /* 0x000ea2000812190c */
        /* <DEDUP_REMOVED lines=9> */
[----:B------:R0:W1:-:S15]  /*3270*/  DSETP.NEU.AND P2, PT, R8, RZ, PT ;  /* 0x000000ff0800722a */ /* 0x00005e0003f4d000 */
[----:B------:R-:W-:-:S15]  /*3280*/  NOP ;  /* 0x0000000000007918 */ /* 0x000fde0000000000 */
[----:B------:R-:W-:-:S15]  /*3290*/  NOP ;  /* 0x0000000000007918 */ /* 0x000fde0000000000 */
[----:B------:R-:W-:-:S15]  /*32a0*/  NOP ;  /* 0x0000000000007918 */ /* 0x000fde0000000000 */
[----:B------:R-:W-:-:S04]  /*32b0*/  NOP ;  /* 0x0000000000007918 */ /* 0x000fc80000000000 */
[----:B------:R0:W2:-:S15]  /*32c0*/  DSETP.NEU.AND P5, PT, R10, RZ, PT ;  /* 0x000000ff0a00722a */ /* 0x00009e0003fad000 */
[----:B------:R-:W-:-:S15]  /*32d0*/  NOP ;  /* 0x0000000000007918 */ /* 0x000fde0000000000 */
[----:B------:R-:W-:-:S15]  /*32e0*/  NOP ;  /* 0x0000000000007918 */ /* 0x000fde0000000000 */
[----:B------:R-:W-:-:S15]  /*32f0*/  NOP ;  /* 0x0000000000007918 */ /* 0x000fde0000000000 */
[----:B------:R-:W-:-:S04]  /*3300*/  NOP ;  /* 0x0000000000007918 */ /* 0x000fc80000000000 */
[----:B------:R0:W3:Y:S02]  /*3310*/  DSETP.NEU.AND P6, PT, R12, RZ, PT ;  /* 0x000000ff0c00722a */ /* 0x0000e40003fcd000 */
[----:B-123--:R-:W-:Y:S05]  /*3320*/  @P4 BRA `(.L_x_2164) ;  /* 0x0000000400584947 */ /* 0x00efea0003800000 */
[----:B0-----:R-:W-:Y:S02]  /*3330*/  SHF.R.U32.HI R9, RZ, 0x2, R31 ;  /* 0x00000002ff097819 */ /* 0x001fe4000001161f */
[----:B------:R-:W-:-:S03]  /*3340*/  P2R R32, PR, RZ, 0x1 ;  /* 0x00000001ff207803 */ /* 0x000fc60000000000 */
[----:B------:R-:W-:-:S06]  /*3350*/  IMAD.WIDE.U32 R8, R9, 0x20, R16 ;  /* 0x0000002009087825 */ /* 0x000fcc00078e0010 */
[----:B------:R-:W2:Y:S01]  /*3360*/  LDG.E.ENL2.256 R12, R8, desc[UR36][R8.64] ;  /* 0xfe0000240808797e */ /* 0x000ea2000812190c */
[----:B------:R-:W-:Y:S01]  /*3370*/  LOP3.LUT R4, R4, 0xfffffdff, RZ, 0xc0, !PT ;  /* 0xfffffdff04047812 */ /* 0x000fe200078ec0ff */
[----:B------:R-:W-:Y:S01]  /*3380*/  IMAD.IADD R31, R31, 0x1, R0 ;  /* 0x000000011f1f7824 */ /* 0x000fe200078e0200 */
        /* <DEDUP_REMOVED lines=23> */
[----:B------:R-:W-:Y:S01]  /*3500*/  IMAD.IADD R33, R31, 0x1, R0 ;  /* 0x000000011f217824 */ /* 0x000fe200078e0200 */
[----:B------:R-:W-:Y:S02]  /*3510*/  P2R R34, PR, RZ, 0x8 ;  /* 0x00000008ff227803 */ /* 0x000fe40000000000 */
[C---:B------:R-:W-:Y:S02]  /*3520*/  LOP3.LUT P3, RZ, R4.reuse, 0x2, RZ, 0xc0, !PT ;  /* 0x0000000204ff7812 */ /* 0x040fe4000786c0ff */
[----:B------:R-:W-:Y:S02]  /*3530*/  ISETP.GE.U32.AND P4, PT, R33, R6, PT ;  /* 0x000000062100720c */ /* 0x000fe40003f86070 */
[----:B------:R-:W-:Y:S02]  /*3540*/  P2R R35, PR, RZ, 0x4 ;  /* 0x00000004ff237803 */ /* 0x000fe40000000000 */
[----:B------:R-:W-:-:S09]  /*3550*/  LOP3.LUT P2, RZ, R4, 0x1, RZ, 0xc0, !PT ;  /* 0x0000000104ff7812 */ /* 0x000fd2000784c0ff */
[----:B------:R-:W-:-:S05]  /*3560*/  @!P4 SHF.R.U32.HI R33, RZ, 0x2, R33 ;  /* 0x00000002ff21c819 */ /* 0x000fca0000011621 */
[----:B------:R-:W-:-:S05]  /*3570*/  @!P4 IMAD.WIDE.U32 R32, R33, 0x20, R16 ;  /* 0x000000202120c825 */ /* 0x000fca00078e0010 */
[----:B------:R-:W2:Y:S01]  /*3580*/  @!P4 LDG.E.ENL2.256 R12, R8, desc[UR36][R32.64] ;  /* 0xfe0000242008c97e */ /* 0x000ea2000812190c */
[----:B------:R-:W-:Y:S01]  /*3590*/  LOP3.LUT R4, R4, 0xfffffffd, RZ, 0xc0, !PT ;  /* 0xfffffffd04047812 */ /* 0x000fe200078ec0ff */
[----:B--2---:R0:W1:Y:S02]  /*35a0*/  @!P4 DSETP.NEU.AND P3, PT, R8, RZ, PT ;  /* 0x000000ff0800c22a */ /* 0x0040640003f6d000 */
[----:B0-----:R-:W-:Y:S02]  /*35b0*/  SHF.R.U32.HI R9, RZ, 0x2, R31 ;  /* 0x00000002ff097819 */ /* 0x001fe4000001161f */
[----:B-1----:R-:W-:Y:S02]  /*35c0*/  @P3 LOP3.LUT R4, R4, 0x2, RZ, 0xfc, !PT ;  /* 0x0000000204043812 */ /* 0x002fe400078efcff */
[----:B------:R-:W-:Y:S01]  /*35d0*/  ISETP.NE.AND P3, PT, R34, RZ, PT ;  /* 0x000000ff2200720c */ /* 0x000fe20003f65270 */
[----:B------:R-:W-:Y:S01]  /*35e0*/  IMAD.WIDE.U32 R8, R9, 0x20, R16 ;  /* 0x0000002009087825 */ /* 0x000fe200078e0010 */
[----:B------:R-:W-:-:S15]  /*35f0*/  LOP3.LUT R4, R4, 0xfffffffe, RZ, 0xc0, !PT ;  /* 0xfffffffe04047812 */ /* 0x000fde00078ec0ff */
[----:B------:R-:W-:-:S15]  /*3600*/  NOP ;  /* 0x0000000000007918 */ /* 0x000fde0000000000 */
[----:B------:R-:W-:-:S15]  /*3610*/  NOP ;  /* 0x0000000000007918 */ /* 0x000fde0000000000 */
[----:B------:R-:W-:-:S11]  /*3620*/  NOP ;  /* 0x0000000000007918 */ /* 0x000fd60000000000 */
[----:B------:R-:W0:Y:S02]  /*3630*/  @!P4 DSETP.NEU.AND P2, PT, R10, RZ, PT ;  /* 0x000000ff0a00c22a */ /* 0x000e240003f4d000 */
[----:B0-----:R-:W-:Y:S02]  /*3640*/  @P2 LOP3.LUT R4, R4, 0x1, RZ, 0xfc, !PT ;  /* 0x0000000104042812 */ /* 0x001fe400078efcff */
[----:B------:R-:W-:-:S15]  /*3650*/  ISETP.NE.AND P2, PT, R35, RZ, PT ;  /* 0x000000ff2300720c */ /* 0x000fde0003f45270 */
[----:B------:R-:W-:-:S15]  /*3660*/  NOP ;  /* 0x0000000000007918 */ /* 0x000fde0000000000 */
[----:B------:R-:W-:-:S15]  /*3670*/  NOP ;  /* 0x0000000000007918 */ /* 0x000fde0000000000 */
[----:B------:R-:W-:-:S15]  /*3680*/  NOP ;  /* 0x0000000000007918 */ /* 0x000fde0000000000 */
[----:B------:R-:W-:-:S15]  /*3690*/  @!P4 DSETP.NEU.AND P0, PT, R12, RZ, PT ;  /* 0x000000ff0c00c22a */ /* 0x000fde0003f0d000 */
[----:B------:R-:W-:-:S15]  /*36a0*/  NOP ;  /* 0x0000000000007918 */ /* 0x000fde0000000000 */
[----:B------:R-:W-:-:S15]  /*36b0*/  NOP ;  /* 0x0000000000007918 */ /* 0x000fde0000000000 */
[----:B------:R-:W-:-:S15]  /*36c0*/  NOP ;  /* 0x0000000000007918 */ /* 0x000fde0000000000 */
[----:B------:R-:W-:-:S04]  /*36d0*/  NOP ;  /* 0x0000000000007918 */ /* 0x000fc80000000000 */
[----:B------:R0:W-:Y:S02]  /*36e0*/  @!P4 DSETP.NEU.AND P1, PT, R14, RZ, PT ;  /* 0x000000ff0e00c22a */ /* 0x0001e40003f2d000 */
[----:B0-----:R-:W2:Y:S01]  /*36f0*/  LDG.E.ENL2.256 R12, R8, desc[UR36][R8.64] ;  /* 0xfe0000240808797e */ /* 0x001ea2000812190c */
[----:B------:R-:W-:-:S15]  /*3700*/  LOP3.LUT R4, R4, 0xfffdffff, RZ, 0xc0, !PT ;  /* 0xfffdffff04047812 */ /* 0x000fde00078ec0ff */
[----:B------:R-:W-:-:S15]  /*3710*/  NOP ;  /* 0x0000000000007918 */ /* 0x000fde0000000000 */
[----:B------:R-:W-:-:S15]  /*3720*/  NOP ;  /* 0x0000000000007918 */ /* 0x000fde0000000000 */
[----:B------:R-:W-:-:S15]  /*3730*/  NOP ;  /* 0x0000000000007918 */ /* 0x000fde0000000000 */
[----:B------:R-:W-:-:S01]  /*3740*/  NOP ;  /* 0x0000000000007918 */ /* 0x000fc20000000000 */
        /* <DEDUP_REMOVED lines=19> */
[----:B0-----:R-:W-:-:S07]  /*3880*/  @P4 LOP3.LUT R4, R4, 0x4, RZ, 0xfc, !PT ;  /* 0x0000000404044812 */ /* 0x001fce00078efcff */
.L_x_2164:
[----:B------:R-:W-:Y:S05]  /*3890*/  BSYNC.RECONVERGENT B0 ;  /* 0x0000000000007941 */ /* 0x000fea0003800200 */
.L_x_2163:
[----:B------:R-:W-:Y:S04]  /*38a0*/  BSSY.RECONVERGENT B0, `(.L_x_2165) ;  /* 0x0000046000007945 */ /* 0x000fe80003800200 */
[----:B------:R-:W-:Y:S05]  /*38b0*/  @P3 BRA `(.L_x_2166) ;  /* 0x0000000400103947 */ /* 0x000fea0003800000 */
[----:B------:R-:W-:Y:S02]  /*38c0*/  LOP3.LUT P3, RZ, R29, 0xff, RZ, 0xc0, !PT ;  /* 0x000000ff1dff7812 */ /* 0x000fe4000786c0ff */
[----:B------:R-:W-:Y:S02]  /*38d0*/  LOP3.LUT P4, RZ, R28, 0xff, RZ, 0xc0, !PT ;  /* 0x000000ff1cff7812 */ /* 0x000fe4000788c0ff */
[----:B------:R-:W-:Y:S02]  /*38e0*/  PLOP3.LUT P3, PT, P3, P5, PT, 0xf8, 0x8f ;  /* 0x00000000008f781c */ /* 0x000fe40001f6bf70 */
[----:B------:R-:W-:Y:S02]  /*38f0*/  PLOP3.LUT P4, PT, P4, P6, PT, 0xf8, 0x8f ;  /* 0x00000000008f781c */ /* 0x000fe4000278df70 */
[----:B------:R-:W-:Y:S02]  /*3900*/  LOP3.LUT P6, RZ, R4, 0x8, RZ, 0xc0, !PT ;  /* 0x0000000804ff7812 */ /* 0x000fe400078cc0ff */
[----:B------:R-:W-:-:S02]  /*3910*/  LOP3.LUT P5, RZ, R27, 0xff, RZ, 0xc0, !PT ;  /* 0x000000ff1bff7812 */ /* 0x000fc400078ac0ff */
[----:B------:R-:W-:Y:S02]  /*3920*/  IADD3 R3, PT, PT, R3, R0, RZ ;  /* 0x0000000003037210 */ /* 0x000fe40007ffe0ff */
[----:B------:R-:W-:Y:S02]  /*3930*/  PLOP3.LUT P5, PT, P5, P6, PT, 0xf8, 0x8f ;  /* 0x00000000008f781c */ /* 0x000fe40002fadf70 */
[----:B------:R-:W-:Y:S02]  /*3940*/  LOP3.LUT P6, RZ, R30, 0xff, RZ, 0xc0, !PT ;  /* 0x000000ff1eff7812 */ /* 0x000fe400078cc0ff */
[----:B------:R-:W-:Y:S02]  /*3950*/  SEL R29, RZ, 0x1, !P3 ;  /* 0x00000001ff1d7807 */ /* 0x000fe40005800000 */
[----:B------:R-:W-:Y:S02]  /*3960*/  PLOP3.LUT P2, PT, P6, P2, PT, 0xf8, 0x8f ;  /* 0x00000000008f781c */ /* 0x000fe40003745f70 */
[----:B------:R-:W-:-:S02]  /*3970*/  SEL R28, RZ, 0x1, !P4 ;  /* 0x00000001ff1c7807 */ /* 0x000fc40006000000 */
[----:B------:R-:W-:Y:S02]  /*3980*/  SEL R30, RZ, 0x1, !P2 ;  /* 0x00000001ff1e7807 */ /* 0x000fe40005000000 */
[----:B------:R-:W-:Y:S02]  /*3990*/  ISETP.GE.U32.AND P2, PT, R3, R6, PT ;  /* 0x000000060300720c */ /* 0x000fe40003f46070 */
[----:B------:R-:W-:-:S11]  /*39a0*/  SEL R27, RZ, 0x1, !P5 ;  /* 0x00000001ff1b7807 */ /* 0x000fd60006800000 */
[----:B------:R-:W-:Y:S05]  /*39b0*/  @P2 BRA `(.L_x_2166) ;  /* 0x0000000000d02947 */ /* 0x000fea0003800000 */
[----:B------:R-:W-:Y:S01]  /*39c0*/  LOP3.LUT P3, RZ, R4, 0x10, RZ, 0xc0, !PT ;  /* 0x0000001004ff7812 */ /* 0x000fe2000786c0ff */
[----:B------:R-:W-:Y:S01]  /*39d0*/  IMAD.IADD R3, R3, 0x1, R0 ;  /* 0x0000000103037824 */ /* 0x000fe200078e0200 */
[----:B------:R-:W-:Y:S02]  /*39e0*/  LOP3.LUT P4, RZ, R26, 0xff, RZ, 0xc0, !PT ;  /* 0x000000ff1aff7812 */ /* 0x000fe4000788c0ff */
[C---:B------:R-:W-:Y:S02]  /*39f0*/  LOP3.LUT P2, RZ, R4.reuse, 0x20, RZ, 0xc0, !PT ;  /* 0x0000002004ff7812 */ /* 0x040fe4000784c0ff */
[----:B------:R-:W-:Y:S02]  /*3a00*/  PLOP3.LUT P4, PT, P4, P3, PT, 0xf8, 0x8f ;  /* 0x00000000008f781c */ /* 0x000fe40002787f70 */
[----:B------:R-:W-:Y:S02]  /*3a10*/  LOP3.LUT P3, RZ, R23, 0xff, RZ, 0xc0, !PT ;  /* 0x000000ff17ff7812 */ /* 0x000fe4000786c0ff */
[----:B------:R-:W-:-:S02]  /*3a20*/  LOP3.LUT P5, RZ, R4, 0x80, RZ, 0xc0, !PT ;  /* 0x0000008004ff7812 */ /* 0x000fc400078ac0ff */
[----:B------:R-:W-:Y:S02]  /*3a30*/  PLOP3.LUT P3, PT, P3, P2, PT, 0xf8, 0x8f ;  /* 0x00000000008f781c */ /* 0x000fe40001f65f70 */
[----:B------:R-:W-:Y:S02]  /*3a40*/  LOP3.LUT P2, RZ, R24, 0xff, RZ, 0xc0, !PT ;  /* 0x000000ff18ff7812 */ /* 0x000fe4000784c0ff */
[----:B------:R-:W-:Y:S02]  /*3a50*/  LOP3.LUT P6, RZ, R4, 0x200, RZ, 0xc0, !PT ;  /* 0x0000020004ff7812 */ /* 0x000fe400078cc0ff */
[----:B------:R-:W-:Y:S02]  /*3a60*/  PLOP3.LUT P2, PT, P2, P5, PT, 0xf8, 0x8f ;  /* 0x00000000008f781c */ /* 0x000fe4000174bf70 */
[----:B------:R-:W-:Y:S02]  /*3a70*/  LOP3.LUT P5, RZ, R25, 0xff, RZ, 0xc0, !PT ;  /* 0x000000ff19ff7812 */ /* 0x000fe400078ac0ff */
[----:B------:R-:W-:-:S02]  /*3a80*/  SEL R24, RZ, 0x1, !P2 ;  /* 0x00000001ff187807 */ /* 0x000fc40005000000 */
[----:B------:R-:W-:Y:S02]  /*3a90*/  ISETP.GE.U32.AND P2, PT, R3, R6, PT ;  /* 0x000000060300720c */ /* 0x000fe40003f46070 */
[----:B------:R-:W-:Y:S02]  /*3aa0*/  PLOP3.LUT P5, PT, P5, P6, PT, 0xf8, 0x8f ;  /* 0x00000000008f781c */ /* 0x000fe40002fadf70 */
[----:B------:R-:W-:Y:S02]  /*3ab0*/  SEL R26, RZ, 0x1, !P4 ;  /* 0x00000001ff1a7807 */ /* 0x000fe40006000000 */
[----:B------:R-:W-:Y:S02]  /*3ac0*/  SEL R23, RZ, 0x1, !P3 ;  /* 0x00000001ff177807 */ /* 0x000fe40005800000 */
[----:B------:R-:W-:-:S05]  /*3ad0*/  SEL R25, RZ, 0x1, !P5 ;  /* 0x00000001ff197807 */ /* 0x000fca0006800000 */
[----:B------:R-:W-:Y:S05]  /*3ae0*/  @P2 BRA `(.L_x_2166) ;  /* 0x0000000000842947 */ /* 0x000fea0003800000 */
[C---:B------:R-:W-:Y:S01]  /*3af0*/  LOP3.LUT P3, RZ, R4.reuse, 0x40, RZ, 0xc0, !PT ;  /* 0x0000004004ff7812 */ /* 0x040fe2000786c0ff */
[----:B------:R-:W-:Y:S01]  /*3b00*/  IMAD.IADD R3, R3, 0x1, R0 ;  /* 0x0000000103037824 */ /* 0x000fe200078e0200 */
[----:B------:R-:W-:Y:S02]  /*3b10*/  LOP3.LUT P2, RZ, R21, 0xff, RZ, 0xc0, !PT ;  /* 0x000000ff15ff7812 */ /* 0x000fe4000784c0ff */
[C---:B------:R-:W-:Y:S02]  /*3b20*/  LOP3.LUT P4, RZ, R4.reuse, 0x4, RZ, 0xc0, !PT ;  /* 0x0000000404ff7812 */ /* 0x040fe4000788c0ff */
[----:B------:R-:W-:Y:S02]  /*3b30*/  PLOP3.LUT P2, PT, P2, P3, PT, 0xf8, 0x8f ;  /* 0x00000000008f781c */ /* 0x000fe40001747f70 */
[----:B------:R-:W-:Y:S02]  /*3b40*/  LOP3.LUT P5, RZ, R4, 0x100, RZ, 0xc0, !PT ;  /* 0x0000010004ff7812 */ /* 0x000fe400078ac0ff */
[----:B------:R-:W-:-:S02]  /*3b50*/  SEL R21, RZ, 0x1, !P2 ;  /* 0x00000001ff157807 */ /* 0x000fc40005000000 */
[----:B------:R-:W-:Y:S02]  /*3b60*/  LOP3.LUT P2, RZ, R19, 0xff, RZ, 0xc0, !PT ;  /* 0x000000ff13ff7812 */ /* 0x000fe4000784c0ff */
[----:B------:R-:W-:Y:S02]  /*3b70*/  LOP3.LUT P3, RZ, R20, 0xff, RZ, 0xc0, !PT ;  /* 0x000000ff14ff7812 */ /* 0x000fe4000786c0ff */
[----:B------:R-:W-:Y:S02]  /*3b80*/  PLOP3.LUT P2, PT, P2, P4, PT, 0xf8, 0x8f ;  /* 0x00000000008f781c */ /* 0x000fe40001749f70 */
[----:B------:R-:W-:Y:S02]  /*3b90*/  PLOP3.LUT P3, PT, P3, P5, PT, 0xf8, 0x8f ;  /* 0x00000000008f781c */ /* 0x000fe40001f6bf70 */
[----:B------:R-:W-:Y:S02]  /*3ba0*/  SEL R19, RZ, 0x1, !P2 ;  /* 0x00000001ff137807 */ /* 0x000fe40005000000 */
[----:B------:R-:W-:-:S02]  /*3bb0*/  ISETP.GE.U32.AND P2, PT, R3, R6, PT ;  /* 0x000000060300720c */ /* 0x000fc40003f46070 */
[----:B------:R-:W-:Y:S02]  /*3bc0*/  SEL R20, RZ, 0x1, !P3 ;  /* 0x00000001ff147807 */ /* 0x000fe40005800000 */
[----:B------:R-:W-:Y:S02]  /*3bd0*/  LOP3.LUT P6, RZ, R4, 0x20000, RZ, 0xc0, !PT ;  /* 0x0002000004ff7812 */ /* 0x000fe400078cc0ff */
[----:B------:R-:W-:-:S04]  /*3be0*/  LOP3.LUT P3, RZ, R22, 0xff, RZ, 0xc0, !PT ;  /* 0x000000ff16ff7812 */ /* 0x000fc8000786c0ff */
[----:B------:R-:W-:-:S04]  /*3bf0*/  PLOP3.LUT P3, PT, P3, P6, PT, 0xf8, 0x8f ;  /* 0x00000000008f781c */ /* 0x000fc80001f6df70 */
[----:B------:R-:W-:Y:S01]  /*3c00*/  SEL R22, RZ, 0x1, !P3 ;  /* 0x00000001ff167807 */ /* 0x000fe20005800000 */
[----:B------:R-:W-:Y:S08]  /*3c10*/  @P2 BRA `(.L_x_2166) ;  /* 0x0000000000382947 */ /* 0x000ff00003800000 */
[C---:B------:R-:W-:Y:S02]  /*3c20*/  LOP3.LUT P5, RZ, R4.reuse, 0x1, RZ, 0xc0, !PT ;  /* 0x0000000104ff7812 */ /* 0x040fe400078ac0ff */
[----:B------:R-:W-:Y:S02]  /*3c30*/  LOP3.LUT P4, RZ, R7, 0xff, RZ, 0xc0, !PT ;  /* 0x000000ff07ff7812 */ /* 0x000fe4000788c0ff */
[----:B------:R-:W-:Y:S02]  /*3c40*/  LOP3.LUT P6, RZ, R4, 0x2, RZ, 0xc0, !PT ;  /* 0x0000000204ff7812 */ /* 0x000fe400078cc0ff */
[----:B------:R-:W-:Y:S02]  /*3c50*/  PLOP3.LUT P4, PT, P4, P5, PT, 0xf8, 0x8f ;  /* 0x00000000008f781c */ /* 0x000fe4000278bf70 */
[----:B------:R-:W-:Y:S02]  /*3c60*/  LOP3.LUT P3, RZ, R5, 0xff, RZ, 0xc0, !PT ;  /* 0x000000ff05ff7812 */ /* 0x000fe4000786c0ff */
[----:B------:R-:W-:-:S02]  /*3c70*/  LOP3.LUT P2, RZ, R2, 0xff, RZ, 0xc0, !PT ;  /* 0x000000ff02ff7812 */ /* 0x000fc4000784c0ff */
[----:B------:R-:W-:Y:S02]  /*3c80*/  LOP3.LUT P5, RZ, R18, 0xff, RZ, 0xc0, !PT ;  /* 0x000000ff12ff7812 */ /* 0x000fe400078ac0ff */
[----:B------:R-:W-:Y:S02]  /*3c90*/  PLOP3.LUT P0, PT, P3, P0, PT, 0xf8, 0x8f ;  /* 0x00000000008f781c */ /* 0x000fe40001f01f70 */
[----:B------:R-:W-:Y:S02]  /*3ca0*/  PLOP3.LUT P1, PT, P2, P1, PT, 0xf8, 0x8f ;  /* 0x00000000008f781c */ /* 0x000fe40001723f70 */
[----:B------:R-:W-:Y:S02]  /*3cb0*/  PLOP3.LUT P5, PT, P5, P6, PT, 0xf8, 0x8f ;  /* 0x00000000008f781c */ /* 0x000fe40002fadf70 */
[----:B------:R-:W-:Y:S02]  /*3cc0*/  SEL R7, RZ, 0x1, !P4 ;  /* 0x00000001ff077807 */ /* 0x000fe40006000000 */
[----:B------:R-:W-:-:S02]  /*3cd0*/  SEL R5, RZ, 0x1, !P0 ;  /* 0x00000001ff057807 */ /* 0x000fc40004000000 */
[----:B------:R-:W-:Y:S02]  /*3ce0*/  SEL R2, RZ, 0x1, !P1 ;  /* 0x00000001ff027807 */ /* 0x000fe40004800000 */
[----:B------:R-:W-:-:S07]  /*3cf0*/  SEL R18, RZ, 0x1, !P5 ;  /* 0x00000001ff127807 */ /* 0x000fce0006800000 */
.L_x_2166:
[----:B------:R-:W-:Y:S05]  /*3d00*/  BSYNC.RECONVERGENT B0 ;  /* 0x0000000000007941 */ /* 0x000fea0003800200 */
.L_x_2165:
        /* <DEDUP_REMOVED lines=9> */
.L_x_2158:
[----:B------:R-:W-:-:S13]  /*3da0*/  ISETP.NE.AND P0, PT, R53, 0x1, PT ;  /* 0x000000013500780c */ /* 0x000fda0003f05270 */
        /* <DEDUP_REMOVED lines=51> */
.L_x_2171:
[--C-:B------:R-:W-:Y:S01]  /*40e0*/  IMAD.IADD R5, R3, 0x1, R0.reuse ;  /* 0x0000000103057824 */ /* 0x100fe200078e0200 */
[----:B0-----:R-:W-:Y:S01]  /*40f0*/  P2R R7, PR, RZ, 0x1 ;  /* 0x00000001ff077803 */ /* 0x001fe20000000000 */
[----:B------:R-:W-:Y:S01]  /*4100*/  IMAD R3, R2, R3, RZ ;  /* 0x0000000302037224 */ /* 0x000fe200078e02ff */
[----:B------:R-:W-:Y:S02]  /*4110*/  LOP3.LUT P0, RZ, R4, 0x80, RZ, 0xc0, !PT ;  /* 0x0000008004ff7812 */ /* 0x000fe4000780c0ff */
[----:B------:R-:W-:Y:S01]  /*4120*/  IADD3 R11, PT, PT, R5, R0, RZ ;  /* 0x00000000050b7210 */ /* 0x000fe20007ffe0ff */
[C---:B------:R-:W-:Y:S01]  /*4130*/  IMAD R5, R2.reuse, R5, RZ ;  /* 0x0000000502057224 */ /* 0x040fe200078e02ff */
[----:B------:R-:W-:Y:S02]  /*4140*/  SHF.R.U32.HI R9, RZ, 0x2, R3 ;  /* 0x00000002ff097819 */ /* 0x000fe40000011603 */
[----:B------:R-:W-:Y:S01]  /*4150*/  P2R R46, PR, RZ, 0x1 ;  /* 0x00000001ff2e7803 */ /* 0x000fe20000000000 */
[----:B------:R-:W-:Y:S01]  /*4160*/  IMAD.IADD R3, R11, 0x1, R0 ;  /* 0x000000010b037824 */ /* 0x000fe200078e0200 */
[----:B------:R-:W-:Y:S01]  /*4170*/  SHF.R.U32.HI R5, RZ, 0x2, R5 ;  /* 0x00000002ff057819 */ /* 0x000fe20000011605 */
[----:B------:R-:W-:Y:S01]  /*4180*/  IMAD R11, R2, R11, RZ ;  /* 0x0000000b020b7224 */ /* 0x000fe200078e02ff */
[C---:B------:R-:W-:Y:S01]  /*4190*/  LOP3.LUT P0, RZ, R4.reuse, 0x40, RZ, 0xc0, !PT ;  /* 0x0000004004ff7812 */ /* 0x040fe2000780c0ff */
[----:B------:R-:W-:Y:S01]  /*41a0*/  IMAD.WIDE.U32 R8, R9, 0x20, R16 ;  /* 0x0000002009087825 */ /* 0x000fe200078e0010 */
[----:B------:R-:W-:-:S02]  /*41b0*/  LOP3.LUT P6, RZ, R4, 0x200, RZ, 0xc0, !PT ;  /* 0x0000020004ff7812 */ /* 0x000fc400078cc0ff */
[----:B------:R-:W-:Y:S01]  /*41c0*/  SHF.R.U32.HI R29, RZ, 0x2, R11 ;  /* 0x00000002ff1d7819 */ /* 0x000fe2000001160b */
[----:B------:R-:W-:Y:S01]  /*41d0*/  IMAD R22, R2, R3, RZ ;  /* 0x0000000302167224 */ /* 0x000fe200078e02ff */
[----:B------:R-:W-:Y:S01]  /*41e0*/  P2R R47, PR, RZ, 0x1 ;  /* 0x00000001ff2f7803 */ /* 0x000fe20000000000 */
[----:B------:R-:W-:Y:S01]  /*41f0*/  IMAD.WIDE.U32 R20, R5, 0x20, R16 ;  /* 0x0000002005147825 */ /* 0x000fe200078e0010 */
[----:B------:R-:W2:Y:S01]  /*4200*/  LDG.E.ENL2.256 R12, R8, desc[UR36][R8.64] ;  /* 0xfe0000240808797e */ /* 0x000ea2000812190c */
[----:B------:R-:W-:Y:S02]  /*4210*/  LOP3.LUT P0, RZ, R4, 0x20, RZ, 0xc0, !PT ;  /* 0x0000002004ff7812 */ /* 0x000fe4000780c0ff */
[----:B------:R-:W-:Y:S02]  /*4220*/  SHF.R.U32.HI R37, RZ, 0x2, R22 ;  /* 0x00000002ff257819 */ /* 0x000fe40000011616 */
[----:B------:R-:W3:Y:S01]  /*4230*/  LDG.E.ENL2.256 R24, R20, desc[UR36][R20.64] ;  /* 0xfe0000241414797e */ /* 0x000ee20008121918 */
[----:B------:R-:W-:Y:S01]  /*4240*/  IMAD.WIDE.U32 R28, R29, 0x20, R16 ;  /* 0x000000201d1c7825 */ /* 0x000fe200078e0010 */
[----:B------:R-:W-:-:S02]  /*4250*/  P2R R48, PR, RZ, 0x1 ;  /* 0x00000001ff307803 */ /* 0x000fc40000000000 */
        /* <DEDUP_REMOVED lines=11> */
[----:B------:R-:W-:Y:S01]  /*4310*/  LOP3.LUT P0, RZ, R4, 0x1, RZ, 0xc0, !PT ;  /* 0x0000000104ff7812 */ /* 0x000fe2000780c0ff */
        /* <DEDUP_REMOVED lines=197> */
.L_x_2170:
        /* <DEDUP_REMOVED lines=72> */
.L_x_2169:
[----:B------:R-:W-:Y:S05]  /*53f0*/  BSYNC.RECONVERGENT B0 ;  /* 0x0000000000007941 */ /* 0x000fea0003800200 */
.L_x_2168:
[----:B------:R-:W-:Y:S01]  /*5400*/  ISETP.GE.U32.AND P3, PT, R3, R6, PT ;  /* 0x000000060300720c */ /* 0x000fe20003f66070 */
[----:B------:R-:W-:-:S12]  /*5410*/  BSSY.RECONVERGENT B0, `(.L_x_2172) ;  /* 0x0000075000007945 */ /* 0x000fd80003800200 */
[----:B------:R-:W-:Y:S05]  /*5420*/  @P3 BRA `(.L_x_2173) ;  /* 0x0000000400cc3947 */ /* 0x000fea0003800000 */
[----:B------:R-:W-:Y:S01]  /*5430*/  IMAD R8, R2, R3, RZ ;  /* 0x0000000302087224 */ /* 0x000fe200078e02ff */
[----:B------:R-:W-:-:S04]  /*5440*/  P2R R32, PR, RZ, 0x1 ;  /* 0x00000001ff207803 */ /* 0x000fc80000000000 */
[----:B------:R-:W-:-:S05]  /*5450*/  SHF.R.U32.HI R9, RZ, 0x2, R8 ;  /* 0x00000002ff097819 */ /* 0x000fca0000011608 */
        /* <DEDUP_REMOVED lines=23> */
[----:B0-----:R-:W-:Y:S01]  /*55d0*/  IMAD R8, R2, R33, RZ ;  /* 0x0000002102087224 */ /* 0x001fe200078e02ff */
[----:B------:R-:W-:-:S04]  /*55e0*/  P2R R32, PR, RZ, 0x1 ;  /* 0x00000001ff207803 */ /* 0x000fc80000000000 */
[----:B------:R-:W-:-:S05]  /*55f0*/  SHF.R.U32.HI R9, RZ, 0x2, R8 ;  /* 0x00000002ff097819 */ /* 0x000fca0000011608 */
[----:B------:R-:W-:-:S06]  /*5600*/  IMAD.WIDE.U32 R8, R9, 0x20, R16 ;  /* 0x0000002009087825 */ /* 0x000fcc00078e0010 */
[----:B------:R-:W2:Y:S01]  /*5610*/  LDG.E.ENL2.256 R12, R8, desc[UR36][R8.64] ;  /* 0xfe0000240808797e */ /* 0x000ea2000812190c */
[----:B------:R-:W-:Y:S02]  /*5620*/  LOP3.LUT R4, R4, 0xfffffdff, RZ, 0xc0, !PT ;  /* 0xfffffdff04047812 */ /* 0x000fe400078ec0ff */
[----:B------:R-:W-:Y:S01]  /*5630*/  IADD3 R35, PT, PT, R33, R0, RZ ;  /* 0x0000000021237210 */ /* 0x000fe20007ffe0ff */
        /* <DEDUP_REMOVED lines=29> */
[----:B------:R-:W-:-:S05]  /*5810*/  @!P4 IMAD R8, R2, R9, RZ ;  /* 0x000000090208c224 */ /* 0x000fca00078e02ff */
[----:B------:R-:W-:-:S05]  /*5820*/  @!P4 SHF.R.U32.HI R33, RZ, 0x2, R8 ;  /* 0x00000002ff21c819 */ /* 0x000fca0000011608 */
[----:B------:R-:W-:-:S05]  /*5830*/  @!P4 IMAD.WIDE.U32 R32, R33, 0x20, R16 ;  /* 0x000000202120c825 */ /* 0x000fca00078e0010 */
[----:B------:R-:W2:Y:S01]  /*5840*/  @!P4 LDG.E.ENL2.256 R12, R8, desc[UR36][R32.64] ;  /* 0xfe0000242008c97e */ /* 0x000ea2000812190c */
[----:B------:R-:W-:Y:S01]  /*5850*/  IMAD R2, R2, R35, RZ ;  /* 0x0000002302027224 */ /* 0x000fe200078e02ff */
[----:B------:R-:W-:Y:S01]  /*5860*/  LOP3.LUT R4, R4, 0xfffffffd, RZ, 0xc0, !PT ;  /* 0xfffffffd04047812 */ /* 0x000fe200078ec0ff */
[----:B--2---:R0:W1:Y:S03]  /*5870*/  @!P4 DSETP.NEU.AND P3, PT, R8, RZ, PT ;  /* 0x000000ff0800c22a */ /* 0x0040660003f6d000 */
[----:B0-----:R-:W-:Y:S02]  /*5880*/  SHF.R.U32.HI R9, RZ, 0x2, R2 ;  /* 0x00000002ff097819 */ /* 0x001fe40000011602 */
[----:B-1----:R-:W-:Y:S02]  /*5890*/  @P3 LOP3.LUT R4, R4, 0x2, RZ, 0xfc, !PT ;  /* 0x0000000204043812 */ /* 0x002fe400078efcff */
[----:B------:R-:W-:Y:S01]  /*58a0*/  ISETP.NE.AND P3, PT, R34, RZ, PT ;  /* 0x000000ff2200720c */ /* 0x000fe20003f65270 */
[----:B------:R-:W-:Y:S01]  /*58b0*/  IMAD.WIDE.U32 R8, R9, 0x20, R16 ;  /* 0x0000002009087825 */ /* 0x000fe200078e0010 */
[----:B------:R-:W-:-:S15]  /*58c0*/  LOP3.LUT R4, R4, 0xfffffffe, RZ, 0xc0, !PT ;  /* 0xfffffffe04047812 */ /* 0x000fde00078ec0ff */
[----:B------:R-:W-:-:S15]  /*58d0*/  NOP ;  /* 0x0000000000007918 */ /* 0x000fde0000000000 */
[----:B------:R-:W-:-:S15]  /*58e0*/  NOP ;  /* 0x0000000000007918 */ /* 0x000fde0000000000 */
[----:B------:R-:W-:-:S10]  /*58f0*/  NOP ;  /* 0x0000000000007918 */ /* 0x000fd40000000000 */
        /* <DEDUP_REMOVED lines=38> */
.L_x_2173:
[----:B------:R-:W-:Y:S05]  /*5b60*/  BSYNC.RECONVERGENT B0 ;  /* 0x0000000000007941 */ /* 0x000fea0003800200 */
.L_x_2172:
[----:B------:R-:W-:Y:S04]  /*5b70*/  BSSY.RECONVERGENT B0, `(.L_x_2174) ;  /* 0x0000046000007945 */ /* 0x000fe80003800200 */
[----:B------:R-:W-:Y:S05]  /*5b80*/  @P3 BRA `(.L_x_2175) ;  /* 0x0000000400103947 */ /* 0x000fea0003800000 */
[----:B------:R-:W-:Y:S01]  /*5b90*/  LOP3.LUT P3, RZ, R31, 0xff, RZ, 0xc0, !PT ;  /* 0x000000ff1fff7812 */ /* 0x000fe2000786c0ff */
[----:B------:R-:W-:Y:S01]  /*5ba0*/  IMAD.IADD R3, R3, 0x1, R0 ;  /* 0x0000000103037824 */ /* 0x000fe200078e0200 */
[----:B------:R-:W-:Y:S02]  /*5bb0*/  LOP3.LUT P4, RZ, R30, 0xff, RZ, 0xc0, !PT ;  /* 0x000000ff1eff7812 */ /* 0x000fe4000788c0ff */
[----:B------:R-:W-:Y:S02]  /*5bc0*/  PLOP3.LUT P3, PT, P3, P5, PT, 0xf8, 0x8f ;  /* 0x00000000008f781c */ /* 0x000fe40001f6bf70 */
[----:B------:R-:W-:Y:S02]  /*5bd0*/  PLOP3.LUT P4, PT, P4, P6, PT, 0xf8, 0x8f ;  /* 0x00000000008f781c */ /* 0x000fe4000278df70 */
[----:B------:R-:W-:Y:S02]  /*5be0*/  LOP3.LUT P6, RZ, R4, 0x8, RZ, 0xc0, !PT ;  /* 0x0000000804ff7812 */ /* 0x000fe400078cc0ff */
[----:B------:R-:W-:-:S02]  /*5bf0*/  LOP3.LUT P5, RZ, R29, 0xff, RZ, 0xc0, !PT ;  /* 0x000000ff1dff7812 */ /* 0x000fc400078ac0ff */
[----:B------:R-:W-:Y:S02]  /*5c00*/  SEL R31, RZ, 0x1, !P3 ;  /* 0x00000001ff1f7807 */ /* 0x000fe40005800000 */
[----:B------:R-:W-:Y:S02]  /*5c10*/  PLOP3.LUT P5, PT, P5, P6, PT, 0xf8, 0x8f ;  /* 0x00000000008f781c */ /* 0x000fe40002fadf70 */
[----:B------:R-:W-:Y:S02]  /*5c20*/  LOP3.LUT P6, RZ, R5, 0xff, RZ, 0xc0, !PT ;  /* 0x000000ff05ff7812 */ /* 0x000fe400078cc0ff */
[----:B------:R-:W-:Y:S02]  /*5c30*/  SEL R30, RZ, 0x1, !P4 ;  /* 0x00000001ff1e7807 */ /* 0x000fe40006000000 */
[----:B------:R-:W-:Y:S02]  /*5c40*/  PLOP3.LUT P2, PT, P6, P2, PT, 0xf8, 0x8f ;  /* 0x00000000008f781c */ /* 0x000fe40003745f70 */
[----:B------:R-:W-:-:S02]  /*5c50*/  SEL R29, RZ, 0x1, !P5 ;  /* 0x00000001ff1d7807 */ /* 0x000fc40006800000 */
[----:B------:R-:W-:Y:S02]  /*5c60*/  SEL R5, RZ, 0x1, !P2 ;  /* 0x00000001ff057807 */ /* 0x000fe40005000000 */
[----:B------:R-:W-:-:S13]  /*5c70*/  ISETP.GE.U32.AND P2, PT, R3, R6, PT ;  /* 0x000000060300720c */ /* 0x000fda0003f46070 */
        /* <DEDUP_REMOVED lines=20> */
[C---:B------:R-:W-:Y:S02]  /*5dc0*/  LOP3.LUT P3, RZ, R4.reuse, 0x40, RZ, 0xc0, !PT ;  /* 0x0000004004ff7812 */ /* 0x040fe4000786c0ff */
[----:B------:R-:W-:Y:S02]  /*5dd0*/  LOP3.LUT P2, RZ, R23, 0xff, RZ, 0xc0, !PT ;  /* 0x000000ff17ff7812 */ /* 0x000fe4000784c0ff */
[----:B------:R-:W-:Y:S02]  /*5de0*/  LOP3.LUT P4, RZ, R4, 0x4, RZ, 0xc0, !PT ;  /* 0x0000000404ff7812 */ /* 0x000fe4000788c0ff */
[----:B------:R-:W-:Y:S02]  /*5df0*/  PLOP3.LUT P2, PT, P2, P3, PT, 0xf8, 0x8f ;  /* 0x00000000008f781c */ /* 0x000fe40001747f70 */
[----:B------:R-:W-:Y:S02]  /*5e00*/  IADD3 R3, PT, PT, R3, R0, RZ ;  /* 0x0000000003037210 */ /* 0x000fe40007ffe0ff */
[----:B------:R-:W-:-:S02]  /*5e10*/  SEL R23, RZ, 0x1, !P2 ;  /* 0x00000001ff177807 */ /* 0x000fc40005000000 */
[----:B------:R-:W-:Y:S02]  /*5e20*/  LOP3.LUT P2, RZ, R21, 0xff, RZ, 0xc0, !PT ;  /* 0x000000ff15ff7812 */ /* 0x000fe4000784c0ff */
[----:B------:R-:W-:Y:S02]  /*5e30*/  LOP3.LUT P5, RZ, R4, 0x100, RZ, 0xc0, !PT ;  /* 0x0000010004ff7812 */ /* 0x000fe400078ac0ff */
[----:B------:R-:W-:Y:S02]  /*5e40*/  PLOP3.LUT P2, PT, P2, P4, PT, 0xf8, 0x8f ;  /* 0x00000000008f781c */ /* 0x000fe40001749f70 */
[----:B------:R-:W-:Y:S02]  /*5e50*/  LOP3.LUT P3, RZ, R22, 0xff, RZ, 0xc0, !PT ;  /* 0x000000ff16ff7812 */ /* 0x000fe4000786c0ff */
[----:B------:R-:W-:Y:S02]  /*5e60*/  SEL R21, RZ, 0x1, !P2 ;  /* 0x00000001ff157807 */ /* 0x000fe40005000000 */
[----:B------:R-:W-:-:S02]  /*5e70*/  ISETP.GE.U32.AND P2, PT, R3, R6, PT ;  /* 0x000000060300720c */ /* 0x000fc40003f46070 */
[----:B------:R-:W-:Y:S02]  /*5e80*/  PLOP3.LUT P3, PT, P3, P5, PT, 0xf8, 0x8f ;  /* 0x00000000008f781c */ /* 0x000fe40001f6bf70 */
[----:B------:R-:W-:Y:S02]  /*5e90*/  LOP3.LUT P6, RZ, R4, 0x20000, RZ, 0xc0, !PT ;  /* 0x0002000004ff7812 */ /* 0x000fe400078cc0ff */
[----:B------:R-:W-:Y:S02]  /*5ea0*/  SEL R22, RZ, 0x1, !P3 ;  /* 0x00000001ff167807 */ /* 0x000fe40005800000 */
        /* <DEDUP_REMOVED lines=18> */
.L_x_2175:
[----:B------:R-:W-:Y:S05]  /*5fd0*/  BSYNC.RECONVERGENT B0 ;  /* 0x0000000000007941 */ /* 0x000fea0003800200 */
.L_x_2174:
        /* <DEDUP_REMOVED lines=9> */
.L_x_2167:
[----:B------:R-:W0:Y:S01]  /*6070*/  LDCU UR4, c[0x0][0x390] ;  /* 0x00007200ff0477ac */ /* 0x000e220008000800 */
[----:B------:R-:W1:Y:S01]  /*6080*/  LDC.U8 R8, c[0x0][0x381] ;  /* 0x0000e040ff087b82 */ /* 0x000e620000000000 */
[----:B------:R-:W-:Y:S01]  /*6090*/  BSSY.RECONVERGENT B0, `(.L_x_2176) ;  /* 0x00004c7000007945 */ /* 0x000fe20003800200 */
[----:B------:R-:W-:Y:S02]  /*60a0*/  IMAD.MOV.U32 R51, RZ, RZ, R3 ;  /* 0x000000ffff337224 */ /* 0x000fe400078e0003 */
        /* <DEDUP_REMOVED lines=27> */
[----:B------:R-:W-:-:S02]  /*6260*/  IADD3 R0, PT, PT, R0, 0x1, RZ ;  /* 0x0000000100007810 */ /* 0x000fc40007ffe0ff */
[----:B------:R-:W-:Y:S02]  /*6270*/  PLOP3.LUT P3, PT, P0, PT, PT, 0x80, 0x8 ;  /* 0x000000000008781c */ /* 0x000fe4000076f070 */
[----:B------:R-:W-:Y:S02]  /*6280*/  @P0 LOP3.LUT R4, R4, 0x400, RZ, 0xfc, !PT ;  /* 0x0000040004040812 */ /* 0x000fe400078efcff */
[----:B------:R-:W-:Y:S02]  /*6290*/  PLOP3.LUT P4, PT, P0, PT, PT, 0x80, 0x8 ;  /* 0x000000000008781c */ /* 0x000fe4000078f070 */
        /* <DEDUP_REMOVED lines=20> */
.L_x_2185:
[----:B------:R-:W-:Y:S01]  /*63e0*/  ISETP.NE.AND P5, PT, R53, RZ, PT ;  /* 0x000000ff3500720c */ /* 0x000fe20003fa5270 */
[----:B0-----:R-:W0:-:S12]  /*63f0*/  LDCU UR4, c[0x0][0x390] ;  /* 0x00007200ff0477ac */ /* 0x001e180008000800 */
[----:B------:R-:W-:Y:S05]  /*6400*/  @P5 BRA `(.L_x_2179) ;  /* 0x0000000000685947 */ /* 0x000fea0003800000 */
        /* <DEDUP_REMOVED lines=24> */
[----:B------:R-:W-:Y:S01]  /*6590*/  IMAD.MOV.U32 R20, RZ, RZ, R24 ;  /* 0x000000ffff147224 */ /* 0x000fe200078e0018 */
[----:B------:R-:W-:Y:S06]  /*65a0*/  BRA `(.L_x_2180) ;  /* 0x0000003c00487947 */ /* 0x000fec0003800000 */
.L_x_2179:
        /* <DEDUP_REMOVED lines=284> */
.L_x_2181:
[----:B------:R-:W-:-:S04]  /*7770*/  LOP3.LUT R17, R2, 0xffffffe0, RZ, 0xc0, !PT ;  /* 0xffffffe002117812 */ /* 0x000fc800078ec0ff */
[----:B------:R-:W-:-:S05]  /*7780*/  IADD3 R16, P6, PT, R17, R54, RZ ;  /* 0x0000003611107210 */ /* 0x000fca0007fde0ff */
[----:B------:R-:W-:-:S06]  /*7790*/  IMAD.X R17, RZ, RZ, R55, P6 ;  /* 0x000000ffff117224 */ /* 0x000fcc00030e0637 */
[----:B------:R-:W5:Y:S01]  /*77a0*/  LDG.E.ENL2.256 R16, R20, desc[UR36][R16.64] ;  /* 0xfe0000241014797e */ /* 0x000f620008121910 */
[----:B0-----:R-:W-:Y:S01]  /*77b0*/  IADD3 R3, PT, PT, R51, UR4, RZ ;  /* 0x0000000433037c10 */ /* 0x001fe2000fffe0ff */
[----:B------:R-:W-:-:S04]  /*77c0*/  IMAD.MOV.U32 R2, RZ, RZ, RZ ;  /* 0x000000ffff027224 */ /* 0x000fc800078e00ff */
[----:B------:R-:W-:-:S05]  /*77d0*/  IMAD.HI.U32 R5, R3, UR31, R2 ;  /* 0x0000001f03057c27 */ /* 0x000fca000f8e0002 */
[----:B------:R-:W-:-:S05]  /*77e0*/  SHF.R.U32.HI R7, RZ, UR76, R5 ;  /* 0x0000004cff077c19 */ /* 0x000fca0008011605 */
[----:B------:R-:W-:-:S04]  /*77f0*/  IMAD.MOV R5, RZ, RZ, -R7 ;  /* 0x000000ffff057224 */ /* 0x000fc800078e0a07 */
[----:B------:R-:W-:-:S04]  /*7800*/  IMAD R5, R5, UR30, R3 ;  /* 0x0000001e05057c24 */ /* 0x000fc8000f8e0203 */
[----:B------:R-:W-:Y:S01]  /*7810*/  IMAD R5, R5, UR5, RZ ;  /* 0x0000000505057c24 */ /* 0x000fe2000f8e02ff */
        /* <DEDUP_REMOVED lines=219> */
.L_x_2182:
        /* <DEDUP_REMOVED lines=230> */
.L_x_2183:
        /* <DEDUP_REMOVED lines=230> */
.L_x_2184:
[----:B------:R-:W-:-:S04]  /*a290*/  LOP3.LUT R25, R2, 0xffffffe0, RZ, 0xc0, !PT ;  /* 0xffffffe002197812 */ /* 0x000fc800078ec0ff */
[----:B------:R-:W-:-:S05]  /*a2a0*/  IADD3 R24, P5, PT, R25, R54, RZ ;  /* 0x0000003619187210 */ /* 0x000fca0007fbe0ff */
[----:B------:R-:W-:-:S06]  /*a2b0*/  IMAD.X R25, RZ, RZ, R55, P5 ;  /* 0x000000ffff197224 */ /* 0x000fcc00028e0637 */
[----:B------:R-:W5:Y:S02]  /*a2c0*/  LDG.E.ENL2.256 R28, R24, desc[UR36][R24.64] ;  /* 0xfe0000241818797e */ /* 0x000f64000812191c */
.L_x_2180:
[----:B------:R-:W-:Y:S01]  /*a2d0*/  P2R R43, PR, RZ, 0x1 ;  /* 0x00000001ff2b7803 */ /* 0x000fe20000000000 */
[----:B------:R-:W1:Y:S01]  /*a2e0*/  LDCU UR5, c[0x0][0x388] ;  /* 0x00007100ff0577ac */ /* 0x000e620008000800 */
[C---:B------:R-:W-:Y:S01]  /*a2f0*/  LOP3.LUT P0, RZ, R4.reuse, 0x80, RZ, 0xc0, !PT ;  /* 0x0000008004ff7812 */ /* 0x040fe2000780c0ff */
[----:B-----5:R-:W-:Y:S01]  /*a300*/  DSETP.NEU.OR P3, PT, R22, RZ, P3 ;  /* 0x000000ff1600722a */ /* 0x020fe20001f6d400 */
[----:B------:R-:W-:Y:S02]  /*a310*/  P2R R44, PR, RZ, 0x10 ;  /* 0x00000010ff2c7803 */ /* 0x000fe40000000000 */
[----:B------:R-:W-:Y:S02]  /*a320*/  P2R R42, PR, RZ, 0x1 ;  /* 0x00000001ff2a7803 */ /* 0x000fe40000000000 */
[C---:B------:R-:W-:Y:S02]  /*a330*/  LOP3.LUT P0, RZ, R4.reuse, 0x40, RZ, 0xc0, !PT ;  /* 0x0000004004ff7812 */ /* 0x040fe4000780c0ff */
[----:B------:R-:W-:-:S02]  /*a340*/  LOP3.LUT P4, RZ, R4, 0x100, RZ, 0xc0, !PT ;  /* 0x0000010004ff7812 */ /* 0x000fc4000788c0ff */
[----:B------:R-:W-:Y:S02]  /*a350*/  P2R R41, PR, RZ, 0x1 ;  /* 0x00000001ff297803 */ /* 0x000fe40000000000 */
[C---:B------:R-:W-:Y:S02]  /*a360*/  LOP3.LUT P0, RZ, R4.reuse, 0x20, RZ, 0xc0, !PT ;  /* 0x0000002004ff7812 */ /* 0x040fe4000780c0ff */
[C---:B------:R-:W-:Y:S02]  /*a370*/  LOP3.LUT P5, RZ, R4.reuse, 0x200, RZ, 0xc0, !PT ;  /* 0x0000020004ff7812 */ /* 0x040fe400078ac0ff */
[----:B------:R-:W-:Y:S02]  /*a380*/  P2R R7, PR, RZ, 0x1 ;  /* 0x00000001ff077803 */ /* 0x000fe40000000000 */
[C---:B------:R-:W-:Y:S02]  /*a390*/  LOP3.LUT P0, RZ, R4.reuse, 0x10, RZ, 0xc0, !PT ;  /* 0x0000001004ff7812 */ /* 0x040fe4000780c0ff */
[----:B------:R-:W-:-:S02]  /*a3a0*/  LOP3.LUT P6, RZ, R4, 0x400, RZ, 0xc0, !PT ;  /* 0x0000040004ff7812 */ /* 0x000fc400078cc0ff */
[----:B------:R-:W-:Y:S02]  /*a3b0*/  P2R R6, PR, RZ, 0x1 ;  /* 0x00000001ff067803 */ /* 0x000fe40000000000 */
[----:B------:R-:W-:-:S04]  /*a3c0*/  LOP3.LUT P0, RZ, R4, 0x8, RZ, 0xc0, !PT ;  /* 0x0000000804ff7812 */ /* 0x000fc8000780c0ff */
[----:B------:R-:W-:Y:S02]  /*a3d0*/  P2R R5, PR, RZ, 0x1 ;  /* 0x00000001ff057803 */ /* 0x000fe40000000000 */
[----:B------:R-:W-:-:S04]  /*a3e0*/  LOP3.LUT P0, RZ, R4, 0x4, RZ, 0xc0, !PT ;  /* 0x0000000404ff7812 */ /* 0x000fc8000780c0ff */
[----:B------:R-:W-:Y:S02]  /*a3f0*/  P2R R3, PR, RZ, 0x1 ;  /* 0x00000001ff037803 */ /* 0x000fe40000000000 */
[----:B------:R-:W-:-:S04]  /*a400*/  LOP3.LUT P0, RZ, R4, 0x2, RZ, 0xc0, !PT ;  /* 0x0000000204ff7812 */ /* 0x000fc8000780c0ff */
[----:B------:R-:W-:Y:S02]  /*a410*/  P2R R2, PR, RZ, 0x1 ;  /* 0x00000001ff027803 */ /* 0x000fe40000000000 */
[C---:B------:R-:W-:Y:S02]  /*a420*/  LOP3.LUT P0, RZ, R4.reuse, 0x1, RZ, 0xc0, !PT ;  /* 0x0000000104ff7812 */ /* 0x040fe4000780c0ff */
[----:B------:R-:W-:-:S15]  /*a430*/  LOP3.LUT R4, R4, 0xfffffffe, RZ, 0xc0, !PT ;  /* 0xfffffffe04047812 */ /* 0x000fde00078ec0ff */
[----:B------:R-:W-:-:S06]  /*a440*/  NOP ;  /* 0x0000000000007918 */ /* 0x000fcc0000000000 */
[----:B------:R-:W2:Y:S02]  /*a450*/  DSETP.NEU.OR P0, PT, R12, RZ, P0 ;  /* 0x000000ff0c00722a */ /* 0x000ea4000070d400 */
[----:B--2---:R-:W-:Y:S02]  /*a460*/  @P0 LOP3.LUT R4, R4, 0x1, RZ, 0xfc, !PT ;  /* 0x0000000104040812 */ /* 0x004fe400078efcff */
[----:B------:R-:W-:Y:S02]  /*a470*/  ISETP.NE.AND P0, PT, R2, RZ, PT ;  /* 0x000000ff0200720c */ /* 0x000fe40003f05270 */
[----:B------:R-:W-:-:S15]  /*a480*/  LOP3.LUT R4, R4, 0xfffffffd, RZ, 0xc0, !PT ;  /* 0xfffffffd04047812 */ /* 0x000fde00078ec0ff */
[----:B------:R-:W-:-:S15]  /*a490*/  NOP ;  /* 0x0000000000007918 */ /* 0x000fde0000000000 */
[----:B------:R-:W-:-:S15]  /*a4a0*/  NOP ;  /* 0x0000000000007918 */ /* 0x000fde0000000000 */
[----:B------:R-:W-:-:S13]  /*a4b0*/  NOP ;  /* 0x0000000000007918 */ /* 0x000fda0000000000 */
        /* <DEDUP_REMOVED lines=10> */
[----:B------:R-:W-:Y:S02]  /*a560*/  LOP3.LUT R4, R4, 0xfffffff7, RZ, 0xc0, !PT ;  /* 0xfffffff704047812 */ /* 0x000fe400078ec0ff */
[----:B0-----:R-:W-:-:S05]  /*a570*/  MOV R5, UR4 ;  /* 0x0000000400057c02 */ /* 0x001fca0008000f00 */
[----:B------:R-:W-:-:S04]  /*a580*/  IMAD R51, R5, 0x4, R51 ;  /* 0x0000000405337824 */ /* 0x000fc800078e0233 */
[----:B------:R-:W-:-:S15]  /*a590*/  IMAD R3, R5, 0x3, R51 ;  /* 0x0000000305037824 */ /* 0x000fde00078e0233 */
[----:B------:R-:W-:-:S15]  /*a5a0*/  NOP ;  /* 0x0000000000007918 */ /* 0x000fde0000000000 */
[----:B------:R-:W-:-:S15]  /*a5b0*/  NOP ;  /* 0x0000000000007918 */ /* 0x000fde0000000000 */
[----:B------:R-:W-:-:S02]  /*a5c0*/  NOP ;  /* 0x0000000000007918 */ /* 0x000fc40000000000 */
[----:B------:R-:W0:Y:S02]  /*a5d0*/  DSETP.NEU.OR P0, PT, R10, RZ, P0 ;  /* 0x000000ff0a00722a */ /* 0x000e24000070d400 */
[----:B0-----:R-:W-:Y:S02]  /*a5e0*/  @P0 LOP3.LUT R4, R4, 0x8, RZ, 0xfc, !PT ;  /* 0x0000000804040812 */ /* 0x001fe400078efcff */
[----:B------:R-:W-:Y:S01]  /*a5f0*/  ISETP.NE.AND P0, PT, R6, RZ, PT ;  /* 0x000000ff0600720c */ /* 0x000fe20003f05270 */
[----:B-1----:R-:W-:Y:S01]  /*a600*/  IMAD.U32 R6, RZ, RZ, UR5 ;  /* 0x00000005ff067e24 */ /* 0x002fe2000f8e00ff */
        /* <DEDUP_REMOVED lines=41> */
[----:B------:R-:W-:Y:S02]  /*a8a0*/  ISETP.GE.U32.AND P5, PT, R3, R6, PT ;  /* 0x000000060300720c */ /* 0x000fe40003fa6070 */
[----:B------:R-:W-:-:S15]  /*a8b0*/  LOP3.LUT R4, R4, 0xfffffbff, RZ, 0xc0, !PT ;  /* 0xfffffbff04047812 */ /* 0x000fde00078ec0ff */
[----:B------:R-:W-:-:S15]  /*a8c0*/  NOP ;  /* 0x0000000000007918 */ /* 0x000fde0000000000 */
[----:B------:R-:W-:-:S15]  /*a8d0*/  NOP ;  /* 0x0000000000007918 */ /* 0x000fde0000000000 */
[----:B------:R-:W-:-:S13]  /*a8e0*/  NOP ;  /* 0x0000000000007918 */ /* 0x000fda0000000000 */
[----:B------:R-:W-:-:S15]  /*a8f0*/  DSETP.NEU.OR P2, PT, R16, RZ, P2 ;  /* 0x000000ff1000722a */ /* 0x000fde000174d400 */
[----:B------:R-:W-:-:S15]  /*a900*/  NOP ;  /* 0x0000000000007918 */ /* 0x000fde0000000000 */
[----:B------:R-:W-:-:S15]  /*a910*/  NOP ;  /* 0x0000000000007918 */ /* 0x000fde0000000000 */
[----:B------:R-:W-:-:S15]  /*a920*/  NOP ;  /* 0x0000000000007918 */ /* 0x000fde0000000000 */
[----:B------:R-:W-:-:S04]  /*a930*/  NOP ;  /* 0x0000000000007918 */ /* 0x000fc80000000000 */
[----:B------:R-:W-:-:S15]  /*a940*/  DSETP.NEU.OR P1, PT, R18, RZ, P1 ;  /* 0x000000ff1200722a */ /* 0x000fde0000f2d400 */
[----:B------:R-:W-:-:S15]  /*a950*/  NOP ;  /* 0x0000000000007918 */ /* 0x000fde0000000000 */
[----:B------:R-:W-:-:S15]  /*a960*/  NOP ;  /* 0x0000000000007918 */ /* 0x000fde0000000000 */
[----:B------:R-:W-:-:S15]  /*a970*/  NOP ;  /* 0x0000000000007918 */ /* 0x000fde0000000000 */
[----:B------:R-:W-:-:S04]  /*a980*/  NOP ;  /* 0x0000000000007918 */ /* 0x000fc80000000000 */
[----:B------:R-:W0:Y:S02]  /*a990*/  DSETP.NEU.OR P6, PT, R28, RZ, P6 ;  /* 0x000000ff1c00722a */ /* 0x000e2400037cd400 */
        /* <DEDUP_REMOVED lines=10> */
[----:B------:R0:W2:Y:S02]  /*aa40*/  DSETP.NEU.OR P4, PT, R20, RZ, P4 ;  /* 0x000000ff1400722a */ /* 0x0000a4000278d400 */
[----:B-12---:R-:W-:Y:S05]  /*aa50*/  @!P5 BRA `(.L_x_2185) ;  /* 0xffffffb80060d947 */ /* 0x006fea000383ffff */
[----:B------:R-:W-:Y:S05]  /*aa60*/  BSYNC.RECONVERGENT B1 ;  /* 0x0000000000017941 */ /* 0x000fea0003800200 */
.L_x_2178:
        /* <DEDUP_REMOVED lines=26> */
[----:B------:R-:W-:Y:S02]  /*ac10*/  LOP3.LUT P2, RZ, R4, 0x40, RZ, 0xc0, !PT ;  /* 0x0000004004ff7812 */ /* 0x000fe4000784c0ff */
[----:B------:R-:W-:Y:S02]  /*ac20*/  SEL R44, RZ, 0x1, !P0 ;  /* 0x00000001ff2c7807 */ /* 0x000fe40004000000 */
[----:B------:R-:W-:Y:S02]  /*ac30*/  ISETP.NE.AND P0, PT, R45, RZ, PT ;  /* 0x000000ff2d00720c */ /* 0x000fe40003f05270 */
[----:B------:R-:W-:-:S02]  /*ac40*/  SEL R53, RZ, 0x1, !P1 ;  /* 0x00000001ff357807 */ /* 0x000fc40004800000 */
[----:B------:R-:W-:Y:S02]  /*ac50*/  PRMT R4, R7, 0x7610, R4 ;  /* 0x0000761007047816 */ /* 0x000fe40000000004 */
[----:B------:R-:W-:Y:S02]  /*ac60*/  PRMT R7, R40, 0x7610, R7 ;  /* 0x0000761028077816 */ /* 0x000fe40000000007 */
[----:B------:R-:W-:Y:S02]  /*ac70*/  PRMT R40, R42, 0x7610, R40 ;  /* 0x000076102a287816 */ /* 0x000fe40000000028 */
[----:B------:R-:W-:Y:S02]  /*ac80*/  PRMT R42, R44, 0x7610, R42 ;  /* 0x000076102c2a7816 */ /* 0x000fe4000000002a */
[----:B------:R-:W-:Y:S02]  /*ac90*/  SEL R45, RZ, 0x1, !P2 ;  /* 0x00000001ff2d7807 */ /* 0x000fe40005000000 */
[----:B------:R-:W-:-:S02]  /*aca0*/  SEL R46, RZ, 0x1, !P3 ;  /* 0x00000001ff2e7807 */ /* 0x000fc40005800000 */
[----:B------:R-:W-:Y:S02]  /*acb0*/  SEL R47, RZ, 0x1, !P4 ;  /* 0x00000001ff2f7807 */ /* 0x000fe40006000000 */
[----:B------:R-:W-:Y:S02]  /*acc0*/  SEL R48, RZ, 0x1, !P5 ;  /* 0x00000001ff307807 */ /* 0x000fe40006800000 */
[----:B------:R-:W-:Y:S02]  /*acd0*/  SEL R49, RZ, 0x1, !P6 ;  /* 0x00000001ff317807 */ /* 0x000fe40007000000 */
[----:B------:R-:W-:Y:S02]  /*ace0*/  SEL R50, RZ, 0x1, !P0 ;  /* 0x00000001ff327807 */ /* 0x000fe40004000000 */
[----:B------:R-:W-:-:S07]  /*acf0*/  PRMT R44, R53, 0x7610, R44 ;  /* 0x00007610352c7816 */ /* 0x000fce000000002c */
.L_x_2177:
[----:B------:R-:W-:Y:S05]  /*ad00*/  BSYNC.RECONVERGENT B0 ;  /* 0x0000000000007941 */ /* 0x000fea0003800200 */
.L_x_2176:
[----:B------:R-:W-:Y:S01]  /*ad10*/  ISETP.GE.U32.AND P0, PT, R51, R6, PT ;  /* 0x000000063300720c */ /* 0x000fe20003f06070 */
[----:B------:R-:W-:-:S12]  /*ad20*/  BSSY.RECONVERGENT B0, `(.L_x_2186) ;  /* 0x0000474000007945 */ /* 0x000fd80003800200 */
[----:B------:R-:W-:Y:S05]  /*ad30*/  @P0 BRA `(.L_x_2187) ;  /* 0x0000004400c80947 */ /* 0x000fea0003800000 */
[----:B------:R-:W1:Y:S01]  /*ad40*/  LDC R16, c[0x0][0x3c4] ;  /* 0x0000f100ff107b82 */ /* 0x000e620000000800 */
[----:B0-----:R-:W-:Y:S02]  /*ad50*/  CS2R R20, SRZ ;  /* 0x0000000000147805 */ /* 0x001fe4000001ff00 */
[C---:B-1----:R-:W-:Y:S01]  /*ad60*/  ISETP.NE.AND P0, PT, R16.reuse, RZ, PT ;  /* 0x000000ff1000720c */ /* 0x042fe20003f05270 */
        /* <DEDUP_REMOVED lines=278> */
.L_x_2189:
[----:B------:R-:W-:Y:S02]  /*bed0*/  SHF.R.U32.HI R20, RZ, 0x5, R20 ;  /* 0x00000005ff147819 */ /* 0x000fe40000011614 */
[----:B------:R-:W-:-:S07]  /*bee0*/  MOV R21, RZ ;  /* 0x000000ff00157202 */ /* 0x000fce0000000f00 */
.L_x_2188:
[----:B------:R-:W0:Y:S02]  /*bef0*/  LDCU.64 UR4, c[0x0][0x750] ;  /* 0x0000ea00ff0477ac */ /* 0x000e240008000a00 */
[----:B0-----:R-:W-:-:S05]  /*bf00*/  IADD3 R57, P1, PT, R52, UR4, RZ ;  /* 0x0000000434397c10 */ /* 0x001fca000ff3e0ff */
[----:B------:R-:W-:Y:S01]  /*bf10*/  IMAD.X R56, RZ, RZ, UR5, P1 ;  /* 0x00000005ff387e24 */ /* 0x000fe200088e06ff */
        /* <DEDUP_REMOVED lines=281> */
.L_x_2191:
[----:B------:R-:W-:Y:S01]  /*d0b0*/  SHF.R.U32.HI R12, RZ, 0x5, R12 ;  /* 0x00000005ff0c7819 */ /* 0x000fe2000001160c */
[----:B------:R-:W-:-:S07]  /*d0c0*/  IMAD.MOV.U32 R13, RZ, RZ, RZ ;  /* 0x000000ffff0d7224 */ /* 0x000fce00078e00ff */
.L_x_2190:
        /* <DEDUP_REMOVED lines=281> */
.L_x_2193:
[----:B------:R-:W-:Y:S01]  /*e260*/  SHF.R.U32.HI R36, RZ, 0x5, R36 ;  /* 0x00000005ff247819 */ /* 0x000fe20000011624 */
[----:B------:R-:W-:-:S07]  /*e270*/  IMAD.MOV.U32 R37, RZ, RZ, RZ ;  /* 0x000000ffff257224 */ /* 0x000fce00078e00ff */
.L_x_2192:
        /* <DEDUP_REMOVED lines=281> */
.L_x_2195:
[----:B------:R-:W-:Y:S01]  /*f410*/  SHF.R.U32.HI R28, RZ, 0x5, R28 ;  /* 0x00000005ff1c7819 */ /* 0x000fe2000001161c */
[----:B------:R-:W-:-:S07]  /*f420*/  IMAD.MOV.U32 R29, RZ, RZ, RZ ;  /* 0x000000ffff1d7224 */ /* 0x000fce00078e00ff */
.L_x_2194:
[----:B------:R-:W-:-:S04]  /*f430*/  LEA R24, P0, R28, R57, 0x5 ;  /* 0x000000391c187211 */ /* 0x000fc800078028ff */
[----:B------:R-:W-:-:S06]  /*f440*/  LEA.HI.X R25, R28, R56, R29, 0x5, P0 ;  /* 0x000000381c197211 */ /* 0x000fcc00000f2c1d */
[----:B------:R-:W5:Y:S03]  /*f450*/  LDG.E.ENL2.256 R28, R24, desc[UR36][R24.64] ;  /* 0xfe0000241818797e */ /* 0x000f66000812191c */
.L_x_2187:
[----:B------:R-:W-:Y:S05]  /*f460*/  BSYNC.RECONVERGENT B0 ;  /* 0x0000000000007941 */ /* 0x000fea0003800200 */
.L_x_2186:
[----:B------:R-:W-:Y:S01]  /*f470*/  ISETP.GE.U32.AND P0, PT, R51, R6, PT ;  /* 0x000000063300720c */ /* 0x000fe20003f06070 */
[----:B------:R-:W-:-:S12]  /*f480*/  BSSY.RECONVERGENT B0, `(.L_x_2196) ;  /* 0x000006a000007945 */ /* 0x000fd80003800200 */
[----:B------:R-:W-:Y:S05]  /*f490*/  @P0 BRA `(.L_x_2197) ;  /* 0x0000000400a00947 */ /* 0x000fea0003800000 */
[----:B------:R-:W-:Y:S02]  /*f4a0*/  IADD3 R51, PT, PT, R51, R5, RZ ;  /* 0x0000000533337210 */ /* 0x000fe40007ffe0ff */
[----:B------:R-:W-:Y:S02]  /*f4b0*/  LOP3.LUT P0, RZ, R0, 0xff, RZ, 0xc0, !PT ;  /* 0x000000ff00ff7812 */ /* 0x000fe4000780c0ff */
[----:B------:R-:W-:Y:S02]  /*f4c0*/  LOP3.LUT P1, RZ, R2, 0xff, RZ, 0xc0, !PT ;  /* 0x000000ff02ff7812 */ /* 0x000fe4000782c0ff */
[----:B------:R-:W-:Y:S02]  /*f4d0*/  LOP3.LUT P2, RZ, R3, 0xff, RZ, 0xc0, !PT ;  /* 0x000000ff03ff7812 */ /* 0x000fe4000784c0ff */
[----:B------:R-:W-:Y:S02]  /*f4e0*/  LOP3.LUT P3, RZ, R4, 0xff, RZ, 0xc0, !PT ;  /* 0x000000ff04ff7812 */ /* 0x000fe4000786c0ff */
[----:B------:R-:W-:-:S05]  /*f4f0*/  ISETP.GE.U32.AND P4, PT, R51, R6, PT ;  /* 0x000000063300720c */ /* 0x000fca0003f86070 */
[----:B-----5:R-:W1:Y:S02]  /*f500*/  DSETP.NEU.OR P0, PT, R20, RZ, P0 ;  /* 0x000000ff1400722a */ /* 0x020e64000070d400 */
[----:B-1----:R-:W-:-:S15]  /*f510*/  SEL R0, RZ, 0x1, !P0 ;  /* 0x00000001ff007807 */ /* 0x002fde0004000000 */
[----:B------:R-:W-:-:S15]  /*f520*/  NOP ;  /* 0x0000000000007918 */ /* 0x000fde0000000000 */
[----:B------:R-:W-:-:S15]  /*f530*/  NOP ;  /* 0x0000000000007918 */ /* 0x000fde0000000000 */
[----:B------:R-:W-:-:S15]  /*f540*/  NOP ;  /* 0x0000000000007918 */ /* 0x000fde0000000000 */
[----:B------:R-:W-:-:S02]  /*f550*/  NOP ;  /* 0x0000000000007918 */ /* 0x000fc40000000000 */
[----:B------:R-:W1:Y:S02]  /*f560*/  DSETP.NEU.OR P1, PT, R22, RZ, P1 ;  /* 0x000000ff1600722a */ /* 0x000e640000f2d400 */
        /* <DEDUP_REMOVED lines=12> */
[----:B-1----:R-:W-:Y:S01]  /*f630*/  SEL R4, RZ, 0x1, !P3 ;  /* 0x00000001ff047807 */ /* 0x002fe20005800000 */
[----:B------:R-:W-:Y:S06]  /*f640*/  @P4 BRA `(.L_x_2197) ;  /* 0x0000000400344947 */ /* 0x000fec0003800000 */
[----:B------:R-:W-:Y:S02]  /*f650*/  LOP3.LUT P2, RZ, R40, 0xff, RZ, 0xc0, !PT ;  /* 0x000000ff28ff7812 */ /* 0x000fe4000784c0ff */
[----:B------:R-:W-:Y:S02]  /*f660*/  LOP3.LUT P0, RZ, R7, 0xff, RZ, 0xc0, !PT ;  /* 0x000000ff07ff7812 */ /* 0x000fe4000780c0ff */
[----:B------:R-:W-:Y:S02]  /*f670*/  LOP3.LUT P1, RZ, R41, 0xff, RZ, 0xc0, !PT ;  /* 0x000000ff29ff7812 */ /* 0x000fe4000782c0ff */
[----:B------:R-:W-:-:S07]  /*f680*/  LOP3.LUT P3, RZ, R43, 0xff, RZ, 0xc0, !PT ;  /* 0x000000ff2bff7812 */ /* 0x000fce000786c0ff */
[----:B------:R1:W2:Y:S02]  /*f690*/  DSETP.NEU.OR P2, PT, R8, RZ, P2 ;  /* 0x000000ff0800722a */ /* 0x0002a4000174d400 */
[----:B-1----:R-:W-:Y:S01]  /*f6a0*/  IMAD.IADD R8, R51, 0x1, R5 ;  /* 0x0000000133087824 */ /* 0x002fe200078e0205 */
[----:B--2---:R-:W-:-:S04]  /*f6b0*/  SEL R40, RZ, 0x1, !P2 ;  /* 0x00000001ff287807 */ /* 0x004fc80005000000 */
[----:B------:R-:W-:-:S15]  /*f6c0*/  ISETP.GE.U32.AND P4, PT, R8, R6, PT ;  /* 0x000000060800720c */ /* 0x000fde0003f86070 */
[----:B------:R-:W-:-:S15]  /*f6d0*/  NOP ;  /* 0x0000000000007918 */ /* 0x000fde0000000000 */
[----:B------:R-:W-:-:S15]  /*f6e0*/  NOP ;  /* 0x0000000000007918 */ /* 0x000fde0000000000 */
[----:B------:R-:W-:-:S12]  /*f6f0*/  NOP ;  /* 0x0000000000007918 */ /* 0x000fd80000000000 */
        /* <DEDUP_REMOVED lines=15> */
[----:B------:R-:W-:Y:S01]  /*f7f0*/  IMAD.IADD R5, R8, 0x1, R5 ;  /* 0x0000000108057824 */ /* 0x000fe200078e0205 */
[----:B------:R-:W-:Y:S02]  /*f800*/  LOP3.LUT P0, RZ, R42, 0xff, RZ, 0xc0, !PT ;  /* 0x000000ff2aff7812 */ /* 0x000fe4000780c0ff */
[----:B------:R-:W-:Y:S02]  /*f810*/  LOP3.LUT P1, RZ, R44, 0xff, RZ, 0xc0, !PT ;  /* 0x000000ff2cff7812 */ /* 0x000fe4000782c0ff */
[----:B------:R-:W-:Y:S02]  /*f820*/  LOP3.LUT P2, RZ, R45, 0xff, RZ, 0xc0, !PT ;  /* 0x000000ff2dff7812 */ /* 0x000fe4000784c0ff */
[----:B------:R-:W-:Y:S02]  /*f830*/  LOP3.LUT P3, RZ, R46, 0xff, RZ, 0xc0, !PT ;  /* 0x000000ff2eff7812 */ /* 0x000fe4000786c0ff */
[----:B------:R-:W-:-:S05]  /*f840*/  ISETP.GE.U32.AND P4, PT, R5, R6, PT ;  /* 0x000000060500720c */ /* 0x000fca0003f86070 */
        /* <DEDUP_REMOVED lines=44> */
[----:B-1----:R-:W-:-:S07]  /*fb10*/  SEL R50, RZ, 0x1, !P3 ;  /* 0x00000001ff327807 */ /* 0x002fce0005800000 */
.L_x_2197:
[----:B------:R-:W-:Y:S05]  /*fb20*/  BSYNC.RECONVERGENT B0 ;  /* 0x0000000000007941 */ /* 0x000fea0003800200 */
.L_x_2196:
        /* <DEDUP_REMOVED lines=8> */
.L_x_2157:
[----:B-----5:R-:W-:Y:S02]  /*fbb0*/  SEL R17, RZ, 0x1, !P3 ;  /* 0x00000001ff117807 */ /* 0x020fe40005800000 */
[----:B------:R-:W-:Y:S02]  /*fbc0*/  SEL R23, RZ, 0x1, !P2 ;  /* 0x00000001ff177807 */ /* 0x000fe40005000000 */
[----:B------:R-:W-:Y:S02]  /*fbd0*/  SEL R24, RZ, 0x1, !P1 ;  /* 0x00000001ff187807 */ /* 0x000fe40004800000 */
[----:B------:R-:W-:-:S07]  /*fbe0*/  SEL R25, RZ, 0x1, !P0 ;  /* 0x00000001ff197807 */ /* 0x000fce0004000000 */
.L_x_2144:
[----:B------:R-:W-:Y:S05]  /*fbf0*/  BSYNC.RECONVERGENT B6 ;  /* 0x0000000000067941 */ /* 0x000fea0003800200 */
.L_x_2143:
[----:B------:R-:W1:Y:S01]  /*fc00*/  LDCU UR4, c[0x0][0x3a0] ;  /* 0x00007400ff0477ac */ /* 0x000e620008000800 */
[----:B------:R-:W2:Y:S01]  /*fc10*/  S2R R3, SR_TID.X ;  /* 0x0000000000037919 */ /* 0x000ea20000002100 */
[----:B------:R-:W3:Y:S01]  /*fc20*/  S2R R0, SR_TID.Y ;  /* 0x0000000000007919 */ /* 0x000ee20000002200 */
[----:B-1----:R-:W-:-:S09]  /*fc30*/  UISETP.NE.AND UP0, UPT, UR4, URZ, UPT ;  /* 0x000000ff0400728c */ /* 0x002fd2000bf05270 */
[----:B------:R-:W-:Y:S05]  /*fc40*/  BRA.U !UP0, `(.L_x_2198) ;  /* 0x0000000108cc7547 */ /* 0x000fea000b800000 */
[----:B0-----:R-:W0:Y:S01]  /*fc50*/  S2R R9, SR_CgaCtaId ;  /* 0x0000000000097919 */ /* 0x001e220000008800 */
[----:B------:R-:W2:Y:S01]  /*fc60*/  LDC R12, c[0x0][0x360] ;  /* 0x0000d800ff0c7b82 */ /* 0x000ea20000000800 */
[----:B------:R-:W-:Y:S02]  /*fc70*/  MOV R2, 0x400 ;  /* 0x0000040000027802 */ /* 0x000fe40000000f00 */
[----:B------:R-:W-:Y:S02]  /*fc80*/  LOP3.LUT R5, R17, 0xffff, RZ, 0xc0, !PT ;  /* 0x0000ffff11057812 */ /* 0x000fe400078ec0ff */
[----:B------:R-:W-:Y:S02]  /*fc90*/  LOP3.LUT R6, R23, 0xffff, RZ, 0xc0, !PT ;  /* 0x0000ffff17067812 */ /* 0x000fe400078ec0ff */
[----:B------:R-:W-:Y:S01]  /*fca0*/  IADD3 R4, PT, PT, R2, 0x10, RZ ;  /* 0x0000001002047810 */ /* 0x000fe20007ffe0ff */
[----:B------:R-:W1:Y:S01]  /*fcb0*/  LDC R11, c[0x0][0x364] ;  /* 0x0000d900ff0b7b82 */ /* 0x000e620000000800 */
[----:B------:R-:W-:-:S02]  /*fcc0*/  LOP3.LUT R7, R24, 0xffff, RZ, 0xc0, !PT ;  /* 0x0000ffff18077812 */ /* 0x000fc400078ec0ff */
[----:B------:R-:W-:Y:S02]  /*fcd0*/  LOP3.LUT R8, R25, 0xffff, RZ, 0xc0, !PT ;  /* 0x0000ffff19087812 */ /* 0x000fe400078ec0ff */
[----:B------:R-:W-:Y:S02]  /*fce0*/  PRMT R6, R6, 0x3340, R5 ;  /* 0x0000334006067816 */ /* 0x000fe40000000005 */
[----:B------:R-:W-:-:S04]  /*fcf0*/  PRMT R7, R8, 0x3340, R7 ;  /* 0x0000334008077816 */ /* 0x000fc80000000007 */
[----:B------:R-:W-:Y:S01]  /*fd00*/  PRMT R7, R7, 0x5410, R6 ;  /* 0x0000541007077816 */ /* 0x000fe20000000006 */
[----:B--23--:R-:W-:Y:S01]  /*fd10*/  IMAD R2, R0, R12, R3 ;  /* 0x0000000c00027224 */ /* 0x00cfe200078e0203 */
[----:B0-----:R-:W-:Y:S02]  /*fd20*/  LEA R5, R9, R4, 0x18 ;  /* 0x0000000409057211 */ /* 0x001fe400078ec0ff */
[----:B-1----:R-:W-:-:S03]  /*fd30*/  ISETP.GE.U32.AND P0, PT, R11, 0x2, PT ;  /* 0x000000020b00780c */ /* 0x002fc60003f06070 */
[----:B------:R-:W-:-:S05]  /*fd40*/  IMAD R2, R2, 0x4, R5 ;  /* 0x0000000402027824 */ /* 0x000fca00078e0205 */
[----:B------:R1:W-:Y:S05]  /*fd50*/  STS [R2], R7 ;  /* 0x0000000702007388 */ /* 0x0003ea0000000800 */
[----:B------:R-:W-:Y:S05]  /*fd60*/  @!P0 BRA `(.L_x_2198) ;  /* 0x0000000000848947 */ /* 0x000fea0003800000 */
[----:B------:R-:W-:-:S07]  /*fd70*/  IMAD.MOV.U32 R4, RZ, RZ, R11 ;  /* 0x000000ffff047224 */ /* 0x000fce00078e000b */
.L_x_2201:
        /* <DEDUP_REMOVED lines=9> */
[----:B------:R-:W-:-:S04]  /*fe10*/  IMAD R4, R6, R12, R3 ;  /* 0x0000000c06047224 */ /* 0x000fc800078e0203 */
[----:B------:R-:W-:-:S06]  /*fe20*/  IMAD R4, R4, 0x4, R5 ;  /* 0x0000000404047824 */ /* 0x000fcc00078e0205 */
[----:B------:R-:W0:Y:S02]  /*fe30*/  LDS R4, [R4] ;  /* 0x0000000004047984 */ /* 0x000e240000000800 */
[C---:B0-----:R-:W-:Y:S02]  /*fe40*/  PRMT R6, R4.reuse, 0x7770, RZ ;  /* 0x0000777004067816 */ /* 0x041fe400000000ff */
[C---:B------:R-:W-:Y:S02]  /*fe50*/  PRMT R8, R4.reuse, 0x7772, RZ ;  /* 0x0000777204087816 */ /* 0x040fe400000000ff */
[C---:B------:R-:W-:Y:S02]  /*fe60*/  PRMT R10, R4.reuse, 0x7773, RZ ;  /* 0x00007773040a7816 */ /* 0x040fe400000000ff */
[----:B-1----:R-:W-:Y:S02]  /*fe70*/  PRMT R7, R4, 0x7771, RZ ;  /* 0x0000777104077816 */ /* 0x002fe400000000ff */
        /* <DEDUP_REMOVED lines=13> */
.L_x_2200:
[----:B------:R-:W-:Y:S05]  /*ff50*/  BSYNC.RECONVERGENT B0 ;  /* 0x0000000000007941 */ /* 0x000fea0003800200 */
.L_x_2199:
[----:B------:R-:W-:Y:S01]  /*ff60*/  IMAD.MOV.U32 R4, RZ, RZ, R9 ;  /* 0x000000ffff047224 */ /* 0x000fe200078e0009 */
[----:B------:R-:W-:Y:S06]  /*ff70*/  @P4 BRA `(.L_x_2201) ;  /* 0xfffffffc00804947 */ /* 0x000fec000383ffff */
.L_x_2198:
[----:B------:R-:W4:Y:S02]  /*ff80*/  LDCU UR4, c[0x0][0x39c] ;  /* 0x00007380ff0477ac */ /* 0x000f240008000800 */
[----:B----4-:R-:W-:-:S09]  /*ff90*/  UISETP.NE.AND UP0, UPT, UR4, URZ, UPT ;  /* 0x000000ff0400728c */ /* 0x010fd2000bf05270 */
[----:B------:R-:W-:Y:S05]  /*ffa0*/  BRA.U !UP0, `(.L_x_2202) ;  /* 0x0000000508587547 */ /* 0x000fea000b800000 */
[----:B0-----:R-:W0:Y:S02]  /*ffb0*/  LDC R9, c[0x0][0x360] ;  /* 0x0000d800ff097b82 */ /* 0x001e240000000800 */
[----:B0-----:R-:W-:Y:S02]  /*ffc0*/  ISETP.GE.U32.AND P0, PT, R9, 0x21, PT ;  /* 0x000000210900780c */ /* 0x001fe40003f06070 */
[----:B-1----:R-:W-:-:S11]  /*ffd0*/  MOV R2, R9 ;  /* 0x0000000900027202 */ /* 0x002fd60000000f00 */
        /* <DEDUP_REMOVED lines=9> */
[----:B--23--:R-:W-:Y:S01]  /*10070*/  IMAD R2, R0, R9, R3 ;  /* 0x0000000900027224 */ /* 0x00cfe200078e0203 */
        /* <DEDUP_REMOVED lines=9> */
.L_x_2206:
        /* <DEDUP_REMOVED lines=28> */
.L_x_2205:
[----:B------:R-:W-:Y:S05]  /*102d0*/  BSYNC.RECONVERGENT B0 ;  /* 0x0000000000007941 */ /* 0x000fea0003800200 */
.L_x_2204:
[----:B0-----:R-:W-:Y:S01]  /*102e0*/  IMAD.MOV.U32 R5, RZ, RZ, R12 ;  /* 0x000000ffff057224 */ /* 0x001fe200078e000c */
[----:B------:R-:W-:Y:S06]  /*102f0*/  @P4 BRA `(.L_x_2206) ;  /* 0xfffffffc00844947 */ /* 0x000fec000383ffff */
.L_x_2203:
[----:B------:R-:W-:Y:S01]  /*10300*/  ISETP.GE.U32.AND P0, PT, R2, 0x2, PT ;  /* 0x000000020200780c */ /* 0x000fe20003f06070 */
[----:B------:R-:W-:Y:S05]  /*10310*/  WARPSYNC.ALL ;  /* 0x0000000000007948 */ /* 0x000fea0003800000 */
[----:B------:R-:W-:Y:S07]  /*10320*/  BAR.SYNC.DEFER_BLOCKING 0x0 ;  /* 0x0000000000007b1d */ /* 0x000fee0000010000 */
[----:B------:R-:W-:Y:S05]  /*10330*/  @!P0 BRA `(.L_x_2202) ;  /* 0x0000000000748947 */ /* 0x000fea0003800000 */
[----:B0-----:R-:W-:-:S07]  /*10340*/  HFMA2 R5, -RZ, RZ, 0, 5.9604644775390625e-08 ;  /* 0x00000001ff057431 */ /* 0x001fce00000001ff */
.L_x_2207:
        /* <DEDUP_REMOVED lines=15> */
[----:B------:R-:W4:Y:S04]  /*10440*/  SHFL.DOWN PT, R6, R6, R5, 0x1f ;  /* 0x08001f0506067589 */ /* 0x000f2800000e0000 */
[----:B------:R5:W2:Y:S02]  /*10450*/  SHFL.DOWN PT, R8, R8, R5, 0x1f ;  /* 0x08001f0508087589 */ /* 0x000aa400000e0000 */
[----:B-----5:R-:W-:Y:S01]  /*10460*/  IMAD.SHL.U32 R5, R5, 0x2, RZ ;  /* 0x0000000205057824 */ /* 0x020fe200078e00ff */
[----:B0-----:R-:W-:-:S04]  /*10470*/  ISETP.NE.OR P3, PT, R10, RZ, P3 ;  /* 0x000000ff0a00720c */ /* 0x001fc80001f65670 */
[----:B------:R-:W-:Y:S02]  /*10480*/  ISETP.GE.AND P4, PT, R5, R2, PT ;  /* 0x000000020500720c */ /* 0x000fe40003f86270 */
[----:B-1----:R-:W-:Y:S02]  /*10490*/  ISETP.NE.OR P0, PT, R4, RZ, P0 ;  /* 0x000000ff0400720c */ /* 0x002fe40000705670 */
[----:B------:R-:W-:Y:S02]  /*104a0*/  SEL R17, RZ, 0x1, !P3 ;  /* 0x00000001ff117807 */ /* 0x000fe40005800000 */
[----:B----4-:R-:W-:Y:S02]  /*104b0*/  ISETP.NE.OR P1, PT, R6, RZ, P1 ;  /* 0x000000ff0600720c */ /* 0x010fe40000f25670 */
[----:B------:R-:W-:Y:S02]  /*104c0*/  SEL R25, RZ, 0x1, !P0 ;  /* 0x00000001ff197807 */ /* 0x000fe40004000000 */
[----:B--2---:R-:W-:-:S02]  /*104d0*/  ISETP.NE.OR P2, PT, R8, RZ, P2 ;  /* 0x000000ff0800720c */ /* 0x004fc40001745670 */
[----:B------:R-:W-:Y:S02]  /*104e0*/  SEL R24, RZ, 0x1, !P1 ;  /* 0x00000001ff187807 */ /* 0x000fe40004800000 */
[----:B------:R-:W-:Y:S01]  /*104f0*/  SEL R23, RZ, 0x1, !P2 ;  /* 0x00000001ff177807 */ /* 0x000fe20005000000 */
[----:B------:R-:W-:Y:S08]  /*10500*/  @!P4 BRA `(.L_x_2207) ;  /* 0xfffffffc0090c947 */ /* 0x000ff0000383ffff */
.L_x_2202:
[----:B------:R-:W4:Y:S01]  /*10510*/  LDCU UR9, c[0x0][0x558] ;  /* 0x0000ab00ff0977ac */ /* 0x000f220008000800 */
[----:B01----:R-:W0:Y:S01]  /*10520*/  S2R R2, SR_CTAID.X ;  /* 0x0000000000027919 */ /* 0x003e220000002500 */
[----:B------:R-:W-:Y:S01]  /*10530*/  MOV R19, RZ ;  /* 0x000000ff00137202 */ /* 0x000fe20000000f00 */
[----:B------:R-:W2:Y:S01]  /*10540*/  LDCU.64 UR6, c[0x0][0x3a8] ;  /* 0x00007500ff0677ac */ /* 0x000ea20008000a00 */
[----:B------:R-:W0:Y:S01]  /*10550*/  LDCU UR8, c[0x0][0x394] ;  /* 0x00007280ff0877ac */ /* 0x000e220008000800 */
[----:B----4-:R-:W-:-:S04]  /*10560*/  UIADD3 UR5, UPT, UPT, UR9, -0x1, URZ ;  /* 0xffffffff09057890 */ /* 0x010fc8000fffe0ff */
[----:B------:R-:W-:Y:S01]  /*10570*/  UISETP.LT.U32.AND UP0, UPT, UR5, 0x18, UPT ;  /* 0x000000180500788c */ /* 0x000fe2000bf01070 */
[----:B--2---:R-:W-:-:S03]  /*10580*/  IMAD R5, R3, UR6, RZ ;  /* 0x0000000603057c24 */ /* 0x004fc6000f8e02ff */
[----:B------:R-:W-:Y:S01]  /*10590*/  USEL UR4, UR5, 0x18, UP0 ;  /* 0x0000001805047887 */ /* 0x000fe20008000000 */
[----:B---3--:R-:W-:Y:S01]  /*105a0*/  IMAD R5, R0, UR7, R5 ;  /* 0x0000000700057c24 */ /* 0x008fe2000f8e0205 */
        /* <DEDUP_REMOVED lines=278> */
.L_x_2208:
        /* <DEDUP_REMOVED lines=276> */
.L_x_2209:
        /* <DEDUP_REMOVED lines=276> */
.L_x_2210:
        /* <DEDUP_REMOVED lines=276> */
.L_x_2211:
        /* <DEDUP_REMOVED lines=286> */
.L_x_2213:
        /* <DEDUP_REMOVED lines=276> */
.L_x_2214:
        /* <DEDUP_REMOVED lines=276> */
.L_x_2215:
        /* <DEDUP_REMOVED lines=276> */
.L_x_2216:
        /* <DEDUP_REMOVED lines=27> */
.L_x_2218:
[----:B------:R-:W-:Y:S05]  /*19220*/  BSYNC.RECONVERGENT B0 ;  /* 0x0000000000007941 */ /* 0x000fea0003800200 */
.L_x_2217:
        /* <DEDUP_REMOVED lines=35> */
.L_x_2220:
[----:B------:R-:W-:Y:S05]  /*19460*/  BSYNC.RECONVERGENT B0 ;  /* 0x0000000000007941 */ /* 0x000fea0003800200 */
.L_x_2219:
        /* <DEDUP_REMOVED lines=41> */
.L_x_2225:
        /* <DEDUP_REMOVED lines=15> */
.L_x_2224:
[----:B------:R-:W-:Y:S02]  /*197f0*/  SEL R27, RZ, 0x1, !P1 ;  /* 0x00000001ff1b7807 */ /* 0x000fe40004800000 */
[----:B------:R-:W-:Y:S02]  /*19800*/  SEL R25, RZ, 0x1, !P2 ;  /* 0x00000001ff197807 */ /* 0x000fe40005000000 */
[----:B------:R-:W-:Y:S02]  /*19810*/  SEL R23, RZ, 0x1, !P3 ;  /* 0x00000001ff177807 */ /* 0x000fe40005800000 */
[----:B------:R-:W-:Y:S01]  /*19820*/  SEL R17, RZ, 0x1, !P4 ;  /* 0x00000001ff117807 */ /* 0x000fe20006000000 */
[----:B------:R-:W-:Y:S06]  /*19830*/  BRA `(.L_x_2223) ;  /* 0x0000000000947947 */ /* 0x000fec0003800000 */
.L_x_2222:
        /* <DEDUP_REMOVED lines=18> */
.L_x_2227:
        /* <DEDUP_REMOVED lines=15> */
.L_x_2226:
[----:B------:R-:W-:Y:S02]  /*19a50*/  SEL R27, RZ, 0x1, !P1 ;  /* 0x00000001ff1b7807 */ /* 0x000fe40004800000 */
[----:B------:R-:W-:Y:S02]  /*19a60*/  SEL R25, RZ, 0x1, !P2 ;  /* 0x00000001ff197807 */ /* 0x000fe40005000000 */
[----:B------:R-:W-:Y:S02]  /*19a70*/  SEL R23, RZ, 0x1, !P3 ;  /* 0x00000001ff177807 */ /* 0x000fe40005800000 */
[----:B------:R-:W-:-:S07]  /*19a80*/  SEL R17, RZ, 0x1, !P4 ;  /* 0x00000001ff117807 */ /* 0x000fce0006000000 */
.L_x_2223:
[----:B------:R-:W-:Y:S05]  /*19a90*/  BSYNC.RECONVERGENT B0 ;  /* 0x0000000000007941 */ /* 0x000fea0003800200 */
.L_x_2221:
        /* <DEDUP_REMOVED lines=17> */
.L_x_2231:
        /* <DEDUP_REMOVED lines=28> */
.L_x_2230:
[----:B------:R-:W-:Y:S05]  /*19d70*/  BSYNC.RECONVERGENT B0 ;  /* 0x0000000000007941 */ /* 0x000fea0003800200 */
.L_x_2229:
[----:B------:R-:W-:-:S03]  /*19d80*/  UISETP.GT.U32.AND UP0, UPT, UR4, 0x3, UPT ;  /* 0x000000030400788c */ /* 0x000fc6000bf04070 */
[----:B------:R-:W-:-:S06]  /*19d90*/  UMOV UR4, UR7 ;  /* 0x0000000700047c82 */ /* 0x000fcc0008000000 */
[----:B------:R-:W-:Y:S05]  /*19da0*/  BRA.U UP0, `(.L_x_2231) ;  /* 0xfffffffd00807547 */ /* 0x000fea000b83ffff */
.L_x_2228:
        /* <DEDUP_REMOVED lines=18> */
.L_x_2236:
        /* <DEDUP_REMOVED lines=28> */
.L_x_2235:
[----:B------:R-:W-:Y:S05]  /*1a090*/  BSYNC.RECONVERGENT B0 ;  /* 0x0000000000007941 */ /* 0x000fea0003800200 */
.L_x_2234:
[----:B------:R-:W-:Y:S01]  /*1a0a0*/  MOV R0, R14 ;  /* 0x0000000e00007202 */ /* 0x000fe20000000f00 */
[----:B------:R-:W-:Y:S06]  /*1a0b0*/  @P5 BRA `(.L_x_2236) ;  /* 0xfffffffc00845947 */ /* 0x000fec000383ffff */
.L_x_2233:
[----:B------:R-:W-:Y:S01]  /*1a0c0*/  BAR.SYNC.DEFER_BLOCKING 0x0 ;  /* 0x0000000000007b1d */ /* 0x000fe20000010000 */
[----:B------:R-:W-:-:S09]  /*1a0d0*/  UISETP.GE.U32.AND UP0, UPT, UR4, 0x2, UPT ;  /* 0x000000020400788c */ /* 0x000fd2000bf06070 */
[----:B------:R-:W-:Y:S05]  /*1a0e0*/  BRA.U !UP0, `(.L_x_2232) ;  /* 0x0000000108787547 */ /* 0x000fea000b800000 */
[----:B------:R-:W-:-:S07]  /*1a0f0*/  IMAD.MOV.U32 R0, RZ, RZ, 0x1 ;  /* 0x00000001ff007424 */ /* 0x000fce00078e00ff */
.L_x_2237:
        /* <DEDUP_REMOVED lines=29> */
.L_x_2232:
        /* <DEDUP_REMOVED lines=48> */
.L_x_2239:
        /* <DEDUP_REMOVED lines=19> */
.L_x_2240:
        /* <DEDUP_REMOVED lines=25> */
.L_x_2241:
        /* <DEDUP_REMOVED lines=25> */
.L_x_2242:
        /* <DEDUP_REMOVED lines=25> */
.L_x_2243:
[----:B------:R-:W0:Y:S01]  /*1abb0*/  LDCU.64 UR4, c[0x0][0x758] ;  /* 0x0000eb00ff0477ac */ /* 0x000e220008000a00 */
[----:B------:R-:W-:-:S04]  /*1abc0*/  LOP3.LUT P1, RZ, R17, 0xff, RZ, 0xc0, !PT ;  /* 0x000000ff11ff7812 */ /* 0x000fc8000782c0ff */
[----:B------:R-:W-:Y:S02]  /*1abd0*/  SEL R3, RZ, 0x1, !P1 ;  /* 0x00000001ff037807 */ /* 0x000fe40004800000 */
[----:B0-----:R-:W-:-:S04]  /*1abe0*/  IADD3 R16, P0, PT, R16, UR4, RZ ;  /* 0x0000000410107c10 */ /* 0x001fc8000ff1e0ff */
[----:B------:R-:W-:-:S05]  /*1abf0*/  IADD3.X R17, PT, PT, RZ, UR5, RZ, P0, !PT ;  /* 0x00000005ff117c10 */ /* 0x000fca00087fe4ff */
[----:B------:R-:W-:Y:S01]  /*1ac00*/  STG.E.U8 desc[UR36][R16.64], R3 ;  /* 0x0000000310007986 */ /* 0x000fe2000c101124 */
[----:B------:R-:W-:Y:S05]  /*1ac10*/  EXIT ;  /* 0x000000000000794d */ /* 0x000fea0003800000 */
.L_x_2238:
[----:B------:R-:W2:Y:S01]  /*1ac20*/  LDCU.U8 UR4, c[0x0][0x788] ;  /* 0x0000f100ff0477ac */ /* 0x000ea20008000000 */
[----:B------:R-:W3:Y:S01]  /*1ac30*/  LDCU.U8 UR5, c[0x0][0x789] ;  /* 0x0000f120ff0577ac */ /* 0x000ee20008000000 */
[----:B--2---:R-:W-:Y:S02]  /*1ac40*/  UISETP.NE.AND UP1, UPT, UR4, URZ, UPT ;  /* 0x000000ff0400728c */ /* 0x004fe4000bf25270 */
[----:B---3--:R-:W-:-:S07]  /*1ac50*/  UISETP.NE.AND UP0, UPT, UR5, URZ, UPT ;  /* 0x000000ff0500728c */ /* 0x008fce000bf05270 */
[----:B------:R-:W-:Y:S05]  /*1ac60*/  BRA.U !UP1, `(.L_x_2244) ;  /* 0x0000000109307547 */ /* 0x000fea000b800000 */
[----:B------:R-:W2:Y:S04]  /*1ac70*/  LDG.E.U8 R0, desc[UR36][R6.64] ;  /* 0x0000002406007981 */ /* 0x000ea8000c1e1100 */
[----:B01----:R-:W3:Y:S04]  /*1ac80*/  LDG.E.U8 R2, desc[UR36][R6.64+0x1] ;  /* 0x0000012406027981 */ /* 0x003ee8000c1e1100 */
        /* <DEDUP_REMOVED lines=10> */
.L_x_2244:
[----:B------:R-:W-:Y:S05]  /*1ad30*/  BRA.U !UP0, `(.L_x_2245) ;  /* 0x0000000508947547 */ /* 0x000fea000b800000 */
[----:B------:R-:W2:Y:S02]  /*1ad40*/  LDCU UR4, c[0x0][0x78c] ;  /* 0x0000f180ff0477ac */ /* 0x000ea40008000800 */
[----:B--2---:R-:W-:-:S09]  /*1ad50*/  UISETP.NE.AND UP0, UPT, UR4, 0x1, UPT ;  /* 0x000000010400788c */ /* 0x004fd2000bf05270 */
[----:B------:R-:W-:Y:S05]  /*1ad60*/  BRA.U !UP0, `(.L_x_2246) ;  /* 0x0000000108407547 */ /* 0x000fea000b800000 */
[----:B------:R-:W-:Y:S01]  /*1ad70*/  MOV R0, 0x0 ;  /* 0x0000000000007802 */ /* 0x000fe20000000f00 */
[----:B------:R-:W2:Y:S01]  /*1ad80*/  LDCU.64 UR4, c[0x4][0x640] ;  /* 0x0100c800ff0477ac */ /* 0x000ea20008000a00 */
[----:B------:R-:W-:Y:S02]  /*1ad90*/  HFMA2 R13, -RZ, RZ, 0, 0 ;  /* 0x00000000ff0d7431 */ /* 0x000fe400000001ff */
[----:B------:R-:W-:Y:S01]  /*1ada0*/  IMAD.MOV.U32 R8, RZ, RZ, 0x2ef ;  /* 0x000002efff087424 */ /* 0x000fe200078e00ff */
[----:B01----:R0:W1:Y:S01]  /*1adb0*/  LDC.64 R2, c[0x4][R0] ;  /* 0x0100000000027b82 */ /* 0x0030620000000a00 */
[----:B------:R-:W3:Y:S01]  /*1adc0*/  LDCU.64 UR6, c[0x4][0x630] ;  /* 0x0100c600ff0677ac */ /* 0x000ee20008000a00 */
[----:B------:R-:W-:Y:S01]  /*1add0*/  IMAD.MOV.U32 R12, RZ, RZ, 0x1 ;  /* 0x00000001ff0c7424 */ /* 0x000fe200078e00ff */
[----:B------:R-:W4:Y:S01]  /*1ade0*/  LDCU.64 UR8, c[0x4][0x3d0] ;  /* 0x01007a00ff0877ac */ /* 0x000f220008000a00 */
[----:B--2---:R-:W-:Y:S02]  /*1adf0*/  IMAD.U32 R4, RZ, RZ, UR4 ;  /* 0x00000004ff047e24 */ /* 0x004fe4000f8e00ff */
[----:B------:R-:W-:Y:S01]  /*1ae00*/  IMAD.U32 R5, RZ, RZ, UR5 ;  /* 0x00000005ff057e24 */ /* 0x000fe2000f8e00ff */
[----:B---3--:R-:W-:Y:S01]  /*1ae10*/  MOV R6, UR6 ;  /* 0x0000000600067c02 */ /* 0x008fe20008000f00 */
[----:B------:R-:W-:-:S02]  /*1ae20*/  IMAD.U32 R7, RZ, RZ, UR7 ;  /* 0x00000007ff077e24 */ /* 0x000fc4000f8e00ff */
[----:B----4-:R-:W-:Y:S01]  /*1ae30*/  IMAD.U32 R10, RZ, RZ, UR8 ;  /* 0x00000008ff0a7e24 */ /* 0x010fe2000f8e00ff */
[----:B0-----:R-:W-:-:S07]  /*1ae40*/  MOV R11, UR9 ;  /* 0x00000009000b7c02 */ /* 0x001fce0008000f00 */
[----:B------:R-:W-:-:S07]  /*1ae50*/  LEPC R20, `(.L_x_2246) ;  /* 0x000000001014794e */ /* 0x000fce0000000000 */
[----:B-1----:R-:W-:Y:S05]  /*1ae60*/  CALL.ABS.NOINC R2 ;  /* 0x0000000002007343 */ /* 0x002fea0003c00000 */
.L_x_2246:
[----:B------:R-:W1:Y:S01]  /*1ae70*/  LDCU.64 UR4, c[0x0][0x758] ;  /* 0x0000eb00ff0477ac */ /* 0x000e620008000a00 */
[----:B------:R-:W-:-:S04]  /*1ae80*/  LOP3.LUT P0, RZ, R27, 0xff, RZ, 0xc0, !PT ;  /* 0x000000ff1bff7812 */ /* 0x000fc8000780c0ff */
[----:B0-----:R-:W-:Y:S02]  /*1ae90*/  SEL R5, RZ, 0x1, !P0 ;  /* 0x00000001ff057807 */ /* 0x001fe40004000000 */
[----:B-1----:R-:W-:Y:S01]  /*1aea0*/  IADD3 R2, P1, PT, R22, UR4, RZ ;  /* 0x0000000416027c10 */ /* 0x002fe2000ff3e0ff */
        /* <DEDUP_REMOVED lines=21> */
.L_x_2247:
        /* <DEDUP_REMOVED lines=25> */
.L_x_2248:
        /* <DEDUP_REMOVED lines=25> */
.L_x_2249:
[----:B------:R-:W0:Y:S01]  /*1b320*/  LDCU.64 UR4, c[0x0][0x758] ;  /* 0x0000eb00ff0477ac */ /* 0x000e220008000a00 */
[----:B------:R-:W-:-:S04]  /*1b330*/  LOP3.LUT P0, RZ, R17, 0xff, RZ, 0xc0, !PT ;  /* 0x000000ff11ff7812 */ /* 0x000fc8000780c0ff */
[----:B------:R-:W-:Y:S02]  /*1b340*/  SEL R3, RZ, 0x1, !P0 ;  /* 0x00000001ff037807 */ /* 0x000fe40004000000 */
[----:B0-----:R-:W-:-:S05]  /*1b350*/  IADD3 R16, P1, PT, R16, UR4, RZ ;  /* 0x0000000410107c10 */ /* 0x001fca000ff3e0ff */
[----:B------:R-:W-:-:S05]  /*1b360*/  IMAD.X R17, RZ, RZ, UR5, P1 ;  /* 0x00000005ff117e24 */ /* 0x000fca00088e06ff */
[----:B------:R-:W-:Y:S01]  /*1b370*/  STG.E.U8 desc[UR36][R16.64], R3 ;  /* 0x0000000310007986 */ /* 0x000fe2000c101124 */
[----:B------:R-:W-:Y:S05]  /*1b380*/  EXIT ;  /* 0x000000000000794d */ /* 0x000fea0003800000 */
.L_x_2245:
[----:B------:R-:W-:Y:S04]  /*1b390*/  STG.E.U8 desc[UR36][R6.64], R27 ;  /* 0x0000001b06007986 */ /* 0x000fe8000c101124 */
[----:B------:R-:W-:Y:S04]  /*1b3a0*/  STG.E.U8 desc[UR36][R6.64+0x1], R25 ;  /* 0x0000011906007986 */ /* 0x000fe8000c101124 */
[----:B------:R-:W-:Y:S04]  /*1b3b0*/  STG.E.U8 desc[UR36][R6.64+0x2], R23 ;  /* 0x0000021706007986 */ /* 0x000fe8000c101124 */
[----:B------:R-:W-:Y:S01]  /*1b3c0*/  STG.E.U8 desc[UR36][R6.64+0x3], R17 ;  /* 0x0000031106007986 */ /* 0x000fe2000c101124 */
[----:B------:R-:W-:Y:S05]  /*1b3d0*/  EXIT ;  /* 0x000000000000794d */ /* 0x000fea0003800000 */
.L_x_2212:
        /* <DEDUP_REMOVED lines=57> */
.L_x_2251:
        /* <DEDUP_REMOVED lines=19> */
.L_x_2252:
        /* <DEDUP_REMOVED lines=25> */
.L_x_2253:
        /* <DEDUP_REMOVED lines=25> */
.L_x_2254:
        /* <DEDUP_REMOVED lines=25> */
.L_x_2255:
[----:B------:R-:W0:Y:S01]  /*1bd50*/  LDCU.64 UR4, c[0x0][0x758] ;  /* 0x0000eb00ff0477ac */ /* 0x000e220008000a00 */
[----:B------:R-:W-:-:S04]  /*1bd60*/  LOP3.LUT P1, RZ, R17, 0xff, RZ, 0xc0, !PT ;  /* 0x000000ff11ff7812 */ /* 0x000fc8000782c0ff */
[----:B------:R-:W-:Y:S02]  /*1bd70*/  SEL R3, RZ, 0x1, !P1 ;  /* 0x00000001ff037807 */ /* 0x000fe40004800000 */
[----:B0-----:R-:W-:-:S04]  /*1bd80*/  IADD3 R16, P0, PT, R16, UR4, RZ ;  /* 0x0000000410107c10 */ /* 0x001fc8000ff1e0ff */
[----:B------:R-:W-:-:S05]  /*1bd90*/  IADD3.X R17, PT, PT, RZ, UR5, RZ, P0, !PT ;  /* 0x00000005ff117c10 */ /* 0x000fca00087fe4ff */
[----:B------:R-:W-:Y:S01]  /*1bda0*/  STG.E.U8 desc[UR36][R16.64], R3 ;  /* 0x0000000310007986 */ /* 0x000fe2000c101124 */
[----:B------:R-:W-:Y:S05]  /*1bdb0*/  EXIT ;  /* 0x000000000000794d */ /* 0x000fea0003800000 */
.L_x_2250:
        /* <DEDUP_REMOVED lines=17> */
.L_x_2256:
        /* <DEDUP_REMOVED lines=20> */
.L_x_2258:
        /* <DEDUP_REMOVED lines=25> */
.L_x_2259:
        /* <DEDUP_REMOVED lines=25> */
.L_x_2260:
        /* <DEDUP_REMOVED lines=25> */
.L_x_2261:
[----:B------:R-:W0:Y:S01]  /*1c4c0*/  LDCU.64 UR4, c[0x0][0x758] ;  /* 0x0000eb00ff0477ac */ /* 0x000e220008000a00 */
[----:B------:R-:W-:-:S04]  /*1c4d0*/  LOP3.LUT P0, RZ, R17, 0xff, RZ, 0xc0, !PT ;  /* 0x000000ff11ff7812 */ /* 0x000fc8000780c0ff */
[----:B------:R-:W-:Y:S02]  /*1c4e0*/  SEL R3, RZ, 0x1, !P0 ;  /* 0x00000001ff037807 */ /* 0x000fe40004000000 */
[----:B0-----:R-:W-:-:S05]  /*1c4f0*/  IADD3 R16, P1, PT, R16, UR4, RZ ;  /* 0x0000000410107c10 */ /* 0x001fca000ff3e0ff */
[----:B------:R-:W-:-:S05]  /*1c500*/  IMAD.X R17, RZ, RZ, UR5, P1 ;  /* 0x00000005ff117e24 */ /* 0x000fca00088e06ff */
[----:B------:R-:W-:Y:S01]  /*1c510*/  STG.E.U8 desc[UR36][R16.64], R3 ;  /* 0x0000000310007986 */ /* 0x000fe2000c101124 */
[----:B------:R-:W-:Y:S05]  /*1c520*/  EXIT ;  /* 0x000000000000794d */ /* 0x000fea0003800000 */
.L_x_2257:
[----:B------:R-:W-:Y:S04]  /*1c530*/  STG.E.U8 desc[UR36][R6.64], R25 ;  /* 0x0000001906007986 */ /* 0x000fe8000c101124 */
[----:B------:R-:W-:Y:S04]  /*1c540*/  STG.E.U8 desc[UR36][R6.64+0x1], R24 ;  /* 0x0000011806007986 */ /* 0x000fe8000c101124 */
[----:B------:R-:W-:Y:S04]  /*1c550*/  STG.E.U8 desc[UR36][R6.64+0x2], R23 ;  /* 0x0000021706007986 */ /* 0x000fe8000c101124 */
[----:B------:R-:W-:Y:S01]  /*1c560*/  STG.E.U8 desc[UR36][R6.64+0x3], R17 ;  /* 0x0000031106007986 */ /* 0x000fe2000c101124 */
[----:B------:R-:W-:Y:S05]  /*1c570*/  EXIT ;  /* 0x000000000000794d */ /* 0x000fea0003800000 */
.L_x_2262:
        /* <DEDUP_REMOVED lines=16> */
.L_x_7766:


//--------------------- .text._ZN2at6native13reduce_kernelILi512ELi1ENS0_8ReduceOpIsNS0_14func_wrapper_tIbZZZNS0_14or_kernel_cudaERNS_14TensorIteratorEENKUlvE_clEvENKUlvE3_clEvEUlbsE_EEjbLi4ELi4EEEEEvT1_ --------------------------
	.section	.text._ZN2at6native13reduce_kernelILi512ELi1ENS0_8ReduceOpIsNS0_14func_wrapper_tIbZZZNS0_14or_kernel_cudaERNS_14TensorIteratorEENKUlvE_clEvENKUlvE3_clEvEUlbsE_EEjbLi4ELi4EEEEEvT1_,"ax",@progbits
	.align	128
        .global         _ZN2at6native13reduce_kernelILi512ELi1ENS0_8ReduceOpIsNS0_14func_wrapper_tIbZZZNS0_14or_kernel_cudaERNS_14TensorIteratorEENKUlvE_clEvENKUlvE3_clEvEUlbsE_EEjbLi4ELi4EEEEEvT1_
        .type           _ZN2at6native13reduce_kernelILi512ELi1ENS0_8ReduceOpIsNS0_14func_wrapper_tIbZZZNS0_14or_kernel_cudaERNS_14TensorIteratorEENKUlvE_clEvENKUlvE3_clEvEUlbsE_EEjbLi4ELi4EEEEEvT1_,@function
        .size           _ZN2at6native13reduce_kernelILi512ELi1ENS0_8ReduceOpIsNS0_14func_wrapper_tIbZZZNS0_14or_kernel_cudaERNS_14TensorIteratorEENKUlvE_clEvENKUlvE3_clEvEUlbsE_EEjbLi4ELi4EEEEEvT1_,(.L_x_7767 - _ZN2at6native13reduce_kernelILi512ELi1ENS0_8ReduceOpIsNS0_14func_wrapper_tIbZZZNS0_14or_kernel_cudaERNS_14TensorIteratorEENKUlvE_clEvENKUlvE3_clEvEUlbsE_EEjbLi4ELi4EEEEEvT1_)
        .other          _ZN2at6native13reduce_kernelILi512ELi1ENS0_8ReduceOpIsNS0_14func_wrapper_tIbZZZNS0_14or_kernel_cudaERNS_14TensorIteratorEENKUlvE_clEvENKUlvE3_clEvEUlbsE_EEjbLi4ELi4EEEEEvT1_,@"STO_CUDA_ENTRY STV_DEFAULT"
_ZN2at6native13reduce_kernelILi512ELi1ENS0_8ReduceOpIsNS0_14func_wrapper_tIbZZZNS0_14or_kernel_cudaERNS_14TensorIteratorEENKUlvE_clEvENKUlvE3_clEvEUlbsE_EEjbLi4ELi4EEEEEvT1_:
.text._ZN2at6native13reduce_kernelILi512ELi1ENS0_8ReduceOpIsNS0_14func_wrapper_tIbZZZNS0_14or_kernel_cudaERNS_14TensorIteratorEENKUlvE_clEvENKUlvE3_clEvEUlbsE_EEjbLi4ELi4EEEEEvT1_:
        /* <DEDUP_REMOVED lines=295> */
.L_x_2263:
        /* <DEDUP_REMOVED lines=40> */
[----:B------:R-:W2:Y:S02]  /*14f0*/  LDG.E.U16 R10, desc[UR36][R10.64] ;  /* 0x000000240a0a7981 */ /* 0x000ea4000c1e1500 */
[----:B--2---:R-:W-:-:S04]  /*1500*/  LOP3.LUT R8, R9, R10, RZ, 0xfc, !PT ;  /* 0x0000000a09087212 */ /* 0x004fc800078efcff */
[----:B------:R-:W-:-:S04]  /*1510*/  PRMT R8, R8, 0x9910, RZ ;  /* 0x0000991008087816 */ /* 0x000fc800000000ff */
[----:B------:R-:W-:-:S04]  /*1520*/  ISETP.NE.AND P0, PT, R8, RZ, PT ;  /* 0x000000ff0800720c */ /* 0x000fc80003f05270 */
[----:B------:R-:W-:-:S09]  /*1530*/  SEL R12, RZ, 0x1, !P0 ;  /* 0x00000001ff0c7807 */ /* 0x000fd20004000000 */
.L_x_2270:
[----:B------:R-:W-:Y:S05]  /*1540*/  BSYNC.RECONVERGENT B2 ;  /* 0x0000000000027941 */ /* 0x000fea0003800200 */
.L_x_2269:
[----:B------:R-:W-:Y:S02]  /*1550*/  IADD3 R2, P0, PT, R2, 0x8, RZ ;  /* 0x0000000802027810 */ /* 0x000fe40007f1e0ff */
[----:B------:R-:W-:-:S03]  /*1560*/  IADD3 R8, PT, PT, R13, -0x4, R0 ;  /* 0xfffffffc0d087810 */ /* 0x000fc60007ffe000 */
[----:B------:R-:W-:-:S08]  /*1570*/  IMAD.X R3, RZ, RZ, R3, P0 ;  /* 0x000000ffff037224 */ /* 0x000fd000000e0603 */
.L_x_2268:
[----:B------:R-:W-:Y:S05]  /*1580*/  BSYNC.RECONVERGENT B1 ;  /* 0x0000000000017941 */ /* 0x000fea0003800200 */
.L_x_2267:
        /* <DEDUP_REMOVED lines=12> */
.L_x_2274:
[C---:B------:R-:W-:Y:S01]  /*1650*/  IMAD.WIDE.U32 R10, R7.reuse, 0x8, R2 ;  /* 0x00000008070a7825 */ /* 0x040fe200078e0002 */
[----:B------:R-:W0:Y:S05]  /*1660*/  LDCU UR4, c[0x0][0x390] ;  /* 0x00007200ff0477ac */ /* 0x000e2a0008000800 */
[----:B------:R-:W2:Y:S01]  /*1670*/  LDG.E.64 R10, desc[UR36][R10.64] ;  /* 0x000000240a0a7981 */ /* 0x000ea2000c1e1b00 */
[----:B0-----:R-:W-:-:S04]  /*1680*/  IADD3 R7, PT, PT, R7, UR4, RZ ;  /* 0x0000000407077c10 */ /* 0x001fc8000fffe0ff */
[----:B------:R-:W-:-:S04]  /*1690*/  LEA R9, R7, 0x3, 0x2 ;  /* 0x0000000307097811 */ /* 0x000fc800078e10ff */
[----:B------:R-:W-:Y:S02]  /*16a0*/  ISETP.GE.U32.AND P4, PT, R9, R8, PT ;  /* 0x000000080900720c */ /* 0x000fe40003f86070 */
[C---:B--2---:R-:W-:Y:S02]  /*16b0*/  PRMT R12, R10.reuse, 0xbb32, RZ ;  /* 0x0000bb320a0c7816 */ /* 0x044fe400000000ff */
[C---:B------:R-:W-:Y:S02]  /*16c0*/  PRMT R13, R11.reuse, 0x9910, RZ ;  /* 0x000099100b0d7816 */ /* 0x040fe400000000ff */
[----:B------:R-:W-:Y:S01]  /*16d0*/  PRMT R0, R10, 0x9910, RZ ;  /* 0x000099100a007816 */ /* 0x000fe200000000ff */
[----:B------:R-:W-:Y:S01]  /*16e0*/  IMAD.MOV.U32 R9, RZ, RZ, R12 ;  /* 0x000000ffff097224 */ /* 0x000fe200078e000c */
[----:B------:R-:W-:Y:S02]  /*16f0*/  PRMT R10, R11, 0xbb32, RZ ;  /* 0x0000bb320b0a7816 */ /* 0x000fe400000000ff */
[----:B------:R-:W-:-:S02]  /*1700*/  MOV R12, R13 ;  /* 0x0000000d000c7202 */ /* 0x000fc40000000f00 */
[----:B------:R-:W-:Y:S02]  /*1710*/  ISETP.NE.OR P3, PT, R0, RZ, P3 ;  /* 0x000000ff0000720c */ /* 0x000fe40001f65670 */
[----:B------:R-:W-:Y:S02]  /*1720*/  ISETP.NE.OR P2, PT, R9, RZ, P2 ;  /* 0x000000ff0900720c */ /* 0x000fe40001745670 */
[----:B------:R-:W-:Y:S02]  /*1730*/  ISETP.NE.OR P1, PT, R12, RZ, P1 ;  /* 0x000000ff0c00720c */ /* 0x000fe40000f25670 */
[----:B------:R-:W-:Y:S01]  /*1740*/  ISETP.NE.OR P0, PT, R10, RZ, P0 ;  /* 0x000000ff0a00720c */ /* 0x000fe20000705670 */
[----:B------:R-:W-:-:S12]  /*1750*/  @!P4 BRA `(.L_x_2274) ;  /* 0xfffffffc00bcc947 */ /* 0x000fd8000383ffff */
[----:B------:R-:W-:Y:S05]  /*1760*/  BSYNC.RECONVERGENT B2 ;  /* 0x0000000000027941 */ /* 0x000fea0003800200 */
.L_x_2273:
[----:B------:R-:W-:Y:S02]  /*1770*/  SEL R12, RZ, 0x1, !P3 ;  /* 0x00000001ff0c7807 */ /* 0x000fe40005800000 */
[----:B------:R-:W-:Y:S02]  /*1780*/  SEL R0, RZ, 0x1, !P2 ;  /* 0x00000001ff007807 */ /* 0x000fe40005000000 */
[----:B------:R-:W-:Y:S02]  /*1790*/  SEL R11, RZ, 0x1, !P1 ;  /* 0x00000001ff0b7807 */ /* 0x000fe40004800000 */
[----:B------:R-:W-:-:S07]  /*17a0*/  SEL R9, RZ, 0x1, !P0 ;  /* 0x00000001ff097807 */ /* 0x000fce0004000000 */
.L_x_2272:
[----:B------:R-:W-:Y:S05]  /*17b0*/  BSYNC.RECONVERGENT B1 ;  /* 0x0000000000017941 */ /* 0x000fea0003800200 */
.L_x_2271:
        /* <DEDUP_REMOVED lines=12> */
[----:B------:R-:W2:Y:S02]  /*1880*/  LDG.E.U16 R3, desc[UR36][R2.64] ;  /* 0x0000002402037981 */ /* 0x000ea4000c1e1500 */
[----:B--2---:R-:W-:-:S04]  /*1890*/  LOP3.LUT R12, R3, 0xff, R12, 0xf8, !PT ;  /* 0x000000ff030c7812 */ /* 0x004fc800078ef80c */
[----:B------:R-:W-:-:S04]  /*18a0*/  PRMT R4, R12, 0x9910, RZ ;  /* 0x000099100c047816 */ /* 0x000fc800000000ff */
[----:B------:R-:W-:-:S04]  /*18b0*/  ISETP.NE.AND P0, PT, R4, RZ, PT ;  /* 0x000000ff0400720c */ /* 0x000fc80003f05270 */
[----:B------:R-:W-:-:S09]  /*18c0*/  SEL R12, RZ, 0x1, !P0 ;  /* 0x00000001ff0c7807 */ /* 0x000fd20004000000 */
.L_x_2276:
[----:B------:R-:W-:Y:S05]  /*18d0*/  BSYNC.RECONVERGENT B1 ;  /* 0x0000000000017941 */ /* 0x000fea0003800200 */
.L_x_2275:
[----:B------:R-:W-:-:S04]  /*18e0*/  LOP3.LUT R0, R11, R12, R0, 0xfe, !PT ;  /* 0x0000000c0b007212 */ /* 0x000fc800078efe00 */
[----:B------:R-:W-:-:S04]  /*18f0*/  LOP3.LUT P0, RZ, R0, 0xff, R9, 0xc8, !PT ;  /* 0x000000ff00ff7812 */ /* 0x000fc8000780c809 */
[----:B------:R-:W-:Y:S01]  /*1900*/  SEL R17, RZ, 0x1, !P0 ;  /* 0x00000001ff117807 */ /* 0x000fe20004000000 */
[----:B------:R-:W-:Y:S08]  /*1910*/  BRA `(.L_x_2265) ;  /* 0x0000009800387947 */ /* 0x000ff00003800000 */
.L_x_2266:
        /* <DEDUP_REMOVED lines=22> */
.L_x_2281:
[C---:B------:R-:W-:Y:S01]  /*1a80*/  IADD3 R11, PT, PT, R7.reuse, R4, RZ ;  /* 0x00000004070b7210 */ /* 0x040fe20007ffe0ff */
[----:B------:R-:W-:-:S04]  /*1a90*/  IMAD.WIDE.U32 R8, R7, 0x2, R2 ;  /* 0x0000000207087825 */ /* 0x000fc800078e0002 */
[C---:B------:R-:W-:Y:S02]  /*1aa0*/  IMAD.IADD R13, R11.reuse, 0x1, R4 ;  /* 0x000000010b0d7824 */ /* 0x040fe400078e0204 */
[--C-:B------:R-:W-:Y:S01]  /*1ab0*/  IMAD.WIDE.U32 R10, R11, 0x2, R2.reuse ;  /* 0x000000020b0a7825 */ /* 0x100fe200078e0002 */
[----:B------:R-:W2:Y:S02]  /*1ac0*/  LDG.E.U16 R8, desc[UR36][R8.64] ;  /* 0x0000002408087981 */ /* 0x000ea4000c1e1500 */
[C---:B------:R-:W-:Y:S01]  /*1ad0*/  IADD3 R5, PT, PT, R13.reuse, R4, RZ ;  /* 0x000000040d057210 */ /* 0x040fe20007ffe0ff */
[--C-:B------:R-:W-:Y:S02]  /*1ae0*/  IMAD.WIDE.U32 R12, R13, 0x2, R2.reuse ;  /* 0x000000020d0c7825 */ /* 0x100fe400078e0002 */
[----:B------:R-:W3:Y:S02]  /*1af0*/  LDG.E.U16 R10, desc[UR36][R10.64] ;  /* 0x000000240a0a7981 */ /* 0x000ee4000c1e1500 */
[----:B------:R-:W-:-:S02]  /*1b00*/  IMAD.WIDE.U32 R14, R5, 0x2, R2 ;  /* 0x00000002050e7825 */ /* 0x000fc400078e0002 */
[----:B------:R-:W4:Y:S04]  /*1b10*/  LDG.E.U16 R13, desc[UR36][R12.64] ;  /* 0x000000240c0d7981 */ /* 0x000f28000c1e1500 */
[----:B------:R-:W5:Y:S01]  /*1b20*/  LDG.E.U16 R14, desc[UR36][R14.64] ;  /* 0x000000240e0e7981 */ /* 0x000f62000c1e1500 */
[----:B------:R-:W-:-:S04]  /*1b30*/  IMAD.IADD R7, R5, 0x1, R4 ;  /* 0x0000000105077824 */ /* 0x000fc800078e0204 */
        /* <DEDUP_REMOVED lines=8> */
.L_x_2280:
[----:B------:R-:W-:Y:S02]  /*1bc0*/  PRMT R17, R8, 0x7610, R17 ;  /* 0x0000761008117816 */ /* 0x000fe40000000011 */
[----:B------:R-:W-:Y:S02]  /*1bd0*/  PRMT R12, R10, 0x7610, R12 ;  /* 0x000076100a0c7816 */ /* 0x000fe4000000000c */
[----:B------:R-:W-:Y:S02]  /*1be0*/  PRMT R10, R13, 0x7610, R10 ;  /* 0x000076100d0a7816 */ /* 0x000fe4000000000a */
[----:B------:R-:W-:Y:S02]  /*1bf0*/  PRMT R5, R14, 0x7610, R5 ;  /* 0x000076100e057816 */ /* 0x000fe40000000005 */
[----:B------:R-:W-:Y:S02]  /*1c00*/  SEL R6, RZ, 0x1, !P3 ;  /* 0x00000001ff067807 */ /* 0x000fe40005800000 */
[----:B------:R-:W-:-:S02]  /*1c10*/  SEL R9, RZ, 0x1, !P2 ;  /* 0x00000001ff097807 */ /* 0x000fc40005000000 */
[----:B------:R-:W-:Y:S02]  /*1c20*/  SEL R11, RZ, 0x1, !P1 ;  /* 0x00000001ff0b7807 */ /* 0x000fe40004800000 */
[----:B------:R-:W-:-:S07]  /*1c30*/  SEL R8, RZ, 0x1, !P0 ;  /* 0x00000001ff087807 */ /* 0x000fce0004000000 */
.L_x_2279:
[----:B------:R-:W-:Y:S05]  /*1c40*/  BSYNC.RECONVERGENT B1 ;  /* 0x0000000000017941 */ /* 0x000fea0003800200 */
.L_x_2278:
        /* <DEDUP_REMOVED lines=8> */
[----:B------:R-:W-:-:S06]  /*1cd0*/  IMAD.WIDE.U32 R12, R19, 0x2, R2 ;  /* 0x00000002130c7825 */ /* 0x000fcc00078e0002 */
[----:B------:R0:W5:Y:S01]  /*1ce0*/  LDG.E.U16 R12, desc[UR36][R12.64] ;  /* 0x000000240c0c7981 */ /* 0x000162000c1e1500 */
[----:B------:R-:W-:-:S05]  /*1cf0*/  IMAD.IADD R15, R19, 0x1, R4 ;  /* 0x00000001130f7824 */ /* 0x000fca00078e0204 */
[----:B------:R-:W-:-:S13]  /*1d00*/  ISETP.GE.U32.AND P1, PT, R15, R0, PT ;  /* 0x000000000f00720c */ /* 0x000fda0003f26070 */
[----:B0-----:R-:W-:Y:S05]  /*1d10*/  @P1 BRA `(.L_x_2283) ;  /* 0x0000000000181947 */ /* 0x001fea0003800000 */
[C---:B------:R-:W-:Y:S01]  /*1d20*/  IADD3 R13, PT, PT, R15.reuse, R4, RZ ;  /* 0x000000040f0d7210 */ /* 0x040fe20007ffe0ff */
[----:B------:R-:W-:-:S03]  /*1d30*/  IMAD.WIDE.U32 R14, R15, 0x2, R2 ;  /* 0x000000020f0e7825 */ /* 0x000fc600078e0002 */
[C---:B------:R-:W-:Y:S02]  /*1d40*/  ISETP.GE.U32.AND P1, PT, R13.reuse, R0, PT ;  /* 0x000000000d00720c */ /* 0x040fe40003f26070 */
[----:B------:R0:W5:Y:S11]  /*1d50*/  LDG.E.U16 R10, desc[UR36][R14.64] ;  /* 0x000000240e0a7981 */ /* 0x000176000c1e1500 */
[----:B------:R-:W-:-:S05]  /*1d60*/  @!P1 IMAD.WIDE.U32 R2, R13, 0x2, R2 ;  /* 0x000000020d029825 */ /* 0x000fca00078e0002 */
[----:B------:R0:W5:Y:S02]  /*1d70*/  @!P1 LDG.E.U16 R5, desc[UR36][R2.64] ;  /* 0x0000002402059981 */ /* 0x000164000c1e1500 */
.L_x_2283:
[----:B------:R-:W-:Y:S05]  /*1d80*/  BSYNC.RECONVERGENT B1 ;  /* 0x0000000000017941 */ /* 0x000fea0003800200 */
.L_x_2282:
[----:B------:R-:W-:Y:S04]  /*1d90*/  BSSY.RECONVERGENT B1, `(.L_x_2284) ;  /* 0x000001b000017945 */ /* 0x000fe80003800200 */
[----:B------:R-:W-:Y:S05]  /*1da0*/  @P0 BRA `(.L_x_2285) ;  /* 0x0000000000640947 */ /* 0x000fea0003800000 */
[----:B0-----:R-:W-:Y:S01]  /*1db0*/  IMAD.IADD R3, R7, 0x1, R4 ;  /* 0x0000000107037824 */ /* 0x001fe200078e0204 */
[----:B-----5:R-:W-:-:S04]  /*1dc0*/  LOP3.LUT R17, R17, 0xff, R6, 0xf8, !PT ;  /* 0x000000ff11117812 */ /* 0x020fc800078ef806 */
[----:B------:R-:W-:Y:S02]  /*1dd0*/  ISETP.GE.U32.AND P1, PT, R3, R0, PT ;  /* 0x000000000300720c */ /* 0x000fe40003f26070 */
[----:B------:R-:W-:-:S04]  /*1de0*/  PRMT R2, R17, 0x9910, RZ ;  /* 0x0000991011027816 */ /* 0x000fc800000000ff */
[----:B------:R-:W-:-:S04]  /*1df0*/  ISETP.NE.AND P0, PT, R2, RZ, PT ;  /* 0x000000ff0200720c */ /* 0x000fc80003f05270 */
[----:B------:R-:W-:-:S03]  /*1e00*/  SEL R6, RZ, 0x1, !P0 ;  /* 0x00000001ff067807 */ /* 0x000fc60004000000 */
[----:B------:R-:W-:Y:S06]  /*1e10*/  @P1 BRA `(.L_x_2285) ;  /* 0x0000000000481947 */ /* 0x000fec0003800000 */
[----:B------:R-:W-:Y:S02]  /*1e20*/  IADD3 R3, PT, PT, R3, R4, RZ ;  /* 0x0000000403037210 */ /* 0x000fe40007ffe0ff */
[----:B------:R-:W-:Y:S02]  /*1e30*/  LOP3.LUT R12, R12, 0xff, R9, 0xf8, !PT ;  /* 0x000000ff0c0c7812 */ /* 0x000fe400078ef809 */
[----:B------:R-:W-:Y:S02]  /*1e40*/  ISETP.GE.U32.AND P1, PT, R3, R0, PT ;  /* 0x000000000300720c */ /* 0x000fe40003f26070 */
[----:B------:R-:W-:-:S04]  /*1e50*/  PRMT R2, R12, 0x9910, RZ ;  /* 0x000099100c027816 */ /* 0x000fc800000000ff */
[----:B------:R-:W-:-:S04]  /*1e60*/  ISETP.NE.AND P0, PT, R2, RZ, PT ;  /* 0x000000ff0200720c */ /* 0x000fc80003f05270 */
[----:B------:R-:W-:-:S03]  /*1e70*/  SEL R9, RZ, 0x1, !P0 ;  /* 0x00000001ff097807 */ /* 0x000fc60004000000 */
[----:B------:R-:W-:Y:S06]  /*1e80*/  @P1 BRA `(.L_x_2285) ;  /* 0x00000000002c1947 */ /* 0x000fec0003800000 */
[----:B------:R-:W-:Y:S01]  /*1e90*/  IMAD.IADD R3, R3, 0x1, R4 ;  /* 0x0000000103037824 */ /* 0x000fe200078e0204 */
[----:B------:R-:W-:-:S04]  /*1ea0*/  LOP3.LUT R10, R10, 0xff, R11, 0xf8, !PT ;  /* 0x000000ff0a0a7812 */ /* 0x000fc800078ef80b */
[----:B------:R-:W-:Y:S02]  /*1eb0*/  ISETP.GE.U32.AND P2, PT, R3, R0, PT ;  /* 0x000000000300720c */ /* 0x000fe40003f46070 */
[----:B------:R-:W-:-:S04]  /*1ec0*/  PRMT R0, R10, 0x9910, RZ ;  /* 0x000099100a007816 */ /* 0x000fc800000000ff */
[----:B------:R-:W-:-:S04]  /*1ed0*/  ISETP.NE.AND P0, PT, R0, RZ, PT ;  /* 0x000000ff0000720c */ /* 0x000fc80003f05270 */
[----:B------:R-:W-:-:S03]  /*1ee0*/  SEL R11, RZ, 0x1, !P0 ;  /* 0x00000001ff0b7807 */ /* 0x000fc60004000000 */
[----:B------:R-:W-:-:S04]  /*1ef0*/  @!P2 LOP3.LUT R5, R5, 0xff, R8, 0xf8, !PT ;  /* 0x000000ff0505a812 */ /* 0x000fc800078ef808 */
[----:B------:R-:W-:-:S04]  /*1f00*/  @!P2 PRMT R2, R5, 0x9910, RZ ;  /* 0x000099100502a816 */ /* 0x000fc800000000ff */
[----:B------:R-:W-:-:S04]  /*1f10*/  @!P2 ISETP.NE.AND P1, PT, R2, RZ, PT ;  /* 0x000000ff0200a20c */ /* 0x000fc80003f25270 */
[----:B------:R-:W-:-:S04]  /*1f20*/  @!P2 SEL R0, RZ, 0x1, !P1 ;  /* 0x00000001ff00a807 */ /* 0x000fc80004800000 */
[----:B------:R-:W-:-:S07]  /*1f30*/  @!P2 PRMT R8, R0, 0x7610, R8 ;  /* 0x000076100008a816 */ /* 0x000fce0000000008 */
.L_x_2285:
[----:B------:R-:W-:Y:S05]  /*1f40*/  BSYNC.RECONVERGENT B1 ;  /* 0x0000000000017941 */ /* 0x000fea0003800200 */
.L_x_2284:
[----:B------:R-:W-:-:S04]  /*1f50*/  LOP3.LUT R9, R11, R6, R9, 0xfe, !PT ;  /* 0x000000060b097212 */ /* 0x000fc800078efe09 */
[----:B------:R-:W-:-:S04]  /*1f60*/  LOP3.LUT P0, RZ, R9, 0xff, R8, 0xc8, !PT ;  /* 0x000000ff09ff7812 */ /* 0x000fc8000780c808 */
[----:B-----5:R-:W-:Y:S01]  /*1f70*/  SEL R17, RZ, 0x1, !P0 ;  /* 0x00000001ff117807 */ /* 0x020fe20004000000 */
[----:B------:R-:W-:Y:S08]  /*1f80*/  BRA `(.L_x_2265) ;  /* 0x00000090009c7947 */ /* 0x000ff00003800000 */
.L_x_2277:
        /* <DEDUP_REMOVED lines=18> */
.L_x_2290:
[----:B------:R-:W-:Y:S01]  /*20b0*/  IADD3 R6, PT, PT, R7, R5, RZ ;  /* 0x0000000507067210 */ /* 0x000fe20007ffe0ff */
        /* <DEDUP_REMOVED lines=23> */
.L_x_2289:
        /* <DEDUP_REMOVED lines=8> */
.L_x_2288:
[----:B------:R-:W-:Y:S05]  /*22b0*/  BSYNC.RECONVERGENT B1 ;  /* 0x0000000000017941 */ /* 0x000fea0003800200 */
.L_x_2287:
        /* <DEDUP_REMOVED lines=17> */
[----:B------:R-:W-:Y:S01]  /*23d0*/  ISETP.GE.U32.AND P1, PT, R9, R0, PT ;  /* 0x000000000900720c */ /* 0x000fe20003f26070 */
[----:B------:R-:W-:-:S12]  /*23e0*/  IMAD.WIDE.U32 R16, R17, 0x2, R2 ;  /* 0x0000000211107825 */ /* 0x000fd800078e0002 */
[----:B------:R-:W-:-:S04]  /*23f0*/  @!P1 IMAD R9, R4, R9, RZ ;  /* 0x0000000904099224 */ /* 0x000fc800078e02ff */
[----:B------:R-:W-:Y:S02]  /*2400*/  @!P1 IMAD.WIDE.U32 R2, R9, 0x2, R2 ;  /* 0x0000000209029825 */ /* 0x000fe400078e0002 */
[----:B------:R0:W5:Y:S04]  /*2410*/  LDG.E.U16 R9, desc[UR36][R16.64] ;  /* 0x0000002410097981 */ /* 0x000168000c1e1500 */
[----:B------:R0:W5:Y:S02]  /*2420*/  @!P1 LDG.E.U16 R6, desc[UR36][R2.64] ;  /* 0x0000002402069981 */ /* 0x000164000c1e1500 */
.L_x_2292:
[----:B------:R-:W-:Y:S05]  /*2430*/  BSYNC.RECONVERGENT B1 ;  /* 0x0000000000017941 */ /* 0x000fea0003800200 */
.L_x_2291:
        /* <DEDUP_REMOVED lines=27> */
.L_x_2294:
[----:B------:R-:W-:Y:S05]  /*25f0*/  BSYNC.RECONVERGENT B1 ;  /* 0x0000000000017941 */ /* 0x000fea0003800200 */
.L_x_2293:
[----:B------:R-:W-:-:S04]  /*2600*/  LOP3.LUT R8, R10, R8, R13, 0xfe, !PT ;  /* 0x000000080a087212 */ /* 0x000fc800078efe0d */
[----:B------:R-:W-:-:S04]  /*2610*/  LOP3.LUT P0, RZ, R8, 0xff, R11, 0xc8, !PT ;  /* 0x000000ff08ff7812 */ /* 0x000fc8000780c80b */
[----:B0-----:R-:W-:Y:S01]  /*2620*/  SEL R17, RZ, 0x1, !P0 ;  /* 0x00000001ff117807 */ /* 0x001fe20004000000 */
[----:B------:R-:W-:Y:S08]  /*2630*/  BRA `(.L_x_2265) ;  /* 0x0000008800f07947 */ /* 0x000ff00003800000 */
.L_x_2286:
[----:B------:R-:W0:Y:S01]  /*2640*/  LDCU UR4, c[0x0][0x390] ;  /* 0x00007200ff0477ac */ /* 0x000e220008000800 */
[----:B------:R-:W1:Y:S01]  /*2650*/  LDC.U8 R10, c[0x0][0x381] ;  /* 0x0000e040ff0a7b82 */ /* 0x000e620000000000 */
[----:B------:R-:W-:Y:S01]  /*2660*/  BSSY.RECONVERGENT B1, `(.L_x_2295) ;  /* 0x000042f000017945 */ /* 0x000fe20003800200 */
[----:B0-----:R-:W-:-:S05]  /*2670*/  MOV R2, UR4 ;  /* 0x0000000400027c02 */ /* 0x001fca0008000f00 */
[----:B------:R-:W-:Y:S01]  /*2680*/  IMAD R3, R2, 0x3, R7 ;  /* 0x0000000302037824 */ /* 0x000fe200078e0207 */
[C---:B-1----:R-:W-:Y:S02]  /*2690*/  PRMT R4, R10.reuse, 0x7610, R4 ;  /* 0x000076100a047816 */ /* 0x042fe40000000004 */
[C---:B------:R-:W-:Y:S02]  /*26a0*/  PRMT R5, R10.reuse, 0x7610, R5 ;  /* 0x000076100a057816 */ /* 0x040fe40000000005 */
[----:B------:R-:W-:Y:S01]  /*26b0*/  ISETP.GE.U32.AND P0, PT, R3, R0, PT ;  /* 0x000000000300720c */ /* 0x000fe20003f06070 */
[--C-:B------:R-:W-:Y:S01]  /*26c0*/  IMAD.MOV.U32 R3, RZ, RZ, R7.reuse ;  /* 0x000000ffff037224 */ /* 0x100fe200078e0007 */
[C---:B------:R-:W-:Y:S02]  /*26d0*/  PRMT R6, R10.reuse, 0x7610, R6 ;  /* 0x000076100a067816 */ /* 0x040fe40000000006 */
[----:B------:R-:W-:-:S09]  /*26e0*/  PRMT R7, R10, 0x7610, R7 ;  /* 0x000076100a077816 */ /* 0x000fd20000000007 */
        /* <DEDUP_REMOVED lines=9> */
.L_x_2304:
[----:B------:R-:W-:Y:S01]  /*2780*/  ISETP.NE.AND P4, PT, R13, RZ, PT ;  /* 0x000000ff0d00720c */ /* 0x000fe20003f85270 */
[----:B------:R-:W0:-:S12]  /*2790*/  LDCU UR4, c[0x0][0x390] ;  /* 0x00007200ff0477ac */ /* 0x000e180008000800 */
[----:B------:R-:W-:Y:S05]  /*27a0*/  @P4 BRA `(.L_x_2298) ;  /* 0x0000000000144947 */ /* 0x000fea0003800000 */
[----:B------:R-:W2:Y:S02]  /*27b0*/  LDG.E.U16 R10, desc[UR36][R8.64] ;  /* 0x00000024080a7981 */ /* 0x000ea4000c1e1500 */
[C---:B--2---:R-:W-:Y:S02]  /*27c0*/  PRMT R20, R10.reuse, 0x7610, R20 ;  /* 0x000076100a147816 */ /* 0x044fe40000000014 */
[C---:B------:R-:W-:Y:S02]  /*27d0*/  PRMT R25, R10.reuse, 0x7610, R25 ;  /* 0x000076100a197816 */ /* 0x040fe40000000019 */
[----:B------:R-:W-:Y:S01]  /*27e0*/  PRMT R24, R10, 0x7610, R24 ;  /* 0x000076100a187816 */ /* 0x000fe20000000018 */
[----:B------:R-:W-:Y:S06]  /*27f0*/  BRA `(.L_x_2299) ;  /* 0x0000004000047947 */ /* 0x000fec0003800000 */
.L_x_2298:
        /* <DEDUP_REMOVED lines=295> */
.L_x_2300:
        /* <DEDUP_REMOVED lines=242> */
.L_x_2301:
        /* <DEDUP_REMOVED lines=242> */
.L_x_2302:
        /* <DEDUP_REMOVED lines=242> */
.L_x_2303:
[----:B------:R-:W-:-:S04]  /*67d0*/  LOP3.LUT R11, R0, 0xfffffffe, RZ, 0xc0, !PT ;  /* 0xfffffffe000b7812 */ /* 0x000fc800078ec0ff */
[----:B------:R-:W-:-:S04]  /*67e0*/  IADD3 R10, P4, PT, R11, R8, RZ ;  /* 0x000000080b0a7210 */ /* 0x000fc80007f9e0ff */
[----:B------:R-:W-:-:S05]  /*67f0*/  IADD3.X R11, PT, PT, RZ, R9, RZ, P4, !PT ;  /* 0x00000009ff0b7210 */ /* 0x000fca00027fe4ff */
[----:B------:R1:W5:Y:S04]  /*6800*/  LDG.E.U16 R10, desc[UR36][R10.64] ;  /* 0x000000240a0a7981 */ /* 0x000368000c1e1500 */
.L_x_2299:
[----:B------:R-:W2:Y:S01]  /*6810*/  LDCU UR5, c[0x0][0x388] ;  /* 0x00007100ff0577ac */ /* 0x000ea20008000800 */
[----:B0-----:R-:W-:Y:S01]  /*6820*/  IMAD.U32 R2, RZ, RZ, UR4 ;  /* 0x00000004ff027e24 */ /* 0x001fe2000f8e00ff */
[----:B-----5:R-:W-:Y:S02]  /*6830*/  PRMT R0, R24, 0x9910, RZ ;  /* 0x0000991018007816 */ /* 0x020fe400000000ff */
[----:B------:R-:W-:Y:S02]  /*6840*/  PRMT R6, R25, 0x9910, RZ ;  /* 0x0000991019067816 */ /* 0x000fe400000000ff */
[----:B------:R-:W-:Y:S02]  /*6850*/  LEA R3, R2, R3, 0x2 ;  /* 0x0000000302037211 */ /* 0x000fe400078e10ff */
[----:B------:R-:W-:Y:S02]  /*6860*/  ISETP.NE.OR P3, PT, R0, RZ, P3 ;  /* 0x000000ff0000720c */ /* 0x000fe40001f65670 */
[----:B-1----:R-:W-:Y:S01]  /*6870*/  PRMT R11, R20, 0x9910, RZ ;  /* 0x00009910140b7816 */ /* 0x002fe200000000ff */
[----:B------:R-:W-:Y:S01]  /*6880*/  IMAD R7, R2, 0x3, R3 ;  /* 0x0000000302077824 */ /* 0x000fe200078e0203 */
[----:B------:R-:W-:-:S02]  /*6890*/  PRMT R14, R10, 0x9910, RZ ;  /* 0x000099100a0e7816 */ /* 0x000fc400000000ff */
[----:B------:R-:W-:Y:S02]  /*68a0*/  ISETP.NE.OR P2, PT, R6, RZ, P2 ;  /* 0x000000ff0600720c */ /* 0x000fe40001745670 */
[----:B------:R-:W-:Y:S01]  /*68b0*/  ISETP.NE.OR P1, PT, R11, RZ, P1 ;  /* 0x000000ff0b00720c */ /* 0x000fe20000f25670 */
[----:B--2---:R-:W-:Y:S01]  /*68c0*/  IMAD.U32 R0, RZ, RZ, UR5 ;  /* 0x00000005ff007e24 */ /* 0x004fe2000f8e00ff */
[----:B------:R-:W-:-:S04]  /*68d0*/  ISETP.NE.OR P0, PT, R14, RZ, P0 ;  /* 0x000000ff0e00720c */ /* 0x000fc80000705670 */
[----:B------:R-:W-:-:S13]  /*68e0*/  ISETP.GE.U32.AND P4, PT, R7, R0, PT ;  /* 0x000000000700720c */ /* 0x000fda0003f86070 */
[----:B------:R-:W-:Y:S05]  /*68f0*/  @!P4 BRA `(.L_x_2304) ;  /* 0xffffffbc00a0c947 */ /* 0x000fea000383ffff */
[----:B------:R-:W-:Y:S05]  /*6900*/  BSYNC.RECONVERGENT B2 ;  /* 0x0000000000027941 */ /* 0x000fea0003800200 */
.L_x_2297:
[----:B------:R-:W-:Y:S02]  /*6910*/  SEL R7, RZ, 0x1, !P3 ;  /* 0x00000001ff077807 */ /* 0x000fe40005800000 */
[----:B------:R-:W-:Y:S02]  /*6920*/  SEL R6, RZ, 0x1, !P2 ;  /* 0x00000001ff067807 */ /* 0x000fe40005000000 */
[----:B------:R-:W-:Y:S02]  /*6930*/  SEL R5, RZ, 0x1, !P1 ;  /* 0x00000001ff057807 */ /* 0x000fe40004800000 */
[----:B------:R-:W-:-:S07]  /*6940*/  SEL R4, RZ, 0x1, !P0 ;  /* 0x00000001ff047807 */ /* 0x000fce0004000000 */
.L_x_2296:
[----:B------:R-:W-:Y:S05]  /*6950*/  BSYNC.RECONVERGENT B1 ;  /* 0x0000000000017941 */ /* 0x000fea0003800200 */
.L_x_2295:
[----:B------:R-:W-:Y:S01]  /*6960*/  ISETP.GE.U32.AND P0, PT, R3, R0, PT ;  /* 0x000000000300720c */ /* 0x000fe20003f06070 */
[----:B------:R-:W-:Y:S01]  /*6970*/  BSSY.RECONVERGENT B1, `(.L_x_2305) ;  /* 0x0000468000017945 */ /* 0x000fe20003800200 */
[----:B------:R-:W-:-:S11]  /*6980*/  PRMT R9, R10, 0x7610, R9 ;  /* 0x000076100a097816 */ /* 0x000fd60000000009 */
[----:B------:R-:W-:Y:S05]  /*6990*/  @P0 BRA `(.L_x_2306) ;  /* 0x0000004400940947 */ /* 0x000fea0003800000 */
[----:B------:R-:W0:Y:S01]  /*69a0*/  LDC R16, c[0x0][0x3c4] ;  /* 0x0000f100ff107b82 */ /* 0x000e220000000800 */
[----:B------:R-:W1:Y:S02]  /*69b0*/  LDCU.64 UR4, c[0x0][0x750] ;  /* 0x0000ea00ff0477ac */ /* 0x000e640008000a00 */
[----:B-1----:R-:W-:-:S04]  /*69c0*/  IADD3 R12, P0, PT, R12, UR4, RZ ;  /* 0x000000040c0c7c10 */ /* 0x002fc8000ff1e0ff */
[----:B------:R-:W-:Y:S02]  /*69d0*/  IADD3.X R13, PT, PT, RZ, UR5, RZ, P0, !PT ;  /* 0x00000005ff0d7c10 */ /* 0x000fe400087fe4ff */
[----:B0-----:R-:W-:-:S13]  /*69e0*/  ISETP.NE.AND P1, PT, R16, RZ, PT ;  /* 0x000000ff1000720c */ /* 0x001fda0003f25270 */
[----:B------:R-:W-:Y:S05]  /*69f0*/  @P1 BRA `(.L_x_2307) ;  /* 0x0000000000381947 */ /* 0x000fea0003800000 */
[----:B------:R1:W5:Y:S01]  /*6a00*/  LDG.E.U16 R24, desc[UR36][R12.64] ;  /* 0x000000240c187981 */ /* 0x000362000c1e1500 */
[----:B------:R-:W-:-:S05]  /*6a10*/  IMAD.IADD R11, R3, 0x1, R2 ;  /* 0x00000001030b7824 */ /* 0x000fca00078e0202 */
[----:B------:R-:W-:-:S13]  /*6a20*/  ISETP.GE.U32.AND P0, PT, R11, R0, PT ;  /* 0x000000000b00720c */ /* 0x000fda0003f06070 */
[----:B-1----:R-:W-:Y:S05]  /*6a30*/  @P0 BRA `(.L_x_2306) ;  /* 0x00000044006c0947 */ /* 0x002fea0003800000 */
        /* <DEDUP_REMOVED lines=10> */
.L_x_2307:
[----:B------:R-:W0:Y:S01]  /*6ae0*/  LDC.64 R10, c[0x0][0x3c8] ;  /* 0x0000f200ff0a7b82 */ /* 0x000e220000000a00 */
[----:B------:R-:W-:Y:S01]  /*6af0*/  MOV R14, RZ ;  /* 0x000000ff000e7202 */ /* 0x000fe20000000f00 */
[----:B------:R-:W-:-:S06]  /*6b00*/  IMAD.MOV.U32 R15, RZ, RZ, R3 ;  /* 0x000000ffff0f7224 */ /* 0x000fcc00078e0003 */
[----:B------:R-:W1:Y:S08]  /*6b10*/  LDC R8, c[0x0][0x3d0] ;  /* 0x0000f400ff087b82 */ /* 0x000e700000000800 */
[----:B------:R-:W2:Y:S01]  /*6b20*/  LDC R22, c[0x0][0x4f4] ;  /* 0x00013d00ff167b82 */ /* 0x000ea20000000800 */
[----:B0-----:R-:W-:Y:S01]  /*6b30*/  IMAD.HI.U32 R17, R3, R11, R14 ;  /* 0x0000000b03117227 */ /* 0x001fe200078e000e */
[----:B------:R-:W-:-:S04]  /*6b40*/  IADD3 R14, PT, PT, R16, -0x1, RZ ;  /* 0xffffffff100e7810 */ /* 0x000fc80007ffe0ff */
[C---:B------:R-:W-:Y:S02]  /*6b50*/  ISETP.NE.AND P0, PT, R14.reuse, RZ, PT ;  /* 0x000000ff0e00720c */ /* 0x040fe40003f05270 */
[----:B------:R-:W-:Y:S02]  /*6b60*/  VIMNMX.U32 R23, PT, PT, R14, 0x18, PT ;  /* 0x000000180e177848 */ /* 0x000fe40003fe0000 */
[----:B-1----:R-:W-:Y:S02]  /*6b70*/  SHF.R.U32.HI R17, RZ, R8, R17 ;  /* 0x00000008ff117219 */ /* 0x002fe40000011611 */
[----:B------:R-:W-:-:S03]  /*6b80*/  IADD3 R23, PT, PT, R23, 0x1, RZ ;  /* 0x0000000117177810 */ /* 0x000fc60007ffe0ff */
        /* <DEDUP_REMOVED lines=265> */
.L_x_2308:
        /* <DEDUP_REMOVED lines=269> */
[----:B------:R-:W-:-:S03]  /*8cf0*/  IMAD.MOV R26, RZ, RZ, -R19 ;  /* 0x000000ffff1a7224 */ /* 0x000fc600078e0a13 */
[----:B------:R-:W-:Y:S01]  /*8d00*/  @P1 IADD3 R25, PT, PT, -R25, RZ, RZ ;  /* 0x000000ff19191210 */ /* 0x000fe20007ffe1ff */
[----:B0-----:R-:W-:-:S04]  /*8d10*/  IMAD R26, R26, UR4, R27 ;  /* 0x000000041a1a7c24 */ /* 0x001fc8000f8e021b */
[----:B---3--:R-:W-:Y:S02]  /*8d20*/  IMAD R21, R26, UR5, R21 ;  /* 0x000000051a157c24 */ /* 0x008fe4000f8e0215 */
[----:B------:R-:W-:-:S04]  /*8d30*/  @P1 IMAD R14, R14, R25, R19 ;  /* 0x000000190e0e1224 */ /* 0x000fc800078e0213 */
[----:B-1----:R-:W-:-:S07]  /*8d40*/  @P1 IMAD R21, R14, R18, R21 ;  /* 0x000000120e151224 */ /* 0x002fce00078e0215 */
.L_x_2309:
        /* <DEDUP_REMOVED lines=275> */
.L_x_2310:
        /* <DEDUP_REMOVED lines=275> */
.L_x_2311:
[----:B------:R-:W-:-:S04]  /*afb0*/  LOP3.LUT R9, R22, 0xfffffffe, RZ, 0xc0, !PT ;  /* 0xfffffffe16097812 */ /* 0x000fc800078ec0ff */
[----:B------:R-:W-:-:S05]  /*afc0*/  IADD3 R8, P0, PT, R9, R12, RZ ;  /* 0x0000000c09087210 */ /* 0x000fca0007f1e0ff */
[----:B------:R-:W-:-:S06]  /*afd0*/  IMAD.X R9, RZ, RZ, R13, P0 ;  /* 0x000000ffff097224 */ /* 0x000fcc00000e060d */
[----:B------:R0:W5:Y:S02]  /*afe0*/  LDG.E.U16 R9, desc[UR36][R8.64] ;  /* 0x0000002408097981 */ /* 0x000164000c1e1500 */
.L_x_2306:
[----:B------:R-:W-:Y:S05]  /*aff0*/  BSYNC.RECONVERGENT B1 ;  /* 0x0000000000017941 */ /* 0x000fea0003800200 */
.L_x_2305:
[----:B------:R-:W-:Y:S01]  /*b000*/  ISETP.GE.U32.AND P0, PT, R3, R0, PT ;  /* 0x000000000300720c */ /* 0x000fe20003f06070 */
[----:B------:R-:W-:-:S12]  /*b010*/  BSSY.RECONVERGENT B1, `(.L_x_2312) ;  /* 0x000001b000017945 */ /* 0x000fd80003800200 */
[----:B------:R-:W-:Y:S05]  /*b020*/  @P0 BRA `(.L_x_2313) ;  /* 0x0000000000640947 */ /* 0x000fea0003800000 */
[----:B------:R-:W-:Y:S02]  /*b030*/  IADD3 R11, PT, PT, R3, R2, RZ ;  /* 0x00000002030b7210 */ /* 0x000fe40007ffe0ff */
[----:B-----5:R-:W-:Y:S02]  /*b040*/  LOP3.LUT R7, R24, 0xff, R7, 0xf8, !PT ;  /* 0x000000ff18077812 */ /* 0x020fe400078ef807 */
        /* <DEDUP_REMOVED lines=23> */
.L_x_2313:
[----:B------:R-:W-:Y:S05]  /*b1c0*/  BSYNC.RECONVERGENT B1 ;  /* 0x0000000000017941 */ /* 0x000fea0003800200 */
.L_x_2312:
[----:B------:R-:W-:-:S04]  /*b1d0*/  LOP3.LUT R5, R5, R7, R6, 0xfe, !PT ;  /* 0x0000000705057212 */ /* 0x000fc800078efe06 */
[----:B------:R-:W-:-:S04]  /*b1e0*/  LOP3.LUT P0, RZ, R5, 0xff, R4, 0xc8, !PT ;  /* 0x000000ff05ff7812 */ /* 0x000fc8000780c804 */
[----:B------:R-:W-:-:S09]  /*b1f0*/  SEL R17, RZ, 0x1, !P0 ;  /* 0x00000001ff117807 */ /* 0x000fd20004000000 */
.L_x_2265:
[----:B------:R-:W-:Y:S05]  /*b200*/  BSYNC.RECONVERGENT B0 ;  /* 0x0000000000007941 */ /* 0x000fea0003800200 */
.L_x_2264:
        /* <DEDUP_REMOVED lines=16> */
.L_x_2315:
        /* <DEDUP_REMOVED lines=14> */
.L_x_2314:
        /* <DEDUP_REMOVED lines=18> */
.L_x_2318:
[----:B------:R-:W-:Y:S01]  /*b510*/  USHF.R.U32.HI UR7, URZ, 0x1, UR5 ;  /* 0x00000001ff077899 */ /* 0x000fe20008011605 */
[----:B------:R-:W-:Y:S01]  /*b520*/  BAR.SYNC.DEFER_BLOCKING 0x0 ;  /* 0x0000000000007b1d */ /* 0x000fe20000010000 */
[----:B------:R-:W-:-:S04]  /*b530*/  UISETP.GT.U32.AND UP0, UPT, UR5, 0x7f, UPT ;  /* 0x0000007f0500788c */ /* 0x000fc8000bf04070 */
[----:B0-----:R-:W-:Y:S01]  /*b540*/  VIADD R5, R3, UR7 ;  /* 0x0000000703057c36 */ /* 0x001fe20008000000 */
[----:B------:R-:W-:-:S04]  /*b550*/  UMOV UR5, UR7 ;  /* 0x0000000700057c82 */ /* 0x000fc80008000000 */
[----:B------:R-:W-:-:S04]  /*b560*/  ISETP.GE.U32.AND P0, PT, R5, UR6, PT ;  /* 0x0000000605007c0c */ /* 0x000fc8000bf06070 */
[----:B------:R-:W-:-:S13]  /*b570*/  ISETP.GE.U32.OR P0, PT, R3, UR7, P0 ;  /* 0x0000000703007c0c */ /* 0x000fda0008706470 */
[----:B-----5:R-:W0:Y:S02]  /*b580*/  @!P0 LDS.U8 R6, [R4+UR7] ;  /* 0x0000000704068984 */ /* 0x020e240008000000 */
[----:B0-----:R-:W-:-:S04]  /*b590*/  @!P0 LOP3.LUT P1, RZ, R17, 0xff, R6, 0xc8, !PT ;  /* 0x000000ff11ff8812 */ /* 0x001fc8000782c806 */
[----:B------:R-:W-:-:S04]  /*b5a0*/  @!P0 SEL R5, RZ, 0x1, !P1 ;  /* 0x00000001ff058807 */ /* 0x000fc80004800000 */
[----:B----4-:R-:W-:Y:S01]  /*b5b0*/  @!P0 PRMT R17, R5, 0x7610, R17 ;  /* 0x0000761005118816 */ /* 0x010fe20000000011 */
[----:B------:R0:W-:Y:S01]  /*b5c0*/  @!P0 STS.U8 [R2+UR8], R5 ;  /* 0x0000000502008988 */ /* 0x0001e20008000008 */
[----:B------:R-:W-:Y:S05]  /*b5d0*/  BRA.U UP0, `(.L_x_2318) ;  /* 0xfffffffd00cc7547 */ /* 0x000fea000b83ffff */
.L_x_2317:
[----:B------:R-:W-:Y:S01]  /*b5e0*/  BAR.SYNC.DEFER_BLOCKING 0x0 ;  /* 0x0000000000007b1d */ /* 0x000fe20000010000 */
[----:B------:R-:W-:-:S09]  /*b5f0*/  UISETP.GE.U32.AND UP0, UPT, UR4, 0x2, UPT ;  /* 0x000000020400788c */ /* 0x000fd2000bf06070 */
[----:B------:R-:W-:Y:S05]  /*b600*/  BRA.U !UP0, `(.L_x_2316) ;  /* 0x0000000108287547 */ /* 0x000fea000b800000 */
[----:B01-34-:R-:W-:-:S07]  /*b610*/  HFMA2 R2, -RZ, RZ, 0, 5.9604644775390625e-08 ;  /* 0x00000001ff027431 */ /* 0x01bfce00000001ff */
.L_x_2319:
        /* <DEDUP_REMOVED lines=9> */
.L_x_2316:
[----:B01-34-:R-:W0:Y:S01]  /*b6b0*/  S2R R2, SR_CTAID.X ;  /* 0x0000000000027919 */ /* 0x01be220000002500 */
[----:B------:R-:W1:Y:S01]  /*b6c0*/  LDCU UR4, c[0x0][0x558] ;  /* 0x0000ab00ff0477ac */ /* 0x000e620008000800 */
[----:B------:R-:W-:Y:S01]  /*b6d0*/  IMAD.MOV.U32 R16, RZ, RZ, RZ ;  /* 0x000000ffff107224 */ /* 0x000fe200078e00ff */
        /* <DEDUP_REMOVED lines=13> */
[----:B0----5:R-:W-:-:S05]  /*b7b0*/  IMAD.HI.U32 R6, R5, UR8, R4 ;  /* 0x0000000805067c27 */ /* 0x021fca000f8e0004 */
        /* <DEDUP_REMOVED lines=270> */
.L_x_2320:
[----:B------:R-:W0:Y:S01]  /*c8a0*/  LDCU UR5, c[0x0][0x3a4] ;  /* 0x00007480ff0577ac */ /* 0x000e220008000800 */
[----:B------:R-:W1:Y:S01]  /*c8b0*/  LDCU.64 UR6, c[0x0][0x768] ;  /* 0x0000ed00ff0677ac */ /* 0x000e620008000a00 */
[----:B0-----:R-:W-:Y:S01]  /*c8c0*/  UISETP.NE.AND UP1, UPT, UR5, URZ, UPT ;  /* 0x000000ff0500728c */ /* 0x001fe2000bf25270 */
[----:B-1---5:R-:W-:Y:S02]  /*c8d0*/  IADD3 R6, P1, PT, R16, UR6, RZ ;  /* 0x0000000610067c10 */ /* 0x022fe4000ff3e0ff */
        /* <DEDUP_REMOVED lines=286> */
.L_x_2322:
        /* <DEDUP_REMOVED lines=26> */
.L_x_2324:
[----:B------:R-:W-:Y:S05]  /*dc60*/  BSYNC.RECONVERGENT B0 ;  /* 0x0000000000007941 */ /* 0x000fea0003800200 */
.L_x_2323:
        /* <DEDUP_REMOVED lines=35> */
.L_x_2326:
[----:B------:R-:W-:Y:S05]  /*dea0*/  BSYNC.RECONVERGENT B0 ;  /* 0x0000000000007941 */ /* 0x000fea0003800200 */
.L_x_2325:
        /* <DEDUP_REMOVED lines=34> */
.L_x_2331:
        /* <DEDUP_REMOVED lines=9> */
.L_x_2330:
[----:B------:R-:W-:Y:S01]  /*e160*/  SEL R17, RZ, 0x1, !P1 ;  /* 0x00000001ff117807 */ /* 0x000fe20004800000 */
[----:B------:R-:W-:Y:S06]  /*e170*/  BRA `(.L_x_2329) ;  /* 0x00000000005c7947 */ /* 0x000fec0003800000 */
.L_x_2328:
        /* <DEDUP_REMOVED lines=12> */
.L_x_2333:
        /* <DEDUP_REMOVED lines=10> */
.L_x_2332:
[----:B------:R-:W-:-:S07]  /*e2e0*/  SEL R17, RZ, 0x1, !P1 ;  /* 0x00000001ff117807 */ /* 0x000fce0004800000 */
.L_x_2329:
[----:B------:R-:W-:Y:S05]  /*e2f0*/  BSYNC.RECONVERGENT B0 ;  /* 0x0000000000007941 */ /* 0x000fea0003800200 */
.L_x_2327:
        /* <DEDUP_REMOVED lines=11> */
.L_x_2335:
        /* <DEDUP_REMOVED lines=14> */
.L_x_2334:
        /* <DEDUP_REMOVED lines=10> */
.L_x_2338:
        /* <DEDUP_REMOVED lines=13> */
.L_x_2337:
[----:B------:R-:W-:Y:S01]  /*e600*/  BAR.SYNC.DEFER_BLOCKING 0x0 ;  /* 0x0000000000007b1d */ /* 0x000fe20000010000 */
[----:B------:R-:W-:-:S09]  /*e610*/  UISETP.GE.U32.AND UP0, UPT, UR4, 0x2, UPT ;  /* 0x000000020400788c */ /* 0x000fd2000bf06070 */
[----:B------:R-:W-:Y:S05]  /*e620*/  BRA.U !UP0, `(.L_x_2336) ;  /* 0x0000000108287547 */ /* 0x000fea000b800000 */
[----:B------:R-:W-:-:S07]  /*e630*/  HFMA2 R0, -RZ, RZ, 0, 5.9604644775390625e-08 ;  /* 0x00000001ff007431 */ /* 0x000fce00000001ff */
.L_x_2339:
        /* <DEDUP_REMOVED lines=9> */
.L_x_2336:
        /* <DEDUP_REMOVED lines=16> */
.L_x_2341:
        /* <DEDUP_REMOVED lines=20> */
.L_x_2343:
[----:B------:R-:W0:Y:S01]  /*e910*/  LDCU.64 UR4, c[0x0][0x758] ;  /* 0x0000eb00ff0477ac */ /* 0x000e220008000a00 */
[----:B------:R-:W-:-:S04]  /*e920*/  LOP3.LUT P0, RZ, R17, 0xff, RZ, 0xc0, !PT ;  /* 0x000000ff11ff7812 */ /* 0x000fc8000780c0ff */
[----:B------:R-:W-:Y:S02]  /*e930*/  SEL R3, RZ, 0x1, !P0 ;  /* 0x00000001ff037807 */ /* 0x000fe40004000000 */
[----:B0-----:R-:W-:-:S04]  /*e940*/  IADD3 R16, P1, PT, R16, UR4, RZ ;  /* 0x0000000410107c10 */ /* 0x001fc8000ff3e0ff */
[----:B------:R-:W-:-:S05]  /*e950*/  IADD3.X R17, PT, PT, RZ, UR5, RZ, P1, !PT ;  /* 0x00000005ff117c10 */ /* 0x000fca0008ffe4ff */
[----:B------:R-:W-:Y:S01]  /*e960*/  STG.E.U8 desc[UR36][R16.64], R3 ;  /* 0x0000000310007986 */ /* 0x000fe2000c101124 */
[----:B------:R-:W-:Y:S05]  /*e970*/  EXIT ;  /* 0x000000000000794d */ /* 0x000fea0003800000 */
.L_x_2342:
[----:B------:R-:W-:-:S04]  /*e980*/  LOP3.LUT P0, RZ, R17, 0xff, RZ, 0xc0, !PT ;  /* 0x000000ff11ff7812 */ /* 0x000fc8000780c0ff */
[----:B------:R-:W-:-:S05]  /*e990*/  SEL R5, RZ, 0x1, !P0 ;  /* 0x00000001ff057807 */ /* 0x000fca0004000000 */
[----:B------:R-:W-:Y:S01]  /*e9a0*/  STG.E.U8 desc[UR36][R2.64], R5 ;  /* 0x0000000502007986 */ /* 0x000fe2000c101124 */
[----:B------:R-:W-:Y:S05]  /*e9b0*/  EXIT ;  /* 0x000000000000794d */ /* 0x000fea0003800000 */
.L_x_2340:
        /* <DEDUP_REMOVED lines=8> */
.L_x_2344:
        /* <DEDUP_REMOVED lines=20> */
.L_x_2346:
[----:B------:R-:W2:Y:S01]  /*eb80*/  LDCU.64 UR4, c[0x0][0x758] ;  /* 0x0000eb00ff0477ac */ /* 0x000ea20008000a00 */
[----:B------:R-:W-:-:S04]  /*eb90*/  LOP3.LUT P0, RZ, R17, 0xff, RZ, 0xc0, !PT ;  /* 0x000000ff11ff7812 */ /* 0x000fc8000780c0ff */
[----:B------:R-:W-:Y:S02]  /*eba0*/  SEL R3, RZ, 0x1, !P0 ;  /* 0x00000001ff037807 */ /* 0x000fe40004000000 */
[----:B--2---:R-:W-:-:S04]  /*ebb0*/  IADD3 R16, P1, PT, R16, UR4, RZ ;  /* 0x0000000410107c10 */ /* 0x004fc8000ff3e0ff */
[----:B------:R-:W-:-:S05]  /*ebc0*/  IADD3.X R17, PT, PT, RZ, UR5, RZ, P1, !PT ;  /* 0x00000005ff117c10 */ /* 0x000fca0008ffe4ff */
[----:B------:R-:W-:Y:S01]  /*ebd0*/  STG.E.U8 desc[UR36][R16.64], R3 ;  /* 0x0000000310007986 */ /* 0x000fe2000c101124 */
[----:B------:R-:W-:Y:S05]  /*ebe0*/  EXIT ;  /* 0x000000000000794d */ /* 0x000fea0003800000 */
.L_x_2345:
[----:B------:R-:W-:Y:S01]  /*ebf0*/  STG.E.U8 desc[UR36][R6.64], R17 ;  /* 0x0000001106007986 */ /* 0x000fe2000c101124 */
[----:B------:R-:W-:Y:S05]  /*ec00*/  EXIT ;  /* 0x000000000000794d */ /* 0x000fea0003800000 */
.L_x_2321:
        /* <DEDUP_REMOVED lines=25> */
.L_x_2348:
        /* <DEDUP_REMOVED lines=20> */
.L_x_2350:
[----:B------:R-:W0:Y:S01]  /*eee0*/  LDCU.64 UR4, c[0x0][0x758] ;  /* 0x0000eb00ff0477ac */ /* 0x000e220008000a00 */
[----:B------:R-:W-:-:S04]  /*eef0*/  LOP3.LUT P0, RZ, R17, 0xff, RZ, 0xc0, !PT ;  /* 0x000000ff11ff7812 */ /* 0x000fc8000780c0ff */
[----:B------:R-:W-:Y:S02]  /*ef00*/  SEL R3, RZ, 0x1, !P0 ;  /* 0x00000001ff037807 */ /* 0x000fe40004000000 */
[----:B0-----:R-:W-:-:S04]  /*ef10*/  IADD3 R16, P1, PT, R16, UR4, RZ ;  /* 0x0000000410107c10 */ /* 0x001fc8000ff3e0ff */
[----:B------:R-:W-:-:S05]  /*ef20*/  IADD3.X R17, PT, PT, RZ, UR5, RZ, P1, !PT ;  /* 0x00000005ff117c10 */ /* 0x000fca0008ffe4ff */
[----:B------:R-:W-:Y:S01]  /*ef30*/  STG.E.U8 desc[UR36][R16.64], R3 ;  /* 0x0000000310007986 */ /* 0x000fe2000c101124 */
[----:B------:R-:W-:Y:S05]  /*ef40*/  EXIT ;  /* 0x000000000000794d */ /* 0x000fea0003800000 */
.L_x_2349:
[----:B------:R-:W-:-:S04]  /*ef50*/  LOP3.LUT P0, RZ, R17, 0xff, RZ, 0xc0, !PT ;  /* 0x000000ff11ff7812 */ /* 0x000fc8000780c0ff */
[----:B------:R-:W-:-:S05]  /*ef60*/  SEL R5, RZ, 0x1, !P0 ;  /* 0x00000001ff057807 */ /* 0x000fca0004000000 */
[----:B------:R-:W-:Y:S01]  /*ef70*/  STG.E.U8 desc[UR36][R2.64], R5 ;  /* 0x0000000502007986 */ /* 0x000fe2000c101124 */
[----:B------:R-:W-:Y:S05]  /*ef80*/  EXIT ;  /* 0x000000000000794d */ /* 0x000fea0003800000 */
.L_x_2347:
        /* <DEDUP_REMOVED lines=8> */
.L_x_2351:
        /* <DEDUP_REMOVED lines=20> */
.L_x_2353:
[----:B------:R-:W0:Y:S01]  /*f150*/  LDCU.64 UR4, c[0x0][0x758] ;  /* 0x0000eb00ff0477ac */ /* 0x000e220008000a00 */
[----:B------:R-:W-:-:S04]  /*f160*/  LOP3.LUT P0, RZ, R17, 0xff, RZ, 0xc0, !PT ;  /* 0x000000ff11ff7812 */ /* 0x000fc8000780c0ff */
[----:B------:R-:W-:Y:S02]  /*f170*/  SEL R3, RZ, 0x1, !P0 ;  /* 0x00000001ff037807 */ /* 0x000fe40004000000 */
[----:B0-----:R-:W-:-:S04]  /*f180*/  IADD3 R16, P1, PT, R16, UR4, RZ ;  /* 0x0000000410107c10 */ /* 0x001fc8000ff3e0ff */
[----:B------:R-:W-:-:S05]  /*f190*/  IADD3.X R17, PT, PT, RZ, UR5, RZ, P1, !PT ;  /* 0x00000005ff117c10 */ /* 0x000fca0008ffe4ff */
[----:B------:R-:W-:Y:S01]  /*f1a0*/  STG.E.U8 desc[UR36][R16.64], R3 ;  /* 0x0000000310007986 */ /* 0x000fe2000c101124 */
[----:B------:R-:W-:Y:S05]  /*f1b0*/  EXIT ;  /* 0x000000000000794d */ /* 0x000fea0003800000 */
.L_x_2352:
[----:B------:R-:W-:Y:S01]  /*f1c0*/  STG.E.U8 desc[UR36][R6.64], R17 ;  /* 0x0000001106007986 */ /* 0x000fe2000c101124 */
[----:B------:R-:W-:Y:S05]  /*f1d0*/  EXIT ;  /* 0x000000000000794d */ /* 0x000fea0003800000 */
.L_x_2354:
        /* <DEDUP_REMOVED lines=10> */
.L_x_7767:


//--------------------- .text._ZN2at6native13reduce_kernelILi256ELi2ENS0_8ReduceOpIsNS0_14func_wrapper_tIbZZZNS0_14or_kernel_cudaERNS_14TensorIteratorEENKUlvE_clEvENKUlvE3_clEvEUlbsE_EEjbLi4ELi4EEEEEvT1_ --------------------------
	.section	.text._ZN2at6native13reduce_kernelILi256ELi2ENS0_8ReduceOpIsNS0_14func_wrapper_tIbZZZNS0_14or_kernel_cudaERNS_14TensorIteratorEENKUlvE_clEvENKUlvE3_clEvEUlbsE_EEjbLi4ELi4EEEEEvT1_,"ax",@progbits
	.align	128
        .global         _ZN2at6native13reduce_kernelILi256ELi2ENS0_8ReduceOpIsNS0_14func_wrapper_tIbZZZNS0_14or_kernel_cudaERNS_14TensorIteratorEENKUlvE_clEvENKUlvE3_clEvEUlbsE_EEjbLi4ELi4EEEEEvT1_
        .type           _ZN2at6native13reduce_kernelILi256ELi2ENS0_8ReduceOpIsNS0_14func_wrapper_tIbZZZNS0_14or_kernel_cudaERNS_14TensorIteratorEENKUlvE_clEvENKUlvE3_clEvEUlbsE_EEjbLi4ELi4EEEEEvT1_,@function
        .size           _ZN2at6native13reduce_kernelILi256ELi2ENS0_8ReduceOpIsNS0_14func_wrapper_tIbZZZNS0_14or_kernel_cudaERNS_14TensorIteratorEENKUlvE_clEvENKUlvE3_clEvEUlbsE_EEjbLi4ELi4EEEEEvT1_,(.L_x_7768 - _ZN2at6native13reduce_kernelILi256ELi2ENS0_8ReduceOpIsNS0_14func_wrapper_tIbZZZNS0_14or_kernel_cudaERNS_14TensorIteratorEENKUlvE_clEvENKUlvE3_clEvEUlbsE_EEjbLi4ELi4EEEEEvT1_)
        .other          _ZN2at6native13reduce_kernelILi256ELi2ENS0_8ReduceOpIsNS0_14func_wrapper_tIbZZZNS0_14or_kernel_cudaERNS_14TensorIteratorEENKUlvE_clEvENKUlvE3_clEvEUlbsE_EEjbLi4ELi4EEEEEvT1_,@"STO_CUDA_ENTRY STV_DEFAULT"
_ZN2at6native13reduce_kernelILi256ELi2ENS0_8ReduceOpIsNS0_14func_wrapper_tIbZZZNS0_14or_kernel_cudaERNS_14TensorIteratorEENKUlvE_clEvENKUlvE3_clEvEUlbsE_EEjbLi4ELi4EEEEEvT1_:
.text._ZN2at6native13reduce_kernelILi256ELi2ENS0_8ReduceOpIsNS0_14func_wrapper_tIbZZZNS0_14or_kernel_cudaERNS_14TensorIteratorEENKUlvE_clEvENKUlvE3_clEvEUlbsE_EEjbLi4ELi4EEEEEvT1_:
        /* <DEDUP_REMOVED lines=296> */
.L_x_2355:
        /* <DEDUP_REMOVED lines=29> */
.L_x_2359:
        /* <DEDUP_REMOVED lines=27> */
[----:B------:R-:W2:Y:S02]  /*1600*/  LDG.E.U16 R3, desc[UR36][R2.64] ;  /* 0x0000002402037981 */ /* 0x000ea4000c1e1500 */
[----:B--2---:R-:W-:-:S04]  /*1610*/  LOP3.LUT R4, R0, R3, RZ, 0xfc, !PT ;  /* 0x0000000300047212 */ /* 0x004fc800078efcff */
[----:B------:R-:W-:-:S04]  /*1620*/  PRMT R4, R4, 0x9910, RZ ;  /* 0x0000991004047816 */ /* 0x000fc800000000ff */
[----:B------:R-:W-:-:S04]  /*1630*/  ISETP.NE.AND P0, PT, R4, RZ, PT ;  /* 0x000000ff0400720c */ /* 0x000fc80003f05270 */
[----:B------:R-:W-:-:S09]  /*1640*/  SEL R5, RZ, 0x1, !P0 ;  /* 0x00000001ff057807 */ /* 0x000fd20004000000 */
.L_x_2363:
[----:B------:R-:W-:Y:S05]  /*1650*/  BSYNC.RECONVERGENT B1 ;  /* 0x0000000000017941 */ /* 0x000fea0003800200 */
.L_x_2362:
[----:B------:R-:W0:Y:S01]  /*1660*/  LDC R4, c[0x0][0x388] ;  /* 0x0000e200ff047b82 */ /* 0x000e220000000800 */
[----:B------:R-:W-:-:S05]  /*1670*/  IADD3 R16, P0, PT, R16, 0x8, RZ ;  /* 0x0000000810107810 */ /* 0x000fca0007f1e0ff */
[----:B------:R-:W-:Y:S01]  /*1680*/  IMAD.X R17, RZ, RZ, R17, P0 ;  /* 0x000000ffff117224 */ /* 0x000fe200000e0611 */
[----:B0-----:R-:W-:-:S07]  /*1690*/  IADD3 R4, PT, PT, R7, -0x4, R4 ;  /* 0xfffffffc07047810 */ /* 0x001fce0007ffe004 */
.L_x_2361:
[----:B------:R-:W-:Y:S05]  /*16a0*/  BSYNC.RECONVERGENT B0 ;  /* 0x0000000000007941 */ /* 0x000fea0003800200 */
.L_x_2360:
        /* <DEDUP_REMOVED lines=18> */
.L_x_2367:
[C---:B------:R-:W-:Y:S01]  /*17d0*/  IMAD.WIDE.U32 R6, R5.reuse, 0x8, R16 ;  /* 0x0000000805067825 */ /* 0x040fe200078e0010 */
[----:B------:R-:W0:Y:S05]  /*17e0*/  LDCU UR4, c[0x0][0x390] ;  /* 0x00007200ff0477ac */ /* 0x000e2a0008000800 */
[----:B------:R-:W2:Y:S01]  /*17f0*/  LDG.E.64 R6, desc[UR36][R6.64] ;  /* 0x0000002406067981 */ /* 0x000ea2000c1e1b00 */
[----:B0-----:R-:W-:-:S05]  /*1800*/  VIADD R5, R5, UR4 ;  /* 0x0000000405057c36 */ /* 0x001fca0008000000 */
[----:B------:R-:W-:-:S04]  /*1810*/  LEA R9, R5, 0x3, 0x2 ;  /* 0x0000000305097811 */ /* 0x000fc800078e10ff */
[----:B------:R-:W-:Y:S02]  /*1820*/  ISETP.GE.U32.AND P4, PT, R9, R4, PT ;  /* 0x000000040900720c */ /* 0x000fe40003f86070 */
[C---:B--2---:R-:W-:Y:S02]  /*1830*/  PRMT R0, R6.reuse, 0x9910, RZ ;  /* 0x0000991006007816 */ /* 0x044fe400000000ff */
[----:B------:R-:W-:Y:S02]  /*1840*/  PRMT R8, R6, 0xbb32, RZ ;  /* 0x0000bb3206087816 */ /* 0x000fe400000000ff */
        /* <DEDUP_REMOVED lines=8> */
.L_x_2366:
[----:B------:R-:W-:Y:S02]  /*18d0*/  SEL R5, RZ, 0x1, !P3 ;  /* 0x00000001ff057807 */ /* 0x000fe40005800000 */
[----:B------:R-:W-:Y:S02]  /*18e0*/  SEL R7, RZ, 0x1, !P2 ;  /* 0x00000001ff077807 */ /* 0x000fe40005000000 */
[----:B------:R-:W-:Y:S02]  /*18f0*/  SEL R6, RZ, 0x1, !P1 ;  /* 0x00000001ff067807 */ /* 0x000fe40004800000 */
[----:B------:R-:W-:-:S07]  /*1900*/  SEL R0, RZ, 0x1, !P0 ;  /* 0x00000001ff007807 */ /* 0x000fce0004000000 */
.L_x_2365:
[----:B------:R-:W-:Y:S05]  /*1910*/  BSYNC.RECONVERGENT B0 ;  /* 0x0000000000007941 */ /* 0x000fea0003800200 */
.L_x_2364:
        /* <DEDUP_REMOVED lines=17> */
.L_x_2369:
[----:B------:R-:W-:Y:S05]  /*1a30*/  BSYNC.RECONVERGENT B0 ;  /* 0x0000000000007941 */ /* 0x000fea0003800200 */
.L_x_2368:
[----:B------:R-:W-:Y:S02]  /*1a40*/  LOP3.LUT R7, R6, R5, R7, 0xfe, !PT ;  /* 0x0000000506077212 */ /* 0x000fe400078efe07 */
[----:B------:R-:W-:Y:S02]  /*1a50*/  PLOP3.LUT P1, PT, PT, PT, PT, 0x8, 0x80 ;  /* 0x000000000080781c */ /* 0x000fe40003f2e170 */
[----:B------:R-:W-:Y:S01]  /*1a60*/  LOP3.LUT P0, RZ, R7, 0xff, R0, 0xc8, !PT ;  /* 0x000000ff07ff7812 */ /* 0x000fe2000780c800 */
[----:B------:R-:W-:-:S12]  /*1a70*/  BRA `(.L_x_2370) ;  /* 0x000000a400947947 */ /* 0x000fd80003800000 */
.L_x_2358:
        /* <DEDUP_REMOVED lines=18> */
[----:B------:R-:W-:-:S12]  /*1ba0*/  IMAD.U32 R13, RZ, RZ, UR4 ;  /* 0x00000004ff0d7e24 */ /* 0x000fd8000f8e00ff */
        /* <DEDUP_REMOVED lines=13> */
.L_x_2375:
[----:B------:R-:W-:Y:S01]  /*1c80*/  SHF.R.U32.HI R13, RZ, 0x1, R7 ;  /* 0x00000001ff0d7819 */ /* 0x000fe20000011607 */
[--C-:B------:R-:W-:Y:S01]  /*1c90*/  IMAD.IADD R7, R7, 0x1, R0.reuse ;  /* 0x0000000107077824 */ /* 0x100fe200078e0200 */
[----:B------:R-:W-:Y:S02]  /*1ca0*/  P2R R18, PR, RZ, 0x1 ;  /* 0x00000001ff127803 */ /* 0x000fe40000000000 */
[----:B------:R-:W-:Y:S01]  /*1cb0*/  LOP3.LUT P0, RZ, R8, 0x1, RZ, 0xc0, !PT ;  /* 0x0000000108ff7812 */ /* 0x000fe2000780c0ff */
[C---:B------:R-:W-:Y:S02]  /*1cc0*/  IMAD.IADD R2, R13.reuse, 0x1, R0 ;  /* 0x000000010d027824 */ /* 0x040fe400078e0200 */
[----:B------:R-:W-:-:S03]  /*1cd0*/  IMAD.WIDE.U32 R12, R13, 0x4, R16 ;  /* 0x000000040d0c7825 */ /* 0x000fc600078e0010 */
[----:B------:R-:W-:Y:S02]  /*1ce0*/  SHF.L.U32 R3, R2, 0x2, RZ ;  /* 0x0000000202037819 */ /* 0x000fe400000006ff */
[----:B------:R-:W-:Y:S01]  /*1cf0*/  SHF.R.U32.HI R2, RZ, 0x1e, R2 ;  /* 0x0000001eff027819 */ /* 0x000fe20000011602 */
[----:B------:R-:W2:Y:S01]  /*1d00*/  LDG.E R6, desc[UR36][R12.64] ;  /* 0x000000240c067981 */ /* 0x000ea2000c1e1900 */
[----:B------:R-:W-:Y:S02]  /*1d10*/  LOP3.LUT R3, R3, 0xfffffffc, RZ, 0xc0, !PT ;  /* 0xfffffffc03037812 */ /* 0x000fe400078ec0ff */
[----:B------:R-:W-:Y:S02]  /*1d20*/  LOP3.LUT R9, R2, 0x1, RZ, 0xc0, !PT ;  /* 0x0000000102097812 */ /* 0x000fe400078ec0ff */
[----:B------:R-:W-:-:S05]  /*1d30*/  IADD3 R14, P6, PT, R16, R3, RZ ;  /* 0x00000003100e7210 */ /* 0x000fca0007fde0ff */
[----:B------:R-:W-:Y:S01]  /*1d40*/  IMAD.X R15, R17, 0x1, R9, P6 ;  /* 0x00000001110f7824 */ /* 0x000fe200030e0609 */
[----:B------:R-:W-:Y:S02]  /*1d50*/  LEA R9, R0, R7, 0x1 ;  /* 0x0000000700097211 */ /* 0x000fe400078e08ff */
[----:B------:R-:W-:Y:S02]  /*1d60*/  SHF.R.U32.HI R11, RZ, 0x1, R7 ;  /* 0x00000001ff0b7819 */ /* 0x000fe40000011607 */
[----:B------:R-:W-:Y:S01]  /*1d70*/  SHF.R.U32.HI R3, RZ, 0x1, R9 ;  /* 0x00000001ff037819 */ /* 0x000fe20000011609 */
[----:B------:R-:W3:Y:S01]  /*1d80*/  LDG.E R14, desc[UR36][R14.64] ;  /* 0x000000240e0e7981 */ /* 0x000ee2000c1e1900 */
[----:B------:R-:W-:-:S03]  /*1d90*/  LOP3.LUT P6, RZ, R8, 0x2, RZ, 0xc0, !PT ;  /* 0x0000000208ff7812 */ /* 0x000fc600078cc0ff */
[----:B------:R-:W-:-:S06]  /*1da0*/  IMAD.WIDE.U32 R2, R3, 0x4, R16 ;  /* 0x0000000403027825 */ /* 0x000fcc00078e0010 */
[----:B------:R-:W4:Y:S01]  /*1db0*/  LDG.E R2, desc[UR36][R2.64] ;  /* 0x0000002402027981 */ /* 0x000f22000c1e1900 */
[----:B------:R-:W-:-:S06]  /*1dc0*/  IMAD.WIDE.U32 R10, R11, 0x4, R16 ;  /* 0x000000040b0a7825 */ /* 0x000fcc00078e0010 */
[----:B------:R4:W5:Y:S01]  /*1dd0*/  LDG.E R10, desc[UR36][R10.64] ;  /* 0x000000240a0a7981 */ /* 0x000962000c1e1900 */
[----:B------:R-:W-:Y:S01]  /*1de0*/  LOP3.LUT R8, R8, 0xfffffffe, RZ, 0xc0, !PT ;  /* 0xfffffffe08087812 */ /* 0x000fe200078ec0ff */
[----:B------:R-:W-:Y:S01]  /*1df0*/  IMAD.IADD R7, R9, 0x1, R0 ;  /* 0x0000000109077824 */ /* 0x000fe200078e0200 */
[----:B--2---:R-:W-:Y:S02]  /*1e00*/  PRMT R4, R6, 0x9910, RZ ;  /* 0x0000991006047816 */ /* 0x004fe400000000ff */
[----:B---3--:R-:W-:-:S04]  /*1e10*/  PRMT R13, R14, 0xbb32, RZ ;  /* 0x0000bb320e0d7816 */ /* 0x008fc800000000ff */
[----:B------:R-:W-:Y:S02]  /*1e20*/  ISETP.NE.OR P0, PT, R13, RZ, P0 ;  /* 0x000000ff0d00720c */ /* 0x000fe40000705670 */
[----:B----4-:R-:W-:-:S04]  /*1e30*/  PRMT R11, R2, 0x9910, RZ ;  /* 0x00009910020b7816 */ /* 0x010fc800000000ff */
[----:B------:R-:W-:-:S07]  /*1e40*/  ISETP.NE.OR P6, PT, R11, RZ, P6 ;  /* 0x000000ff0b00720c */ /* 0x000fce00037c5670 */
[----:B------:R-:W-:Y:S02]  /*1e50*/  @P0 LOP3.LUT R8, R8, 0x1, RZ, 0xfc, !PT ;  /* 0x0000000108080812 */ /* 0x000fe400078efcff */
[----:B------:R-:W-:Y:S01]  /*1e60*/  ISETP.NE.OR P5, PT, R4, RZ, P5 ;  /* 0x000000ff0400720c */ /* 0x000fe20002fa5670 */
[----:B------:R-:W-:Y:S01]  /*1e70*/  IMAD R4, R0, 0x3, R7 ;  /* 0x0000000300047824 */ /* 0x000fe200078e0207 */
[----:B------:R-:W-:-:S04]  /*1e80*/  LOP3.LUT R8, R8, 0xfffffffd, RZ, 0xc0, !PT ;  /* 0xfffffffd08087812 */ /* 0x000fc800078ec0ff */
[----:B------:R-:W-:Y:S02]  /*1e90*/  @P6 LOP3.LUT R8, R8, 0x2, RZ, 0xfc, !PT ;  /* 0x0000000208086812 */ /* 0x000fe400078efcff */
[----:B------:R-:W-:Y:S02]  /*1ea0*/  ISETP.GE.U32.AND P6, PT, R4, R5, PT ;  /* 0x000000050400720c */ /* 0x000fe40003fc6070 */
[----:B------:R-:W-:Y:S02]  /*1eb0*/  PRMT R9, R6, 0xbb32, RZ ;  /* 0x0000bb3206097816 */ /* 0x000fe400000000ff */
[----:B------:R-:W-:Y:S02]  /*1ec0*/  PRMT R12, R14, 0x9910, RZ ;  /* 0x000099100e0c7816 */ /* 0x000fe400000000ff */
[----:B------:R-:W-:Y:S02]  /*1ed0*/  ISETP.NE.OR P4, PT, R9, RZ, P4 ;  /* 0x000000ff0900720c */ /* 0x000fe40002785670 */
[----:B------:R-:W-:-:S02]  /*1ee0*/  ISETP.NE.OR P1, PT, R12, RZ, P1 ;  /* 0x000000ff0c00720c */ /* 0x000fc40000f25670 */
[----:B------:R-:W-:Y:S02]  /*1ef0*/  ISETP.NE.AND P0, PT, R18, RZ, PT ;  /* 0x000000ff1200720c */ /* 0x000fe40003f05270 */
[C---:B-----5:R-:W-:Y:S02]  /*1f00*/  PRMT R3, R10.reuse, 0x9910, RZ ;  /* 0x000099100a037816 */ /* 0x060fe400000000ff */
[----:B------:R-:W-:Y:S02]  /*1f10*/  PRMT R9, R10, 0xbb32, RZ ;  /* 0x0000bb320a097816 */ /* 0x000fe400000000ff */
[----:B------:R-:W-:Y:S02]  /*1f20*/  PRMT R12, R2, 0xbb32, RZ ;  /* 0x0000bb32020c7816 */ /* 0x000fe400000000ff */
[----:B------:R-:W-:Y:S02]  /*1f30*/  ISETP.NE.OR P3, PT, R3, RZ, P3 ;  /* 0x000000ff0300720c */ /* 0x000fe40001f65670 */
[----:B------:R-:W-:-:S02]  /*1f40*/  ISETP.NE.OR P2, PT, R9, RZ, P2 ;  /* 0x000000ff0900720c */ /* 0x000fc40001745670 */
[----:B------:R-:W-:Y:S01]  /*1f50*/  ISETP.NE.OR P0, PT, R12, RZ, P0 ;  /* 0x000000ff0c00720c */ /* 0x000fe20000705670 */
[----:B------:R-:W-:-:S12]  /*1f60*/  @!P6 BRA `(.L_x_2375) ;  /* 0xfffffffc0044e947 */ /* 0x000fd8000383ffff */
[----:B------:R-:W-:Y:S05]  /*1f70*/  BSYNC.RECONVERGENT B1 ;  /* 0x0000000000017941 */ /* 0x000fea0003800200 */
.L_x_2374:
[----:B------:R-:W-:Y:S02]  /*1f80*/  SEL R13, RZ, 0x1, !P5 ;  /* 0x00000001ff0d7807 */ /* 0x000fe40006800000 */
[C---:B------:R-:W-:Y:S02]  /*1f90*/  LOP3.LUT P6, RZ, R8.reuse, 0x2, RZ, 0xc0, !PT ;  /* 0x0000000208ff7812 */ /* 0x040fe400078cc0ff */
[----:B------:R-:W-:Y:S02]  /*1fa0*/  LOP3.LUT P5, RZ, R8, 0x1, RZ, 0xc0, !PT ;  /* 0x0000000108ff7812 */ /* 0x000fe400078ac0ff */
[----:B------:R-:W-:Y:S02]  /*1fb0*/  PRMT R4, R6, 0x7610, R4 ;  /* 0x0000761006047816 */ /* 0x000fe40000000004 */
[----:B------:R-:W-:Y:S02]  /*1fc0*/  PRMT R11, R10, 0x7610, R11 ;  /* 0x000076100a0b7816 */ /* 0x000fe4000000000b */
[----:B------:R-:W-:-:S02]  /*1fd0*/  PRMT R18, R14, 0x7610, R18 ;  /* 0x000076100e127816 */ /* 0x000fc40000000012 */
[----:B------:R-:W-:Y:S02]  /*1fe0*/  PRMT R6, R6, 0x7632, R6 ;  /* 0x0000763206067816 */ /* 0x000fe40000000006 */
[----:B------:R-:W-:Y:S02]  /*1ff0*/  PRMT R10, R10, 0x7632, R10 ;  /* 0x000076320a0a7816 */ /* 0x000fe4000000000a */
[----:B------:R-:W-:Y:S02]  /*2000*/  PRMT R14, R14, 0x7632, R14 ;  /* 0x000076320e0e7816 */ /* 0x000fe4000000000e */
[C---:B------:R-:W-:Y:S02]  /*2010*/  PRMT R9, R2.reuse, 0x7610, R9 ;  /* 0x0000761002097816 */ /* 0x040fe40000000009 */
[----:B------:R-:W-:Y:S02]  /*2020*/  PRMT R8, R2, 0x7632, R8 ;  /* 0x0000763202087816 */ /* 0x000fe40000000008 */
[----:B------:R-:W-:-:S02]  /*2030*/  SEL R15, RZ, 0x1, !P4 ;  /* 0x00000001ff0f7807 */ /* 0x000fc40006000000 */
[----:B------:R-:W-:Y:S02]  /*2040*/  SEL R12, RZ, 0x1, !P3 ;  /* 0x00000001ff0c7807 */ /* 0x000fe40005800000 */
[----:B------:R-:W-:Y:S02]  /*2050*/  SEL R19, RZ, 0x1, !P2 ;  /* 0x00000001ff137807 */ /* 0x000fe40005000000 */
[----:B------:R-:W-:Y:S02]  /*2060*/  SEL R21, RZ, 0x1, !P1 ;  /* 0x00000001ff157807 */ /* 0x000fe40004800000 */
[----:B------:R-:W-:Y:S02]  /*2070*/  SEL R20, RZ, 0x1, !P5 ;  /* 0x00000001ff147807 */ /* 0x000fe40006800000 */
[----:B------:R-:W-:Y:S02]  /*2080*/  SEL R22, RZ, 0x1, !P6 ;  /* 0x00000001ff167807 */ /* 0x000fe40007000000 */
[----:B------:R-:W-:-:S07]  /*2090*/  SEL R23, RZ, 0x1, !P0 ;  /* 0x00000001ff177807 */ /* 0x000fce0004000000 */
.L_x_2373:
[----:B------:R-:W-:Y:S05]  /*20a0*/  BSYNC.RECONVERGENT B0 ;  /* 0x0000000000007941 */ /* 0x000fea0003800200 */
.L_x_2372:
        /* <DEDUP_REMOVED lines=21> */
[----:B------:R-:W-:-:S13]  /*2200*/  ISETP.GE.U32.AND P1, PT, R2, R5, PT ;  /* 0x000000050200720c */ /* 0x000fda0003f26070 */
        /* <DEDUP_REMOVED lines=9> */
.L_x_2377:
[----:B------:R-:W-:Y:S05]  /*22a0*/  BSYNC.RECONVERGENT B0 ;  /* 0x0000000000007941 */ /* 0x000fea0003800200 */
.L_x_2376:
[----:B------:R-:W-:Y:S04]  /*22b0*/  BSSY.RECONVERGENT B0, `(.L_x_2378) ;  /* 0x000002c000007945 */ /* 0x000fe80003800200 */
[----:B------:R-:W-:Y:S05]  /*22c0*/  @P0 BRA `(.L_x_2379) ;  /* 0x0000000000a80947 */ /* 0x000fea0003800000 */
[----:B------:R-:W-:Y:S02]  /*22d0*/  LOP3.LUT R4, R4, 0xff, R13, 0xf8, !PT ;  /* 0x000000ff04047812 */ /* 0x000fe400078ef80d */
[----:B------:R-:W-:Y:S02]  /*22e0*/  LOP3.LUT R6, R6, 0xff, R15, 0xf8, !PT ;  /* 0x000000ff06067812 */ /* 0x000fe400078ef80f */
[----:B------:R-:W-:Y:S01]  /*22f0*/  PRMT R2, R4, 0x9910, RZ ;  /* 0x0000991004027816 */ /* 0x000fe200000000ff */
[----:B------:R-:W-:Y:S01]  /*2300*/  IMAD.IADD R4, R7, 0x1, R0 ;  /* 0x0000000107047824 */ /* 0x000fe200078e0200 */
[----:B------:R-:W-:Y:S02]  /*2310*/  PRMT R3, R6, 0x9910, RZ ;  /* 0x0000991006037816 */ /* 0x000fe400000000ff */
[----:B------:R-:W-:Y:S02]  /*2320*/  ISETP.NE.AND P0, PT, R2, RZ, PT ;  /* 0x000000ff0200720c */ /* 0x000fe40003f05270 */
[----:B------:R-:W-:-:S02]  /*2330*/  ISETP.GE.U32.AND P2, PT, R4, R5, PT ;  /* 0x000000050400720c */ /* 0x000fc40003f46070 */
[----:B------:R-:W-:Y:S02]  /*2340*/  ISETP.NE.AND P1, PT, R3, RZ, PT ;  /* 0x000000ff0300720c */ /* 0x000fe40003f25270 */
[----:B------:R-:W-:Y:S02]  /*2350*/  SEL R13, RZ, 0x1, !P0 ;  /* 0x00000001ff0d7807 */ /* 0x000fe40004000000 */
[----:B------:R-:W-:-:S07]  /*2360*/  SEL R15, RZ, 0x1, !P1 ;  /* 0x00000001ff0f7807 */ /* 0x000fce0004800000 */
[----:B------:R-:W-:Y:S05]  /*2370*/  @P2 BRA `(.L_x_2379) ;  /* 0x00000000007c2947 */ /* 0x000fea0003800000 */
[----:B------:R-:W-:Y:S02]  /*2380*/  IADD3 R4, PT, PT, R4, R0, RZ ;  /* 0x0000000004047210 */ /* 0x000fe40007ffe0ff */
[----:B------:R-:W-:Y:S02]  /*2390*/  LOP3.LUT R11, R11, 0xff, R12, 0xf8, !PT ;  /* 0x000000ff0b0b7812 */ /* 0x000fe400078ef80c */
[----:B------:R-:W-:Y:S02]  /*23a0*/  ISETP.GE.U32.AND P2, PT, R4, R5, PT ;  /* 0x000000050400720c */ /* 0x000fe40003f46070 */
[----:B------:R-:W-:Y:S02]  /*23b0*/  LOP3.LUT R10, R10, 0xff, R19, 0xf8, !PT ;  /* 0x000000ff0a0a7812 */ /* 0x000fe400078ef813 */
[----:B------:R-:W-:Y:S02]  /*23c0*/  PRMT R2, R11, 0x9910, RZ ;  /* 0x000099100b027816 */ /* 0x000fe400000000ff */
[----:B------:R-:W-:-:S02]  /*23d0*/  PRMT R3, R10, 0x9910, RZ ;  /* 0x000099100a037816 */ /* 0x000fc400000000ff */
[----:B------:R-:W-:Y:S02]  /*23e0*/  ISETP.NE.AND P0, PT, R2, RZ, PT ;  /* 0x000000ff0200720c */ /* 0x000fe40003f05270 */
[----:B------:R-:W-:Y:S02]  /*23f0*/  ISETP.NE.AND P1, PT, R3, RZ, PT ;  /* 0x000000ff0300720c */ /* 0x000fe40003f25270 */
[----:B------:R-:W-:Y:S02]  /*2400*/  SEL R12, RZ, 0x1, !P0 ;  /* 0x00000001ff0c7807 */ /* 0x000fe40004000000 */
[----:B------:R-:W-:Y:S01]  /*2410*/  SEL R19, RZ, 0x1, !P1 ;  /* 0x00000001ff137807 */ /* 0x000fe20004800000 */
[----:B------:R-:W-:Y:S08]  /*2420*/  @P2 BRA `(.L_x_2379) ;  /* 0x0000000000502947 */ /* 0x000ff00003800000 */
[----:B------:R-:W-:Y:S01]  /*2430*/  IMAD.IADD R0, R4, 0x1, R0 ;  /* 0x0000000104007824 */ /* 0x000fe200078e0200 */
[----:B------:R-:W-:Y:S02]  /*2440*/  LOP3.LUT R18, R18, 0xff, R21, 0xf8, !PT ;  /* 0x000000ff12127812 */ /* 0x000fe400078ef815 */
[----:B------:R-:W-:Y:S02]  /*2450*/  LOP3.LUT R14, R14, 0xff, R20, 0xf8, !PT ;  /* 0x000000ff0e0e7812 */ /* 0x000fe400078ef814 */
[----:B------:R-:W-:Y:S02]  /*2460*/  ISETP.GE.U32.AND P4, PT, R0, R5, PT ;  /* 0x000000050000720c */ /* 0x000fe40003f86070 */
[----:B------:R-:W-:Y:S02]  /*2470*/  PRMT R0, R18, 0x9910, RZ ;  /* 0x0000991012007816 */ /* 0x000fe400000000ff */
[----:B------:R-:W-:Y:S02]  /*2480*/  PRMT R2, R14, 0x9910, RZ ;  /* 0x000099100e027816 */ /* 0x000fe400000000ff */
[----:B------:R-:W-:-:S02]  /*2490*/  ISETP.NE.AND P0, PT, R0, RZ, PT ;  /* 0x000000ff0000720c */ /* 0x000fc40003f05270 */
[----:B------:R-:W-:Y:S02]  /*24a0*/  ISETP.NE.AND P1, PT, R2, RZ, PT ;  /* 0x000000ff0200720c */ /* 0x000fe40003f25270 */
[----:B------:R-:W-:Y:S02]  /*24b0*/  SEL R21, RZ, 0x1, !P0 ;  /* 0x00000001ff157807 */ /* 0x000fe40004000000 */
[----:B------:R-:W-:Y:S02]  /*24c0*/  SEL R20, RZ, 0x1, !P1 ;  /* 0x00000001ff147807 */ /* 0x000fe40004800000 */
[----:B------:R-:W-:Y:S02]  /*24d0*/  @!P4 LOP3.LUT R9, R9, 0xff, R22, 0xf8, !PT ;  /* 0x000000ff0909c812 */ /* 0x000fe400078ef816 */
[----:B------:R-:W-:Y:S02]  /*24e0*/  @!P4 LOP3.LUT R8, R8, 0xff, R23, 0xf8, !PT ;  /* 0x000000ff0808c812 */ /* 0x000fe400078ef817 */
[----:B------:R-:W-:-:S02]  /*24f0*/  @!P4 PRMT R3, R9, 0x9910, RZ ;  /* 0x000099100903c816 */ /* 0x000fc400000000ff */
[----:B------:R-:W-:Y:S02]  /*2500*/  @!P4 PRMT R4, R8, 0x9910, RZ ;  /* 0x000099100804c816 */ /* 0x000fe400000000ff */
[----:B------:R-:W-:Y:S02]  /*2510*/  @!P4 ISETP.NE.AND P2, PT, R3, RZ, PT ;  /* 0x000000ff0300c20c */ /* 0x000fe40003f45270 */
[----:B------:R-:W-:Y:S02]  /*2520*/  @!P4 ISETP.NE.AND P3, PT, R4, RZ, PT ;  /* 0x000000ff0400c20c */ /* 0x000fe40003f65270 */
[----:B------:R-:W-:Y:S02]  /*2530*/  @!P4 SEL R0, RZ, 0x1, !P2 ;  /* 0x00000001ff00c807 */ /* 0x000fe40005000000 */
[----:B------:R-:W-:Y:S02]  /*2540*/  @!P4 SEL R2, RZ, 0x1, !P3 ;  /* 0x00000001ff02c807 */ /* 0x000fe40005800000 */
[----:B------:R-:W-:-:S02]  /*2550*/  @!P4 PRMT R22, R0, 0x7610, R22 ;  /* 0x000076100016c816 */ /* 0x000fc40000000016 */
[----:B------:R-:W-:-:S07]  /*2560*/  @!P4 PRMT R23, R2, 0x7610, R23 ;  /* 0x000076100217c816 */ /* 0x000fce0000000017 */
.L_x_2379:
[----:B------:R-:W-:Y:S05]  /*2570*/  BSYNC.RECONVERGENT B0 ;  /* 0x0000000000007941 */ /* 0x000fea0003800200 */
.L_x_2378:
[----:B------:R-:W-:Y:S02]  /*2580*/  LOP3.LUT R13, R21, R13, R12, 0xfe, !PT ;  /* 0x0000000d150d7212 */ /* 0x000fe400078efe0c */
[----:B------:R-:W-:Y:S02]  /*2590*/  LOP3.LUT R20, R20, R15, R19, 0xfe, !PT ;  /* 0x0000000f14147212 */ /* 0x000fe400078efe13 */
[----:B------:R-:W-:Y:S02]  /*25a0*/  LOP3.LUT P0, RZ, R13, 0xff, R22, 0xc8, !PT ;  /* 0x000000ff0dff7812 */ /* 0x000fe4000780c816 */
[----:B------:R-:W-:Y:S01]  /*25b0*/  LOP3.LUT P1, RZ, R20, 0xff, R23, 0xc8, !PT ;  /* 0x000000ff14ff7812 */ /* 0x000fe2000782c817 */
[----:B------:R-:W-:-:S12]  /*25c0*/  BRA `(.L_x_2370) ;  /* 0x0000009800c07947 */ /* 0x000fd80003800000 */
.L_x_2371:
        /* <DEDUP_REMOVED lines=28> */
.L_x_2384:
[--C-:B------:R-:W-:Y:S01]  /*2790*/  IMAD.IADD R3, R7, 0x1, R4.reuse ;  /* 0x0000000107037824 */ /* 0x100fe200078e0204 */
[----:B------:R-:W-:Y:S01]  /*27a0*/  P2R R6, PR, RZ, 0x1 ;  /* 0x00000001ff067803 */ /* 0x000fe20000000000 */
[----:B------:R-:W-:Y:S01]  /*27b0*/  IMAD R7, R0, R7, RZ ;  /* 0x0000000700077224 */ /* 0x000fe200078e02ff */
[C---:B------:R-:W-:Y:S01]  /*27c0*/  LOP3.LUT P0, RZ, R8.reuse, 0x1, RZ, 0xc0, !PT ;  /* 0x0000000108ff7812 */ /* 0x040fe2000780c0ff */
[----:B------:R-:W-:Y:S01]  /*27d0*/  IMAD.IADD R9, R3, 0x1, R4 ;  /* 0x0000000103097824 */ /* 0x000fe200078e0204 */
[----:B------:R-:W-:Y:S01]  /*27e0*/  LOP3.LUT P6, RZ, R8, 0x2, RZ, 0xc0, !PT ;  /* 0x0000000208ff7812 */ /* 0x000fe200078cc0ff */
[----:B------:R-:W-:Y:S01]  /*27f0*/  IMAD R2, R0, R3, RZ ;  /* 0x0000000300027224 */ /* 0x000fe200078e02ff */
[----:B------:R-:W-:-:S04]  /*2800*/  SHF.R.U32.HI R7, RZ, 0x1, R7 ;  /* 0x00000001ff077819 */ /* 0x000fc80000011607 */
[----:B------:R-:W-:Y:S01]  /*2810*/  SHF.R.U32.HI R3, RZ, 0x1, R2 ;  /* 0x00000001ff037819 */ /* 0x000fe20000011602 */
[----:B------:R-:W-:Y:S01]  /*2820*/  IMAD.WIDE.U32 R20, R7, 0x4, R16 ;  /* 0x0000000407147825 */ /* 0x000fe200078e0010 */
[----:B------:R-:W-:-:S03]  /*2830*/  IADD3 R7, PT, PT, R9, R4, RZ ;  /* 0x0000000409077210 */ /* 0x000fc60007ffe0ff */
[C---:B------:R-:W-:Y:S02]  /*2840*/  IMAD R9, R0.reuse, R9, RZ ;  /* 0x0000000900097224 */ /* 0x040fe400078e02ff */
[----:B------:R-:W-:Y:S01]  /*2850*/  IMAD R10, R0, R7, RZ ;  /* 0x00000007000a7224 */ /* 0x000fe200078e02ff */
[----:B------:R-:W2:Y:S01]  /*2860*/  LDG.E R20, desc[UR36][R20.64] ;  /* 0x0000002414147981 */ /* 0x000ea2000c1e1900 */
[----:B------:R-:W-:Y:S01]  /*2870*/  IMAD.WIDE.U32 R2, R3, 0x4, R16 ;  /* 0x0000000403027825 */ /* 0x000fe200078e0010 */
[----:B------:R-:W-:Y:S02]  /*2880*/  SHF.R.U32.HI R9, RZ, 0x1, R9 ;  /* 0x00000001ff097819 */ /* 0x000fe40000011609 */
[----:B------:R-:W-:Y:S02]  /*2890*/  SHF.R.U32.HI R13, RZ, 0x1, R10 ;  /* 0x00000001ff0d7819 */ /* 0x000fe4000001160a */
[----:B------:R-:W3:Y:S01]  /*28a0*/  LDG.E R23, desc[UR36][R2.64] ;  /* 0x0000002402177981 */ /* 0x000ee2000c1e1900 */
[----:B------:R-:W-:-:S05]  /*28b0*/  IMAD.WIDE.U32 R10, R9, 0x4, R16 ;  /* 0x00000004090a7825 */ /* 0x000fca00078e0010 */
[----:B------:R-:W4:Y:S01]  /*28c0*/  LDG.E R22, desc[UR36][R10.64] ;  /* 0x000000240a167981 */ /* 0x000f22000c1e1900 */
[----:B------:R-:W-:-:S05]  /*28d0*/  IMAD.WIDE.U32 R12, R13, 0x4, R16 ;  /* 0x000000040d0c7825 */ /* 0x000fca00078e0010 */
[----:B------:R-:W5:Y:S01]  /*28e0*/  LDG.E R19, desc[UR36][R12.64] ;  /* 0x000000240c137981 */ /* 0x000f62000c1e1900 */
[----:B------:R-:W-:Y:S01]  /*28f0*/  LOP3.LUT R8, R8, 0xfffffffe, RZ, 0xc0, !PT ;  /* 0xfffffffe08087812 */ /* 0x000fe200078ec0ff */
[----:B------:R-:W-:Y:S01]  /*2900*/  IMAD.IADD R7, R7, 0x1, R4 ;  /* 0x0000000107077824 */ /* 0x000fe200078e0204 */
[----:B---3--:R-:W-:-:S04]  /*2910*/  PRMT R9, R23, 0x9910, RZ ;  /* 0x0000991017097816 */ /* 0x008fc800000000ff */
[----:B------:R-:W-:Y:S02]  /*2920*/  ISETP.NE.OR P3, PT, R9, RZ, P3 ;  /* 0x000000ff0900720c */ /* 0x000fe40001f65670 */
[----:B----4-:R-:W-:-:S04]  /*2930*/  PRMT R9, R22, 0xbb32, RZ ;  /* 0x0000bb3216097816 */ /* 0x010fc800000000ff */
[----:B------:R-:W-:Y:S02]  /*2940*/  ISETP.NE.OR P0, PT, R9, RZ, P0 ;  /* 0x000000ff0900720c */ /* 0x000fe40000705670 */
[----:B-----5:R-:W-:-:S04]  /*2950*/  PRMT R10, R19, 0x9910, RZ ;  /* 0x00009910130a7816 */ /* 0x020fc800000000ff */
[----:B------:R-:W-:Y:S02]  /*2960*/  ISETP.NE.OR P6, PT, R10, RZ, P6 ;  /* 0x000000ff0a00720c */ /* 0x000fe400037c5670 */
[----:B--2---:R-:W-:-:S05]  /*2970*/  PRMT R2, R20, 0x9910, RZ ;  /* 0x0000991014027816 */ /* 0x004fca00000000ff */
        /* <DEDUP_REMOVED lines=9> */
[----:B------:R-:W-:-:S02]  /*2a10*/  PRMT R3, R22, 0x9910, RZ ;  /* 0x0000991016037816 */ /* 0x000fc400000000ff */
[----:B------:R-:W-:Y:S02]  /*2a20*/  PRMT R11, R19, 0xbb32, RZ ;  /* 0x0000bb32130b7816 */ /* 0x000fe400000000ff */
[----:B------:R-:W-:Y:S02]  /*2a30*/  ISETP.NE.AND P0, PT, R6, RZ, PT ;  /* 0x000000ff0600720c */ /* 0x000fe40003f05270 */
[----:B------:R-:W-:Y:S02]  /*2a40*/  ISETP.NE.OR P2, PT, R14, RZ, P2 ;  /* 0x000000ff0e00720c */ /* 0x000fe40001745670 */
[----:B------:R-:W-:Y:S02]  /*2a50*/  ISETP.NE.OR P1, PT, R3, RZ, P1 ;  /* 0x000000ff0300720c */ /* 0x000fe40000f25670 */
[----:B------:R-:W-:Y:S01]  /*2a60*/  ISETP.NE.OR P0, PT, R11, RZ, P0 ;  /* 0x000000ff0b00720c */ /* 0x000fe20000705670 */
[----:B------:R-:W-:-:S12]  /*2a70*/  @!P6 BRA `(.L_x_2384) ;  /* 0xfffffffc0044e947 */ /* 0x000fd8000383ffff */
[----:B------:R-:W-:Y:S05]  /*2a80*/  BSYNC.RECONVERGENT B1 ;  /* 0x0000000000017941 */ /* 0x000fea0003800200 */
.L_x_2383:
        /* <DEDUP_REMOVED lines=9> */
[----:B------:R-:W-:Y:S02]  /*2b20*/  PRMT R22, R22, 0x7632, R22 ;  /* 0x0000763216167816 */ /* 0x000fe40000000016 */
        /* <DEDUP_REMOVED lines=8> */
.L_x_2382:
[----:B------:R-:W-:Y:S05]  /*2bb0*/  BSYNC.RECONVERGENT B0 ;  /* 0x0000000000007941 */ /* 0x000fea0003800200 */
.L_x_2381:
        /* <DEDUP_REMOVED lines=35> */
.L_x_2386:
[----:B------:R-:W-:Y:S05]  /*2df0*/  BSYNC.RECONVERGENT B0 ;  /* 0x0000000000007941 */ /* 0x000fea0003800200 */
.L_x_2385:
[----:B------:R-:W-:Y:S04]  /*2e00*/  BSSY.RECONVERGENT B0, `(.L_x_2387) ;  /* 0x000002c000007945 */ /* 0x000fe80003800200 */
[----:B------:R-:W-:Y:S05]  /*2e10*/  @P0 BRA `(.L_x_2388) ;  /* 0x0000000000a80947 */ /* 0x000fea0003800000 */
        /* <DEDUP_REMOVED lines=9> */
[----:B------:R-:W-:Y:S01]  /*2eb0*/  SEL R9, RZ, 0x1, !P1 ;  /* 0x00000001ff097807 */ /* 0x000fe20004800000 */
[----:B------:R-:W-:Y:S08]  /*2ec0*/  @P2 BRA `(.L_x_2388) ;  /* 0x00000000007c2947 */ /* 0x000ff00003800000 */
        /* <DEDUP_REMOVED lines=31> */
.L_x_2388:
[----:B------:R-:W-:Y:S05]  /*30c0*/  BSYNC.RECONVERGENT B0 ;  /* 0x0000000000007941 */ /* 0x000fea0003800200 */
.L_x_2387:
[----:B------:R-:W-:Y:S02]  /*30d0*/  LOP3.LUT R11, R14, R11, R8, 0xfe, !PT ;  /* 0x0000000b0e0b7212 */ /* 0x000fe400078efe08 */
[----:B------:R-:W-:Y:S02]  /*30e0*/  LOP3.LUT R9, R13, R9, R6, 0xfe, !PT ;  /* 0x000000090d097212 */ /* 0x000fe400078efe06 */
[----:B------:R-:W-:Y:S02]  /*30f0*/  LOP3.LUT P0, RZ, R11, 0xff, R12, 0xc8, !PT ;  /* 0x000000ff0bff7812 */ /* 0x000fe4000780c80c */
[----:B------:R-:W-:Y:S01]  /*3100*/  LOP3.LUT P1, RZ, R9, 0xff, R10, 0xc8, !PT ;  /* 0x000000ff09ff7812 */ /* 0x000fe2000782c80a */
[----:B------:R-:W-:-:S12]  /*3110*/  BRA `(.L_x_2370) ;  /* 0x0000008c00ec7947 */ /* 0x000fd80003800000 */
.L_x_2380:
        /* <DEDUP_REMOVED lines=29> */
.L_x_2398:
[----:B------:R-:W-:Y:S01]  /*32f0*/  ISETP.NE.AND P6, PT, R14, RZ, PT ;  /* 0x000000ff0e00720c */ /* 0x000fe20003fc5270 */
[----:B------:R-:W0:-:S12]  /*3300*/  LDCU UR4, c[0x0][0x390] ;  /* 0x00007200ff0477ac */ /* 0x000e180008000800 */
[----:B------:R-:W-:Y:S05]  /*3310*/  @P6 BRA `(.L_x_2392) ;  /* 0x0000000000246947 */ /* 0x000fea0003800000 */
[----:B------:R-:W2:Y:S02]  /*3320*/  LDG.E R23, desc[UR36][R16.64] ;  /* 0x0000002410177981 */ /* 0x000ea4000c1e1900 */
[C---:B--2---:R-:W-:Y:S02]  /*3330*/  PRMT R28, R23.reuse, 0x7610, R28 ;  /* 0x00007610171c7816 */ /* 0x044fe4000000001c */
[C---:B------:R-:W-:Y:S02]  /*3340*/  PRMT R27, R23.reuse, 0x7632, R27 ;  /* 0x00007632171b7816 */ /* 0x040fe4000000001b */
[C---:B------:R-:W-:Y:S02]  /*3350*/  PRMT R13, R23.reuse, 0x7632, R13 ;  /* 0x00007632170d7816 */ /* 0x040fe4000000000d */
[C---:B------:R-:W-:Y:S02]  /*3360*/  PRMT R12, R23.reuse, 0x7610, R12 ;  /* 0x00007610170c7816 */ /* 0x040fe4000000000c */
[----:B------:R-:W-:-:S02]  /*3370*/  PRMT R26, R23, 0x7632, R26 ;  /* 0x00007632171a7816 */ /* 0x000fc4000000001a */
[C---:B------:R-:W-:Y:S02]  /*3380*/  PRMT R25, R23.reuse, 0x7610, R25 ;  /* 0x0000761017197816 */ /* 0x040fe40000000019 */
[----:B------:R-:W-:Y:S01]  /*3390*/  PRMT R24, R23, 0x7632, R24 ;  /* 0x0000763217187816 */ /* 0x000fe20000000018 */
[----:B------:R-:W-:Y:S06]  /*33a0*/  BRA `(.L_x_2393) ;  /* 0x0000003c00c47947 */ /* 0x000fec0003800000 */
.L_x_2392:
        /* <DEDUP_REMOVED lines=285> */
.L_x_2394:
[----:B------:R-:W-:-:S04]  /*4580*/  LOP3.LUT R11, R2, 0xfffffffc, RZ, 0xc0, !PT ;  /* 0xfffffffc020b7812 */ /* 0x000fc800078ec0ff */
[----:B------:R-:W-:-:S05]  /*4590*/  IADD3 R10, P6, PT, R11, R16, RZ ;  /* 0x000000100b0a7210 */ /* 0x000fca0007fde0ff */
[----:B------:R-:W-:-:S05]  /*45a0*/  IMAD.X R11, RZ, RZ, R17, P6 ;  /* 0x000000ffff0b7224 */ /* 0x000fca00030e0611 */
[----:B------:R-:W2:Y:S01]  /*45b0*/  LDG.E R10, desc[UR36][R10.64] ;  /* 0x000000240a0a7981 */ /* 0x000ea2000c1e1900 */
[----:B------:R-:W-:Y:S01]  /*45c0*/  MOV R2, RZ ;  /* 0x000000ff00027202 */ /* 0x000fe20000000f00 */
[----:B0-----:R-:W-:-:S04]  /*45d0*/  VIADD R3, R7, UR4 ;  /* 0x0000000407037c36 */ /* 0x001fc80008000000 */
[----:B------:R-:W-:-:S05]  /*45e0*/  IMAD.HI.U32 R4, R3, UR31, R2 ;  /* 0x0000001f03047c27 */ /* 0x000fca000f8e0002 */
[----:B------:R-:W-:-:S05]  /*45f0*/  SHF.R.U32.HI R6, RZ, UR76, R4 ;  /* 0x0000004cff067c19 */ /* 0x000fca0008011604 */
[----:B------:R-:W-:-:S04]  /*4600*/  IMAD.MOV R5, RZ, RZ, -R6 ;  /* 0x000000ffff057224 */ /* 0x000fc800078e0a06 */
        /* <DEDUP_REMOVED lines=223> */
.L_x_2395:
        /* <DEDUP_REMOVED lines=243> */
.L_x_2396:
        /* <DEDUP_REMOVED lines=243> */
.L_x_2397:
[----:B------:R-:W-:-:S04]  /*7260*/  LOP3.LUT R3, R6, 0xfffffffc, RZ, 0xc0, !PT ;  /* 0xfffffffc06037812 */ /* 0x000fc800078ec0ff */
[----:B------:R-:W-:-:S05]  /*7270*/  IADD3 R2, P6, PT, R3, R16, RZ ;  /* 0x0000001003027210 */ /* 0x000fca0007fde0ff */
[----:B------:R-:W-:-:S05]  /*7280*/  IMAD.X R3, RZ, RZ, R17, P6 ;  /* 0x000000ffff037224 */ /* 0x000fca00030e0611 */
[----:B------:R-:W2:Y:S02]  /*7290*/  LDG.E R2, desc[UR36][R2.64] ;  /* 0x0000002402027981 */ /* 0x000ea4000c1e1900 */
[C---:B--2---:R-:W-:Y:S02]  /*72a0*/  PRMT R28, R2.reuse, 0x7610, R28 ;  /* 0x00007610021c7816 */ /* 0x044fe4000000001c */
[----:B------:R-:W-:-:S07]  /*72b0*/  PRMT R27, R2, 0x7632, R27 ;  /* 0x00007632021b7816 */ /* 0x000fce000000001b */
.L_x_2393:
[----:B------:R-:W-:Y:S01]  /*72c0*/  PRMT R2, R23, 0x9910, RZ ;  /* 0x0000991017027816 */ /* 0x000fe200000000ff */
[----:B------:R-:W1:Y:S01]  /*72d0*/  LDCU UR5, c[0x0][0x388] ;  /* 0x00007100ff0577ac */ /* 0x000e620008000800 */
[----:B------:R-:W-:Y:S01]  /*72e0*/  PRMT R3, R24, 0x9910, RZ ;  /* 0x0000991018037816 */ /* 0x000fe200000000ff */
[----:B0-----:R-:W-:Y:S01]  /*72f0*/  IMAD.U32 R6, RZ, RZ, UR4 ;  /* 0x00000004ff067e24 */ /* 0x001fe2000f8e00ff */
[----:B------:R-:W-:Y:S02]  /*7300*/  PRMT R5, R26, 0x9910, RZ ;  /* 0x000099101a057816 */ /* 0x000fe400000000ff */
[----:B------:R-:W-:Y:S01]  /*7310*/  PRMT R4, R25, 0x9910, RZ ;  /* 0x0000991019047816 */ /* 0x000fe200000000ff */
[----:B------:R-:W-:Y:S01]  /*7320*/  IMAD R7, R6, 0x4, R7 ;  /* 0x0000000406077824 */ /* 0x000fe200078e0207 */
[----:B------:R-:W-:Y:S02]  /*7330*/  ISETP.NE.OR P5, PT, R2, RZ, P5 ;  /* 0x000000ff0200720c */ /* 0x000fe40002fa5670 */
[----:B------:R-:W-:-:S02]  /*7340*/  MOV R2, R5 ;  /* 0x0000000500027202 */ /* 0x000fc40000000f00 */
[----:B------:R-:W-:Y:S02]  /*7350*/  ISETP.NE.OR P4, PT, R3, RZ, P4 ;  /* 0x000000ff0300720c */ /* 0x000fe40002785670 */
[----:B------:R-:W-:Y:S02]  /*7360*/  ISETP.NE.OR P3, PT, R4, RZ, P3 ;  /* 0x000000ff0400720c */ /* 0x000fe40001f65670 */
[----:B------:R-:W-:Y:S02]  /*7370*/  PRMT R3, R12, 0x9910, RZ ;  /* 0x000099100c037816 */ /* 0x000fe400000000ff */
[----:B------:R-:W-:Y:S02]  /*7380*/  PRMT R4, R13, 0x9910, RZ ;  /* 0x000099100d047816 */ /* 0x000fe400000000ff */
[----:B------:R-:W-:Y:S02]  /*7390*/  ISETP.NE.OR P2, PT, R2, RZ, P2 ;  /* 0x000000ff0200720c */ /* 0x000fe40001745670 */
[----:B------:R-:W-:-:S02]  /*73a0*/  P2R R10, PR, RZ, 0x1 ;  /* 0x00000001ff0a7803 */ /* 0x000fc40000000000 */
[----:B------:R-:W-:Y:S02]  /*73b0*/  MOV R2, R3 ;  /* 0x0000000300027202 */ /* 0x000fe40000000f00 */
[----:B------:R-:W-:Y:S02]  /*73c0*/  LOP3.LUT P0, RZ, R8, 0x1, RZ, 0xc0, !PT ;  /* 0x0000000108ff7812 */ /* 0x000fe4000780c0ff */
[----:B------:R-:W-:Y:S02]  /*73d0*/  MOV R3, R4 ;  /* 0x0000000400037202 */ /* 0x000fe40000000f00 */
[----:B------:R-:W-:Y:S02]  /*73e0*/  PRMT R5, R28, 0x9910, RZ ;  /* 0x000099101c057816 */ /* 0x000fe400000000ff */
[----:B------:R-:W-:Y:S02]  /*73f0*/  ISETP.NE.OR P0, PT, R3, RZ, P0 ;  /* 0x000000ff0300720c */ /* 0x000fe40000705670 */
[C---:B------:R-:W-:Y:S01]  /*7400*/  LOP3.LUT P6, RZ, R8.reuse, 0x2, RZ, 0xc0, !PT ;  /* 0x0000000208ff7812 */ /* 0x040fe200078cc0ff */
[----:B------:R-:W-:Y:S01]  /*7410*/  IMAD.MOV.U32 R4, RZ, RZ, R5 ;  /* 0x000000ffff047224 */ /* 0x000fe200078e0005 */
[----:B------:R-:W-:-:S02]  /*7420*/  LOP3.LUT R8, R8, 0xfffffffe, RZ, 0xc0, !PT ;  /* 0xfffffffe08087812 */ /* 0x000fc400078ec0ff */
[----:B------:R-:W-:Y:S01]  /*7430*/  ISETP.NE.OR P1, PT, R2, RZ, P1 ;  /* 0x000000ff0200720c */ /* 0x000fe20000f25670 */
[----:B------:R-:W-:Y:S01]  /*7440*/  IMAD R2, R6, 0x3, R7 ;  /* 0x0000000306027824 */ /* 0x000fe200078e0207 */
[----:B------:R-:W-:Y:S02]  /*7450*/  ISETP.NE.OR P6, PT, R4, RZ, P6 ;  /* 0x000000ff0400720c */ /* 0x000fe400037c5670 */
[----:B-1----:R-:W-:Y:S02]  /*7460*/  MOV R5, UR5 ;  /* 0x0000000500057c02 */ /* 0x002fe40008000f00 */
[----:B------:R-:W-:Y:S02]  /*7470*/  PRMT R9, R27, 0x9910, RZ ;  /* 0x000099101b097816 */ /* 0x000fe400000000ff */
[----:B------:R-:W-:Y:S02]  /*7480*/  @P0 LOP3.LUT R8, R8, 0x1, RZ, 0xfc, !PT ;  /* 0x0000000108080812 */ /* 0x000fe400078efcff */
[----:B------:R-:W-:-:S02]  /*7490*/  ISETP.NE.AND P0, PT, R10, RZ, PT ;  /* 0x000000ff0a00720c */ /* 0x000fc40003f05270 */
[----:B------:R-:W-:Y:S02]  /*74a0*/  LOP3.LUT R8, R8, 0xfffffffd, RZ, 0xc0, !PT ;  /* 0xfffffffd08087812 */ /* 0x000fe400078ec0ff */
[----:B------:R-:W-:Y:S02]  /*74b0*/  ISETP.NE.OR P0, PT, R9, RZ, P0 ;  /* 0x000000ff0900720c */ /* 0x000fe40000705670 */
[----:B------:R-:W-:Y:S02]  /*74c0*/  @P6 LOP3.LUT R8, R8, 0x2, RZ, 0xfc, !PT ;  /* 0x0000000208086812 */ /* 0x000fe400078efcff */
[----:B------:R-:W-:-:S13]  /*74d0*/  ISETP.GE.U32.AND P6, PT, R2, R5, PT ;  /* 0x000000050200720c */ /* 0x000fda0003fc6070 */
[----:B------:R-:W-:Y:S05]  /*74e0*/  @!P6 BRA `(.L_x_2398) ;  /* 0xffffffbc0080e947 */ /* 0x000fea000383ffff */
[----:B------:R-:W-:Y:S05]  /*74f0*/  BSYNC.RECONVERGENT B1 ;  /* 0x0000000000017941 */ /* 0x000fea0003800200 */
.L_x_2391:
        /* <DEDUP_REMOVED lines=10> */
.L_x_2390:
[----:B------:R-:W-:Y:S05]  /*75a0*/  BSYNC.RECONVERGENT B0 ;  /* 0x0000000000007941 */ /* 0x000fea0003800200 */
.L_x_2389:
[----:B------:R-:W-:Y:S01]  /*75b0*/  ISETP.GE.U32.AND P0, PT, R7, R5, PT ;  /* 0x000000050700720c */ /* 0x000fe20003f06070 */
[----:B------:R-:W-:Y:S01]  /*75c0*/  BSSY.RECONVERGENT B0, `(.L_x_2399) ;  /* 0x000047e000007945 */ /* 0x000fe20003800200 */
[----:B------:R-:W-:Y:S02]  /*75d0*/  PRMT R17, R13, 0x7610, R17 ;  /* 0x000076100d117816 */ /* 0x000fe40000000011 */
[----:B------:R-:W-:-:S09]  /*75e0*/  PRMT R16, R12, 0x7610, R16 ;  /* 0x000076100c107816 */ /* 0x000fd20000000010 */
        /* <DEDUP_REMOVED lines=282> */
.L_x_2402:
[----:B------:R-:W-:Y:S02]  /*8790*/  SHF.R.U32.HI R12, RZ, 0x2, R18 ;  /* 0x00000002ff0c7819 */ /* 0x000fe40000011612 */
[----:B------:R-:W-:-:S07]  /*87a0*/  MOV R13, RZ ;  /* 0x000000ff000d7202 */ /* 0x000fce0000000f00 */
.L_x_2401:
[----:B------:R-:W0:Y:S02]  /*87b0*/  LDCU.64 UR4, c[0x0][0x750] ;  /* 0x0000ea00ff0477ac */ /* 0x000e240008000a00 */
[----:B0-----:R-:W-:-:S05]  /*87c0*/  IADD3 R20, P1, PT, R20, UR4, RZ ;  /* 0x0000000414147c10 */ /* 0x001fca000ff3e0ff */
[----:B------:R-:W-:Y:S01]  /*87d0*/  IMAD.X R19, RZ, RZ, UR5, P1 ;  /* 0x00000005ff137e24 */ /* 0x000fe200088e06ff */
[----:B------:R-:W-:-:S04]  /*87e0*/  LEA R14, P1, R12, R20, 0x2 ;  /* 0x000000140c0e7211 */ /* 0x000fc800078210ff */
[----:B------:R-:W-:-:S05]  /*87f0*/  LEA.HI.X R15, R12, R19, R13, 0x2, P1 ;  /* 0x000000130c0f7211 */ /* 0x000fca00008f140d */
[----:B------:R-:W2:Y:S01]  /*8800*/  LDG.E R14, desc[UR36][R14.64] ;  /* 0x000000240e0e7981 */ /* 0x000ea2000c1e1900 */
[----:B------:R-:W-:-:S04]  /*8810*/  IADD3 R13, PT, PT, R7, R6, RZ ;  /* 0x00000006070d7210 */ /* 0x000fc80007ffe0ff */
[----:B------:R-:W-:Y:S02]  /*8820*/  ISETP.GE.U32.AND P1, PT, R13, R5, PT ;  /* 0x000000050d00720c */ /* 0x000fe40003f26070 */
[C---:B--2---:R-:W-:Y:S02]  /*8830*/  PRMT R23, R14.reuse, 0x7610, R23 ;  /* 0x000076100e177816 */ /* 0x044fe40000000017 */
[----:B------:R-:W-:-:S09]  /*8840*/  PRMT R24, R14, 0x7632, R24 ;  /* 0x000076320e187816 */ /* 0x000fd20000000018 */
        /* <DEDUP_REMOVED lines=276> */
.L_x_2404:
[----:B------:R-:W-:Y:S01]  /*9990*/  SHF.R.U32.HI R30, RZ, 0x2, R18 ;  /* 0x00000002ff1e7819 */ /* 0x000fe20000011612 */
[----:B------:R-:W-:-:S07]  /*99a0*/  IMAD.MOV.U32 R31, RZ, RZ, RZ ;  /* 0x000000ffff1f7224 */ /* 0x000fce00078e00ff */
.L_x_2403:
        /* <DEDUP_REMOVED lines=283> */
.L_x_2406:
[----:B------:R-:W-:Y:S01]  /*ab60*/  SHF.R.U32.HI R16, RZ, 0x2, R18 ;  /* 0x00000002ff107819 */ /* 0x000fe20000011612 */
[----:B------:R-:W-:-:S07]  /*ab70*/  IMAD.MOV.U32 R17, RZ, RZ, RZ ;  /* 0x000000ffff117224 */ /* 0x000fce00078e00ff */
.L_x_2405:
        /* <DEDUP_REMOVED lines=283> */
.L_x_2408:
[----:B------:R-:W-:Y:S01]  /*bd30*/  SHF.R.U32.HI R14, RZ, 0x2, R18 ;  /* 0x00000002ff0e7819 */ /* 0x000fe20000011612 */
[----:B------:R-:W-:-:S07]  /*bd40*/  IMAD.MOV.U32 R15, RZ, RZ, RZ ;  /* 0x000000ffff0f7224 */ /* 0x000fce00078e00ff */
.L_x_2407:
[----:B------:R-:W-:-:S04]  /*bd50*/  LEA R20, P0, R14, R20, 0x2 ;  /* 0x000000140e147211 */ /* 0x000fc800078010ff */
[----:B------:R-:W-:-:S05]  /*bd60*/  LEA.HI.X R21, R14, R19, R15, 0x2, P0 ;  /* 0x000000130e157211 */ /* 0x000fca00000f140f */
[----:B------:R-:W2:Y:S02]  /*bd70*/  LDG.E R20, desc[UR36][R20.64] ;  /* 0x0000002414147981 */ /* 0x000ea4000c1e1900 */
[C---:B--2---:R-:W-:Y:S02]  /*bd80*/  PRMT R28, R20.reuse, 0x7610, R28 ;  /* 0x00007610141c7816 */ /* 0x044fe4000000001c */
[----:B------:R-:W-:-:S07]  /*bd90*/  PRMT R27, R20, 0x7632, R27 ;  /* 0x00007632141b7816 */ /* 0x000fce000000001b */
.L_x_2400:
[----:B------:R-:W-:Y:S05]  /*bda0*/  BSYNC.RECONVERGENT B0 ;  /* 0x0000000000007941 */ /* 0x000fea0003800200 */
.L_x_2399:
[----:B------:R-:W-:Y:S01]  /*bdb0*/  ISETP.GE.U32.AND P0, PT, R7, R5, PT ;  /* 0x000000050700720c */ /* 0x000fe20003f06070 */
[----:B------:R-:W-:-:S12]  /*bdc0*/  BSSY.RECONVERGENT B0, `(.L_x_2409) ;  /* 0x000002c000007945 */ /* 0x000fd80003800200 */
        /* <DEDUP_REMOVED lines=40> */
[----:B------:R-:W-:-:S02]  /*c050*/  SEL R10, RZ, 0x1, !P1 ;  /* 0x00000001ff0a7807 */ /* 0x000fc40004800000 */
[----:B------:R-:W-:Y:S02]  /*c060*/  @!P4 PRMT R9, R5, 0x7610, R9 ;  /* 0x000076100509c816 */ /* 0x000fe40000000009 */
[----:B------:R-:W-:-:S07]  /*c070*/  @!P4 PRMT R8, R6, 0x7610, R8 ;  /* 0x000076100608c816 */ /* 0x000fce0000000008 */
.L_x_2410:
[----:B------:R-:W-:Y:S05]  /*c080*/  BSYNC.RECONVERGENT B0 ;  /* 0x0000000000007941 */ /* 0x000fea0003800200 */
.L_x_2409:
[----:B------:R-:W-:Y:S02]  /*c090*/  LOP3.LUT R2, R11, R4, R2, 0xfe, !PT ;  /* 0x000000040b027212 */ /* 0x000fe400078efe02 */
[----:B------:R-:W-:Y:S02]  /*c0a0*/  LOP3.LUT R3, R10, R3, R0, 0xfe, !PT ;  /* 0x000000030a037212 */ /* 0x000fe400078efe00 */
[----:B------:R-:W-:Y:S02]  /*c0b0*/  LOP3.LUT P0, RZ, R2, 0xff, R9, 0xc8, !PT ;  /* 0x000000ff02ff7812 */ /* 0x000fe4000780c809 */
[----:B------:R-:W-:-:S13]  /*c0c0*/  LOP3.LUT P1, RZ, R3, 0xff, R8, 0xc8, !PT ;  /* 0x000000ff03ff7812 */ /* 0x000fda000782c808 */
.L_x_2370:
[----:B------:R-:W-:Y:S02]  /*c0d0*/  SEL R17, RZ, 0x1, !P1 ;  /* 0x00000001ff117807 */ /* 0x000fe40004800000 */
[----:B------:R-:W-:-:S07]  /*c0e0*/  SEL R18, RZ, 0x1, !P0 ;  /* 0x00000001ff127807 */ /* 0x000fce0004000000 */
.L_x_2357:
[----:B------:R-:W-:Y:S05]  /*c0f0*/  BSYNC.RECONVERGENT B6 ;  /* 0x0000000000067941 */ /* 0x000fea0003800200 */
.L_x_2356:
        /* <DEDUP_REMOVED lines=18> */
.L_x_2414:
        /* <DEDUP_REMOVED lines=20> */
.L_x_2413:
[----:B------:R-:W-:Y:S05]  /*c360*/  BSYNC.RECONVERGENT B0 ;  /* 0x0000000000007941 */ /* 0x000fea0003800200 */
.L_x_2412:
[----:B------:R-:W-:Y:S01]  /*c370*/  MOV R2, R11 ;  /* 0x0000000b00027202 */ /* 0x000fe20000000f00 */
[----:B------:R-:W-:Y:S06]  /*c380*/  @P2 BRA `(.L_x_2414) ;  /* 0xfffffffc00a42947 */ /* 0x000fec000383ffff */
.L_x_2411:
        /* <DEDUP_REMOVED lines=19> */
.L_x_2419:
        /* <DEDUP_REMOVED lines=20> */
.L_x_2418:
[----:B------:R-:W-:Y:S05]  /*c600*/  BSYNC.RECONVERGENT B0 ;  /* 0x0000000000007941 */ /* 0x000fea0003800200 */
.L_x_2417:
[----:B------:R-:W-:Y:S01]  /*c610*/  MOV R3, R8 ;  /* 0x0000000800037202 */ /* 0x000fe20000000f00 */
[----:B------:R-:W-:Y:S06]  /*c620*/  @P2 BRA `(.L_x_2419) ;  /* 0xfffffffc00a42947 */ /* 0x000fec000383ffff */
.L_x_2416:
[----:B------:R-:W-:Y:S01]  /*c630*/  ISETP.GE.U32.AND P0, PT, R0, 0x2, PT ;  /* 0x000000020000780c */ /* 0x000fe20003f06070 */
[----:B------:R-:W-:Y:S05]  /*c640*/  WARPSYNC.ALL ;  /* 0x0000000000007948 */ /* 0x000fea0003800000 */
[----:B------:R-:W-:Y:S07]  /*c650*/  BAR.SYNC.DEFER_BLOCKING 0x0 ;  /* 0x0000000000007b1d */ /* 0x000fee0000010000 */
[----:B------:R-:W-:Y:S05]  /*c660*/  @!P0 BRA `(.L_x_2415) ;  /* 0x0000000000408947 */ /* 0x000fea0003800000 */
[----:B0-----:R-:W-:-:S07]  /*c670*/  IMAD.MOV.U32 R3, RZ, RZ, 0x1 ;  /* 0x00000001ff037424 */ /* 0x001fce00078e00ff */
.L_x_2420:
        /* <DEDUP_REMOVED lines=15> */
.L_x_2415:
        /* <DEDUP_REMOVED lines=288> */
.L_x_2421:
        /* <DEDUP_REMOVED lines=276> */
.L_x_2422:
        /* <DEDUP_REMOVED lines=286> */
.L_x_2424:
        /* <DEDUP_REMOVED lines=276> */
.L_x_2425:
        /* <DEDUP_REMOVED lines=25> */
.L_x_2427:
[----:B------:R-:W-:Y:S05]  /*10f60*/  BSYNC.RECONVERGENT B0 ;  /* 0x0000000000007941 */ /* 0x000fea0003800200 */
.L_x_2426:
        /* <DEDUP_REMOVED lines=35> */
.L_x_2429:
[----:B------:R-:W-:Y:S05]  /*111a0*/  BSYNC.RECONVERGENT B0 ;  /* 0x0000000000007941 */ /* 0x000fea0003800200 */
.L_x_2428:
        /* <DEDUP_REMOVED lines=38> */
.L_x_2434:
        /* <DEDUP_REMOVED lines=10> */
.L_x_2433:
[----:B------:R-:W-:Y:S02]  /*114b0*/  SEL R18, RZ, 0x1, !P1 ;  /* 0x00000001ff127807 */ /* 0x000fe40004800000 */
[----:B------:R-:W-:Y:S01]  /*114c0*/  SEL R17, RZ, 0x1, !P2 ;  /* 0x00000001ff117807 */ /* 0x000fe20005000000 */
[----:B------:R-:W-:Y:S06]  /*114d0*/  BRA `(.L_x_2432) ;  /* 0x00000000006c7947 */ /* 0x000fec0003800000 */
.L_x_2431:
        /* <DEDUP_REMOVED lines=14> */
.L_x_2436:
        /* <DEDUP_REMOVED lines=11> */
.L_x_2435:
[----:B------:R-:W-:Y:S02]  /*11670*/  SEL R18, RZ, 0x1, !P1 ;  /* 0x00000001ff127807 */ /* 0x000fe40004800000 */
[----:B------:R-:W-:-:S07]  /*11680*/  SEL R17, RZ, 0x1, !P2 ;  /* 0x00000001ff117807 */ /* 0x000fce0005000000 */
.L_x_2432:
[----:B------:R-:W-:Y:S05]  /*11690*/  BSYNC.RECONVERGENT B0 ;  /* 0x0000000000007941 */ /* 0x000fea0003800200 */
.L_x_2430:
        /* <DEDUP_REMOVED lines=11> */
.L_x_2440:
        /* <DEDUP_REMOVED lines=18> */
.L_x_2439:
[----:B------:R-:W-:Y:S05]  /*11870*/  BSYNC.RECONVERGENT B0 ;  /* 0x0000000000007941 */ /* 0x000fea0003800200 */
.L_x_2438:
[----:B------:R-:W-:-:S03]  /*11880*/  UISETP.GT.U32.AND UP0, UPT, UR4, 0x3, UPT ;  /* 0x000000030400788c */ /* 0x000fc6000bf04070 */
[----:B------:R-:W-:-:S06]  /*11890*/  UMOV UR4, UR7 ;  /* 0x0000000700047c82 */ /* 0x000fcc0008000000 */
[----:B------:R-:W-:Y:S05]  /*118a0*/  BRA.U UP0, `(.L_x_2440) ;  /* 0xfffffffd00a87547 */ /* 0x000fea000b83ffff */
.L_x_2437:
        /* <DEDUP_REMOVED lines=12> */
.L_x_2445:
        /* <DEDUP_REMOVED lines=17> */
.L_x_2444:
[----:B------:R-:W-:Y:S05]  /*11a80*/  BSYNC.RECONVERGENT B0 ;  /* 0x0000000000007941 */ /* 0x000fea0003800200 */
.L_x_2443:
[----:B------:R-:W-:-:S03]  /*11a90*/  UISETP.GT.U32.AND UP0, UPT, UR5, 0x7f, UPT ;  /* 0x0000007f0500788c */ /* 0x000fc6000bf04070 */
[----:B------:R-:W-:-:S06]  /*11aa0*/  UMOV UR5, UR7 ;  /* 0x0000000700057c82 */ /* 0x000fcc0008000000 */
[----:B------:R-:W-:Y:S05]  /*11ab0*/  BRA.U UP0, `(.L_x_2445) ;  /* 0xfffffffd00ac7547 */ /* 0x000fea000b83ffff */
.L_x_2442:
[----:B------:R-:W-:Y:S01]  /*11ac0*/  BAR.SYNC.DEFER_BLOCKING 0x0 ;  /* 0x0000000000007b1d */ /* 0x000fe20000010000 */
[----:B------:R-:W-:-:S09]  /*11ad0*/  UISETP.GE.U32.AND UP0, UPT, UR4, 0x2, UPT ;  /* 0x000000020400788c */ /* 0x000fd2000bf06070 */
[----:B------:R-:W-:Y:S05]  /*11ae0*/  BRA.U !UP0, `(.L_x_2441) ;  /* 0x0000000108447547 */ /* 0x000fea000b800000 */
[----:B01----:R-:W-:-:S07]  /*11af0*/  HFMA2 R0, -RZ, RZ, 0, 5.9604644775390625e-08 ;  /* 0x00000001ff007431 */ /* 0x003fce00000001ff */
.L_x_2446:
        /* <DEDUP_REMOVED lines=16> */
.L_x_2441:
        /* <DEDUP_REMOVED lines=30> */
.L_x_2448:
        /* <DEDUP_REMOVED lines=19> */
.L_x_2449:
        /* <DEDUP_REMOVED lines=25> */
.L_x_2450:
[----:B------:R-:W0:Y:S01]  /*120a0*/  LDCU.64 UR4, c[0x0][0x758] ;  /* 0x0000eb00ff0477ac */ /* 0x000e220008000a00 */
[----:B------:R-:W-:-:S04]  /*120b0*/  LOP3.LUT P1, RZ, R17, 0xff, RZ, 0xc0, !PT ;  /* 0x000000ff11ff7812 */ /* 0x000fc8000782c0ff */
[----:B------:R-:W-:Y:S02]  /*120c0*/  SEL R3, RZ, 0x1, !P1 ;  /* 0x00000001ff037807 */ /* 0x000fe40004800000 */
[----:B0-----:R-:W-:-:S04]  /*120d0*/  IADD3 R16, P0, PT, R16, UR4, RZ ;  /* 0x0000000410107c10 */ /* 0x001fc8000ff1e0ff */
[----:B------:R-:W-:-:S05]  /*120e0*/  IADD3.X R17, PT, PT, RZ, UR5, RZ, P0, !PT ;  /* 0x00000005ff117c10 */ /* 0x000fca00087fe4ff */
[----:B------:R-:W-:Y:S01]  /*120f0*/  STG.E.U8 desc[UR36][R16.64], R3 ;  /* 0x0000000310007986 */ /* 0x000fe2000c101124 */
[----:B------:R-:W-:Y:S05]  /*12100*/  EXIT ;  /* 0x000000000000794d */ /* 0x000fea0003800000 */
.L_x_2447:
        /* <DEDUP_REMOVED lines=11> */
.L_x_2451:
        /* <DEDUP_REMOVED lines=20> */
.L_x_2453:
        /* <DEDUP_REMOVED lines=25> */
.L_x_2454:
[----:B------:R-:W0:Y:S01]  /*12490*/  LDCU.64 UR4, c[0x0][0x758] ;  /* 0x0000eb00ff0477ac */ /* 0x000e220008000a00 */
[----:B------:R-:W-:-:S04]  /*124a0*/  LOP3.LUT P0, RZ, R17, 0xff, RZ, 0xc0, !PT ;  /* 0x000000ff11ff7812 */ /* 0x000fc8000780c0ff */
[----:B------:R-:W-:Y:S02]  /*124b0*/  SEL R3, RZ, 0x1, !P0 ;  /* 0x00000001ff037807 */ /* 0x000fe40004000000 */
[----:B0-----:R-:W-:-:S04]  /*124c0*/  IADD3 R16, P1, PT, R16, UR4, RZ ;  /* 0x0000000410107c10 */ /* 0x001fc8000ff3e0ff */
[----:B------:R-:W-:-:S05]  /*124d0*/  IADD3.X R17, PT, PT, RZ, UR5, RZ, P1, !PT ;  /* 0x00000005ff117c10 */ /* 0x000fca0008ffe4ff */
[----:B------:R-:W-:Y:S01]  /*124e0*/  STG.E.U8 desc[UR36][R16.64], R3 ;  /* 0x0000000310007986 */ /* 0x000fe2000c101124 */
[----:B------:R-:W-:Y:S05]  /*124f0*/  EXIT ;  /* 0x000000000000794d */ /* 0x000fea0003800000 */
.L_x_2452:
[----:B------:R-:W-:Y:S04]  /*12500*/  STG.E.U8 desc[UR36][R6.64], R18 ;  /* 0x0000001206007986 */ /* 0x000fe8000c101124 */
[----:B------:R-:W-:Y:S01]  /*12510*/  STG.E.U8 desc[UR36][R6.64+0x1], R17 ;  /* 0x0000011106007986 */ /* 0x000fe2000c101124 */
[----:B------:R-:W-:Y:S05]  /*12520*/  EXIT ;  /* 0x000000000000794d */ /* 0x000fea0003800000 */
.L_x_2423:
        /* <DEDUP_REMOVED lines=39> */
.L_x_2456:
        /* <DEDUP_REMOVED lines=19> */
.L_x_2457:
        /* <DEDUP_REMOVED lines=25> */
.L_x_2458:
[----:B------:R-:W0:Y:S01]  /*12a60*/  LDCU.64 UR4, c[0x0][0x758] ;  /* 0x0000eb00ff0477ac */ /* 0x000e220008000a00 */
[----:B------:R-:W-:-:S04]  /*12a70*/  LOP3.LUT P1, RZ, R17, 0xff, RZ, 0xc0, !PT ;  /* 0x000000ff11ff7812 */ /* 0x000fc8000782c0ff */
[----:B------:R-:W-:Y:S02]  /*12a80*/  SEL R3, RZ, 0x1, !P1 ;  /* 0x00000001ff037807 */ /* 0x000fe40004800000 */
[----:B0-----:R-:W-:-:S04]  /*12a90*/  IADD3 R16, P0, PT, R16, UR4, RZ ;  /* 0x0000000410107c10 */ /* 0x001fc8000ff1e0ff */
[----:B------:R-:W-:-:S05]  /*12aa0*/  IADD3.X R17, PT, PT, RZ, UR5, RZ, P0, !PT ;  /* 0x00000005ff117c10 */ /* 0x000fca00087fe4ff */
[----:B------:R-:W-:Y:S01]  /*12ab0*/  STG.E.U8 desc[UR36][R16.64], R3 ;  /* 0x0000000310007986 */ /* 0x000fe2000c101124 */
[----:B------:R-:W-:Y:S05]  /*12ac0*/  EXIT ;  /* 0x000000000000794d */ /* 0x000fea0003800000 */
.L_x_2455:
        /* <DEDUP_REMOVED lines=11> */
.L_x_2459:
        /* <DEDUP_REMOVED lines=20> */
.L_x_2461:
        /* <DEDUP_REMOVED lines=25> */
.L_x_2462:
[----:B------:R-:W0:Y:S01]  /*12e50*/  LDCU.64 UR4, c[0x0][0x758] ;  /* 0x0000eb00ff0477ac */ /* 0x000e220008000a00 */
[----:B------:R-:W-:-:S04]  /*12e60*/  LOP3.LUT P0, RZ, R17, 0xff, RZ, 0xc0, !PT ;  /* 0x000000ff11ff7812 */ /* 0x000fc8000780c0ff */
[----:B------:R-:W-:Y:S02]  /*12e70*/  SEL R3, RZ, 0x1, !P0 ;  /* 0x00000001ff037807 */ /* 0x000fe40004000000 */
[----:B0-----:R-:W-:-:S04]  /*12e80*/  IADD3 R16, P1, PT, R16, UR4, RZ ;  /* 0x0000000410107c10 */ /* 0x001fc8000ff3e0ff */
[----:B------:R-:W-:-:S05]  /*12e90*/  IADD3.X R17, PT, PT, RZ, UR5, RZ, P1, !PT ;  /* 0x00000005ff117c10 */ /* 0x000fca0008ffe4ff */
[----:B------:R-:W-:Y:S01]  /*12ea0*/  STG.E.U8 desc[UR36][R16.64], R3 ;  /* 0x0000000310007986 */ /* 0x000fe2000c101124 */
[----:B------:R-:W-:Y:S05]  /*12eb0*/  EXIT ;  /* 0x000000000000794d */ /* 0x000fea0003800000 */
.L_x_2460:
[----:B------:R-:W-:Y:S04]  /*12ec0*/  STG.E.U8 desc[UR36][R6.64], R18 ;  /* 0x0000001206007986 */ /* 0x000fe8000c101124 */
[----:B------:R-:W-:Y:S01]  /*12ed0*/  STG.E.U8 desc[UR36][R6.64+0x1], R17 ;  /* 0x0000011106007986 */ /* 0x000fe2000c101124 */
[----:B------:R-:W-:Y:S05]  /*12ee0*/  EXIT ;  /* 0x000000000000794d */ /* 0x000fea0003800000 */
.L_x_2463:
        /* <DEDUP_REMOVED lines=9> */
.L_x_7768:


//--------------------- .text._ZN2at6native13reduce_kernelILi128ELi4ENS0_8ReduceOpIsNS0_14func_wrapper_tIbZZZNS0_14or_kernel_cudaERNS_14TensorIteratorEENKUlvE_clEvENKUlvE3_clEvEUlbsE_EEjbLi4ELi4EEEEEvT1_ --------------------------
	.section	.text._ZN2at6native13reduce_kernelILi128ELi4ENS0_8ReduceOpIsNS0_14func_wrapper_tIbZZZNS0_14or_kernel_cudaERNS_14TensorIteratorEENKUlvE_clEvENKUlvE3_clEvEUlbsE_EEjbLi4ELi4EEEEEvT1_,"ax",@progbits
	.align	128
        .global         _ZN2at6native13reduce_kernelILi128ELi4ENS0_8ReduceOpIsNS0_14func_wrapper_tIbZZZNS0_14or_kernel_cudaERNS_14TensorIteratorEENKUlvE_clEvENKUlvE3_clEvEUlbsE_EEjbLi4ELi4EEEEEvT1_
        .type           _ZN2at6native13reduce_kernelILi128ELi4ENS0_8ReduceOpIsNS0_14func_wrapper_tIbZZZNS0_14or_kernel_cudaERNS_14TensorIteratorEENKUlvE_clEvENKUlvE3_clEvEUlbsE_EEjbLi4ELi4EEEEEvT1_,@function
        .size           _ZN2at6native13reduce_kernelILi128ELi4ENS0_8ReduceOpIsNS0_14func_wrapper_tIbZZZNS0_14or_kernel_cudaERNS_14TensorIteratorEENKUlvE_clEvENKUlvE3_clEvEUlbsE_EEjbLi4ELi4EEEEEvT1_,(.L_x_7769 - _ZN2at6native13reduce_kernelILi128ELi4ENS0_8ReduceOpIsNS0_14func_wrapper_tIbZZZNS0_14or_kernel_cudaERNS_14TensorIteratorEENKUlvE_clEvENKUlvE3_clEvEUlbsE_EEjbLi4ELi4EEEEEvT1_)
        .other          _ZN2at6native13reduce_kernelILi128ELi4ENS0_8ReduceOpIsNS0_14func_wrapper_tIbZZZNS0_14or_kernel_cudaERNS_14TensorIteratorEENKUlvE_clEvENKUlvE3_clEvEUlbsE_EEjbLi4ELi4EEEEEvT1_,@"STO_CUDA_ENTRY STV_DEFAULT"
_ZN2at6native13reduce_kernelILi128ELi4ENS0_8ReduceOpIsNS0_14func_wrapper_tIbZZZNS0_14or_kernel_cudaERNS_14TensorIteratorEENKUlvE_clEvENKUlvE3_clEvEUlbsE_EEjbLi4ELi4EEEEEvT1_:
.text._ZN2at6native13reduce_kernelILi128ELi4ENS0_8ReduceOpIsNS0_14func_wrapper_tIbZZZNS0_14or_kernel_cudaERNS_14TensorIteratorEENKUlvE_clEvENKUlvE3_clEvEUlbsE_EEjbLi4ELi4EEEEEvT1_:
        /* <DEDUP_REMOVED lines=296> */
.L_x_2464:
        /* <DEDUP_REMOVED lines=31> */
.L_x_2468:
        /* <DEDUP_REMOVED lines=32> */
.L_x_2472:
[----:B------:R-:W-:Y:S05]  /*1670*/  BSYNC.RECONVERGENT B1 ;  /* 0x0000000000017941 */ /* 0x000fea0003800200 */
.L_x_2471:
[----:B------:R-:W0:Y:S01]  /*1680*/  LDC R0, c[0x0][0x388] ;  /* 0x0000e200ff007b82 */ /* 0x000e220000000800 */
[----:B------:R-:W-:-:S05]  /*1690*/  IADD3 R16, P0, PT, R16, 0x8, RZ ;  /* 0x0000000810107810 */ /* 0x000fca0007f1e0ff */
[----:B------:R-:W-:Y:S01]  /*16a0*/  IMAD.X R17, RZ, RZ, R17, P0 ;  /* 0x000000ffff117224 */ /* 0x000fe200000e0611 */
[----:B0-----:R-:W-:-:S07]  /*16b0*/  IADD3 R0, PT, PT, R7, -0x4, R0 ;  /* 0xfffffffc07007810 */ /* 0x001fce0007ffe000 */
.L_x_2470:
[----:B------:R-:W-:Y:S05]  /*16c0*/  BSYNC.RECONVERGENT B0 ;  /* 0x0000000000007941 */ /* 0x000fea0003800200 */
.L_x_2469:
        /* <DEDUP_REMOVED lines=18> */
.L_x_2476:
[C---:B------:R-:W-:Y:S01]  /*17f0*/  IMAD.WIDE.U32 R4, R7.reuse, 0x8, R16 ;  /* 0x0000000807047825 */ /* 0x040fe200078e0010 */
[----:B------:R-:W0:Y:S05]  /*1800*/  LDCU UR4, c[0x0][0x390] ;  /* 0x00007200ff0477ac */ /* 0x000e2a0008000800 */
[----:B------:R-:W2:Y:S01]  /*1810*/  LDG.E.64 R4, desc[UR36][R4.64] ;  /* 0x0000002404047981 */ /* 0x000ea2000c1e1b00 */
[----:B0-----:R-:W-:-:S04]  /*1820*/  IADD3 R7, PT, PT, R7, UR4, RZ ;  /* 0x0000000407077c10 */ /* 0x001fc8000fffe0ff */
        /* <DEDUP_REMOVED lines=12> */
.L_x_2475:
[----:B------:R-:W-:Y:S02]  /*18f0*/  SEL R5, RZ, 0x1, !P3 ;  /* 0x00000001ff057807 */ /* 0x000fe40005800000 */
[----:B------:R-:W-:Y:S02]  /*1900*/  SEL R7, RZ, 0x1, !P2 ;  /* 0x00000001ff077807 */ /* 0x000fe40005000000 */
[----:B------:R-:W-:Y:S02]  /*1910*/  SEL R6, RZ, 0x1, !P1 ;  /* 0x00000001ff067807 */ /* 0x000fe40004800000 */
[----:B------:R-:W-:-:S07]  /*1920*/  SEL R4, RZ, 0x1, !P0 ;  /* 0x00000001ff047807 */ /* 0x000fce0004000000 */
.L_x_2474:
[----:B------:R-:W-:Y:S05]  /*1930*/  BSYNC.RECONVERGENT B0 ;  /* 0x0000000000007941 */ /* 0x000fea0003800200 */
.L_x_2473:
        /* <DEDUP_REMOVED lines=17> */
.L_x_2478:
[----:B------:R-:W-:Y:S05]  /*1a50*/  BSYNC.RECONVERGENT B0 ;  /* 0x0000000000007941 */ /* 0x000fea0003800200 */
.L_x_2477:
[----:B------:R-:W-:Y:S02]  /*1a60*/  LOP3.LUT R7, R6, R5, R7, 0xfe, !PT ;  /* 0x0000000506077212 */ /* 0x000fe400078efe07 */
[----:B------:R-:W-:Y:S02]  /*1a70*/  PLOP3.LUT P1, PT, PT, PT, PT, 0x8, 0x80 ;  /* 0x000000000080781c */ /* 0x000fe40003f2e170 */
[----:B------:R-:W-:Y:S02]  /*1a80*/  PLOP3.LUT P2, PT, PT, PT, PT, 0x8, 0x80 ;  /* 0x000000000080781c */ /* 0x000fe40003f4e170 */
[----:B------:R-:W-:Y:S02]  /*1a90*/  LOP3.LUT P0, RZ, R7, 0xff, R4, 0xc8, !PT ;  /* 0x000000ff07ff7812 */ /* 0x000fe4000780c804 */
[----:B------:R-:W-:Y:S01]  /*1aa0*/  PLOP3.LUT P3, PT, PT, PT, PT, 0x8, 0x80 ;  /* 0x000000000080781c */ /* 0x000fe20003f6e170 */
[----:B------:R-:W-:-:S12]  /*1ab0*/  BRA `(.L_x_2479) ;  /* 0x000000c000f07947 */ /* 0x000fd80003800000 */
.L_x_2467:
        /* <DEDUP_REMOVED lines=56> */
.L_x_2484:
[----:B------:R-:W-:Y:S01]  /*1e40*/  SHF.R.U32.HI R35, RZ, 0x2, R5 ;  /* 0x00000002ff237819 */ /* 0x000fe20000011605 */
[----:B------:R-:W-:Y:S01]  /*1e50*/  IMAD.IADD R5, R5, 0x1, R0 ;  /* 0x0000000105057824 */ /* 0x000fe200078e0200 */
[----:B------:R-:W-:Y:S02]  /*1e60*/  P2R R12, PR, RZ, 0x1 ;  /* 0x00000001ff0c7803 */ /* 0x000fe40000000000 */
[----:B------:R-:W-:Y:S01]  /*1e70*/  LOP3.LUT P0, RZ, R9, 0x2, RZ, 0xc0, !PT ;  /* 0x0000000209ff7812 */ /* 0x000fe2000780c0ff */
[----:B------:R-:W-:Y:S01]  /*1e80*/  IMAD.WIDE.U32 R34, R35, 0x8, R16 ;  /* 0x0000000823227825 */ /* 0x000fe200078e0010 */
[----:B------:R-:W-:Y:S02]  /*1e90*/  SHF.R.U32.HI R37, RZ, 0x2, R5 ;  /* 0x00000002ff257819 */ /* 0x000fe40000011605 */
[----:B------:R-:W-:-:S03]  /*1ea0*/  LOP3.LUT P6, RZ, R9, 0x4, RZ, 0xc0, !PT ;  /* 0x0000000409ff7812 */ /* 0x000fc600078cc0ff */
[----:B------:R-:W2:Y:S01]  /*1eb0*/  LDG.E.64 R34, desc[UR36][R34.64] ;  /* 0x0000002422227981 */ /* 0x000ea2000c1e1b00 */
[----:B------:R-:W-:-:S04]  /*1ec0*/  IMAD.WIDE.U32 R36, R37, 0x8, R16 ;  /* 0x0000000825247825 */ /* 0x000fc800078e0010 */
[----:B------:R-:W-:Y:S02]  /*1ed0*/  IMAD.IADD R5, R5, 0x1, R0 ;  /* 0x0000000105057824 */ /* 0x000fe400078e0200 */
[----:B------:R-:W3:Y:S03]  /*1ee0*/  LDG.E.64 R36, desc[UR36][R36.64] ;  /* 0x0000002424247981 */ /* 0x000ee6000c1e1b00 */
[----:B------:R-:W-:Y:S02]  /*1ef0*/  SHF.R.U32.HI R7, RZ, 0x2, R5 ;  /* 0x00000002ff077819 */ /* 0x000fe40000011605 */
[----:B------:R-:W-:-:S03]  /*1f00*/  IADD3 R5, PT, PT, R5, R0, RZ ;  /* 0x0000000005057210 */ /* 0x000fc60007ffe0ff */
[----:B------:R-:W-:-:S06]  /*1f10*/  IMAD.WIDE.U32 R6, R7, 0x8, R16 ;  /* 0x0000000807067825 */ /* 0x000fcc00078e0010 */
[----:B------:R-:W4:Y:S01]  /*1f20*/  LDG.E.64 R6, desc[UR36][R6.64] ;  /* 0x0000002406067981 */ /* 0x000f22000c1e1b00 */
[----:B------:R-:W-:-:S05]  /*1f30*/  SHF.R.U32.HI R3, RZ, 0x2, R5 ;  /* 0x00000002ff037819 */ /* 0x000fca0000011605 */
[----:B------:R-:W-:-:S06]  /*1f40*/  IMAD.WIDE.U32 R2, R3, 0x8, R16 ;  /* 0x0000000803027825 */ /* 0x000fcc00078e0010 */
[----:B------:R-:W5:Y:S01]  /*1f50*/  LDG.E.64 R2, desc[UR36][R2.64] ;  /* 0x0000002402027981 */ /* 0x000f62000c1e1b00 */
[----:B------:R-:W-:Y:S01]  /*1f60*/  IMAD.IADD R5, R5, 0x1, R0 ;  /* 0x0000000105057824 */ /* 0x000fe200078e0200 */
[C---:B--2---:R-:W-:Y:S02]  /*1f70*/  PRMT R4, R34.reuse, 0x9910, RZ ;  /* 0x0000991022047816 */ /* 0x044fe400000000ff */
[----:B------:R-:W-:Y:S02]  /*1f80*/  PRMT R8, R34, 0xbb32, RZ ;  /* 0x0000bb3222087816 */ /* 0x000fe400000000ff */
[----:B------:R-:W-:Y:S02]  /*1f90*/  ISETP.NE.OR P5, PT, R4, RZ, P5 ;  /* 0x000000ff0400720c */ /* 0x000fe40002fa5670 */
[----:B------:R-:W-:Y:S02]  /*1fa0*/  ISETP.NE.OR P4, PT, R8, RZ, P4 ;  /* 0x000000ff0800720c */ /* 0x000fe40002785670 */
[----:B------:R-:W-:-:S02]  /*1fb0*/  P2R R15, PR, RZ, 0x20 ;  /* 0x00000020ff0f7803 */ /* 0x000fc40000000000 */
[----:B------:R-:W-:Y:S02]  /*1fc0*/  LOP3.LUT P5, RZ, R9, 0x1, RZ, 0xc0, !PT ;  /* 0x0000000109ff7812 */ /* 0x000fe400078ac0ff */
[C---:B---3--:R-:W-:Y:S02]  /*1fd0*/  PRMT R8, R36.reuse, 0xbb32, RZ ;  /* 0x0000bb3224087816 */ /* 0x048fe400000000ff */
[C---:B------:R-:W-:Y:S02]  /*1fe0*/  PRMT R11, R35.reuse, 0xbb32, RZ ;  /* 0x0000bb32230b7816 */ /* 0x040fe400000000ff */
[----:B------:R-:W-:Y:S02]  /*1ff0*/  PRMT R4, R36, 0x9910, RZ ;  /* 0x0000991024047816 */ /* 0x000fe400000000ff */
[----:B------:R-:W-:Y:S02]  /*2000*/  PRMT R10, R35, 0x9910, RZ ;  /* 0x00009910230a7816 */ /* 0x000fe400000000ff */
[----:B------:R-:W-:-:S02]  /*2010*/  ISETP.NE.OR P5, PT, R8, RZ, P5 ;  /* 0x000000ff0800720c */ /* 0x000fc40002fa5670 */
[----:B------:R-:W-:Y:S02]  /*2020*/  ISETP.NE.OR P2, PT, R11, RZ, P2 ;  /* 0x000000ff0b00720c */ /* 0x000fe40001745670 */
[----:B------:R-:W-:Y:S02]  /*2030*/  ISETP.NE.OR P1, PT, R4, RZ, P1 ;  /* 0x000000ff0400720c */ /* 0x000fe40000f25670 */
[----:B------:R-:W-:Y:S02]  /*2040*/  ISETP.NE.OR P3, PT, R10, RZ, P3 ;  /* 0x000000ff0a00720c */ /* 0x000fe40001f65670 */
[----:B------:R-:W-:Y:S02]  /*2050*/  PRMT R10, R37, 0x9910, RZ ;  /* 0x00009910250a7816 */ /* 0x000fe400000000ff */
[----:B------:R-:W-:Y:S02]  /*2060*/  P2R R18, PR, RZ, 0x4 ;  /* 0x00000004ff127803 */ /* 0x000fe40000000000 */
[----:B------:R-:W-:-:S02]  /*2070*/  P2R R14, PR, RZ, 0x2 ;  /* 0x00000002ff0e7803 */ /* 0x000fc40000000000 */
[C---:B------:R-:W-:Y:S02]  /*2080*/  LOP3.LUT P1, RZ, R9.reuse, 0x8, RZ, 0xc0, !PT ;  /* 0x0000000809ff7812 */ /* 0x040fe4000782c0ff */
[C---:B------:R-:W-:Y:S02]  /*2090*/  LOP3.LUT P2, RZ, R9.reuse, 0x10, RZ, 0xc0, !PT ;  /* 0x0000001009ff7812 */ /* 0x040fe4000784c0ff */
[----:B------:R-:W-:Y:S02]  /*20a0*/  ISETP.NE.OR P0, PT, R10, RZ, P0 ;  /* 0x000000ff0a00720c */ /* 0x000fe40000705670 */
[----:B------:R-:W-:Y:S02]  /*20b0*/  LOP3.LUT R9, R9, 0xfffffffe, RZ, 0xc0, !PT ;  /* 0xfffffffe09097812 */ /* 0x000fe400078ec0ff */
[----:B------:R-:W-:Y:S02]  /*20c0*/  PRMT R11, R37, 0xbb32, RZ ;  /* 0x0000bb32250b7816 */ /* 0x000fe400000000ff */
[----:B------:R-:W-:-:S02]  /*20d0*/  @P5 LOP3.LUT R9, R9, 0x1, RZ, 0xfc, !PT ;  /* 0x0000000109095812 */ /* 0x000fc400078efcff */
[----:B------:R-:W-:Y:S02]  /*20e0*/  P2R R19, PR, RZ, 0x8 ;  /* 0x00000008ff137803 */ /* 0x000fe40000000000 */
[C---:B------:R-:W-:Y:S02]  /*20f0*/  LOP3.LUT P3, RZ, R9.reuse, 0x20, RZ, 0xc0, !PT ;  /* 0x0000002009ff7812 */ /* 0x040fe4000786c0ff */
[----:B------:R-:W-:Y:S02]  /*2100*/  LOP3.LUT R9, R9, 0xfffffffd, RZ, 0xc0, !PT ;  /* 0xfffffffd09097812 */ /* 0x000fe400078ec0ff */
[----:B------:R-:W-:Y:S02]  /*2110*/  ISETP.NE.OR P6, PT, R11, RZ, P6 ;  /* 0x000000ff0b00720c */ /* 0x000fe400037c5670 */
[----:B------:R-:W-:Y:S02]  /*2120*/  @P0 LOP3.LUT R9, R9, 0x2, RZ, 0xfc, !PT ;  /* 0x0000000209090812 */ /* 0x000fe400078efcff */
[----:B----4-:R-:W-:-:S02]  /*2130*/  PRMT R4, R6, 0x9910, RZ ;  /* 0x0000991006047816 */ /* 0x010fc400000000ff */
[----:B------:R-:W-:Y:S02]  /*2140*/  P2R R20, PR, RZ, 0x10 ;  /* 0x00000010ff147803 */ /* 0x000fe40000000000 */
[C---:B------:R-:W-:Y:S02]  /*2150*/  LOP3.LUT P4, RZ, R9.reuse, 0x40, RZ, 0xc0, !PT ;  /* 0x0000004009ff7812 */ /* 0x040fe4000788c0ff */
[C---:B------:R-:W-:Y:S02]  /*2160*/  LOP3.LUT P5, RZ, R9.reuse, 0x80, RZ, 0xc0, !PT ;  /* 0x0000008009ff7812 */ /* 0x040fe400078ac0ff */
[C---:B------:R-:W-:Y:S02]  /*2170*/  LOP3.LUT P0, RZ, R9.reuse, 0x100, RZ, 0xc0, !PT ;  /* 0x0000010009ff7812 */ /* 0x040fe4000780c0ff */
[----:B------:R-:W-:Y:S02]  /*2180*/  LOP3.LUT R9, R9, 0xfffffffb, RZ, 0xc0, !PT ;  /* 0xfffffffb09097812 */ /* 0x000fe400078ec0ff */
[----:B------:R-:W-:Y:S01]  /*2190*/  ISETP.NE.OR P1, PT, R4, RZ, P1 ;  /* 0x000000ff0400720c */ /* 0x000fe20000f25670 */
[----:B------:R-:W-:Y:S01]  /*21a0*/  IMAD R4, R0, 0x3, R5 ;  /* 0x0000000300047824 */ /* 0x000fe200078e0205 */
[----:B------:R-:W-:-:S02]  /*21b0*/  @P6 LOP3.LUT R9, R9, 0x4, RZ, 0xfc, !PT ;  /* 0x0000000409096812 */ /* 0x000fc400078efcff */
[----:B------:R-:W-:Y:S02]  /*21c0*/  PRMT R8, R6, 0xbb32, RZ ;  /* 0x0000bb3206087816 */ /* 0x000fe400000000ff */
[C---:B------:R-:W-:Y:S02]  /*21d0*/  LOP3.LUT P6, RZ, R9.reuse, 0x200, RZ, 0xc0, !PT ;  /* 0x0000020009ff7812 */ /* 0x040fe400078cc0ff */
[----:B------:R-:W-:Y:S02]  /*21e0*/  ISETP.NE.OR P2, PT, R8, RZ, P2 ;  /* 0x000000ff0800720c */ /* 0x000fe40001745670 */
[----:B------:R-:W-:Y:S02]  /*21f0*/  LOP3.LUT R9, R9, 0xfffffff7, RZ, 0xc0, !PT ;  /* 0xfffffff709097812 */ /* 0x000fe400078ec0ff */
[----:B------:R-:W-:Y:S02]  /*2200*/  PRMT R10, R7, 0x9910, RZ ;  /* 0x00009910070a7816 */ /* 0x000fe400000000ff */
[----:B------:R-:W-:-:S02]  /*2210*/  @P1 LOP3.LUT R9, R9, 0x8, RZ, 0xfc, !PT ;  /* 0x0000000809091812 */ /* 0x000fc400078efcff */
[----:B------:R-:W-:Y:S02]  /*2220*/  ISETP.NE.OR P3, PT, R10, RZ, P3 ;  /* 0x000000ff0a00720c */ /* 0x000fe40001f65670 */
[----:B------:R-:W-:Y:S02]  /*2230*/  LOP3.LUT R9, R9, 0xffffffef, RZ, 0xc0, !PT ;  /* 0xffffffef09097812 */ /* 0x000fe400078ec0ff */
[----:B------:R-:W-:Y:S02]  /*2240*/  PRMT R11, R7, 0xbb32, RZ ;  /* 0x0000bb32070b7816 */ /* 0x000fe400000000ff */
[----:B------:R-:W-:Y:S02]  /*2250*/  @P2 LOP3.LUT R9, R9, 0x10, RZ, 0xfc, !PT ;  /* 0x0000001009092812 */ /* 0x000fe400078efcff */
[----:B------:R-:W-:Y:S02]  /*2260*/  ISETP.NE.OR P4, PT, R11, RZ, P4 ;  /* 0x000000ff0b00720c */ /* 0x000fe40002785670 */
[----:B------:R-:W-:-:S02]  /*2270*/  LOP3.LUT R9, R9, 0xffffffdf, RZ, 0xc0, !PT ;  /* 0xffffffdf09097812 */ /* 0x000fc400078ec0ff */
[----:B-----5:R-:W-:Y:S02]  /*2280*/  PRMT R8, R2, 0x9910, RZ ;  /* 0x0000991002087816 */ /* 0x020fe400000000ff */
[----:B------:R-:W-:Y:S02]  /*2290*/  @P3 LOP3.LUT R9, R9, 0x20, RZ, 0xfc, !PT ;  /* 0x0000002009093812 */ /* 0x000fe400078efcff */
        /* <DEDUP_REMOVED lines=10> */
[----:B------:R-:W-:Y:S02]  /*2340*/  ISETP.NE.AND P1, PT, R14, RZ, PT ;  /* 0x000000ff0e00720c */ /* 0x000fe40003f25270 */
[----:B------:R-:W-:Y:S02]  /*2350*/  @P0 LOP3.LUT R9, R9, 0x100, RZ, 0xfc, !PT ;  /* 0x0000010009090812 */ /* 0x000fe400078efcff */
[----:B------:R-:W-:Y:S02]  /*2360*/  PRMT R14, R3, 0xbb32, RZ ;  /* 0x0000bb32030e7816 */ /* 0x000fe400000000ff */
[----:B------:R-:W-:Y:S02]  /*2370*/  LOP3.LUT R9, R9, 0xfffffdff, RZ, 0xc0, !PT ;  /* 0xfffffdff09097812 */ /* 0x000fe400078ec0ff */
[----:B------:R-:W-:Y:S02]  /*2380*/  ISETP.NE.AND P0, PT, R12, RZ, PT ;  /* 0x000000ff0c00720c */ /* 0x000fe40003f05270 */
[----:B------:R-:W-:-:S02]  /*2390*/  @P6 LOP3.LUT R9, R9, 0x200, RZ, 0xfc, !PT ;  /* 0x0000020009096812 */ /* 0x000fc400078efcff */
[----:B------:R-:W-:Y:S02]  /*23a0*/  ISETP.GE.U32.AND P6, PT, R4, R13, PT ;  /* 0x0000000d0400720c */ /* 0x000fe40003fc6070 */
[----:B------:R-:W-:Y:S02]  /*23b0*/  ISETP.NE.AND P2, PT, R18, RZ, PT ;  /* 0x000000ff1200720c */ /* 0x000fe40003f45270 */
[----:B------:R-:W-:Y:S02]  /*23c0*/  ISETP.NE.AND P3, PT, R19, RZ, PT ;  /* 0x000000ff1300720c */ /* 0x000fe40003f65270 */
[----:B------:R-:W-:Y:S02]  /*23d0*/  ISETP.NE.AND P4, PT, R20, RZ, PT ;  /* 0x000000ff1400720c */ /* 0x000fe40003f85270 */
[----:B------:R-:W-:Y:S02]  /*23e0*/  ISETP.NE.AND P5, PT, R15, RZ, PT ;  /* 0x000000ff0f00720c */ /* 0x000fe40003fa5270 */
[----:B------:R-:W-:-:S03]  /*23f0*/  ISETP.NE.OR P0, PT, R14, RZ, P0 ;  /* 0x000000ff0e00720c */ /* 0x000fc60000705670 */
[----:B------:R-:W-:Y:S10]  /*2400*/  @!P6 BRA `(.L_x_2484) ;  /* 0xfffffff8008ce947 */ /* 0x000ff4000383ffff */
[----:B------:R-:W-:Y:S05]  /*2410*/  BSYNC.RECONVERGENT B1 ;  /* 0x0000000000017941 */ /* 0x000fea0003800200 */
.L_x_2483:
        /* <DEDUP_REMOVED lines=20> */
[C---:B------:R-:W-:Y:S02]  /*2560*/  LOP3.LUT P5, RZ, R9.reuse, 0x100, RZ, 0xc0, !PT ;  /* 0x0000010009ff7812 */ /* 0x040fe400078ac0ff */
[----:B------:R-:W-:Y:S02]  /*2570*/  SEL R12, RZ, 0x1, !P0 ;  /* 0x00000001ff0c7807 */ /* 0x000fe40004000000 */
[C---:B------:R-:W-:Y:S02]  /*2580*/  LOP3.LUT P4, RZ, R9.reuse, 0x80, RZ, 0xc0, !PT ;  /* 0x0000008009ff7812 */ /* 0x040fe4000788c0ff */
[----:B------:R-:W-:-:S02]  /*2590*/  LOP3.LUT P3, RZ, R9, 0x40, RZ, 0xc0, !PT ;  /* 0x0000004009ff7812 */ /* 0x000fc4000786c0ff */
[C---:B------:R-:W-:Y:S02]  /*25a0*/  LOP3.LUT P2, RZ, R9.reuse, 0x20, RZ, 0xc0, !PT ;  /* 0x0000002009ff7812 */ /* 0x040fe4000784c0ff */
[----:B------:R-:W-:Y:S02]  /*25b0*/  LOP3.LUT P1, RZ, R9, 0x10, RZ, 0xc0, !PT ;  /* 0x0000001009ff7812 */ /* 0x000fe4000782c0ff */
[----:B------:R-:W-:Y:S02]  /*25c0*/  ISETP.NE.AND P0, PT, R11, RZ, PT ;  /* 0x000000ff0b00720c */ /* 0x000fe40003f05270 */
[C---:B------:R-:W-:Y:S02]  /*25d0*/  PRMT R26, R34.reuse, 0x7610, R26 ;  /* 0x00007610221a7816 */ /* 0x040fe4000000001a */
[----:B------:R-:W-:Y:S02]  /*25e0*/  PRMT R31, R34, 0x7632, R31 ;  /* 0x00007632221f7816 */ /* 0x000fe4000000001f */
[----:B------:R-:W-:-:S02]  /*25f0*/  PRMT R28, R36, 0x7610, R28 ;  /* 0x00007610241c7816 */ /* 0x000fc4000000001c */
[----:B------:R-:W-:Y:S02]  /*2600*/  PRMT R33, R36, 0x7632, R33 ;  /* 0x0000763224217816 */ /* 0x000fe40000000021 */
[----:B------:R-:W-:Y:S02]  /*2610*/  PRMT R30, R35, 0x7610, R30 ;  /* 0x00007610231e7816 */ /* 0x000fe4000000001e */
[----:B------:R-:W-:Y:S02]  /*2620*/  PRMT R32, R37, 0x7610, R32 ;  /* 0x0000761025207816 */ /* 0x000fe40000000020 */
        /* <DEDUP_REMOVED lines=10> */
[----:B------:R-:W-:Y:S02]  /*26d0*/  SEL R11, RZ, 0x1, !P1 ;  /* 0x00000001ff0b7807 */ /* 0x000fe40004800000 */
[----:B------:R-:W-:Y:S02]  /*26e0*/  SEL R10, RZ, 0x1, !P2 ;  /* 0x00000001ff0a7807 */ /* 0x000fe40005000000 */
[----:B------:R-:W-:Y:S02]  /*26f0*/  SEL R9, RZ, 0x1, !P3 ;  /* 0x00000001ff097807 */ /* 0x000fe40005800000 */
[----:B------:R-:W-:Y:S02]  /*2700*/  SEL R8, RZ, 0x1, !P4 ;  /* 0x00000001ff087807 */ /* 0x000fe40006000000 */
[----:B------:R-:W-:-:S02]  /*2710*/  SEL R7, RZ, 0x1, !P5 ;  /* 0x00000001ff077807 */ /* 0x000fc40006800000 */
[----:B------:R-:W-:Y:S02]  /*2720*/  SEL R6, RZ, 0x1, !P6 ;  /* 0x00000001ff067807 */ /* 0x000fe40007000000 */
[----:B------:R-:W-:-:S07]  /*2730*/  SEL R4, RZ, 0x1, !P0 ;  /* 0x00000001ff047807 */ /* 0x000fce0004000000 */
.L_x_2482:
[----:B------:R-:W-:Y:S05]  /*2740*/  BSYNC.RECONVERGENT B0 ;  /* 0x0000000000007941 */ /* 0x000fea0003800200 */
.L_x_2481:
        /* <DEDUP_REMOVED lines=23> */
[----:B------:R-:W-:Y:S02]  /*28c0*/  IADD3 R2, PT, PT, R38, R0, RZ ;  /* 0x0000000026027210 */ /* 0x000fe40007ffe0ff */
[----:B------:R-:W-:Y:S02]  /*28d0*/  SHF.R.U32.HI R39, RZ, 0x2, R38 ;  /* 0x00000002ff277819 */ /* 0x000fe40000011626 */
        /* <DEDUP_REMOVED lines=14> */
.L_x_2486:
[----:B------:R-:W-:Y:S05]  /*29c0*/  BSYNC.RECONVERGENT B0 ;  /* 0x0000000000007941 */ /* 0x000fea0003800200 */
.L_x_2485:
        /* <DEDUP_REMOVED lines=8> */
[----:B------:R-:W-:-:S02]  /*2a50*/  LOP3.LUT R30, R30, 0xff, R21, 0xf8, !PT ;  /* 0x000000ff1e1e7812 */ /* 0x000fc400078ef815 */
[----:B------:R-:W-:Y:S02]  /*2a60*/  LOP3.LUT R35, R35, 0xff, R20, 0xf8, !PT ;  /* 0x000000ff23237812 */ /* 0x000fe400078ef814 */
[----:B------:R-:W-:Y:S01]  /*2a70*/  ISETP.NE.AND P0, PT, R2, RZ, PT ;  /* 0x000000ff0200720c */ /* 0x000fe20003f05270 */
[----:B------:R-:W-:Y:S01]  /*2a80*/  IMAD.MOV.U32 R2, RZ, RZ, R31 ;  /* 0x000000ffff027224 */ /* 0x000fe200078e001f */
[----:B------:R-:W-:Y:S02]  /*2a90*/  PRMT R3, R30, 0x9910, RZ ;  /* 0x000099101e037816 */ /* 0x000fe400000000ff */
[----:B------:R-:W-:Y:S02]  /*2aa0*/  PRMT R16, R35, 0x9910, RZ ;  /* 0x0000991023107816 */ /* 0x000fe400000000ff */
[----:B------:R-:W-:Y:S02]  /*2ab0*/  ISETP.NE.AND P1, PT, R2, RZ, PT ;  /* 0x000000ff0200720c */ /* 0x000fe40003f25270 */
[----:B------:R-:W-:-:S02]  /*2ac0*/  ISETP.NE.AND P2, PT, R3, RZ, PT ;  /* 0x000000ff0300720c */ /* 0x000fc40003f45270 */
[----:B------:R-:W-:Y:S02]  /*2ad0*/  ISETP.NE.AND P3, PT, R16, RZ, PT ;  /* 0x000000ff1000720c */ /* 0x000fe40003f65270 */
[----:B------:R-:W-:Y:S02]  /*2ae0*/  SEL R23, RZ, 0x1, !P0 ;  /* 0x00000001ff177807 */ /* 0x000fe40004000000 */
[----:B------:R-:W-:Y:S02]  /*2af0*/  SEL R22, RZ, 0x1, !P1 ;  /* 0x00000001ff167807 */ /* 0x000fe40004800000 */
[----:B------:R-:W-:Y:S02]  /*2b00*/  SEL R21, RZ, 0x1, !P2 ;  /* 0x00000001ff157807 */ /* 0x000fe40005000000 */
[----:B------:R-:W-:Y:S01]  /*2b10*/  SEL R20, RZ, 0x1, !P3 ;  /* 0x00000001ff147807 */ /* 0x000fe20005800000 */
[----:B------:R-:W-:Y:S06]  /*2b20*/  @P4 BRA `(.L_x_2488) ;  /* 0x0000000000dc4947 */ /* 0x000fec0003800000 */
[----:B------:R-:W-:Y:S02]  /*2b30*/  IADD3 R5, PT, PT, R5, R0, RZ ;  /* 0x0000000005057210 */ /* 0x000fe40007ffe0ff */
[----:B------:R-:W-:Y:S02]  /*2b40*/  LOP3.LUT R28, R28, 0xff, R19, 0xf8, !PT ;  /* 0x000000ff1c1c7812 */ /* 0x000fe400078ef813 */
[----:B------:R-:W-:Y:S02]  /*2b50*/  LOP3.LUT R33, R33, 0xff, R18, 0xf8, !PT ;  /* 0x000000ff21217812 */ /* 0x000fe400078ef812 */
[----:B------:R-:W-:Y:S02]  /*2b60*/  ISETP.GE.U32.AND P4, PT, R5, R13, PT ;  /* 0x0000000d0500720c */ /* 0x000fe40003f86070 */
[----:B------:R-:W-:Y:S02]  /*2b70*/  PRMT R2, R28, 0x9910, RZ ;  /* 0x000099101c027816 */ /* 0x000fe400000000ff */
[----:B------:R-:W-:-:S02]  /*2b80*/  PRMT R33, R33, 0x9910, RZ ;  /* 0x0000991021217816 */ /* 0x000fc400000000ff */
[----:B------:R-:W-:Y:S02]  /*2b90*/  LOP3.LUT R32, R32, 0xff, R15, 0xf8, !PT ;  /* 0x000000ff20207812 */ /* 0x000fe400078ef80f */
[----:B------:R-:W-:Y:S02]  /*2ba0*/  LOP3.LUT R37, R37, 0xff, R14, 0xf8, !PT ;  /* 0x000000ff25257812 */ /* 0x000fe400078ef80e */
[----:B------:R-:W-:Y:S01]  /*2bb0*/  ISETP.NE.AND P0, PT, R2, RZ, PT ;  /* 0x000000ff0200720c */ /* 0x000fe20003f05270 */
[----:B------:R-:W-:Y:S01]  /*2bc0*/  IMAD.MOV.U32 R2, RZ, RZ, R33 ;  /* 0x000000ffff027224 */ /* 0x000fe200078e0021 */
[----:B------:R-:W-:Y:S02]  /*2bd0*/  PRMT R3, R32, 0x9910, RZ ;  /* 0x0000991020037816 */ /* 0x000fe400000000ff */
[----:B------:R-:W-:Y:S02]  /*2be0*/  PRMT R14, R37, 0x9910, RZ ;  /* 0x00009910250e7816 */ /* 0x000fe400000000ff */
[----:B------:R-:W-:-:S02]  /*2bf0*/  ISETP.NE.AND P1, PT, R2, RZ, PT ;  /* 0x000000ff0200720c */ /* 0x000fc40003f25270 */
[----:B------:R-:W-:Y:S02]  /*2c00*/  ISETP.NE.AND P2, PT, R3, RZ, PT ;  /* 0x000000ff0300720c */ /* 0x000fe40003f45270 */
[----:B------:R-:W-:Y:S02]  /*2c10*/  ISETP.NE.AND P3, PT, R14, RZ, PT ;  /* 0x000000ff0e00720c */ /* 0x000fe40003f65270 */
[----:B------:R-:W-:Y:S02]  /*2c20*/  SEL R19, RZ, 0x1, !P0 ;  /* 0x00000001ff137807 */ /* 0x000fe40004000000 */
[----:B------:R-:W-:Y:S02]  /*2c30*/  SEL R18, RZ, 0x1, !P1 ;  /* 0x00000001ff127807 */ /* 0x000fe40004800000 */
[----:B------:R-:W-:Y:S02]  /*2c40*/  SEL R15, RZ, 0x1, !P2 ;  /* 0x00000001ff0f7807 */ /* 0x000fe40005000000 */
[----:B------:R-:W-:Y:S01]  /*2c50*/  SEL R14, RZ, 0x1, !P3 ;  /* 0x00000001ff0e7807 */ /* 0x000fe20005800000 */
[----:B------:R-:W-:Y:S06]  /*2c60*/  @P4 BRA `(.L_x_2488) ;  /* 0x00000000008c4947 */ /* 0x000fec0003800000 */
[----:B------:R-:W-:Y:S01]  /*2c70*/  IMAD.IADD R0, R5, 0x1, R0 ;  /* 0x0000000105007824 */ /* 0x000fe200078e0200 */
[----:B------:R-:W-:Y:S02]  /*2c80*/  LOP3.LUT R39, R39, 0xff, R12, 0xf8, !PT ;  /* 0x000000ff27277812 */ /* 0x000fe400078ef80c */
[----:B------:R-:W-:Y:S02]  /*2c90*/  LOP3.LUT R34, R34, 0xff, R11, 0xf8, !PT ;  /* 0x000000ff22227812 */ /* 0x000fe400078ef80b */
[----:B------:R-:W-:Y:S02]  /*2ca0*/  ISETP.GE.U32.AND P4, PT, R0, R13, PT ;  /* 0x0000000d0000720c */ /* 0x000fe40003f86070 */
[----:B------:R-:W-:Y:S02]  /*2cb0*/  LOP3.LUT R41, R41, 0xff, R10, 0xf8, !PT ;  /* 0x000000ff29297812 */ /* 0x000fe400078ef80a */
[----:B------:R-:W-:Y:S02]  /*2cc0*/  LOP3.LUT R36, R36, 0xff, R9, 0xf8, !PT ;  /* 0x000000ff24247812 */ /* 0x000fe400078ef809 */
[----:B------:R-:W-:-:S02]  /*2cd0*/  PRMT R0, R39, 0x9910, RZ ;  /* 0x0000991027007816 */ /* 0x000fc400000000ff */
[----:B------:R-:W-:Y:S02]  /*2ce0*/  PRMT R2, R34, 0x9910, RZ ;  /* 0x0000991022027816 */ /* 0x000fe400000000ff */
[----:B------:R-:W-:Y:S02]  /*2cf0*/  PRMT R3, R41, 0x9910, RZ ;  /* 0x0000991029037816 */ /* 0x000fe400000000ff */
[----:B------:R-:W-:Y:S02]  /*2d00*/  PRMT R5, R36, 0x9910, RZ ;  /* 0x0000991024057816 */ /* 0x000fe400000000ff */
[----:B------:R-:W-:Y:S02]  /*2d10*/  ISETP.NE.AND P0, PT, R0, RZ, PT ;  /* 0x000000ff0000720c */ /* 0x000fe40003f05270 */
        /* <DEDUP_REMOVED lines=8> */
[----:B------:R-:W-:Y:S02]  /*2da0*/  LOP3.LUT R25, R25, 0xff, R8, 0xf8, !PT ;  /* 0x000000ff19197812 */ /* 0x000fe400078ef808 */
[----:B------:R-:W-:Y:S02]  /*2db0*/  LOP3.LUT R24, R24, 0xff, R7, 0xf8, !PT ;  /* 0x000000ff18187812 */ /* 0x000fe400078ef807 */
[----:B------:R-:W-:Y:S02]  /*2dc0*/  LOP3.LUT R27, R27, 0xff, R6, 0xf8, !PT ;  /* 0x000000ff1b1b7812 */ /* 0x000fe400078ef806 */
[----:B------:R-:W-:Y:S02]  /*2dd0*/  LOP3.LUT R29, R29, 0xff, R4, 0xf8, !PT ;  /* 0x000000ff1d1d7812 */ /* 0x000fe400078ef804 */
[----:B------:R-:W-:Y:S02]  /*2de0*/  PRMT R0, R25, 0x9910, RZ ;  /* 0x0000991019007816 */ /* 0x000fe400000000ff */
[----:B------:R-:W-:-:S02]  /*2df0*/  PRMT R2, R24, 0x9910, RZ ;  /* 0x0000991018027816 */ /* 0x000fc400000000ff */
[----:B------:R-:W-:Y:S02]  /*2e00*/  PRMT R3, R27, 0x9910, RZ ;  /* 0x000099101b037816 */ /* 0x000fe400000000ff */
[----:B------:R-:W-:Y:S02]  /*2e10*/  PRMT R4, R29, 0x9910, RZ ;  /* 0x000099101d047816 */ /* 0x000fe400000000ff */
[----:B------:R-:W-:Y:S02]  /*2e20*/  ISETP.NE.AND P0, PT, R0, RZ, PT ;  /* 0x000000ff0000720c */ /* 0x000fe40003f05270 */
[----:B------:R-:W-:Y:S02]  /*2e30*/  ISETP.NE.AND P1, PT, R2, RZ, PT ;  /* 0x000000ff0200720c */ /* 0x000fe40003f25270 */
[----:B------:R-:W-:Y:S02]  /*2e40*/  ISETP.NE.AND P2, PT, R3, RZ, PT ;  /* 0x000000ff0300720c */ /* 0x000fe40003f45270 */
[----:B------:R-:W-:-:S02]  /*2e50*/  ISETP.NE.AND P3, PT, R4, RZ, PT ;  /* 0x000000ff0400720c */ /* 0x000fc40003f65270 */
[----:B------:R-:W-:Y:S02]  /*2e60*/  SEL R8, RZ, 0x1, !P0 ;  /* 0x00000001ff087807 */ /* 0x000fe40004000000 */
[----:B------:R-:W-:Y:S02]  /*2e70*/  SEL R7, RZ, 0x1, !P1 ;  /* 0x00000001ff077807 */ /* 0x000fe40004800000 */
[----:B------:R-:W-:Y:S02]  /*2e80*/  SEL R6, RZ, 0x1, !P2 ;  /* 0x00000001ff067807 */ /* 0x000fe40005000000 */
[----:B------:R-:W-:-:S07]  /*2e90*/  SEL R4, RZ, 0x1, !P3 ;  /* 0x00000001ff047807 */ /* 0x000fce0005800000 */
.L_x_2488:
[----:B------:R-:W-:Y:S05]  /*2ea0*/  BSYNC.RECONVERGENT B0 ;  /* 0x0000000000007941 */ /* 0x000fea0003800200 */
.L_x_2487:
        /* <DEDUP_REMOVED lines=9> */
.L_x_2480:
        /* <DEDUP_REMOVED lines=53> */
.L_x_2493:
[C---:B------:R-:W-:Y:S01]  /*3290*/  IMAD R0, R38.reuse, R11, RZ ;  /* 0x0000000b26007224 */ /* 0x040fe200078e02ff */
[----:B------:R-:W-:Y:S01]  /*32a0*/  P2R R12, PR, RZ, 0x1 ;  /* 0x00000001ff0c7803 */ /* 0x000fe20000000000 */
[----:B------:R-:W-:Y:S01]  /*32b0*/  IMAD.IADD R11, R11, 0x1, R10 ;  /* 0x000000010b0b7824 */ /* 0x000fe200078e020a */
[C---:B------:R-:W-:Y:S02]  /*32c0*/  LOP3.LUT P0, RZ, R9.reuse, 0x2, RZ, 0xc0, !PT ;  /* 0x0000000209ff7812 */ /* 0x040fe4000780c0ff */
[----:B------:R-:W-:Y:S01]  /*32d0*/  SHF.R.U32.HI R35, RZ, 0x2, R0 ;  /* 0x00000002ff237819 */ /* 0x000fe20000011600 */
[----:B------:R-:W-:Y:S01]  /*32e0*/  IMAD R0, R38, R11, RZ ;  /* 0x0000000b26007224 */ /* 0x000fe200078e02ff */
[----:B------:R-:W-:-:S03]  /*32f0*/  LOP3.LUT P6, RZ, R9, 0x4, RZ, 0xc0, !PT ;  /* 0x0000000409ff7812 */ /* 0x000fc600078cc0ff */
[----:B------:R-:W-:Y:S01]  /*3300*/  IMAD.WIDE.U32 R34, R35, 0x8, R16 ;  /* 0x0000000823227825 */ /* 0x000fe200078e0010 */
[----:B------:R-:W-:-:S05]  /*3310*/  SHF.R.U32.HI R5, RZ, 0x2, R0 ;  /* 0x00000002ff057819 */ /* 0x000fca0000011600 */
[----:B------:R-:W2:Y:S01]  /*3320*/  LDG.E.64 R34, desc[UR36][R34.64] ;  /* 0x0000002422227981 */ /* 0x000ea2000c1e1b00 */
[----:B------:R-:W-:Y:S01]  /*3330*/  IMAD.WIDE.U32 R4, R5, 0x8, R16 ;  /* 0x0000000805047825 */ /* 0x000fe200078e0010 */
[----:B------:R-:W-:-:S05]  /*3340*/  IADD3 R11, PT, PT, R11, R10, RZ ;  /* 0x0000000a0b0b7210 */ /* 0x000fca0007ffe0ff */
[----:B------:R-:W3:Y:S01]  /*3350*/  LDG.E.64 R4, desc[UR36][R4.64] ;  /* 0x0000002404047981 */ /* 0x000ee2000c1e1b00 */
[----:B------:R-:W-:-:S05]  /*3360*/  IMAD R0, R38, R11, RZ ;  /* 0x0000000b26007224 */ /* 0x000fca00078e02ff */
[----:B------:R-:W-:-:S05]  /*3370*/  SHF.R.U32.HI R3, RZ, 0x2, R0 ;  /* 0x00000002ff037819 */ /* 0x000fca0000011600 */
[----:B------:R-:W-:-:S06]  /*3380*/  IMAD.WIDE.U32 R2, R3, 0x8, R16 ;  /* 0x0000000803027825 */ /* 0x000fcc00078e0010 */
[----:B------:R-:W4:Y:S01]  /*3390*/  LDG.E.64 R2, desc[UR36][R2.64] ;  /* 0x0000002402027981 */ /* 0x000f22000c1e1b00 */
[----:B------:R-:W-:-:S04]  /*33a0*/  IMAD.IADD R11, R11, 0x1, R10 ;  /* 0x000000010b0b7824 */ /* 0x000fc800078e020a */
[----:B------:R-:W-:-:S05]  /*33b0*/  IMAD R0, R38, R11, RZ ;  /* 0x0000000b26007224 */ /* 0x000fca00078e02ff */
        /* <DEDUP_REMOVED lines=22> */
[----:B------:R-:W-:Y:S02]  /*3520*/  LOP3.LUT P2, RZ, R9, 0x10, RZ, 0xc0, !PT ;  /* 0x0000001009ff7812 */ /* 0x000fe4000784c0ff */
        /* <DEDUP_REMOVED lines=15> */
[----:B------:R-:W-:-:S02]  /*3620*/  ISETP.NE.OR P1, PT, R0, RZ, P1 ;  /* 0x000000ff0000720c */ /* 0x000fc40000f25670 */
[----:B------:R-:W-:Y:S02]  /*3630*/  @P6 LOP3.LUT R9, R9, 0x4, RZ, 0xfc, !PT ;  /* 0x0000000409096812 */ /* 0x000fe400078efcff */
[----:B------:R-:W-:Y:S02]  /*3640*/  PRMT R6, R2, 0xbb32, RZ ;  /* 0x0000bb3202067816 */ /* 0x000fe400000000ff */
[C---:B------:R-:W-:Y:S02]  /*3650*/  LOP3.LUT P6, RZ, R9.reuse, 0x200, RZ, 0xc0, !PT ;  /* 0x0000020009ff7812 */ /* 0x040fe400078cc0ff */
[----:B------:R-:W-:Y:S02]  /*3660*/  ISETP.NE.OR P2, PT, R6, RZ, P2 ;  /* 0x000000ff0600720c */ /* 0x000fe40001745670 */
[----:B------:R-:W-:Y:S02]  /*3670*/  LOP3.LUT R9, R9, 0xfffffff7, RZ, 0xc0, !PT ;  /* 0xfffffff709097812 */ /* 0x000fe400078ec0ff */
[----:B------:R-:W-:-:S02]  /*3680*/  PRMT R7, R3, 0x9910, RZ ;  /* 0x0000991003077816 */ /* 0x000fc400000000ff */
[----:B------:R-:W-:Y:S02]  /*3690*/  @P1 LOP3.LUT R9, R9, 0x8, RZ, 0xfc, !PT ;  /* 0x0000000809091812 */ /* 0x000fe400078efcff */
[----:B------:R-:W-:Y:S02]  /*36a0*/  ISETP.NE.OR P3, PT, R7, RZ, P3 ;  /* 0x000000ff0700720c */ /* 0x000fe40001f65670 */
[----:B------:R-:W-:Y:S02]  /*36b0*/  LOP3.LUT R9, R9, 0xffffffef, RZ, 0xc0, !PT ;  /* 0xffffffef09097812 */ /* 0x000fe400078ec0ff */
[----:B------:R-:W-:Y:S02]  /*36c0*/  PRMT R8, R3, 0xbb32, RZ ;  /* 0x0000bb3203087816 */ /* 0x000fe400000000ff */
[----:B------:R-:W-:Y:S02]  /*36d0*/  @P2 LOP3.LUT R9, R9, 0x10, RZ, 0xfc, !PT ;  /* 0x0000001009092812 */ /* 0x000fe400078efcff */
[----:B------:R-:W-:-:S02]  /*36e0*/  ISETP.NE.OR P4, PT, R8, RZ, P4 ;  /* 0x000000ff0800720c */ /* 0x000fc40002785670 */
[----:B------:R-:W-:Y:S02]  /*36f0*/  LOP3.LUT R9, R9, 0xffffffdf, RZ, 0xc0, !PT ;  /* 0xffffffdf09097812 */ /* 0x000fe400078ec0ff */
[----:B-----5:R-:W-:Y:S02]  /*3700*/  PRMT R6, R28, 0x9910, RZ ;  /* 0x000099101c067816 */ /* 0x020fe400000000ff */
[----:B------:R-:W-:Y:S02]  /*3710*/  @P3 LOP3.LUT R9, R9, 0x20, RZ, 0xfc, !PT ;  /* 0x0000002009093812 */ /* 0x000fe400078efcff */
        /* <DEDUP_REMOVED lines=9> */
[----:B------:R-:W-:-:S04]  /*37b0*/  LOP3.LUT R9, R9, 0xfffffeff, RZ, 0xc0, !PT ;  /* 0xfffffeff09097812 */ /* 0x000fc800078ec0ff */
[----:B------:R-:W-:Y:S01]  /*37c0*/  @P0 LOP3.LUT R9, R9, 0x100, RZ, 0xfc, !PT ;  /* 0x0000010009090812 */ /* 0x000fe200078efcff */
[----:B------:R-:W-:-:S03]  /*37d0*/  IMAD R0, R10, 0x3, R11 ;  /* 0x000000030a007824 */ /* 0x000fc600078e020b */
[----:B------:R-:W-:-:S04]  /*37e0*/  LOP3.LUT R9, R9, 0xfffffdff, RZ, 0xc0, !PT ;  /* 0xfffffdff09097812 */ /* 0x000fc800078ec0ff */
[----:B------:R-:W-:Y:S02]  /*37f0*/  @P6 LOP3.LUT R9, R9, 0x200, RZ, 0xfc, !PT ;  /* 0x0000020009096812 */ /* 0x000fe400078efcff */
[----:B------:R-:W-:Y:S02]  /*3800*/  ISETP.GE.U32.AND P6, PT, R0, R13, PT ;  /* 0x0000000d0000720c */ /* 0x000fe40003fc6070 */
[----:B------:R-:W-:Y:S02]  /*3810*/  ISETP.NE.AND P1, PT, R14, RZ, PT ;  /* 0x000000ff0e00720c */ /* 0x000fe40003f25270 */
[----:B------:R-:W-:Y:S02]  /*3820*/  PRMT R14, R29, 0xbb32, RZ ;  /* 0x0000bb321d0e7816 */ /* 0x000fe400000000ff */
[----:B------:R-:W-:Y:S02]  /*3830*/  ISETP.NE.AND P0, PT, R12, RZ, PT ;  /* 0x000000ff0c00720c */ /* 0x000fe40003f05270 */
[----:B------:R-:W-:-:S02]  /*3840*/  ISETP.NE.AND P2, PT, R18, RZ, PT ;  /* 0x000000ff1200720c */ /* 0x000fc40003f45270 */
[----:B------:R-:W-:Y:S02]  /*3850*/  ISETP.NE.AND P3, PT, R19, RZ, PT ;  /* 0x000000ff1300720c */ /* 0x000fe40003f65270 */
[----:B------:R-:W-:Y:S02]  /*3860*/  ISETP.NE.AND P4, PT, R20, RZ, PT ;  /* 0x000000ff1400720c */ /* 0x000fe40003f85270 */
[----:B------:R-:W-:Y:S02]  /*3870*/  ISETP.NE.AND P5, PT, R15, RZ, PT ;  /* 0x000000ff0f00720c */ /* 0x000fe40003fa5270 */
[----:B------:R-:W-:Y:S01]  /*3880*/  ISETP.NE.OR P0, PT, R14, RZ, P0 ;  /* 0x000000ff0e00720c */ /* 0x000fe20000705670 */
[----:B------:R-:W-:-:S12]  /*3890*/  @!P6 BRA `(.L_x_2493) ;  /* 0xfffffff8007ce947 */ /* 0x000fd8000383ffff */
[----:B------:R-:W-:Y:S05]  /*38a0*/  BSYNC.RECONVERGENT B1 ;  /* 0x0000000000017941 */ /* 0x000fea0003800200 */
.L_x_2492:
        /* <DEDUP_REMOVED lines=47> */
[----:B------:R-:W-:-:S02]  /*3ba0*/  SEL R12, RZ, 0x1, !P0 ;  /* 0x00000001ff0c7807 */ /* 0x000fc40004000000 */
[----:B------:R-:W-:-:S07]  /*3bb0*/  PRMT R9, R41, 0x7610, R9 ;  /* 0x0000761029097816 */ /* 0x000fce0000000009 */
.L_x_2491:
[----:B------:R-:W-:Y:S05]  /*3bc0*/  BSYNC.RECONVERGENT B0 ;  /* 0x0000000000007941 */ /* 0x000fea0003800200 */
.L_x_2490:
        /* <DEDUP_REMOVED lines=14> */
[----:B------:R-:W-:-:S05]  /*3cb0*/  IMAD R4, R38, R41, RZ ;  /* 0x0000002926047224 */ /* 0x000fca00078e02ff */
        /* <DEDUP_REMOVED lines=22> */
[----:B---3--:R-:W-:-:S02]  /*3e20*/  PRMT R0, R2, 0x7610, R0 ;  /* 0x0000761002007816 */ /* 0x008fc40000000000 */
[C---:B------:R-:W-:Y:S02]  /*3e30*/  @!P1 PRMT R29, R5.reuse, 0x7610, R29 ;  /* 0x00007610051d9816 */ /* 0x040fe4000000001d */
[----:B------:R-:W-:Y:S02]  /*3e40*/  @!P1 PRMT R31, R5, 0x7632, R31 ;  /* 0x00007632051f9816 */ /* 0x000fe4000000001f */
[----:B------:R-:W-:Y:S02]  /*3e50*/  PRMT R2, R2, 0x7632, R2 ;  /* 0x0000763202027816 */ /* 0x000fe40000000002 */
[----:B------:R-:W-:-:S07]  /*3e60*/  PRMT R40, R3, 0x7632, R40 ;  /* 0x0000763203287816 */ /* 0x000fce0000000028 */
.L_x_2495:
[----:B------:R-:W-:Y:S05]  /*3e70*/  BSYNC.RECONVERGENT B0 ;  /* 0x0000000000007941 */ /* 0x000fea0003800200 */
.L_x_2494:
        /* <DEDUP_REMOVED lines=26> */
[----:B------:R-:W-:Y:S02]  /*4020*/  PRMT R4, R37, 0x9910, RZ ;  /* 0x0000991025047816 */ /* 0x000fe400000000ff */
[----:B------:R-:W-:Y:S02]  /*4030*/  LOP3.LUT R39, R39, 0xff, R24, 0xf8, !PT ;  /* 0x000000ff27277812 */ /* 0x000fe400078ef818 */
[----:B------:R-:W-:-:S02]  /*4040*/  LOP3.LUT R36, R36, 0xff, R23, 0xf8, !PT ;  /* 0x000000ff24247812 */ /* 0x000fc400078ef817 */
[----:B------:R-:W-:Y:S02]  /*4050*/  PRMT R34, R34, 0x9910, RZ ;  /* 0x0000991022227816 */ /* 0x000fe400000000ff */
[----:B------:R-:W-:Y:S02]  /*4060*/  ISETP.NE.AND P0, PT, R4, RZ, PT ;  /* 0x000000ff0400720c */ /* 0x000fe40003f05270 */
[----:B------:R-:W-:Y:S02]  /*4070*/  PRMT R5, R39, 0x9910, RZ ;  /* 0x0000991027057816 */ /* 0x000fe400000000ff */
[----:B------:R-:W-:Y:S02]  /*4080*/  PRMT R16, R36, 0x9910, RZ ;  /* 0x0000991024107816 */ /* 0x000fe400000000ff */
[----:B------:R-:W-:Y:S02]  /*4090*/  MOV R4, R34 ;  /* 0x0000002200047202 */ /* 0x000fe40000000f00 */
        /* <DEDUP_REMOVED lines=43> */
.L_x_2497:
[----:B------:R-:W-:Y:S05]  /*4350*/  BSYNC.RECONVERGENT B0 ;  /* 0x0000000000007941 */ /* 0x000fea0003800200 */
.L_x_2496:
        /* <DEDUP_REMOVED lines=9> */
.L_x_2489:
        /* <DEDUP_REMOVED lines=55> */
.L_x_2507:
[----:B------:R-:W-:Y:S01]  /*4760*/  ISETP.NE.AND P5, PT, R30, RZ, PT ;  /* 0x000000ff1e00720c */ /* 0x000fe20003fa5270 */
[----:B------:R-:W0:-:S12]  /*4770*/  LDCU UR4, c[0x0][0x390] ;  /* 0x00007200ff0477ac */ /* 0x000e180008000800 */
[----:B------:R-:W-:Y:S05]  /*4780*/  @P5 BRA `(.L_x_2501) ;  /* 0x0000000000485947 */ /* 0x000fea0003800000 */
[----:B------:R-:W2:Y:S02]  /*4790*/  LDG.E.64 R2, desc[UR36][R22.64] ;  /* 0x0000002416027981 */ /* 0x000ea4000c1e1b00 */
[C---:B--2---:R-:W-:Y:S02]  /*47a0*/  PRMT R40, R3.reuse, 0x7610, R40 ;  /* 0x0000761003287816 */ /* 0x044fe40000000028 */
        /* <DEDUP_REMOVED lines=9> */
[----:B------:R-:W-:-:S02]  /*4840*/  PRMT R24, R2, 0x7632, R24 ;  /* 0x0000763202187816 */ /* 0x000fc40000000018 */
[C---:B------:R-:W-:Y:S02]  /*4850*/  PRMT R25, R2.reuse, 0x7610, R25 ;  /* 0x0000761002197816 */ /* 0x040fe40000000019 */
[C---:B------:R-:W-:Y:S02]  /*4860*/  PRMT R27, R2.reuse, 0x7632, R27 ;  /* 0x00007632021b7816 */ /* 0x040fe4000000001b */
[C---:B------:R-:W-:Y:S02]  /*4870*/  PRMT R26, R2.reuse, 0x7610, R26 ;  /* 0x00007610021a7816 */ /* 0x040fe4000000001a */
[C---:B------:R-:W-:Y:S02]  /*4880*/  PRMT R28, R2.reuse, 0x7632, R28 ;  /* 0x00007632021c7816 */ /* 0x040fe4000000001c */
[----:B------:R-:W-:Y:S01]  /*4890*/  PRMT R29, R2, 0x7610, R29 ;  /* 0x00007610021d7816 */ /* 0x000fe2000000001d */
[----:B------:R-:W-:Y:S06]  /*48a0*/  BRA `(.L_x_2502) ;  /* 0x00000040000c7947 */ /* 0x000fec0003800000 */
.L_x_2501:
        /* <DEDUP_REMOVED lines=284> */
.L_x_2503:
[----:B------:R-:W-:-:S04]  /*5a70*/  LOP3.LUT R7, R2, 0xfffffff8, RZ, 0xc0, !PT ;  /* 0xfffffff802077812 */ /* 0x000fc800078ec0ff */
[----:B------:R-:W-:-:S05]  /*5a80*/  IADD3 R6, P6, PT, R7, R22, RZ ;  /* 0x0000001607067210 */ /* 0x000fca0007fde0ff */
[----:B------:R-:W-:-:S06]  /*5a90*/  IMAD.X R7, RZ, RZ, R23, P6 ;  /* 0x000000ffff077224 */ /* 0x000fcc00030e0617 */
[----:B------:R-:W2:Y:S01]  /*5aa0*/  LDG.E.64 R6, desc[UR36][R6.64] ;  /* 0x0000002406067981 */ /* 0x000ea2000c1e1b00 */
[----:B0-----:R-:W-:Y:S02]  /*5ab0*/  VIADD R3, R15, UR4 ;  /* 0x000000040f037c36 */ /* 0x001fe40008000000 */
        /* <DEDUP_REMOVED lines=240> */
.L_x_2504:
[----:B------:R-:W-:-:S04]  /*69c0*/  LOP3.LUT R7, R4, 0xfffffff8, RZ, 0xc0, !PT ;  /* 0xfffffff804077812 */ /* 0x000fc800078ec0ff */
[----:B------:R-:W-:-:S04]  /*69d0*/  IADD3 R6, P6, PT, R7, R22, RZ ;  /* 0x0000001607067210 */ /* 0x000fc80007fde0ff */
[----:B------:R-:W-:-:S06]  /*69e0*/  IADD3.X R7, PT, PT, RZ, R23, RZ, P6, !PT ;  /* 0x00000017ff077210 */ /* 0x000fcc00037fe4ff */
[----:B------:R-:W2:Y:S01]  /*69f0*/  LDG.E.64 R6, desc[UR36][R6.64] ;  /* 0x0000002406067981 */ /* 0x000ea2000c1e1b00 */
[----:B------:R-:W-:Y:S02]  /*6a00*/  VIADD R3, R3, UR4 ;  /* 0x0000000403037c36 */ /* 0x000fe40008000000 */
        /* <DEDUP_REMOVED lines=240> */
.L_x_2505:
        /* <DEDUP_REMOVED lines=245> */
.L_x_2506:
[----:B------:R-:W-:-:S04]  /*8860*/  LOP3.LUT R3, R4, 0xfffffff8, RZ, 0xc0, !PT ;  /* 0xfffffff804037812 */ /* 0x000fc800078ec0ff */
[----:B------:R-:W-:-:S05]  /*8870*/  IADD3 R2, P5, PT, R3, R22, RZ ;  /* 0x0000001603027210 */ /* 0x000fca0007fbe0ff */
[----:B------:R-:W-:-:S06]  /*8880*/  IMAD.X R3, RZ, RZ, R23, P5 ;  /* 0x000000ffff037224 */ /* 0x000fcc00028e0617 */
[----:B------:R-:W2:Y:S02]  /*8890*/  LDG.E.64 R2, desc[UR36][R2.64] ;  /* 0x0000002402027981 */ /* 0x000ea4000c1e1b00 */
[C---:B--2---:R-:W-:Y:S02]  /*88a0*/  PRMT R20, R2.reuse, 0x7610, R20 ;  /* 0x0000761002147816 */ /* 0x044fe40000000014 */
[----:B------:R-:W-:Y:S02]  /*88b0*/  PRMT R21, R2, 0x7632, R21 ;  /* 0x0000763202157816 */ /* 0x000fe40000000015 */
[C---:B------:R-:W-:Y:S02]  /*88c0*/  PRMT R40, R3.reuse, 0x7610, R40 ;  /* 0x0000761003287816 */ /* 0x040fe40000000028 */
[----:B------:R-:W-:-:S07]  /*88d0*/  PRMT R41, R3, 0x7632, R41 ;  /* 0x0000763203297816 */ /* 0x000fce0000000029 */
.L_x_2502:
[----:B------:R-:W-:Y:S01]  /*88e0*/  PRMT R3, R28, 0x9910, RZ ;  /* 0x000099101c037816 */ /* 0x000fe200000000ff */
[----:B------:R-:W1:Y:S01]  /*88f0*/  LDCU UR5, c[0x0][0x388] ;  /* 0x00007100ff0577ac */ /* 0x000e620008000800 */
[----:B------:R-:W-:Y:S02]  /*8900*/  PRMT R2, R29, 0x9910, RZ ;  /* 0x000099101d027816 */ /* 0x000fe400000000ff */
[----:B------:R-:W-:Y:S02]  /*8910*/  ISETP.NE.OR P3, PT, R3, RZ, P3 ;  /* 0x000000ff0300720c */ /* 0x000fe40001f65670 */
[----:B------:R-:W-:Y:S02]  /*8920*/  ISETP.NE.OR P4, PT, R2, RZ, P4 ;  /* 0x000000ff0200720c */ /* 0x000fe40002785670 */
[----:B------:R-:W-:Y:S02]  /*8930*/  P2R R11, PR, RZ, 0x8 ;  /* 0x00000008ff0b7803 */ /* 0x000fe40000000000 */
[----:B------:R-:W-:-:S02]  /*8940*/  LOP3.LUT P3, RZ, R9, 0x1, RZ, 0xc0, !PT ;  /* 0x0000000109ff7812 */ /* 0x000fc4000786c0ff */
[----:B------:R-:W-:Y:S02]  /*8950*/  PRMT R2, R26, 0x9910, RZ ;  /* 0x000099101a027816 */ /* 0x000fe400000000ff */
[C---:B------:R-:W-:Y:S02]  /*8960*/  LOP3.LUT P6, RZ, R9.reuse, 0x400, RZ, 0xc0, !PT ;  /* 0x0000040009ff7812 */ /* 0x040fe400078cc0ff */
[----:B------:R-:W-:Y:S02]  /*8970*/  ISETP.NE.OR P3, PT, R2, RZ, P3 ;  /* 0x000000ff0200720c */ /* 0x000fe40001f65670 */
[----:B------:R-:W-:Y:S01]  /*8980*/  P2R R10, PR, RZ, 0x10 ;  /* 0x00000010ff0a7803 */ /* 0x000fe20000000000 */
[----:B-1----:R-:W-:Y:S01]  /*8990*/  IMAD.U32 R13, RZ, RZ, UR5 ;  /* 0x00000005ff0d7e24 */ /* 0x002fe2000f8e00ff */
[----:B------:R-:W-:Y:S02]  /*89a0*/  LOP3.LUT P4, RZ, R9, 0x2, RZ, 0xc0, !PT ;  /* 0x0000000209ff7812 */ /* 0x000fe4000788c0ff */
[----:B------:R-:W-:-:S02]  /*89b0*/  PRMT R3, R27, 0x9910, RZ ;  /* 0x000099101b037816 */ /* 0x000fc400000000ff */
[----:B------:R-:W-:Y:S02]  /*89c0*/  P2R R7, PR, RZ, 0x1 ;  /* 0x00000001ff077803 */ /* 0x000fe40000000000 */
[----:B------:R-:W-:Y:S02]  /*89d0*/  P2R R8, PR, RZ, 0x40 ;  /* 0x00000040ff087803 */ /* 0x000fe40000000000 */
[C---:B------:R-:W-:Y:S02]  /*89e0*/  LOP3.LUT P5, RZ, R9.reuse, 0x10, RZ, 0xc0, !PT ;  /* 0x0000001009ff7812 */ /* 0x040fe400078ac0ff */
[C---:B------:R-:W-:Y:S02]  /*89f0*/  LOP3.LUT P0, RZ, R9.reuse, 0x8, RZ, 0xc0, !PT ;  /* 0x0000000809ff7812 */ /* 0x040fe4000780c0ff */
[----:B------:R-:W-:Y:S02]  /*8a00*/  LOP3.LUT P6, RZ, R9, 0x4, RZ, 0xc0, !PT ;  /* 0x0000000409ff7812 */ /* 0x000fe400078cc0ff */
[----:B------:R-:W-:-:S02]  /*8a10*/  PRMT R4, R37, 0x9910, RZ ;  /* 0x0000991025047816 */ /* 0x000fc400000000ff */
[----:B------:R-:W-:Y:S02]  /*8a20*/  ISETP.NE.OR P4, PT, R3, RZ, P4 ;  /* 0x000000ff0300720c */ /* 0x000fe40002785670 */
[----:B------:R-:W-:Y:S02]  /*8a30*/  LOP3.LUT R9, R9, 0xfffffffe, RZ, 0xc0, !PT ;  /* 0xfffffffe09097812 */ /* 0x000fe400078ec0ff */
[----:B------:R-:W-:Y:S02]  /*8a40*/  ISETP.NE.OR P2, PT, R4, RZ, P2 ;  /* 0x000000ff0400720c */ /* 0x000fe40001745670 */
[----:B------:R-:W-:Y:S02]  /*8a50*/  @P3 LOP3.LUT R9, R9, 0x1, RZ, 0xfc, !PT ;  /* 0x0000000109093812 */ /* 0x000fe400078efcff */
[----:B------:R-:W-:Y:S02]  /*8a60*/  PRMT R4, R36, 0x9910, RZ ;  /* 0x0000991024047816 */ /* 0x000fe400000000ff */
[----:B------:R-:W-:-:S02]  /*8a70*/  LOP3.LUT P3, RZ, R9, 0x20, RZ, 0xc0, !PT ;  /* 0x0000002009ff7812 */ /* 0x000fc4000786c0ff */
[----:B------:R-:W-:Y:S02]  /*8a80*/  PRMT R6, R39, 0x9910, RZ ;  /* 0x0000991027067816 */ /* 0x000fe400000000ff */
[----:B------:R-:W-:Y:S02]  /*8a90*/  LOP3.LUT R9, R9, 0xfffffffd, RZ, 0xc0, !PT ;  /* 0xfffffffd09097812 */ /* 0x000fe400078ec0ff */
[----:B------:R-:W-:Y:S02]  /*8aa0*/  ISETP.NE.OR P6, PT, R4, RZ, P6 ;  /* 0x000000ff0400720c */ /* 0x000fe400037c5670 */
[----:B------:R-:W-:Y:S02]  /*8ab0*/  ISETP.NE.OR P1, PT, R6, RZ, P1 ;  /* 0x000000ff0600720c */ /* 0x000fe40000f25670 */
[----:B------:R-:W-:Y:S02]  /*8ac0*/  @P4 LOP3.LUT R9, R9, 0x2, RZ, 0xfc, !PT ;  /* 0x0000000209094812 */ /* 0x000fe400078efcff */
[----:B------:R-:W-:-:S02]  /*8ad0*/  PRMT R6, R38, 0x9910, RZ ;  /* 0x0000991026067816 */ /* 0x000fc400000000ff */
[C---:B------:R-:W-:Y:S02]  /*8ae0*/  LOP3.LUT P4, RZ, R9.reuse, 0x40, RZ, 0xc0, !PT ;  /* 0x0000004009ff7812 */ /* 0x040fe4000788c0ff */
[----:B------:R-:W-:Y:S02]  /*8af0*/  LOP3.LUT R9, R9, 0xfffffffb, RZ, 0xc0, !PT ;  /* 0xfffffffb09097812 */ /* 0x000fe400078ec0ff */
[----:B------:R-:W-:Y:S02]  /*8b00*/  ISETP.NE.OR P0, PT, R6, RZ, P0 ;  /* 0x000000ff0600720c */ /* 0x000fe40000705670 */
[----:B------:R-:W-:Y:S02]  /*8b10*/  @P6 LOP3.LUT R9, R9, 0x4, RZ, 0xfc, !PT ;  /* 0x0000000409096812 */ /* 0x000fe400078efcff */
[----:B------:R-:W-:Y:S02]  /*8b20*/  PRMT R2, R25, 0x9910, RZ ;  /* 0x0000991019027816 */ /* 0x000fe400000000ff */
[----:B------:R-:W-:-:S02]  /*8b30*/  LOP3.LUT P6, RZ, R9, 0x80, RZ, 0xc0, !PT ;  /* 0x0000008009ff7812 */ /* 0x000fc400078cc0ff */
[----:B------:R-:W-:Y:S02]  /*8b40*/  LOP3.LUT R9, R9, 0xfffffff7, RZ, 0xc0, !PT ;  /* 0xfffffff709097812 */ /* 0x000fe400078ec0ff */
[----:B------:R-:W-:Y:S02]  /*8b50*/  ISETP.NE.OR P5, PT, R2, RZ, P5 ;  /* 0x000000ff0200720c */ /* 0x000fe40002fa5670 */
[----:B------:R-:W-:Y:S02]  /*8b60*/  PRMT R3, R24, 0x9910, RZ ;  /* 0x0000991018037816 */ /* 0x000fe400000000ff */
[----:B------:R-:W-:Y:S02]  /*8b70*/  @P0 LOP3.LUT R9, R9, 0x8, RZ, 0xfc, !PT ;  /* 0x0000000809090812 */ /* 0x000fe400078efcff */
[----:B------:R-:W-:Y:S02]  /*8b80*/  ISETP.NE.OR P3, PT, R3, RZ, P3 ;  /* 0x000000ff0300720c */ /* 0x000fe40001f65670 */
[----:B------:R-:W-:-:S02]  /*8b90*/  LOP3.LUT P0, RZ, R9, 0x100, RZ, 0xc0, !PT ;  /* 0x0000010009ff7812 */ /* 0x000fc4000780c0ff */
[----:B------:R-:W-:Y:S02]  /*8ba0*/  LOP3.LUT R9, R9, 0xffffffef, RZ, 0xc0, !PT ;  /* 0xffffffef09097812 */ /* 0x000fe400078ec0ff */
[----:B------:R-:W-:Y:S02]  /*8bb0*/  PRMT R4, R33, 0x9910, RZ ;  /* 0x0000991021047816 */ /* 0x000fe400000000ff */
[----:B------:R-:W-:Y:S02]  /*8bc0*/  @P5 LOP3.LUT R9, R9, 0x10, RZ, 0xfc, !PT ;  /* 0x0000001009095812 */ /* 0x000fe400078efcff */
[----:B------:R-:W-:Y:S02]  /*8bd0*/  PRMT R6, R31, 0x9910, RZ ;  /* 0x000099101f067816 */ /* 0x000fe400000000ff */
[C---:B------:R-:W-:Y:S02]  /*8be0*/  LOP3.LUT P5, RZ, R9.reuse, 0x200, RZ, 0xc0, !PT ;  /* 0x0000020009ff7812 */ /* 0x040fe400078ac0ff */
[----:B------:R-:W-:Y:S01]  /*8bf0*/  ISETP.NE.OR P4, PT, R4, RZ, P4 ;  /* 0x000000ff0400720c */ /* 0x000fe20002785670 */
[----:B------:R-:W-:Y:S01]  /*8c00*/  IMAD.MOV.U32 R2, RZ, RZ, R6 ;  /* 0x000000ffff027224 */ /* 0x000fe200078e0006 */
[----:B------:R-:W-:-:S02]  /*8c10*/  LOP3.LUT R9, R9, 0xffffffdf, RZ, 0xc0, !PT ;  /* 0xffffffdf09097812 */ /* 0x000fc400078ec0ff */
[----:B------:R-:W-:Y:S02]  /*8c20*/  PRMT R3, R20, 0x9910, RZ ;  /* 0x0000991014037816 */ /* 0x000fe400000000ff */
[----:B------:R-:W-:Y:S02]  /*8c30*/  @P3 LOP3.LUT R9, R9, 0x20, RZ, 0xfc, !PT ;  /* 0x0000002009093812 */ /* 0x000fe400078efcff */
[----:B------:R-:W-:Y:S01]  /*8c40*/  ISETP.NE.OR P6, PT, R2, RZ, P6 ;  /* 0x000000ff0200720c */ /* 0x000fe200037c5670 */
[----:B------:R-:W-:Y:S01]  /*8c50*/  IMAD.MOV.U32 R2, RZ, RZ, R3 ;  /* 0x000000ffff027224 */ /* 0x000fe200078e0003 */
[----:B------:R-:W-:Y:S02]  /*8c60*/  LOP3.LUT R9, R9, 0xffffffbf, RZ, 0xc0, !PT ;  /* 0xffffffbf09097812 */ /* 0x000fe400078ec0ff */
[----:B------:R-:W-:Y:S02]  /*8c70*/  PRMT R4, R21, 0x9910, RZ ;  /* 0x0000991015047816 */ /* 0x000fe400000000ff */
[----:B------:R-:W-:-:S02]  /*8c80*/  @P4 LOP3.LUT R9, R9, 0x40, RZ, 0xfc, !PT ;  /* 0x0000004009094812 */ /* 0x000fc400078efcff */
[----:B------:R-:W-:Y:S01]  /*8c90*/  ISETP.NE.OR P0, PT, R2, RZ, P0 ;  /* 0x000000ff0200720c */ /* 0x000fe20000705670 */
[----:B------:R-:W-:Y:S01]  /*8ca0*/  IMAD.MOV.U32 R3, RZ, RZ, R4 ;  /* 0x000000ffff037224 */ /* 0x000fe200078e0004 */
[----:B------:R-:W-:Y:S02]  /*8cb0*/  LOP3.LUT R9, R9, 0xffffff7f, RZ, 0xc0, !PT ;  /* 0xffffff7f09097812 */ /* 0x000fe400078ec0ff */
[----:B0-----:R-:W-:Y:S02]  /*8cc0*/  MOV R14, UR4 ;  /* 0x00000004000e7c02 */ /* 0x001fe40008000f00 */
[----:B------:R-:W-:Y:S02]  /*8cd0*/  @P6 LOP3.LUT R9, R9, 0x80, RZ, 0xfc, !PT ;  /* 0x0000008009096812 */ /* 0x000fe400078efcff */
[----:B------:R-:W-:Y:S01]  /*8ce0*/  ISETP.NE.OR P5, PT, R3, RZ, P5 ;  /* 0x000000ff0300720c */ /* 0x000fe20002fa5670 */
[----:B------:R-:W-:Y:S01]  /*8cf0*/  IMAD R15, R14, 0x4, R15 ;  /* 0x000000040e0f7824 */ /* 0x000fe200078e020f */
[----:B------:R-:W-:-:S02]  /*8d00*/  LOP3.LUT R9, R9, 0xfffffeff, RZ, 0xc0, !PT ;  /* 0xfffffeff09097812 */ /* 0x000fc400078ec0ff */
[----:B------:R-:W-:Y:S01]  /*8d10*/  PRMT R6, R40, 0x9910, RZ ;  /* 0x0000991028067816 */ /* 0x000fe200000000ff */
[----:B------:R-:W-:Y:S01]  /*8d20*/  IMAD R2, R14, 0x3, R15 ;  /* 0x000000030e027824 */ /* 0x000fe200078e020f */
[----:B------:R-:W-:Y:S02]  /*8d30*/  @P0 LOP3.LUT R9, R9, 0x100, RZ, 0xfc, !PT ;  /* 0x0000010009090812 */ /* 0x000fe400078efcff */
[----:B------:R-:W-:Y:S02]  /*8d40*/  ISETP.NE.AND P6, PT, R8, RZ, PT ;  /* 0x000000ff0800720c */ /* 0x000fe40003fc5270 */
[----:B------:R-:W-:Y:S02]  /*8d50*/  LOP3.LUT R9, R9, 0xfffffdff, RZ, 0xc0, !PT ;  /* 0xfffffdff09097812 */ /* 0x000fe400078ec0ff */
[----:B------:R-:W-:Y:S02]  /*8d60*/  MOV R4, R6 ;  /* 0x0000000600047202 */ /* 0x000fe40000000f00 */
[----:B------:R-:W-:-:S02]  /*8d70*/  @P5 LOP3.LUT R9, R9, 0x200, RZ, 0xfc, !PT ;  /* 0x0000020009095812 */ /* 0x000fc400078efcff */
[----:B------:R-:W-:Y:S02]  /*8d80*/  ISETP.GE.U32.AND P5, PT, R2, R13, PT ;  /* 0x0000000d0200720c */ /* 0x000fe40003fa6070 */
[----:B------:R-:W-:Y:S02]  /*8d90*/  ISETP.NE.OR P6, PT, R4, RZ, P6 ;  /* 0x000000ff0400720c */ /* 0x000fe400037c5670 */
[----:B------:R-:W-:Y:S02]  /*8da0*/  PRMT R8, R41, 0x9910, RZ ;  /* 0x0000991029087816 */ /* 0x000fe400000000ff */
[----:B------:R-:W-:Y:S02]  /*8db0*/  ISETP.NE.AND P0, PT, R7, RZ, PT ;  /* 0x000000ff0700720c */ /* 0x000fe40003f05270 */
[----:B------:R-:W-:Y:S01]  /*8dc0*/  LOP3.LUT R9, R9, 0xfffffbff, RZ, 0xc0, !PT ;  /* 0xfffffbff09097812 */ /* 0x000fe200078ec0ff */
[----:B------:R-:W-:Y:S01]  /*8dd0*/  IMAD.MOV.U32 R6, RZ, RZ, R8 ;  /* 0x000000ffff067224 */ /* 0x000fe200078e0008 */
[----:B------:R-:W-:-:S02]  /*8de0*/  ISETP.NE.AND P3, PT, R11, RZ, PT ;  /* 0x000000ff0b00720c */ /* 0x000fc40003f65270 */
[----:B------:R-:W-:Y:S02]  /*8df0*/  ISETP.NE.AND P4, PT, R10, RZ, PT ;  /* 0x000000ff0a00720c */ /* 0x000fe40003f85270 */
[----:B------:R-:W-:Y:S02]  /*8e00*/  ISETP.NE.OR P0, PT, R6, RZ, P0 ;  /* 0x000000ff0600720c */ /* 0x000fe40000705670 */
[----:B------:R-:W-:Y:S01]  /*8e10*/  @P6 LOP3.LUT R9, R9, 0x400, RZ, 0xfc, !PT ;  /* 0x0000040009096812 */ /* 0x000fe200078efcff */
[----:B------:R-:W-:Y:S10]  /*8e20*/  @!P5 BRA `(.L_x_2507) ;  /* 0xffffffb8004cd947 */ /* 0x000ff4000383ffff */
[----:B------:R-:W-:Y:S05]  /*8e30*/  BSYNC.RECONVERGENT B1 ;  /* 0x0000000000017941 */ /* 0x000fea0003800200 */
.L_x_2500:
[----:B------:R-:W-:Y:S02]  /*8e40*/  P2R R4, PR, RZ, 0x40 ;  /* 0x00000040ff047803 */ /* 0x000fe40000000000 */
[C---:B------:R-:W-:Y:S02]  /*8e50*/  LOP3.LUT P6, RZ, R9.reuse, 0x8, RZ, 0xc0, !PT ;  /* 0x0000000809ff7812 */ /* 0x040fe400078cc0ff */
[----:B------:R-:W-:Y:S02]  /*8e60*/  P2R R16, PR, RZ, 0x1 ;  /* 0x00000001ff107803 */ /* 0x000fe40000000000 */
        /* <DEDUP_REMOVED lines=10> */
[C---:B------:R-:W-:Y:S02]  /*8f10*/  LOP3.LUT P0, RZ, R9.reuse, 0x10, RZ, 0xc0, !PT ;  /* 0x0000001009ff7812 */ /* 0x040fe4000780c0ff */
[C---:B------:R-:W-:Y:S02]  /*8f20*/  LOP3.LUT P5, RZ, R9.reuse, 0x200, RZ, 0xc0, !PT ;  /* 0x0000020009ff7812 */ /* 0x040fe400078ac0ff */
[C---:B------:R-:W-:Y:S02]  /*8f30*/  LOP3.LUT P4, RZ, R9.reuse, 0x100, RZ, 0xc0, !PT ;  /* 0x0000010009ff7812 */ /* 0x040fe4000788c0ff */
[C---:B------:R-:W-:Y:S02]  /*8f40*/  LOP3.LUT P3, RZ, R9.reuse, 0x80, RZ, 0xc0, !PT ;  /* 0x0000008009ff7812 */ /* 0x040fe4000786c0ff */
[----:B------:R-:W-:-:S02]  /*8f50*/  LOP3.LUT P2, RZ, R9, 0x40, RZ, 0xc0, !PT ;  /* 0x0000004009ff7812 */ /* 0x000fc4000784c0ff */
[----:B------:R-:W-:Y:S02]  /*8f60*/  LOP3.LUT P1, RZ, R9, 0x20, RZ, 0xc0, !PT ;  /* 0x0000002009ff7812 */ /* 0x000fe4000782c0ff */
[----:B------:R-:W-:Y:S02]  /*8f70*/  SEL R9, RZ, 0x1, !P6 ;  /* 0x00000001ff097807 */ /* 0x000fe40007000000 */
[----:B------:R-:W-:Y:S02]  /*8f80*/  ISETP.NE.AND P6, PT, R0, RZ, PT ;  /* 0x000000ff0000720c */ /* 0x000fe40003fc5270 */
[----:B------:R-:W-:Y:S02]  /*8f90*/  SEL R0, RZ, 0x1, !P3 ;  /* 0x00000001ff007807 */ /* 0x000fe40005800000 */
[----:B------:R-:W-:Y:S02]  /*8fa0*/  SEL R6, RZ, 0x1, !P6 ;  /* 0x00000001ff067807 */ /* 0x000fe40007000000 */
[----:B------:R-:W-:-:S02]  /*8fb0*/  ISETP.NE.AND P6, PT, R2, RZ, PT ;  /* 0x000000ff0200720c */ /* 0x000fc40003fc5270 */
[----:B------:R-:W-:Y:S02]  /*8fc0*/  SEL R2, RZ, 0x1, !P2 ;  /* 0x00000001ff027807 */ /* 0x000fe40005000000 */
[----:B------:R-:W-:Y:S02]  /*8fd0*/  SEL R7, RZ, 0x1, !P6 ;  /* 0x00000001ff077807 */ /* 0x000fe40007000000 */
[----:B------:R-:W-:Y:S02]  /*8fe0*/  ISETP.NE.AND P6, PT, R3, RZ, PT ;  /* 0x000000ff0300720c */ /* 0x000fe40003fc5270 */
[----:B------:R-:W-:Y:S02]  /*8ff0*/  SEL R3, RZ, 0x1, !P1 ;  /* 0x00000001ff037807 */ /* 0x000fe40004800000 */
[----:B------:R-:W-:Y:S02]  /*9000*/  SEL R5, RZ, 0x1, !P6 ;  /* 0x00000001ff057807 */ /* 0x000fe40007000000 */
[----:B------:R-:W-:-:S02]  /*9010*/  ISETP.NE.AND P6, PT, R4, RZ, PT ;  /* 0x000000ff0400720c */ /* 0x000fc40003fc5270 */
[----:B------:R-:W-:Y:S02]  /*9020*/  SEL R4, RZ, 0x1, !P0 ;  /* 0x00000001ff047807 */ /* 0x000fe40004000000 */
[----:B------:R-:W-:Y:S02]  /*9030*/  ISETP.NE.AND P0, PT, R16, RZ, PT ;  /* 0x000000ff1000720c */ /* 0x000fe40003f05270 */
[----:B------:R-:W-:Y:S02]  /*9040*/  SEL R19, RZ, 0x1, !P4 ;  /* 0x00000001ff137807 */ /* 0x000fe40006000000 */
[----:B------:R-:W-:Y:S02]  /*9050*/  SEL R18, RZ, 0x1, !P5 ;  /* 0x00000001ff127807 */ /* 0x000fe40006800000 */
[----:B------:R-:W-:Y:S02]  /*9060*/  SEL R17, RZ, 0x1, !P6 ;  /* 0x00000001ff117807 */ /* 0x000fe40007000000 */
[----:B------:R-:W-:-:S07]  /*9070*/  SEL R16, RZ, 0x1, !P0 ;  /* 0x00000001ff107807 */ /* 0x000fce0004000000 */
.L_x_2499:
[----:B------:R-:W-:Y:S05]  /*9080*/  BSYNC.RECONVERGENT B0 ;  /* 0x0000000000007941 */ /* 0x000fea0003800200 */
.L_x_2498:
        /* <DEDUP_REMOVED lines=284> */
.L_x_2511:
[----:B------:R-:W-:Y:S02]  /*a250*/  SHF.R.U32.HI R22, RZ, 0x3, R30 ;  /* 0x00000003ff167819 */ /* 0x000fe4000001161e */
[----:B------:R-:W-:-:S07]  /*a260*/  MOV R23, RZ ;  /* 0x000000ff00177202 */ /* 0x000fce0000000f00 */
.L_x_2510:
        /* <DEDUP_REMOVED lines=288> */
.L_x_2513:
[----:B------:R-:W-:Y:S01]  /*b470*/  SHF.R.U32.HI R26, RZ, 0x3, R36 ;  /* 0x00000003ff1a7819 */ /* 0x000fe20000011624 */
[----:B------:R-:W-:-:S07]  /*b480*/  IMAD.MOV.U32 R27, RZ, RZ, RZ ;  /* 0x000000ffff1b7224 */ /* 0x000fce00078e00ff */
.L_x_2512:
        /* <DEDUP_REMOVED lines=285> */
.L_x_2515:
[----:B------:R-:W-:Y:S01]  /*c660*/  SHF.R.U32.HI R24, RZ, 0x3, R31 ;  /* 0x00000003ff187819 */ /* 0x000fe2000001161f */
[----:B------:R-:W-:-:S07]  /*c670*/  IMAD.MOV.U32 R25, RZ, RZ, RZ ;  /* 0x000000ffff197224 */ /* 0x000fce00078e00ff */
.L_x_2514:
        /* <DEDUP_REMOVED lines=285> */
.L_x_2517:
[----:B------:R-:W-:Y:S01]  /*d850*/  SHF.R.U32.HI R20, RZ, 0x3, R35 ;  /* 0x00000003ff147819 */ /* 0x000fe20000011623 */
[----:B------:R-:W-:-:S07]  /*d860*/  IMAD.MOV.U32 R21, RZ, RZ, RZ ;  /* 0x000000ffff157224 */ /* 0x000fce00078e00ff */
.L_x_2516:
[----:B------:R-:W-:-:S04]  /*d870*/  LEA R22, P0, R20, R32, 0x3 ;  /* 0x0000002014167211 */ /* 0x000fc800078018ff */
[----:B------:R-:W-:-:S06]  /*d880*/  LEA.HI.X R23, R20, R30, R21, 0x3, P0 ;  /* 0x0000001e14177211 */ /* 0x000fcc00000f1c15 */
[----:B------:R-:W2:Y:S02]  /*d890*/  LDG.E.64 R22, desc[UR36][R22.64] ;  /* 0x0000002416167981 */ /* 0x000ea4000c1e1b00 */
[C---:B--2---:R-:W-:Y:S02]  /*d8a0*/  PRMT R20, R22.reuse, 0x7610, R20 ;  /* 0x0000761016147816 */ /* 0x044fe40000000014 */
[----:B------:R-:W-:Y:S02]  /*d8b0*/  PRMT R21, R22, 0x7632, R21 ;  /* 0x0000763216157816 */ /* 0x000fe40000000015 */
[C---:B------:R-:W-:Y:S02]  /*d8c0*/  PRMT R40, R23.reuse, 0x7610, R40 ;  /* 0x0000761017287816 */ /* 0x040fe40000000028 */
[----:B------:R-:W-:-:S07]  /*d8d0*/  PRMT R41, R23, 0x7632, R41 ;  /* 0x0000763217297816 */ /* 0x000fce0000000029 */
.L_x_2509:
[----:B------:R-:W-:Y:S05]  /*d8e0*/  BSYNC.RECONVERGENT B0 ;  /* 0x0000000000007941 */ /* 0x000fea0003800200 */
.L_x_2508:
[----:B------:R-:W-:Y:S01]  /*d8f0*/  ISETP.GE.U32.AND P0, PT, R15, R13, PT ;  /* 0x0000000d0f00720c */ /* 0x000fe20003f06070 */
[----:B------:R-:W-:-:S12]  /*d900*/  BSSY.RECONVERGENT B0, `(.L_x_2518) ;  /* 0x000004f000007945 */ /* 0x000fd80003800200 */
[----:B------:R-:W-:Y:S05]  /*d910*/  @P0 BRA `(.L_x_2519) ;  /* 0x0000000400340947 */ /* 0x000fea0003800000 */
[----:B------:R-:W-:Y:S01]  /*d920*/  LOP3.LUT R29, R29, 0xff, R12, 0xf8, !PT ;  /* 0x000000ff1d1d7812 */ /* 0x000fe200078ef80c */
[----:B------:R-:W-:Y:S01]  /*d930*/  IMAD.IADD R15, R15, 0x1, R14 ;  /* 0x000000010f0f7824 */ /* 0x000fe200078e020e */
[----:B------:R-:W-:Y:S02]  /*d940*/  LOP3.LUT R28, R28, 0xff, R11, 0xf8, !PT ;  /* 0x000000ff1c1c7812 */ /* 0x000fe400078ef80b */
[----:B------:R-:W-:Y:S02]  /*d950*/  PRMT R29, R29, 0x9910, RZ ;  /* 0x000099101d1d7816 */ /* 0x000fe400000000ff */
[----:B------:R-:W-:Y:S02]  /*d960*/  LOP3.LUT R39, R39, 0xff, R8, 0xf8, !PT ;  /* 0x000000ff27277812 */ /* 0x000fe400078ef808 */
[----:B------:R-:W-:Y:S01]  /*d970*/  ISETP.GE.U32.AND P4, PT, R15, R13, PT ;  /* 0x0000000d0f00720c */ /* 0x000fe20003f86070 */
[----:B------:R-:W-:Y:S01]  /*d980*/  IMAD.MOV.U32 R8, RZ, RZ, R29 ;  /* 0x000000ffff087224 */ /* 0x000fe200078e001d */
        /* <DEDUP_REMOVED lines=70> */
.L_x_2519:
[----:B------:R-:W-:Y:S05]  /*ddf0*/  BSYNC.RECONVERGENT B0 ;  /* 0x0000000000007941 */ /* 0x000fea0003800200 */
.L_x_2518:
        /* <DEDUP_REMOVED lines=8> */
.L_x_2479:
[----:B------:R-:W-:Y:S02]  /*de80*/  SEL R16, RZ, 0x1, !P3 ;  /* 0x00000001ff107807 */ /* 0x000fe40005800000 */
[----:B------:R-:W-:Y:S02]  /*de90*/  SEL R19, RZ, 0x1, !P2 ;  /* 0x00000001ff137807 */ /* 0x000fe40005000000 */
[----:B------:R-:W-:Y:S02]  /*dea0*/  SEL R22, RZ, 0x1, !P1 ;  /* 0x00000001ff167807 */ /* 0x000fe40004800000 */
[----:B------:R-:W-:-:S07]  /*deb0*/  SEL R25, RZ, 0x1, !P0 ;  /* 0x00000001ff197807 */ /* 0x000fce0004000000 */
.L_x_2466:
[----:B------:R-:W-:Y:S05]  /*dec0*/  BSYNC.RECONVERGENT B6 ;  /* 0x0000000000067941 */ /* 0x000fea0003800200 */
.L_x_2465:
        /* <DEDUP_REMOVED lines=24> */
.L_x_2523:
        /* <DEDUP_REMOVED lines=28> */
.L_x_2522:
[----:B------:R-:W-:Y:S05]  /*e210*/  BSYNC.RECONVERGENT B0 ;  /* 0x0000000000007941 */ /* 0x000fea0003800200 */
.L_x_2521:
[----:B------:R-:W-:Y:S01]  /*e220*/  IMAD.MOV.U32 R4, RZ, RZ, R13 ;  /* 0x000000ffff047224 */ /* 0x000fe200078e000d */
[----:B------:R-:W-:Y:S06]  /*e230*/  @P4 BRA `(.L_x_2523) ;  /* 0xfffffffc00844947 */ /* 0x000fec000383ffff */
.L_x_2520:
        /* <DEDUP_REMOVED lines=25> */
.L_x_2528:
        /* <DEDUP_REMOVED lines=27> */
.L_x_2527:
[----:B------:R-:W-:Y:S05]  /*e580*/  BSYNC.RECONVERGENT B0 ;  /* 0x0000000000007941 */ /* 0x000fea0003800200 */
.L_x_2526:
[----:B0-----:R-:W-:Y:S01]  /*e590*/  IMAD.MOV.U32 R4, RZ, RZ, R10 ;  /* 0x000000ffff047224 */ /* 0x001fe200078e000a */
[----:B------:R-:W-:Y:S06]  /*e5a0*/  @P4 BRA `(.L_x_2528) ;  /* 0xfffffffc00884947 */ /* 0x000fec000383ffff */
.L_x_2525:
[----:B------:R-:W-:Y:S01]  /*e5b0*/  ISETP.GE.U32.AND P0, PT, R2, 0x2, PT ;  /* 0x000000020200780c */ /* 0x000fe20003f06070 */
[----:B------:R-:W-:Y:S05]  /*e5c0*/  WARPSYNC.ALL ;  /* 0x0000000000007948 */ /* 0x000fea0003800000 */
[----:B------:R-:W-:Y:S07]  /*e5d0*/  BAR.SYNC.DEFER_BLOCKING 0x0 ;  /* 0x0000000000007b1d */ /* 0x000fee0000010000 */
[----:B------:R-:W-:Y:S05]  /*e5e0*/  @!P0 BRA `(.L_x_2524) ;  /* 0x0000000000748947 */ /* 0x000fea0003800000 */
[----:B0-----:R-:W-:-:S07]  /*e5f0*/  HFMA2 R3, -RZ, RZ, 0, 5.9604644775390625e-08 ;  /* 0x00000001ff037431 */ /* 0x001fce00000001ff */
.L_x_2529:
        /* <DEDUP_REMOVED lines=28> */
.L_x_2524:
        /* <DEDUP_REMOVED lines=288> */
.L_x_2530:
        /* <DEDUP_REMOVED lines=276> */
.L_x_2531:
        /* <DEDUP_REMOVED lines=276> */
.L_x_2532:
        /* <DEDUP_REMOVED lines=276> */
.L_x_2533:
        /* <DEDUP_REMOVED lines=286> */
.L_x_2535:
        /* <DEDUP_REMOVED lines=276> */
.L_x_2536:
        /* <DEDUP_REMOVED lines=276> */
.L_x_2537:
        /* <DEDUP_REMOVED lines=276> */
.L_x_2538:
        /* <DEDUP_REMOVED lines=27> */
.L_x_2540:
[----:B------:R-:W-:Y:S05]  /*174d0*/  BSYNC.RECONVERGENT B0 ;  /* 0x0000000000007941 */ /* 0x000fea0003800200 */
.L_x_2539:
        /* <DEDUP_REMOVED lines=35> */
.L_x_2542:
[----:B------:R-:W-:Y:S05]  /*17710*/  BSYNC.RECONVERGENT B0 ;  /* 0x0000000000007941 */ /* 0x000fea0003800200 */
.L_x_2541:
        /* <DEDUP_REMOVED lines=41> */
.L_x_2547:
        /* <DEDUP_REMOVED lines=15> */
.L_x_2546:
[----:B------:R-:W-:Y:S02]  /*17aa0*/  SEL R25, RZ, 0x1, !P1 ;  /* 0x00000001ff197807 */ /* 0x000fe40004800000 */
[----:B------:R-:W-:Y:S02]  /*17ab0*/  SEL R22, RZ, 0x1, !P2 ;  /* 0x00000001ff167807 */ /* 0x000fe40005000000 */
[----:B------:R-:W-:Y:S02]  /*17ac0*/  SEL R19, RZ, 0x1, !P3 ;  /* 0x00000001ff137807 */ /* 0x000fe40005800000 */
[----:B------:R-:W-:Y:S01]  /*17ad0*/  SEL R16, RZ, 0x1, !P4 ;  /* 0x00000001ff107807 */ /* 0x000fe20006000000 */
[----:B------:R-:W-:Y:S06]  /*17ae0*/  BRA `(.L_x_2545) ;  /* 0x0000000000947947 */ /* 0x000fec0003800000 */
.L_x_2544:
        /* <DEDUP_REMOVED lines=18> */
.L_x_2549:
        /* <DEDUP_REMOVED lines=15> */
.L_x_2548:
[----:B------:R-:W-:Y:S02]  /*17d00*/  SEL R25, RZ, 0x1, !P1 ;  /* 0x00000001ff197807 */ /* 0x000fe40004800000 */
[----:B------:R-:W-:Y:S02]  /*17d10*/  SEL R22, RZ, 0x1, !P2 ;  /* 0x00000001ff167807 */ /* 0x000fe40005000000 */
[----:B------:R-:W-:Y:S02]  /*17d20*/  SEL R19, RZ, 0x1, !P3 ;  /* 0x00000001ff137807 */ /* 0x000fe40005800000 */
[----:B------:R-:W-:-:S07]  /*17d30*/  SEL R16, RZ, 0x1, !P4 ;  /* 0x00000001ff107807 */ /* 0x000fce0006000000 */
.L_x_2545:
[----:B------:R-:W-:Y:S05]  /*17d40*/  BSYNC.RECONVERGENT B0 ;  /* 0x0000000000007941 */ /* 0x000fea0003800200 */
.L_x_2543:
        /* <DEDUP_REMOVED lines=17> */
.L_x_2553:
        /* <DEDUP_REMOVED lines=26> */
.L_x_2552:
[----:B------:R-:W-:Y:S05]  /*18000*/  BSYNC.RECONVERGENT B0 ;  /* 0x0000000000007941 */ /* 0x000fea0003800200 */
.L_x_2551:
[----:B------:R-:W-:-:S03]  /*18010*/  UISETP.GT.U32.AND UP0, UPT, UR4, 0x3, UPT ;  /* 0x000000030400788c */ /* 0x000fc6000bf04070 */
[----:B------:R-:W-:-:S06]  /*18020*/  UMOV UR4, UR7 ;  /* 0x0000000700047c82 */ /* 0x000fcc0008000000 */
[----:B------:R-:W-:Y:S05]  /*18030*/  BRA.U UP0, `(.L_x_2553) ;  /* 0xfffffffd00887547 */ /* 0x000fea000b83ffff */
.L_x_2550:
        /* <DEDUP_REMOVED lines=18> */
.L_x_2558:
        /* <DEDUP_REMOVED lines=26> */
.L_x_2557:
[----:B------:R-:W-:Y:S05]  /*18300*/  BSYNC.RECONVERGENT B0 ;  /* 0x0000000000007941 */ /* 0x000fea0003800200 */
.L_x_2556:
[----:B------:R-:W-:Y:S01]  /*18310*/  MOV R0, R10 ;  /* 0x0000000a00007202 */ /* 0x000fe20000000f00 */
[----:B------:R-:W-:Y:S06]  /*18320*/  @P5 BRA `(.L_x_2558) ;  /* 0xfffffffc008c5947 */ /* 0x000fec000383ffff */
.L_x_2555:
[----:B------:R-:W-:Y:S01]  /*18330*/  BAR.SYNC.DEFER_BLOCKING 0x0 ;  /* 0x0000000000007b1d */ /* 0x000fe20000010000 */
[----:B------:R-:W-:-:S09]  /*18340*/  UISETP.GE.U32.AND UP0, UPT, UR4, 0x2, UPT ;  /* 0x000000020400788c */ /* 0x000fd2000bf06070 */
[----:B------:R-:W-:Y:S05]  /*18350*/  BRA.U !UP0, `(.L_x_2554) ;  /* 0x0000000108787547 */ /* 0x000fea000b800000 */
[----:B------:R-:W-:-:S07]  /*18360*/  IMAD.MOV.U32 R0, RZ, RZ, 0x1 ;  /* 0x00000001ff007424 */ /* 0x000fce00078e00ff */
.L_x_2559:
        /* <DEDUP_REMOVED lines=29> */
.L_x_2554:
        /* <DEDUP_REMOVED lines=48> */
.L_x_2561:
        /* <DEDUP_REMOVED lines=19> */
.L_x_2562:
        /* <DEDUP_REMOVED lines=25> */
.L_x_2563:
        /* <DEDUP_REMOVED lines=25> */
.L_x_2564:
        /* <DEDUP_REMOVED lines=25> */
.L_x_2565:
[----:B------:R-:W0:Y:S01]  /*18e20*/  LDCU.64 UR4, c[0x0][0x758] ;  /* 0x0000eb00ff0477ac */ /* 0x000e220008000a00 */
[----:B------:R-:W-:-:S04]  /*18e30*/  LOP3.LUT P1, RZ, R16, 0xff, RZ, 0xc0, !PT ;  /* 0x000000ff10ff7812 */ /* 0x000fc8000782c0ff */
[----:B------:R-:W-:Y:S02]  /*18e40*/  SEL R5, RZ, 0x1, !P1 ;  /* 0x00000001ff057807 */ /* 0x000fe40004800000 */
[----:B0-----:R-:W-:-:S04]  /*18e50*/  IADD3 R2, P0, PT, R17, UR4, RZ ;  /* 0x0000000411027c10 */ /* 0x001fc8000ff1e0ff */
[----:B------:R-:W-:-:S05]  /*18e60*/  IADD3.X R3, PT, PT, RZ, UR5, RZ, P0, !PT ;  /* 0x00000005ff037c10 */ /* 0x000fca00087fe4ff */
[----:B------:R-:W-:Y:S01]  /*18e70*/  STG.E.U8 desc[UR36][R2.64], R5 ;  /* 0x0000000502007986 */ /* 0x000fe2000c101124 */
[----:B------:R-:W-:Y:S05]  /*18e80*/  EXIT ;  /* 0x000000000000794d */ /* 0x000fea0003800000 */
.L_x_2560:
        /* <DEDUP_REMOVED lines=17> */
.L_x_2566:
        /* <DEDUP_REMOVED lines=20> */
.L_x_2568:
        /* <DEDUP_REMOVED lines=25> */
.L_x_2569:
        /* <DEDUP_REMOVED lines=25> */
.L_x_2570:
        /* <DEDUP_REMOVED lines=25> */
.L_x_2571:
[----:B------:R-:W2:Y:S01]  /*19590*/  LDCU.64 UR4, c[0x0][0x758] ;  /* 0x0000eb00ff0477ac */ /* 0x000ea20008000a00 */
[----:B------:R-:W-:-:S04]  /*195a0*/  LOP3.LUT P0, RZ, R16, 0xff, RZ, 0xc0, !PT ;  /* 0x000000ff10ff7812 */ /* 0x000fc8000780c0ff */
[----:B------:R-:W-:Y:S02]  /*195b0*/  SEL R5, RZ, 0x1, !P0 ;  /* 0x00000001ff057807 */ /* 0x000fe40004000000 */
[----:B--2---:R-:W-:-:S05]  /*195c0*/  IADD3 R2, P1, PT, R17, UR4, RZ ;  /* 0x0000000411027c10 */ /* 0x004fca000ff3e0ff */
[----:B------:R-:W-:-:S05]  /*195d0*/  IMAD.X R3, RZ, RZ, UR5, P1 ;  /* 0x00000005ff037e24 */ /* 0x000fca00088e06ff */
[----:B------:R-:W-:Y:S01]  /*195e0*/  STG.E.U8 desc[UR36][R2.64], R5 ;  /* 0x0000000502007986 */ /* 0x000fe2000c101124 */
[----:B------:R-:W-:Y:S05]  /*195f0*/  EXIT ;  /* 0x000000000000794d */ /* 0x000fea0003800000 */
.L_x_2567:
[----:B------:R-:W-:Y:S04]  /*19600*/  STG.E.U8 desc[UR36][R2.64], R25 ;  /* 0x0000001902007986 */ /* 0x000fe8000c101124 */
[----:B------:R-:W-:Y:S04]  /*19610*/  STG.E.U8 desc[UR36][R2.64+0x1], R22 ;  /* 0x0000011602007986 */ /* 0x000fe8000c101124 */
[----:B------:R-:W-:Y:S04]  /*19620*/  STG.E.U8 desc[UR36][R2.64+0x2], R19 ;  /* 0x0000021302007986 */ /* 0x000fe8000c101124 */
[----:B------:R-:W-:Y:S01]  /*19630*/  STG.E.U8 desc[UR36][R2.64+0x3], R16 ;  /* 0x0000031002007986 */ /* 0x000fe2000c101124 */
[----:B------:R-:W-:Y:S05]  /*19640*/  EXIT ;  /* 0x000000000000794d */ /* 0x000fea0003800000 */
.L_x_2534:
        /* <DEDUP_REMOVED lines=57> */
.L_x_2573:
        /* <DEDUP_REMOVED lines=19> */
.L_x_2574:
        /* <DEDUP_REMOVED lines=25> */
.L_x_2575:
        /* <DEDUP_REMOVED lines=25> */
.L_x_2576:
        /* <DEDUP_REMOVED lines=25> */
.L_x_2577:
[----:B------:R-:W0:Y:S01]  /*19fc0*/  LDCU.64 UR4, c[0x0][0x758] ;  /* 0x0000eb00ff0477ac */ /* 0x000e220008000a00 */
[----:B------:R-:W-:-:S04]  /*19fd0*/  LOP3.LUT P1, RZ, R16, 0xff, RZ, 0xc0, !PT ;  /* 0x000000ff10ff7812 */ /* 0x000fc8000782c0ff */
[----:B------:R-:W-:Y:S02]  /*19fe0*/  SEL R5, RZ, 0x1, !P1 ;  /* 0x00000001ff057807 */ /* 0x000fe40004800000 */
[----:B0-----:R-:W-:-:S04]  /*19ff0*/  IADD3 R2, P0, PT, R17, UR4, RZ ;  /* 0x0000000411027c10 */ /* 0x001fc8000ff1e0ff */
[----:B------:R-:W-:-:S05]  /*1a000*/  IADD3.X R3, PT, PT, RZ, UR5, RZ, P0, !PT ;  /* 0x00000005ff037c10 */ /* 0x000fca00087fe4ff */
[----:B------:R-:W-:Y:S01]  /*1a010*/  STG.E.U8 desc[UR36][R2.64], R5 ;  /* 0x0000000502007986 */ /* 0x000fe2000c101124 */
[----:B------:R-:W-:Y:S05]  /*1a020*/  EXIT ;  /* 0x000000000000794d */ /* 0x000fea0003800000 */
.L_x_2572:
        /* <DEDUP_REMOVED lines=17> */
.L_x_2578:
        /* <DEDUP_REMOVED lines=20> */
.L_x_2580:
        /* <DEDUP_REMOVED lines=25> */
.L_x_2581:
        /* <DEDUP_REMOVED lines=25> */
.L_x_2582:
        /* <DEDUP_REMOVED lines=25> */
.L_x_2583:
[----:B------:R-:W0:Y:S01]  /*1a730*/  LDCU.64 UR4, c[0x0][0x758] ;  /* 0x0000eb00ff0477ac */ /* 0x000e220008000a00 */
[----:B------:R-:W-:-:S04]  /*1a740*/  LOP3.LUT P0, RZ, R16, 0xff, RZ, 0xc0, !PT ;  /* 0x000000ff10ff7812 */ /* 0x000fc8000780c0ff */
[----:B------:R-:W-:Y:S02]  /*1a750*/  SEL R5, RZ, 0x1, !P0 ;  /* 0x00000001ff057807 */ /* 0x000fe40004000000 */
[----:B0-----:R-:W-:-:S05]  /*1a760*/  IADD3 R2, P1, PT, R17, UR4, RZ ;  /* 0x0000000411027c10 */ /* 0x001fca000ff3e0ff */
[----:B------:R-:W-:-:S05]  /*1a770*/  IMAD.X R3, RZ, RZ, UR5, P1 ;  /* 0x00000005ff037e24 */ /* 0x000fca00088e06ff */
[----:B------:R-:W-:Y:S01]  /*1a780*/  STG.E.U8 desc[UR36][R2.64], R5 ;  /* 0x0000000502007986 */ /* 0x000fe2000c101124 */
[----:B------:R-:W-:Y:S05]  /*1a790*/  EXIT ;  /* 0x000000000000794d */ /* 0x000fea0003800000 */
.L_x_2579:
[----:B------:R-:W-:Y:S04]  /*1a7a0*/  STG.E.U8 desc[UR36][R2.64], R25 ;  /* 0x0000001902007986 */ /* 0x000fe8000c101124 */
[----:B------:R-:W-:Y:S04]  /*1a7b0*/  STG.E.U8 desc[UR36][R2.64+0x1], R22 ;  /* 0x0000011602007986 */ /* 0x000fe8000c101124 */
[----:B------:R-:W-:Y:S04]  /*1a7c0*/  STG.E.U8 desc[UR36][R2.64+0x2], R19 ;  /* 0x0000021302007986 */ /* 0x000fe8000c101124 */
[----:B------:R-:W-:Y:S01]  /*1a7d0*/  STG.E.U8 desc[UR36][R2.64+0x3], R16 ;  /* 0x0000031002007986 */ /* 0x000fe2000c101124 */
[----:B------:R-:W-:Y:S05]  /*1a7e0*/  EXIT ;  /* 0x000000000000794d */ /* 0x000fea0003800000 */
.L_x_2584:
        /* <DEDUP_REMOVED lines=9> */
.L_x_7769:


//--------------------- .text._ZN2at6native13reduce_kernelILi512ELi1ENS0_8ReduceOpIlNS0_14func_wrapper_tIbZZZNS0_14or_kernel_cudaERNS_14TensorIteratorEENKUlvE_clEvENKUlvE2_clEvEUlblE_EEjbLi4ELi4EEEEEvT1_ --------------------------
	.section	.text._ZN2at6native13reduce_kernelILi512ELi1ENS0_8ReduceOpIlNS0_14func_wrapper_tIbZZZNS0_14or_kernel_cudaERNS_14TensorIteratorEENKUlvE_clEvENKUlvE2_clEvEUlblE_EEjbLi4ELi4EEEEEvT1_,"ax",@progbits
	.align	128
        .global         _ZN2at6native13reduce_kernelILi512ELi1ENS0_8ReduceOpIlNS0_14func_wrapper_tIbZZZNS0_14or_kernel_cudaERNS_14TensorIteratorEENKUlvE_clEvENKUlvE2_clEvEUlblE_EEjbLi4ELi4EEEEEvT1_
        .type           _ZN2at6native13reduce_kernelILi512ELi1ENS0_8ReduceOpIlNS0_14func_wrapper_tIbZZZNS0_14or_kernel_cudaERNS_14TensorIteratorEENKUlvE_clEvENKUlvE2_clEvEUlblE_EEjbLi4ELi4EEEEEvT1_,@function
        .size           _ZN2at6native13reduce_kernelILi512ELi1ENS0_8ReduceOpIlNS0_14func_wrapper_tIbZZZNS0_14or_kernel_cudaERNS_14TensorIteratorEENKUlvE_clEvENKUlvE2_clEvEUlblE_EEjbLi4ELi4EEEEEvT1_,(.L_x_7770 - _ZN2at6native13reduce_kernelILi512ELi1ENS0_8ReduceOpIlNS0_14func_wrapper_tIbZZZNS0_14or_kernel_cudaERNS_14TensorIteratorEENKUlvE_clEvENKUlvE2_clEvEUlblE_EEjbLi4ELi4EEEEEvT1_)
        .other          _ZN2at6native13reduce_kernelILi512ELi1ENS0_8ReduceOpIlNS0_14func_wrapper_tIbZZZNS0_14or_kernel_cudaERNS_14TensorIteratorEENKUlvE_clEvENKUlvE2_clEvEUlblE_EEjbLi4ELi4EEEEEvT1_,@"STO_CUDA_ENTRY STV_DEFAULT"
_ZN2at6native13reduce_kernelILi512ELi1ENS0_8ReduceOpIlNS0_14func_wrapper_tIbZZZNS0_14or_kernel_cudaERNS_14TensorIteratorEENKUlvE_clEvENKUlvE2_clEvEUlblE_EEjbLi4ELi4EEEEEvT1_:
.text._ZN2at6native13reduce_kernelILi512ELi1ENS0_8ReduceOpIlNS0_14func_wrapper_tIbZZZNS0_14or_kernel_cudaERNS_14TensorIteratorEENKUlvE_clEvENKUlvE2_clEvEUlblE_EEjbLi4ELi4EEEEEvT1_:
        /* <DEDUP_REMOVED lines=295> */
.L_x_2585:
        /* <DEDUP_REMOVED lines=39> */
[----:B------:R-:W-:Y:S02]  /*14e0*/  PRMT R8, R4, 0x9910, RZ ;  /* 0x0000991004087816 */ /* 0x000fe400000000ff */
[----:B--2---:R-:W-:-:S04]  /*14f0*/  ISETP.NE.U32.AND P0, PT, R6, RZ, PT ;  /* 0x000000ff0600720c */ /* 0x004fc80003f05070 */
[----:B------:R-:W-:-:S04]  /*1500*/  ISETP.NE.AND.EX P0, PT, R7, RZ, PT, P0 ;  /* 0x000000ff0700720c */ /* 0x000fc80003f05300 */
[----:B------:R-:W-:-:S04]  /*1510*/  ISETP.NE.OR P0, PT, R8, RZ, P0 ;  /* 0x000000ff0800720c */ /* 0x000fc80000705670 */
[----:B------:R-:W-:-:S09]  /*1520*/  SEL R8, RZ, 0x1, !P0 ;  /* 0x00000001ff087807 */ /* 0x000fd20004000000 */
.L_x_2592:
[----:B------:R-:W-:Y:S05]  /*1530*/  BSYNC.RECONVERGENT B2 ;  /* 0x0000000000027941 */ /* 0x000fea0003800200 */
.L_x_2591:
[----:B------:R-:W-:Y:S02]  /*1540*/  IADD3 R2, P0, PT, R2, 0x20, RZ ;  /* 0x0000002002027810 */ /* 0x000fe40007f1e0ff */
[----:B------:R-:W-:-:S03]  /*1550*/  IADD3 R14, PT, PT, R9, -0x4, R22 ;  /* 0xfffffffc090e7810 */ /* 0x000fc60007ffe016 */
[----:B------:R-:W-:-:S08]  /*1560*/  IMAD.X R3, RZ, RZ, R3, P0 ;  /* 0x000000ffff037224 */ /* 0x000fd000000e0603 */
.L_x_2590:
[----:B------:R-:W-:Y:S05]  /*1570*/  BSYNC.RECONVERGENT B1 ;  /* 0x0000000000017941 */ /* 0x000fea0003800200 */
.L_x_2589:
        /* <DEDUP_REMOVED lines=13> */
.L_x_2596:
[C---:B------:R-:W-:Y:S01]  /*1650*/  IMAD.WIDE.U32 R4, R15.reuse, 0x20, R2 ;  /* 0x000000200f047825 */ /* 0x040fe200078e0002 */
[----:B------:R-:W0:Y:S05]  /*1660*/  LDCU UR4, c[0x0][0x390] ;  /* 0x00007200ff0477ac */ /* 0x000e2a0008000800 */
[----:B------:R-:W2:Y:S01]  /*1670*/  LDG.E.ENL2.256 R8, R4, desc[UR36][R4.64] ;  /* 0xfe0000240404797e */ /* 0x000ea20008121908 */
[----:B0-----:R-:W-:-:S05]  /*1680*/  VIADD R15, R15, UR4 ;  /* 0x000000040f0f7c36 */ /* 0x001fca0008000000 */
[----:B------:R-:W-:Y:S02]  /*1690*/  LEA R17, R15, 0x3, 0x2 ;  /* 0x000000030f117811 */ /* 0x000fe400078e10ff */
[----:B--2---:R-:W-:Y:S02]  /*16a0*/  ISETP.NE.U32.AND P6, PT, R6, RZ, PT ;  /* 0x000000ff0600720c */ /* 0x004fe40003fc5070 */
[----:B------:R-:W-:Y:S02]  /*16b0*/  ISETP.NE.U32.AND P4, PT, R4, RZ, PT ;  /* 0x000000ff0400720c */ /* 0x000fe40003f85070 */
[----:B------:R-:W-:Y:S02]  /*16c0*/  ISETP.NE.OR.EX P2, PT, R7, RZ, P2, P6 ;  /* 0x000000ff0700720c */ /* 0x000fe40001745760 */
[----:B------:R-:W-:Y:S02]  /*16d0*/  ISETP.GE.U32.AND P6, PT, R17, R14, PT ;  /* 0x0000000e1100720c */ /* 0x000fe40003fc6070 */
[----:B------:R-:W-:-:S02]  /*16e0*/  ISETP.NE.OR.EX P3, PT, R5, RZ, P3, P4 ;  /* 0x000000ff0500720c */ /* 0x000fc40001f65740 */
[----:B------:R-:W-:Y:S02]  /*16f0*/  ISETP.NE.U32.AND P5, PT, R8, RZ, PT ;  /* 0x000000ff0800720c */ /* 0x000fe40003fa5070 */
[----:B------:R-:W-:Y:S02]  /*1700*/  ISETP.NE.U32.AND P4, PT, R10, RZ, PT ;  /* 0x000000ff0a00720c */ /* 0x000fe40003f85070 */
[----:B------:R-:W-:Y:S02]  /*1710*/  ISETP.NE.OR.EX P1, PT, R9, RZ, P1, P5 ;  /* 0x000000ff0900720c */ /* 0x000fe40000f25750 */
[----:B------:R-:W-:-:S03]  /*1720*/  ISETP.NE.OR.EX P0, PT, R11, RZ, P0, P4 ;  /* 0x000000ff0b00720c */ /* 0x000fc60000705740 */
[----:B------:R-:W-:Y:S10]  /*1730*/  @!P6 BRA `(.L_x_2596) ;  /* 0xfffffffc00c4e947 */ /* 0x000ff4000383ffff */
[----:B------:R-:W-:Y:S05]  /*1740*/  BSYNC.RECONVERGENT B2 ;  /* 0x0000000000027941 */ /* 0x000fea0003800200 */
.L_x_2595:
[----:B------:R-:W-:Y:S02]  /*1750*/  SEL R8, RZ, 0x1, !P3 ;  /* 0x00000001ff087807 */ /* 0x000fe40005800000 */
[----:B------:R-:W-:Y:S02]  /*1760*/  SEL R6, RZ, 0x1, !P2 ;  /* 0x00000001ff067807 */ /* 0x000fe40005000000 */
[----:B------:R-:W-:Y:S02]  /*1770*/  SEL R7, RZ, 0x1, !P1 ;  /* 0x00000001ff077807 */ /* 0x000fe40004800000 */
[----:B------:R-:W-:-:S07]  /*1780*/  SEL R4, RZ, 0x1, !P0 ;  /* 0x00000001ff047807 */ /* 0x000fce0004000000 */
.L_x_2594:
[----:B------:R-:W-:Y:S05]  /*1790*/  BSYNC.RECONVERGENT B1 ;  /* 0x0000000000017941 */ /* 0x000fea0003800200 */
.L_x_2593:
        /* <DEDUP_REMOVED lines=13> */
[----:B------:R-:W-:Y:S02]  /*1870*/  LOP3.LUT P1, RZ, R8, 0xff, RZ, 0xc0, !PT ;  /* 0x000000ff08ff7812 */ /* 0x000fe4000782c0ff */
[----:B--2---:R-:W-:-:S04]  /*1880*/  ISETP.NE.U32.AND P0, PT, R2, RZ, PT ;  /* 0x000000ff0200720c */ /* 0x004fc80003f05070 */
[----:B------:R-:W-:-:S04]  /*1890*/  ISETP.NE.OR.EX P0, PT, R3, RZ, P1, P0 ;  /* 0x000000ff0300720c */ /* 0x000fc80000f05700 */
[----:B------:R-:W-:-:S09]  /*18a0*/  SEL R8, RZ, 0x1, !P0 ;  /* 0x00000001ff087807 */ /* 0x000fd20004000000 */
.L_x_2598:
[----:B------:R-:W-:Y:S05]  /*18b0*/  BSYNC.RECONVERGENT B1 ;  /* 0x0000000000017941 */ /* 0x000fea0003800200 */
.L_x_2597:
[----:B------:R-:W-:-:S04]  /*18c0*/  LOP3.LUT R7, R7, R8, R6, 0xfe, !PT ;  /* 0x0000000807077212 */ /* 0x000fc800078efe06 */
[----:B------:R-:W-:-:S04]  /*18d0*/  LOP3.LUT P0, RZ, R7, 0xff, R4, 0xc8, !PT ;  /* 0x000000ff07ff7812 */ /* 0x000fc8000780c804 */
[----:B------:R-:W-:Y:S01]  /*18e0*/  SEL R17, RZ, 0x1, !P0 ;  /* 0x00000001ff117807 */ /* 0x000fe20004000000 */
[----:B------:R-:W-:Y:S08]  /*18f0*/  BRA `(.L_x_2587) ;  /* 0x0000009800647947 */ /* 0x000ff00003800000 */
.L_x_2588:
        /* <DEDUP_REMOVED lines=22> */
.L_x_2603:
[C---:B------:R-:W-:Y:S02]  /*1a60*/  IMAD.IADD R7, R5.reuse, 0x1, R0 ;  /* 0x0000000105077824 */ /* 0x040fe400078e0200 */
[----:B------:R-:W-:-:S03]  /*1a70*/  IMAD.WIDE.U32 R4, R5, 0x8, R2 ;  /* 0x0000000805047825 */ /* 0x000fc600078e0002 */
[C---:B------:R-:W-:Y:S01]  /*1a80*/  IADD3 R11, PT, PT, R7.reuse, R0, RZ ;  /* 0x00000000070b7210 */ /* 0x040fe20007ffe0ff */
[----:B------:R-:W-:Y:S02]  /*1a90*/  IMAD.WIDE.U32 R6, R7, 0x8, R2 ;  /* 0x0000000807067825 */ /* 0x000fe400078e0002 */
[----:B------:R-:W2:Y:S02]  /*1aa0*/  LDG.E.64 R4, desc[UR36][R4.64] ;  /* 0x0000002404047981 */ /* 0x000ea4000c1e1b00 */
[C---:B------:R-:W-:Y:S02]  /*1ab0*/  IMAD.IADD R13, R11.reuse, 0x1, R0 ;  /* 0x000000010b0d7824 */ /* 0x040fe400078e0200 */
[----:B------:R-:W3:Y:S01]  /*1ac0*/  LDG.E.64 R6, desc[UR36][R6.64] ;  /* 0x0000002406067981 */ /* 0x000ee2000c1e1b00 */
[----:B------:R-:W-:-:S04]  /*1ad0*/  IMAD.WIDE.U32 R8, R11, 0x8, R2 ;  /* 0x000000080b087825 */ /* 0x000fc800078e0002 */
[----:B------:R-:W-:Y:S02]  /*1ae0*/  IMAD.WIDE.U32 R10, R13, 0x8, R2 ;  /* 0x000000080d0a7825 */ /* 0x000fe400078e0002 */
[----:B------:R-:W4:Y:S04]  /*1af0*/  LDG.E.64 R8, desc[UR36][R8.64] ;  /* 0x0000002408087981 */ /* 0x000f28000c1e1b00 */
[----:B------:R-:W5:Y:S01]  /*1b00*/  LDG.E.64 R10, desc[UR36][R10.64] ;  /* 0x000000240a0a7981 */ /* 0x000f62000c1e1b00 */
[----:B------:R-:W-:Y:S02]  /*1b10*/  LOP3.LUT R12, R12, 0xfffffffd, RZ, 0xc0, !PT ;  /* 0xfffffffd0c0c7812 */ /* 0x000fe400078ec0ff */
[----:B--2---:R-:W-:-:S04]  /*1b20*/  ISETP.NE.U32.AND P4, PT, R4, RZ, PT ;  /* 0x000000ff0400720c */ /* 0x004fc80003f85070 */
[C---:B------:R-:W-:Y:S02]  /*1b30*/  ISETP.NE.AND.EX P6, PT, R5.reuse, RZ, PT, P4 ;  /* 0x000000ff0500720c */ /* 0x040fe40003fc5340 */
[----:B------:R-:W-:Y:S02]  /*1b40*/  ISETP.NE.OR.EX P3, PT, R5, RZ, P3, P4 ;  /* 0x000000ff0500720c */ /* 0x000fe40001f65740 */
[----:B---3--:R-:W-:Y:S02]  /*1b50*/  ISETP.NE.U32.AND P5, PT, R6, RZ, PT ;  /* 0x000000ff0600720c */ /* 0x008fe40003fa5070 */
[----:B------:R-:W-:Y:S02]  /*1b60*/  IADD3 R5, PT, PT, R13, R0, RZ ;  /* 0x000000000d057210 */ /* 0x000fe40007ffe0ff */
[C---:B------:R-:W-:Y:S02]  /*1b70*/  ISETP.NE.OR.EX P2, PT, R7.reuse, RZ, P2, P5 ;  /* 0x000000ff0700720c */ /* 0x040fe40001745750 */
[----:B------:R-:W-:Y:S01]  /*1b80*/  ISETP.NE.AND.EX P5, PT, R7, RZ, PT, P5 ;  /* 0x000000ff0700720c */ /* 0x000fe20003fa5350 */
[----:B------:R-:W-:-:S02]  /*1b90*/  IMAD R7, R0, 0x3, R5 ;  /* 0x0000000300077824 */ /* 0x000fc400078e0205 */
[----:B------:R-:W-:-:S03]  /*1ba0*/  @P6 LOP3.LUT R12, R12, 0x2, RZ, 0xfc, !PT ;  /* 0x000000020c0c6812 */ /* 0x000fc600078efcff */
[----:B------:R-:W-:Y:S02]  /*1bb0*/  ISETP.GE.U32.AND P6, PT, R7, R22, PT ;  /* 0x000000160700720c */ /* 0x000fe40003fc6070 */
[----:B------:R-:W-:Y:S02]  /*1bc0*/  LOP3.LUT R12, R12, 0xfffffffe, RZ, 0xc0, !PT ;  /* 0xfffffffe0c0c7812 */ /* 0x000fe400078ec0ff */
[----:B----4-:R-:W-:-:S03]  /*1bd0*/  ISETP.NE.U32.AND P4, PT, R8, RZ, PT ;  /* 0x000000ff0800720c */ /* 0x010fc60003f85070 */
[----:B------:R-:W-:Y:S02]  /*1be0*/  @P5 LOP3.LUT R12, R12, 0x1, RZ, 0xfc, !PT ;  /* 0x000000010c0c5812 */ /* 0x000fe400078efcff */
[----:B-----5:R-:W-:Y:S02]  /*1bf0*/  ISETP.NE.U32.AND P5, PT, R10, RZ, PT ;  /* 0x000000ff0a00720c */ /* 0x020fe40003fa5070 */
[----:B------:R-:W-:Y:S02]  /*1c00*/  ISETP.NE.OR.EX P1, PT, R9, RZ, P1, P4 ;  /* 0x000000ff0900720c */ /* 0x000fe40000f25740 */
[----:B------:R-:W-:Y:S02]  /*1c10*/  ISETP.NE.OR.EX P0, PT, R11, RZ, P0, P5 ;  /* 0x000000ff0b00720c */ /* 0x000fe40000705750 */
[----:B------:R-:W-:Y:S02]  /*1c20*/  ISETP.NE.AND.EX P4, PT, R9, RZ, PT, P4 ;  /* 0x000000ff0900720c */ /* 0x000fe40003f85340 */
[----:B------:R-:W-:Y:S01]  /*1c30*/  ISETP.NE.AND.EX P5, PT, R11, RZ, PT, P5 ;  /* 0x000000ff0b00720c */ /* 0x000fe20003fa5350 */
[----:B------:R-:W-:-:S12]  /*1c40*/  @!P6 BRA `(.L_x_2603) ;  /* 0xfffffffc0084e947 */ /* 0x000fd8000383ffff */
[----:B------:R-:W-:Y:S05]  /*1c50*/  BSYNC.RECONVERGENT B2 ;  /* 0x0000000000027941 */ /* 0x000fea0003800200 */
.L_x_2602:
[----:B------:R-:W-:Y:S02]  /*1c60*/  SEL R4, RZ, 0x1, !P3 ;  /* 0x00000001ff047807 */ /* 0x000fe40005800000 */
[C---:B------:R-:W-:Y:S02]  /*1c70*/  LOP3.LUT P3, RZ, R12.reuse, 0x2, RZ, 0xc0, !PT ;  /* 0x000000020cff7812 */ /* 0x040fe4000786c0ff */
[----:B------:R-:W-:Y:S02]  /*1c80*/  LOP3.LUT P6, RZ, R12, 0x1, RZ, 0xc0, !PT ;  /* 0x000000010cff7812 */ /* 0x000fe400078cc0ff */
[----:B------:R-:W-:Y:S02]  /*1c90*/  SEL R7, RZ, 0x1, !P2 ;  /* 0x00000001ff077807 */ /* 0x000fe40005000000 */
[----:B------:R-:W-:Y:S02]  /*1ca0*/  SEL R8, RZ, 0x1, !P1 ;  /* 0x00000001ff087807 */ /* 0x000fe40004800000 */
[----:B------:R-:W-:-:S07]  /*1cb0*/  SEL R6, RZ, 0x1, !P0 ;  /* 0x00000001ff067807 */ /* 0x000fce0004000000 */
.L_x_2601:
[----:B------:R-:W-:Y:S05]  /*1cc0*/  BSYNC.RECONVERGENT B1 ;  /* 0x0000000000017941 */ /* 0x000fea0003800200 */
.L_x_2600:
[----:B------:R-:W-:Y:S01]  /*1cd0*/  ISETP.GE.U32.AND P0, PT, R5, R22, PT ;  /* 0x000000160500720c */ /* 0x000fe20003f06070 */
[----:B------:R-:W-:-:S12]  /*1ce0*/  BSSY.RECONVERGENT B1, `(.L_x_2604) ;  /* 0x000001a000017945 */ /* 0x000fd80003800200 */
[----:B------:R-:W-:Y:S05]  /*1cf0*/  @P0 BRA `(.L_x_2605) ;  /* 0x0000000000600947 */ /* 0x000fea0003800000 */
[----:B------:R-:W-:-:S06]  /*1d00*/  IMAD.WIDE.U32 R10, R5, 0x8, R2 ;  /* 0x00000008050a7825 */ /* 0x000fcc00078e0002 */
[----:B------:R-:W2:Y:S01]  /*1d10*/  LDG.E.64 R10, desc[UR36][R10.64] ;  /* 0x000000240a0a7981 */ /* 0x000ea2000c1e1b00 */
[----:B------:R-:W-:-:S05]  /*1d20*/  IMAD.IADD R9, R5, 0x1, R0 ;  /* 0x0000000105097824 */ /* 0x000fca00078e0200 */
[----:B------:R-:W-:Y:S02]  /*1d30*/  ISETP.GE.U32.AND P1, PT, R9, R22, PT ;  /* 0x000000160900720c */ /* 0x000fe40003f26070 */
[----:B--2---:R-:W-:-:S04]  /*1d40*/  ISETP.NE.U32.AND P3, PT, R10, RZ, PT ;  /* 0x000000ff0a00720c */ /* 0x004fc80003f65070 */
[----:B------:R-:W-:-:S07]  /*1d50*/  ISETP.NE.AND.EX P3, PT, R11, RZ, PT, P3 ;  /* 0x000000ff0b00720c */ /* 0x000fce0003f65330 */
[----:B------:R-:W-:Y:S06]  /*1d60*/  @P1 BRA `(.L_x_2605) ;  /* 0x0000000000441947 */ /* 0x000fec0003800000 */
[----:B------:R-:W-:-:S06]  /*1d70*/  IMAD.WIDE.U32 R10, R9, 0x8, R2 ;  /* 0x00000008090a7825 */ /* 0x000fcc00078e0002 */
[----:B------:R-:W2:Y:S01]  /*1d80*/  LDG.E.64 R10, desc[UR36][R10.64] ;  /* 0x000000240a0a7981 */ /* 0x000ea2000c1e1b00 */
[----:B------:R-:W-:-:S04]  /*1d90*/  IADD3 R9, PT, PT, R9, R0, RZ ;  /* 0x0000000009097210 */ /* 0x000fc80007ffe0ff */
[----:B------:R-:W-:Y:S02]  /*1da0*/  ISETP.GE.U32.AND P1, PT, R9, R22, PT ;  /* 0x000000160900720c */ /* 0x000fe40003f26070 */
[----:B--2---:R-:W-:-:S04]  /*1db0*/  ISETP.NE.U32.AND P6, PT, R10, RZ, PT ;  /* 0x000000ff0a00720c */ /* 0x004fc80003fc5070 */
[----:B------:R-:W-:-:S07]  /*1dc0*/  ISETP.NE.AND.EX P6, PT, R11, RZ, PT, P6 ;  /* 0x000000ff0b00720c */ /* 0x000fce0003fc5360 */
[----:B------:R-:W-:Y:S06]  /*1dd0*/  @P1 BRA `(.L_x_2605) ;  /* 0x0000000000281947 */ /* 0x000fec0003800000 */
[C---:B------:R-:W-:Y:S02]  /*1de0*/  IMAD.IADD R13, R9.reuse, 0x1, R0 ;  /* 0x00000001090d7824 */ /* 0x040fe400078e0200 */
[----:B------:R-:W-:-:S03]  /*1df0*/  IMAD.WIDE.U32 R10, R9, 0x8, R2 ;  /* 0x00000008090a7825 */ /* 0x000fc600078e0002 */
[----:B------:R-:W-:-:S03]  /*1e00*/  ISETP.GE.U32.AND P1, PT, R13, R22, PT ;  /* 0x000000160d00720c */ /* 0x000fc60003f26070 */
[----:B------:R-:W2:Y:S10]  /*1e10*/  LDG.E.64 R10, desc[UR36][R10.64] ;  /* 0x000000240a0a7981 */ /* 0x000eb4000c1e1b00 */
[----:B------:R-:W-:-:S06]  /*1e20*/  @!P1 IMAD.WIDE.U32 R2, R13, 0x8, R2 ;  /* 0x000000080d029825 */ /* 0x000fcc00078e0002 */
[----:B------:R-:W3:Y:S01]  /*1e30*/  @!P1 LDG.E.64 R2, desc[UR36][R2.64] ;  /* 0x0000002402029981 */ /* 0x000ee2000c1e1b00 */
[----:B--2---:R-:W-:-:S04]  /*1e40*/  ISETP.NE.U32.AND P4, PT, R10, RZ, PT ;  /* 0x000000ff0a00720c */ /* 0x004fc80003f85070 */
[----:B------:R-:W-:Y:S02]  /*1e50*/  ISETP.NE.AND.EX P4, PT, R11, RZ, PT, P4 ;  /* 0x000000ff0b00720c */ /* 0x000fe40003f85340 */
[----:B---3--:R-:W-:-:S04]  /*1e60*/  @!P1 ISETP.NE.U32.AND P2, PT, R2, RZ, PT ;  /* 0x000000ff0200920c */ /* 0x008fc80003f45070 */
[----:B------:R-:W-:-:S13]  /*1e70*/  @!P1 ISETP.NE.AND.EX P5, PT, R3, RZ, PT, P2 ;  /* 0x000000ff0300920c */ /* 0x000fda0003fa5320 */
.L_x_2605:
[----:B------:R-:W-:Y:S05]  /*1e80*/  BSYNC.RECONVERGENT B1 ;  /* 0x0000000000017941 */ /* 0x000fea0003800200 */
.L_x_2604:
[----:B------:R-:W-:Y:S04]  /*1e90*/  BSSY.RECONVERGENT B1, `(.L_x_2606) ;  /* 0x0000017000017945 */ /* 0x000fe80003800200 */
        /* <DEDUP_REMOVED lines=18> */
[----:B------:R-:W-:-:S04]  /*1fc0*/  @!P2 LOP3.LUT P1, RZ, R6, 0xff, RZ, 0xc0, !PT ;  /* 0x000000ff06ffa812 */ /* 0x000fc8000782c0ff */
[----:B------:R-:W-:-:S04]  /*1fd0*/  @!P2 PLOP3.LUT P1, PT, P1, P5, PT, 0xf8, 0x8f ;  /* 0x00000000008fa81c */ /* 0x000fc80000f2bf70 */
[----:B------:R-:W-:-:S04]  /*1fe0*/  @!P2 SEL R0, RZ, 0x1, !P1 ;  /* 0x00000001ff00a807 */ /* 0x000fc80004800000 */
[----:B------:R-:W-:-:S07]  /*1ff0*/  @!P2 PRMT R6, R0, 0x7610, R6 ;  /* 0x000076100006a816 */ /* 0x000fce0000000006 */
.L_x_2607:
[----:B------:R-:W-:Y:S05]  /*2000*/  BSYNC.RECONVERGENT B1 ;  /* 0x0000000000017941 */ /* 0x000fea0003800200 */
.L_x_2606:
[----:B------:R-:W-:-:S04]  /*2010*/  LOP3.LUT R7, R8, R4, R7, 0xfe, !PT ;  /* 0x0000000408077212 */ /* 0x000fc800078efe07 */
[----:B------:R-:W-:-:S04]  /*2020*/  LOP3.LUT P0, RZ, R7, 0xff, R6, 0xc8, !PT ;  /* 0x000000ff07ff7812 */ /* 0x000fc8000780c806 */
[----:B------:R-:W-:Y:S01]  /*2030*/  SEL R17, RZ, 0x1, !P0 ;  /* 0x00000001ff117807 */ /* 0x000fe20004000000 */
[----:B------:R-:W-:Y:S08]  /*2040*/  BRA `(.L_x_2587) ;  /* 0x0000009000907947 */ /* 0x000ff00003800000 */
.L_x_2599:
        /* <DEDUP_REMOVED lines=18> */
.L_x_2612:
[----:B------:R-:W-:Y:S02]  /*2170*/  IMAD R7, R0, R5, RZ ;  /* 0x0000000500077224 */ /* 0x000fe400078e02ff */
[----:B------:R-:W-:Y:S02]  /*2180*/  IMAD.IADD R5, R5, 0x1, R4 ;  /* 0x0000000105057824 */ /* 0x000fe400078e0204 */
[----:B------:R-:W-:-:S03]  /*2190*/  IMAD.WIDE.U32 R6, R7, 0x8, R2 ;  /* 0x0000000807067825 */ /* 0x000fc600078e0002 */
[----:B------:R-:W-:Y:S01]  /*21a0*/  IADD3 R11, PT, PT, R5, R4, RZ ;  /* 0x00000004050b7210 */ /* 0x000fe20007ffe0ff */
[----:B------:R-:W-:Y:S02]  /*21b0*/  IMAD R9, R0, R5, RZ ;  /* 0x0000000500097224 */ /* 0x000fe400078e02ff */
[----:B------:R-:W2:Y:S02]  /*21c0*/  LDG.E.64 R6, desc[UR36][R6.64] ;  /* 0x0000002406067981 */ /* 0x000ea4000c1e1b00 */
[----:B------:R-:W-:-:S04]  /*21d0*/  IMAD.WIDE.U32 R8, R9, 0x8, R2 ;  /* 0x0000000809087825 */ /* 0x000fc800078e0002 */
[----:B------:R-:W-:Y:S02]  /*21e0*/  IMAD.IADD R13, R11, 0x1, R4 ;  /* 0x000000010b0d7824 */ /* 0x000fe400078e0204 */
[----:B------:R-:W3:Y:S01]  /*21f0*/  LDG.E.64 R8, desc[UR36][R8.64] ;  /* 0x0000002408087981 */ /* 0x000ee2000c1e1b00 */
[C---:B------:R-:W-:Y:S02]  /*2200*/  IMAD R5, R0.reuse, R11, RZ ;  /* 0x0000000b00057224 */ /* 0x040fe400078e02ff */
[----:B------:R-:W-:Y:S02]  /*2210*/  IMAD R15, R0, R13, RZ ;  /* 0x0000000d000f7224 */ /* 0x000fe400078e02ff */
[----:B------:R-:W-:-:S04]  /*2220*/  IMAD.WIDE.U32 R10, R5, 0x8, R2 ;  /* 0x00000008050a7825 */ /* 0x000fc800078e0002 */
[----:B------:R-:W-:Y:S02]  /*2230*/  IMAD.WIDE.U32 R14, R15, 0x8, R2 ;  /* 0x000000080f0e7825 */ /* 0x000fe400078e0002 */
[----:B------:R-:W4:Y:S04]  /*2240*/  LDG.E.64 R10, desc[UR36][R10.64] ;  /* 0x000000240a0a7981 */ /* 0x000f28000c1e1b00 */
[----:B------:R-:W5:Y:S01]  /*2250*/  LDG.E.64 R14, desc[UR36][R14.64] ;  /* 0x000000240e0e7981 */ /* 0x000f62000c1e1b00 */
[----:B------:R-:W-:Y:S02]  /*2260*/  IADD3 R5, PT, PT, R13, R4, RZ ;  /* 0x000000040d057210 */ /* 0x000fe40007ffe0ff */
[----:B------:R-:W-:Y:S02]  /*2270*/  LOP3.LUT R12, R12, 0xfffffffd, RZ, 0xc0, !PT ;  /* 0xfffffffd0c0c7812 */ /* 0x000fe400078ec0ff */
[----:B--2---:R-:W-:-:S04]  /*2280*/  ISETP.NE.U32.AND P4, PT, R6, RZ, PT ;  /* 0x000000ff0600720c */ /* 0x004fc80003f85070 */
[C---:B------:R-:W-:Y:S02]  /*2290*/  ISETP.NE.AND.EX P6, PT, R7.reuse, RZ, PT, P4 ;  /* 0x000000ff0700720c */ /* 0x040fe40003fc5340 */
[----:B---3--:R-:W-:Y:S02]  /*22a0*/  ISETP.NE.U32.AND P5, PT, R8, RZ, PT ;  /* 0x000000ff0800720c */ /* 0x008fe40003fa5070 */
[----:B------:R-:W-:Y:S01]  /*22b0*/  ISETP.NE.OR.EX P3, PT, R7, RZ, P3, P4 ;  /* 0x000000ff0700720c */ /* 0x000fe20001f65740 */
[----:B------:R-:W-:Y:S01]  /*22c0*/  IMAD R7, R4, 0x3, R5 ;  /* 0x0000000304077824 */ /* 0x000fe200078e0205 */
[C---:B------:R-:W-:Y:S02]  /*22d0*/  ISETP.NE.OR.EX P2, PT, R9.reuse, RZ, P2, P5 ;  /* 0x000000ff0900720c */ /* 0x040fe40001745750 */
[----:B------:R-:W-:-:S05]  /*22e0*/  ISETP.NE.AND.EX P5, PT, R9, RZ, PT, P5 ;  /* 0x000000ff0900720c */ /* 0x000fca0003fa5350 */
[----:B------:R-:W-:Y:S02]  /*22f0*/  @P6 LOP3.LUT R12, R12, 0x2, RZ, 0xfc, !PT ;  /* 0x000000020c0c6812 */ /* 0x000fe400078efcff */
[----:B------:R-:W-:Y:S02]  /*2300*/  ISETP.GE.U32.AND P6, PT, R7, R22, PT ;  /* 0x000000160700720c */ /* 0x000fe40003fc6070 */
[----:B------:R-:W-:Y:S02]  /*2310*/  LOP3.LUT R12, R12, 0xfffffffe, RZ, 0xc0, !PT ;  /* 0xfffffffe0c0c7812 */ /* 0x000fe400078ec0ff */
[----:B----4-:R-:W-:Y:S02]  /*2320*/  ISETP.NE.U32.AND P4, PT, R10, RZ, PT ;  /* 0x000000ff0a00720c */ /* 0x010fe40003f85070 */
[----:B------:R-:W-:Y:S02]  /*2330*/  @P5 LOP3.LUT R12, R12, 0x1, RZ, 0xfc, !PT ;  /* 0x000000010c0c5812 */ /* 0x000fe400078efcff */
[----:B-----5:R-:W-:-:S02]  /*2340*/  ISETP.NE.U32.AND P5, PT, R14, RZ, PT ;  /* 0x000000ff0e00720c */ /* 0x020fc40003fa5070 */
[----:B------:R-:W-:Y:S02]  /*2350*/  ISETP.NE.OR.EX P1, PT, R11, RZ, P1, P4 ;  /* 0x000000ff0b00720c */ /* 0x000fe40000f25740 */
[----:B------:R-:W-:Y:S02]  /*2360*/  ISETP.NE.OR.EX P0, PT, R15, RZ, P0, P5 ;  /* 0x000000ff0f00720c */ /* 0x000fe40000705750 */
[----:B------:R-:W-:Y:S02]  /*2370*/  ISETP.NE.AND.EX P4, PT, R11, RZ, PT, P4 ;  /* 0x000000ff0b00720c */ /* 0x000fe40003f85340 */
[----:B------:R-:W-:Y:S01]  /*2380*/  ISETP.NE.AND.EX P5, PT, R15, RZ, PT, P5 ;  /* 0x000000ff0f00720c */ /* 0x000fe20003fa5350 */
[----:B------:R-:W-:-:S12]  /*2390*/  @!P6 BRA `(.L_x_2612) ;  /* 0xfffffffc0074e947 */ /* 0x000fd8000383ffff */
[----:B------:R-:W-:Y:S05]  /*23a0*/  BSYNC.RECONVERGENT B2 ;  /* 0x0000000000027941 */ /* 0x000fea0003800200 */
.L_x_2611:
[----:B------:R-:W-:Y:S02]  /*23b0*/  SEL R6, RZ, 0x1, !P3 ;  /* 0x00000001ff067807 */ /* 0x000fe40005800000 */
[C---:B------:R-:W-:Y:S02]  /*23c0*/  LOP3.LUT P3, RZ, R12.reuse, 0x2, RZ, 0xc0, !PT ;  /* 0x000000020cff7812 */ /* 0x040fe4000786c0ff */
[----:B------:R-:W-:Y:S02]  /*23d0*/  LOP3.LUT P6, RZ, R12, 0x1, RZ, 0xc0, !PT ;  /* 0x000000010cff7812 */ /* 0x000fe400078cc0ff */
[----:B------:R-:W-:Y:S02]  /*23e0*/  SEL R7, RZ, 0x1, !P2 ;  /* 0x00000001ff077807 */ /* 0x000fe40005000000 */
[----:B------:R-:W-:Y:S02]  /*23f0*/  SEL R9, RZ, 0x1, !P1 ;  /* 0x00000001ff097807 */ /* 0x000fe40004800000 */
[----:B------:R-:W-:-:S07]  /*2400*/  SEL R8, RZ, 0x1, !P0 ;  /* 0x00000001ff087807 */ /* 0x000fce0004000000 */
.L_x_2610:
[----:B------:R-:W-:Y:S05]  /*2410*/  BSYNC.RECONVERGENT B1 ;  /* 0x0000000000017941 */ /* 0x000fea0003800200 */
.L_x_2609:
[----:B------:R-:W-:Y:S01]  /*2420*/  ISETP.GE.U32.AND P0, PT, R5, R22, PT ;  /* 0x000000160500720c */ /* 0x000fe20003f06070 */
[----:B------:R-:W-:-:S12]  /*2430*/  BSSY.RECONVERGENT B1, `(.L_x_2613) ;  /* 0x000001e000017945 */ /* 0x000fd80003800200 */
[----:B------:R-:W-:Y:S05]  /*2440*/  @P0 BRA `(.L_x_2614) ;  /* 0x0000000000700947 */ /* 0x000fea0003800000 */
[----:B------:R-:W-:-:S04]  /*2450*/  IMAD R11, R0, R5, RZ ;  /* 0x00000005000b7224 */ /* 0x000fc800078e02ff */
[----:B------:R-:W-:-:S06]  /*2460*/  IMAD.WIDE.U32 R10, R11, 0x8, R2 ;  /* 0x000000080b0a7825 */ /* 0x000fcc00078e0002 */
[----:B------:R-:W2:Y:S01]  /*2470*/  LDG.E.64 R10, desc[UR36][R10.64] ;  /* 0x000000240a0a7981 */ /* 0x000ea2000c1e1b00 */
[----:B------:R-:W-:-:S05]  /*2480*/  IMAD.IADD R13, R5, 0x1, R4 ;  /* 0x00000001050d7824 */ /* 0x000fca00078e0204 */
[----:B------:R-:W-:Y:S02]  /*2490*/  ISETP.GE.U32.AND P1, PT, R13, R22, PT ;  /* 0x000000160d00720c */ /* 0x000fe40003f26070 */
[----:B--2---:R-:W-:-:S04]  /*24a0*/  ISETP.NE.U32.AND P3, PT, R10, RZ, PT ;  /* 0x000000ff0a00720c */ /* 0x004fc80003f65070 */
[----:B------:R-:W-:-:S07]  /*24b0*/  ISETP.NE.AND.EX P3, PT, R11, RZ, PT, P3 ;  /* 0x000000ff0b00720c */ /* 0x000fce0003f65330 */
[----:B------:R-:W-:Y:S06]  /*24c0*/  @P1 BRA `(.L_x_2614) ;  /* 0x0000000000501947 */ /* 0x000fec0003800000 */
[----:B------:R-:W-:-:S04]  /*24d0*/  IMAD R11, R0, R13, RZ ;  /* 0x0000000d000b7224 */ /* 0x000fc800078e02ff */
[----:B------:R-:W-:-:S06]  /*24e0*/  IMAD.WIDE.U32 R10, R11, 0x8, R2 ;  /* 0x000000080b0a7825 */ /* 0x000fcc00078e0002 */
[----:B------:R-:W2:Y:S01]  /*24f0*/  LDG.E.64 R10, desc[UR36][R10.64] ;  /* 0x000000240a0a7981 */ /* 0x000ea2000c1e1b00 */
[----:B------:R-:W-:-:S04]  /*2500*/  IADD3 R13, PT, PT, R13, R4, RZ ;  /* 0x000000040d0d7210 */ /* 0x000fc80007ffe0ff */
[----:B------:R-:W-:Y:S02]  /*2510*/  ISETP.GE.U32.AND P1, PT, R13, R22, PT ;  /* 0x000000160d00720c */ /* 0x000fe40003f26070 */
[----:B--2---:R-:W-:-:S04]  /*2520*/  ISETP.NE.U32.AND P6, PT, R10, RZ, PT ;  /* 0x000000ff0a00720c */ /* 0x004fc80003fc5070 */
[----:B------:R-:W-:-:S07]  /*2530*/  ISETP.NE.AND.EX P6, PT, R11, RZ, PT, P6 ;  /* 0x000000ff0b00720c */ /* 0x000fce0003fc5360 */
[----:B------:R-:W-:Y:S06]  /*2540*/  @P1 BRA `(.L_x_2614) ;  /* 0x0000000000301947 */ /* 0x000fec0003800000 */
[----:B------:R-:W-:Y:S02]  /*2550*/  IMAD.IADD R15, R13, 0x1, R4 ;  /* 0x000000010d0f7824 */ /* 0x000fe400078e0204 */
[----:B------:R-:W-:-:S03]  /*2560*/  IMAD R11, R0, R13, RZ ;  /* 0x0000000d000b7224 */ /* 0x000fc600078e02ff */
[----:B------:R-:W-:Y:S01]  /*2570*/  ISETP.GE.U32.AND P1, PT, R15, R22, PT ;  /* 0x000000160f00720c */ /* 0x000fe20003f26070 */
[----:B------:R-:W-:-:S06]  /*2580*/  IMAD.WIDE.U32 R10, R11, 0x8, R2 ;  /* 0x000000080b0a7825 */ /* 0x000fcc00078e0002 */
[----:B------:R-:W2:Y:S06]  /*2590*/  LDG.E.64 R10, desc[UR36][R10.64] ;  /* 0x000000240a0a7981 */ /* 0x000eac000c1e1b00 */
[----:B------:R-:W-:-:S04]  /*25a0*/  @!P1 IMAD R13, R0, R15, RZ ;  /* 0x0000000f000d9224 */ /* 0x000fc800078e02ff */
[----:B------:R-:W-:-:S06]  /*25b0*/  @!P1 IMAD.WIDE.U32 R2, R13, 0x8, R2 ;  /* 0x000000080d029825 */ /* 0x000fcc00078e0002 */
[----:B------:R-:W3:Y:S01]  /*25c0*/  @!P1 LDG.E.64 R2, desc[UR36][R2.64] ;  /* 0x0000002402029981 */ /* 0x000ee2000c1e1b00 */
[----:B--2---:R-:W-:-:S04]  /*25d0*/  ISETP.NE.U32.AND P4, PT, R10, RZ, PT ;  /* 0x000000ff0a00720c */ /* 0x004fc80003f85070 */
[----:B------:R-:W-:Y:S02]  /*25e0*/  ISETP.NE.AND.EX P4, PT, R11, RZ, PT, P4 ;  /* 0x000000ff0b00720c */ /* 0x000fe40003f85340 */
[----:B---3--:R-:W-:-:S04]  /*25f0*/  @!P1 ISETP.NE.U32.AND P2, PT, R2, RZ, PT ;  /* 0x000000ff0200920c */ /* 0x008fc80003f45070 */
[----:B------:R-:W-:-:S13]  /*2600*/  @!P1 ISETP.NE.AND.EX P5, PT, R3, RZ, PT, P2 ;  /* 0x000000ff0300920c */ /* 0x000fda0003fa5320 */
.L_x_2614:
[----:B------:R-:W-:Y:S05]  /*2610*/  BSYNC.RECONVERGENT B1 ;  /* 0x0000000000017941 */ /* 0x000fea0003800200 */
.L_x_2613:
        /* <DEDUP_REMOVED lines=23> */
.L_x_2616:
[----:B------:R-:W-:Y:S05]  /*2790*/  BSYNC.RECONVERGENT B1 ;  /* 0x0000000000017941 */ /* 0x000fea0003800200 */
.L_x_2615:
[----:B------:R-:W-:-:S04]  /*27a0*/  LOP3.LUT R7, R9, R6, R7, 0xfe, !PT ;  /* 0x0000000609077212 */ /* 0x000fc800078efe07 */
[----:B------:R-:W-:-:S04]  /*27b0*/  LOP3.LUT P0, RZ, R7, 0xff, R8, 0xc8, !PT ;  /* 0x000000ff07ff7812 */ /* 0x000fc8000780c808 */
[----:B------:R-:W-:Y:S01]  /*27c0*/  SEL R17, RZ, 0x1, !P0 ;  /* 0x00000001ff117807 */ /* 0x000fe20004000000 */
[----:B------:R-:W-:Y:S08]  /*27d0*/  BRA `(.L_x_2587) ;  /* 0x0000008800ac7947 */ /* 0x000ff00003800000 */
.L_x_2608:
        /* <DEDUP_REMOVED lines=20> */
.L_x_2626:
[----:B------:R-:W-:Y:S01]  /*2920*/  ISETP.NE.AND P4, PT, R17, RZ, PT ;  /* 0x000000ff1100720c */ /* 0x000fe20003f85270 */
[----:B------:R-:W0:-:S12]  /*2930*/  LDCU UR4, c[0x0][0x390] ;  /* 0x00007200ff0477ac */ /* 0x000e180008000800 */
        /* <DEDUP_REMOVED lines=9> */
.L_x_2620:
        /* <DEDUP_REMOVED lines=284> */
.L_x_2622:
        /* <DEDUP_REMOVED lines=242> */
.L_x_2623:
        /* <DEDUP_REMOVED lines=231> */
[----:B------:R-:W-:-:S03]  /*5920*/  @P5 IMAD.MOV.U32 R10, RZ, RZ, RZ ;  /* 0x000000ffff0a5224 */ /* 0x000fc600078e00ff */
[----:B------:R-:W-:-:S03]  /*5930*/  IADD3 R8, PT, PT, -R11, RZ, RZ ;  /* 0x000000ff0b087210 */ /* 0x000fc60007ffe1ff */
[----:B------:R-:W2:Y:S02]  /*5940*/  @P5 LDC R22, c[0x0][0x554] ;  /* 0x00015500ff165b82 */ /* 0x000ea40000000800 */
[----:B------:R-:W-:-:S04]  /*5950*/  IMAD R19, R8, UR28, R19 ;  /* 0x0000001c08137c24 */ /* 0x000fc8000f8e0213 */
[----:B------:R-:W-:Y:S02]  /*5960*/  IMAD R6, R19, UR29, R6 ;  /* 0x0000001d13067c24 */ /* 0x000fe4000f8e0206 */
[----:B-1----:R-:W-:-:S05]  /*5970*/  @P5 IMAD.HI.U32 R13, R11, R13, R10 ;  /* 0x0000000d0b0d5227 */ /* 0x002fca00078e000a */
[----:B0-----:R-:W-:-:S05]  /*5980*/  @P5 SHF.R.U32.HI R13, RZ, R18, R13 ;  /* 0x00000012ff0d5219 */ /* 0x001fca000001160d */
[----:B------:R-:W-:-:S04]  /*5990*/  @P5 IMAD.MOV R13, RZ, RZ, -R13 ;  /* 0x000000ffff0d5224 */ /* 0x000fc800078e0a0d */
[----:B------:R-:W-:-:S04]  /*59a0*/  @P5 IMAD R11, R12, R13, R11 ;  /* 0x0000000d0c0b5224 */ /* 0x000fc800078e020b */
[----:B--2---:R-:W-:-:S07]  /*59b0*/  @P5 IMAD R6, R11, R22, R6 ;  /* 0x000000160b065224 */ /* 0x004fce00078e0206 */
.L_x_2624:
        /* <DEDUP_REMOVED lines=231> */
.L_x_2625:
[----:B------:R-:W-:-:S04]  /*6830*/  LOP3.LUT R11, R4, 0xfffffff8, RZ, 0xc0, !PT ;  /* 0xfffffff8040b7812 */ /* 0x000fc800078ec0ff */
[----:B------:R-:W-:-:S04]  /*6840*/  IADD3 R10, P4, PT, R11, R2, RZ ;  /* 0x000000020b0a7210 */ /* 0x000fc80007f9e0ff */
[----:B------:R-:W-:-:S06]  /*6850*/  IADD3.X R11, PT, PT, RZ, R3, RZ, P4, !PT ;  /* 0x00000003ff0b7210 */ /* 0x000fcc00027fe4ff */
[----:B------:R-:W5:Y:S03]  /*6860*/  LDG.E.64 R10, desc[UR36][R10.64] ;  /* 0x000000240a0a7981 */ /* 0x000f66000c1e1b00 */
.L_x_2621:
[----:B------:R-:W1:Y:S01]  /*6870*/  LDCU UR5, c[0x0][0x388] ;  /* 0x00007100ff0577ac */ /* 0x000e620008000800 */
[----:B0-----:R-:W-:Y:S01]  /*6880*/  IMAD.U32 R8, RZ, RZ, UR4 ;  /* 0x00000004ff087e24 */ /* 0x001fe2000f8e00ff */
[----:B-----5:R-:W-:Y:S02]  /*6890*/  ISETP.NE.U32.AND P6, PT, R14, RZ, PT ;  /* 0x000000ff0e00720c */ /* 0x020fe40003fc5070 */
[----:B------:R-:W-:Y:S02]  /*68a0*/  ISETP.NE.U32.AND P4, PT, R20, RZ, PT ;  /* 0x000000ff1400720c */ /* 0x000fe40003f85070 */
[C---:B------:R-:W-:Y:S02]  /*68b0*/  LEA R9, R8.reuse, R9, 0x2 ;  /* 0x0000000908097211 */ /* 0x040fe400078e10ff */
[----:B------:R-:W-:Y:S02]  /*68c0*/  ISETP.NE.OR.EX P2, PT, R15, RZ, P2, P6 ;  /* 0x000000ff0f00720c */ /* 0x000fe40001745760 */
[----:B------:R-:W-:Y:S01]  /*68d0*/  ISETP.NE.OR.EX P0, PT, R21, RZ, P0, P4 ;  /* 0x000000ff1500720c */ /* 0x000fe20000705740 */
[----:B------:R-:W-:Y:S01]  /*68e0*/  IMAD R5, R8, 0x3, R9 ;  /* 0x0000000308057824 */ /* 0x000fe200078e0209 */
[----:B------:R-:W-:-:S02]  /*68f0*/  ISETP.NE.U32.AND P5, PT, R12, RZ, PT ;  /* 0x000000ff0c00720c */ /* 0x000fc40003fa5070 */
[----:B------:R-:W-:Y:S02]  /*6900*/  ISETP.NE.U32.AND P4, PT, R10, RZ, PT ;  /* 0x000000ff0a00720c */ /* 0x000fe40003f85070 */
[----:B------:R-:W-:Y:S01]  /*6910*/  ISETP.NE.OR.EX P1, PT, R13, RZ, P1, P5 ;  /* 0x000000ff0d00720c */ /* 0x000fe20000f25750 */
[----:B-1----:R-:W-:Y:S01]  /*6920*/  IMAD.U32 R22, RZ, RZ, UR5 ;  /* 0x00000005ff167e24 */ /* 0x002fe2000f8e00ff */
[----:B------:R-:W-:-:S04]  /*6930*/  ISETP.NE.OR.EX P3, PT, R11, RZ, P3, P4 ;  /* 0x000000ff0b00720c */ /* 0x000fc80001f65740 */
[----:B------:R-:W-:-:S13]  /*6940*/  ISETP.GE.U32.AND P6, PT, R5, R22, PT ;  /* 0x000000160500720c */ /* 0x000fda0003fc6070 */
[----:B------:R-:W-:Y:S05]  /*6950*/  @!P6 BRA `(.L_x_2626) ;  /* 0xffffffbc00f0e947 */ /* 0x000fea000383ffff */
[----:B------:R-:W-:Y:S05]  /*6960*/  BSYNC.RECONVERGENT B2 ;  /* 0x0000000000027941 */ /* 0x000fea0003800200 */
.L_x_2619:
[----:B------:R-:W-:Y:S02]  /*6970*/  SEL R4, RZ, 0x1, !P0 ;  /* 0x00000001ff047807 */ /* 0x000fe40004000000 */
[----:B------:R-:W-:Y:S02]  /*6980*/  SEL R5, RZ, 0x1, !P2 ;  /* 0x00000001ff057807 */ /* 0x000fe40005000000 */
[----:B------:R-:W-:Y:S02]  /*6990*/  SEL R6, RZ, 0x1, !P1 ;  /* 0x00000001ff067807 */ /* 0x000fe40004800000 */
[----:B------:R-:W-:-:S07]  /*69a0*/  SEL R7, RZ, 0x1, !P3 ;  /* 0x00000001ff077807 */ /* 0x000fce0005800000 */
.L_x_2618:
[----:B------:R-:W-:Y:S05]  /*69b0*/  BSYNC.RECONVERGENT B1 ;  /* 0x0000000000017941 */ /* 0x000fea0003800200 */
.L_x_2617:
[----:B------:R-:W-:Y:S01]  /*69c0*/  ISETP.GE.U32.AND P0, PT, R9, R22, PT ;  /* 0x000000160900720c */ /* 0x000fe20003f06070 */
[----:B------:R-:W-:-:S12]  /*69d0*/  BSSY.RECONVERGENT B1, `(.L_x_2627) ;  /* 0x000046b000017945 */ /* 0x000fd80003800200 */
[----:B------:R-:W-:Y:S05]  /*69e0*/  @P0 BRA `(.L_x_2628) ;  /* 0x0000004400a40947 */ /* 0x000fea0003800000 */
[----:B------:R-:W0:Y:S01]  /*69f0*/  LDC R0, c[0x0][0x3c4] ;  /* 0x0000f100ff007b82 */ /* 0x000e220000000800 */
[----:B------:R-:W1:Y:S02]  /*6a00*/  LDCU.64 UR4, c[0x0][0x750] ;  /* 0x0000ea00ff0477ac */ /* 0x000e640008000a00 */
[----:B-1----:R-:W-:-:S04]  /*6a10*/  IADD3 R16, P0, PT, R16, UR4, RZ ;  /* 0x0000000410107c10 */ /* 0x002fc8000ff1e0ff */
[----:B------:R-:W-:Y:S02]  /*6a20*/  IADD3.X R17, PT, PT, RZ, UR5, RZ, P0, !PT ;  /* 0x00000005ff117c10 */ /* 0x000fe400087fe4ff */
[----:B0-----:R-:W-:-:S13]  /*6a30*/  ISETP.NE.AND P1, PT, R0, RZ, PT ;  /* 0x000000ff0000720c */ /* 0x001fda0003f25270 */
[----:B------:R-:W-:Y:S05]  /*6a40*/  @P1 BRA `(.L_x_2629) ;  /* 0x0000000000481947 */ /* 0x000fea0003800000 */
[----:B------:R0:W5:Y:S01]  /*6a50*/  LDG.E.64 R20, desc[UR36][R16.64] ;  /* 0x0000002410147981 */ /* 0x000162000c1e1b00 */
[----:B------:R-:W-:-:S05]  /*6a60*/  IMAD.IADD R3, R9, 0x1, R8 ;  /* 0x0000000109037824 */ /* 0x000fca00078e0208 */
[----:B------:R-:W-:-:S13]  /*6a70*/  ISETP.GE.U32.AND P0, PT, R3, R22, PT ;  /* 0x000000160300720c */ /* 0x000fda0003f06070 */
[----:B0-----:R-:W-:Y:S05]  /*6a80*/  @P0 BRA `(.L_x_2628) ;  /* 0x00000044007c0947 */ /* 0x001fea0003800000 */
        /* <DEDUP_REMOVED lines=11> */
[----:B------:R-:W-:Y:S02]  /*6b40*/  SEL R10, R20, R10, !P0 ;  /* 0x0000000a140a7207 */ /* 0x000fe40004000000 */
[----:B------:R-:W-:Y:S01]  /*6b50*/  SEL R11, R21, R11, !P0 ;  /* 0x0000000b150b7207 */ /* 0x000fe20004000000 */
[----:B------:R-:W-:Y:S06]  /*6b60*/  BRA `(.L_x_2628) ;  /* 0x0000004400447947 */ /* 0x000fec0003800000 */
.L_x_2629:
        /* <DEDUP_REMOVED lines=258> */
[----:B------:R-:W-:Y:S01]  /*7b90*/  ISETP.NE.AND P1, PT, R0, 0x18, PT ;  /* 0x000000180000780c */ /* 0x000fe20003f25270 */
[----:B------:R-:W-:Y:S01]  /*7ba0*/  IMAD.MOV.U32 R26, RZ, RZ, RZ ;  /* 0x000000ffff1a7224 */ /* 0x000fe200078e00ff */
[----:B------:R-:W1:Y:S11]  /*7bb0*/  LDCU UR6, c[0x0][0x4dc] ;  /* 0x00009b80ff0677ac */ /* 0x000e760008000800 */
[----:B------:R-:W2:Y:S01]  /*7bc0*/  @P1 LDC.64 R20, c[0x0][0x4e8] ;  /* 0x00013a00ff141b82 */ /* 0x000ea20000000a00 */
[----:B0-----:R-:W-:Y:S01]  /*7bd0*/  IMAD.HI.U32 R24, R27, UR4, R26 ;  /* 0x000000041b187c27 */ /* 0x001fe2000f8e001a */
[----:B------:R-:W0:Y:S04]  /*7be0*/  LDCU UR4, c[0x0][0x550] ;  /* 0x0000aa00ff0477ac */ /* 0x000e280008000800 */
[----:B------:R-:W-:Y:S01]  /*7bf0*/  SHF.R.U32.HI R25, RZ, UR5, R24 ;  /* 0x00000005ff197c19 */ /* 0x000fe20008011618 */
[----:B------:R-:W-:-:S03]  /*7c00*/  @P1 IMAD.MOV.U32 R24, RZ, RZ, RZ ;  /* 0x000000ffff181224 */ /* 0x000fc600078e00ff */
[----:B------:R-:W-:-:S05]  /*7c10*/  IADD3 R26, PT, PT, -R25, RZ, RZ ;  /* 0x000000ff191a7210 */ /* 0x000fca0007ffe1ff */
        /* <DEDUP_REMOVED lines=9> */
.L_x_2630:
[----:B------:R-:W-:-:S04]  /*7cb0*/  LOP3.LUT R21, R23, 0xfffffff8, RZ, 0xc0, !PT ;  /* 0xfffffff817157812 */ /* 0x000fc800078ec0ff */
[----:B------:R-:W-:-:S05]  /*7cc0*/  IADD3 R20, P1, PT, R21, R16, RZ ;  /* 0x0000001015147210 */ /* 0x000fca0007f3e0ff */
[----:B------:R-:W-:-:S06]  /*7cd0*/  IMAD.X R21, RZ, RZ, R17, P1 ;  /* 0x000000ffff157224 */ /* 0x000fcc00008e0611 */
        /* <DEDUP_REMOVED lines=272> */
.L_x_2631:
        /* <DEDUP_REMOVED lines=275> */
.L_x_2632:
        /* <DEDUP_REMOVED lines=275> */
.L_x_2633:
[----:B------:R-:W-:-:S04]  /*b040*/  LOP3.LUT R11, R18, 0xfffffff8, RZ, 0xc0, !PT ;  /* 0xfffffff8120b7812 */ /* 0x000fc800078ec0ff */
[----:B------:R-:W-:-:S05]  /*b050*/  IADD3 R10, P0, PT, R11, R16, RZ ;  /* 0x000000100b0a7210 */ /* 0x000fca0007f1e0ff */
[----:B------:R-:W-:-:S06]  /*b060*/  IMAD.X R11, RZ, RZ, R17, P0 ;  /* 0x000000ffff0b7224 */ /* 0x000fcc00000e0611 */
[----:B------:R-:W5:Y:S02]  /*b070*/  LDG.E.64 R10, desc[UR36][R10.64] ;  /* 0x000000240a0a7981 */ /* 0x000f64000c1e1b00 */
.L_x_2628:
[----:B------:R-:W-:Y:S05]  /*b080*/  BSYNC.RECONVERGENT B1 ;  /* 0x0000000000017941 */ /* 0x000fea0003800200 */
.L_x_2627:
[----:B------:R-:W-:Y:S01]  /*b090*/  ISETP.GE.U32.AND P0, PT, R9, R22, PT ;  /* 0x000000160900720c */ /* 0x000fe20003f06070 */
[----:B------:R-:W-:-:S12]  /*b0a0*/  BSSY.RECONVERGENT B1, `(.L_x_2634) ;  /* 0x000001b000017945 */ /* 0x000fd80003800200 */
[----:B------:R-:W-:Y:S05]  /*b0b0*/  @P0 BRA `(.L_x_2635) ;  /* 0x0000000000640947 */ /* 0x000fea0003800000 */
[----:B------:R-:W-:Y:S02]  /*b0c0*/  LOP3.LUT P0, RZ, R4, 0xff, RZ, 0xc0, !PT ;  /* 0x000000ff04ff7812 */ /* 0x000fe4000780c0ff */
[----:B-----5:R-:W-:Y:S02]  /*b0d0*/  ISETP.NE.U32.AND P1, PT, R20, RZ, PT ;  /* 0x000000ff1400720c */ /* 0x020fe40003f25070 */
[----:B------:R-:W-:Y:S02]  /*b0e0*/  IADD3 R3, PT, PT, R9, R8, RZ ;  /* 0x0000000809037210 */ /* 0x000fe40007ffe0ff */
[----:B------:R-:W-:Y:S02]  /*b0f0*/  ISETP.NE.OR.EX P0, PT, R21, RZ, P0, P1 ;  /* 0x000000ff1500720c */ /* 0x000fe40000705710 */
[----:B------:R-:W-:Y:S02]  /*b100*/  ISETP.GE.U32.AND P1, PT, R3, R22, PT ;  /* 0x000000160300720c */ /* 0x000fe40003f26070 */
[----:B------:R-:W-:-:S11]  /*b110*/  SEL R4, RZ, 0x1, !P0 ;  /* 0x00000001ff047807 */ /* 0x000fd60004000000 */
[----:B------:R-:W-:Y:S05]  /*b120*/  @P1 BRA `(.L_x_2635) ;  /* 0x0000000000481947 */ /* 0x000fea0003800000 */
[----:B------:R-:W-:Y:S01]  /*b130*/  LOP3.LUT P0, RZ, R5, 0xff, RZ, 0xc0, !PT ;  /* 0x000000ff05ff7812 */ /* 0x000fe2000780c0ff */
[----:B------:R-:W-:Y:S01]  /*b140*/  IMAD.IADD R3, R3, 0x1, R8 ;  /* 0x0000000103037824 */ /* 0x000fe200078e0208 */
[----:B------:R-:W-:-:S04]  /*b150*/  ISETP.NE.U32.AND P1, PT, R14, RZ, PT ;  /* 0x000000ff0e00720c */ /* 0x000fc80003f25070 */
[----:B------:R-:W-:Y:S02]  /*b160*/  ISETP.NE.OR.EX P0, PT, R15, RZ, P0, P1 ;  /* 0x000000ff0f00720c */ /* 0x000fe40000705710 */
[----:B------:R-:W-:Y:S02]  /*b170*/  ISETP.GE.U32.AND P1, PT, R3, R22, PT ;  /* 0x000000160300720c */ /* 0x000fe40003f26070 */
[----:B------:R-:W-:-:S11]  /*b180*/  SEL R5, RZ, 0x1, !P0 ;  /* 0x00000001ff057807 */ /* 0x000fd60004000000 */
[----:B------:R-:W-:Y:S05]  /*b190*/  @P1 BRA `(.L_x_2635) ;  /* 0x00000000002c1947 */ /* 0x000fea0003800000 */
[----:B------:R-:W-:Y:S02]  /*b1a0*/  IADD3 R3, PT, PT, R3, R8, RZ ;  /* 0x0000000803037210 */ /* 0x000fe40007ffe0ff */
[----:B------:R-:W-:Y:S02]  /*b1b0*/  LOP3.LUT P0, RZ, R6, 0xff, RZ, 0xc0, !PT ;  /* 0x000000ff06ff7812 */ /* 0x000fe4000780c0ff */
[----:B------:R-:W-:Y:S02]  /*b1c0*/  ISETP.GE.U32.AND P4, PT, R3, R22, PT ;  /* 0x000000160300720c */ /* 0x000fe40003f86070 */
[----:B------:R-:W-:-:S04]  /*b1d0*/  ISETP.NE.U32.AND P2, PT, R12, RZ, PT ;  /* 0x000000ff0c00720c */ /* 0x000fc80003f45070 */
[----:B------:R-:W-:-:S04]  /*b1e0*/  ISETP.NE.OR.EX P0, PT, R13, RZ, P0, P2 ;  /* 0x000000ff0d00720c */ /* 0x000fc80000705720 */
[----:B------:R-:W-:-:S03]  /*b1f0*/  SEL R6, RZ, 0x1, !P0 ;  /* 0x00000001ff067807 */ /* 0x000fc60004000000 */
[----:B------:R-:W-:Y:S02]  /*b200*/  @!P4 ISETP.NE.U32.AND P3, PT, R10, RZ, PT ;  /* 0x000000ff0a00c20c */ /* 0x000fe40003f65070 */
[----:B------:R-:W-:-:S04]  /*b210*/  @!P4 LOP3.LUT P1, RZ, R7, 0xff, RZ, 0xc0, !PT ;  /* 0x000000ff07ffc812 */ /* 0x000fc8000782c0ff */
[----:B------:R-:W-:-:S04]  /*b220*/  @!P4 ISETP.NE.OR.EX P1, PT, R11, RZ, P1, P3 ;  /* 0x000000ff0b00c20c */ /* 0x000fc80000f25730 */
[----:B------:R-:W-:-:S04]  /*b230*/  @!P4 SEL R0, RZ, 0x1, !P1 ;  /* 0x00000001ff00c807 */ /* 0x000fc80004800000 */
[----:B------:R-:W-:-:S07]  /*b240*/  @!P4 PRMT R7, R0, 0x7610, R7 ;  /* 0x000076100007c816 */ /* 0x000fce0000000007 */
.L_x_2635:
[----:B------:R-:W-:Y:S05]  /*b250*/  BSYNC.RECONVERGENT B1 ;  /* 0x0000000000017941 */ /* 0x000fea0003800200 */
.L_x_2634:
[----:B------:R-:W-:-:S04]  /*b260*/  LOP3.LUT R4, R6, R4, R5, 0xfe, !PT ;  /* 0x0000000406047212 */ /* 0x000fc800078efe05 */
[----:B------:R-:W-:-:S04]  /*b270*/  LOP3.LUT P0, RZ, R4, 0xff, R7, 0xc8, !PT ;  /* 0x000000ff04ff7812 */ /* 0x000fc8000780c807 */
[----:B------:R-:W-:-:S09]  /*b280*/  SEL R17, RZ, 0x1, !P0 ;  /* 0x00000001ff117807 */ /* 0x000fd20004000000 */
.L_x_2587:
[----:B------:R-:W-:Y:S05]  /*b290*/  BSYNC.RECONVERGENT B0 ;  /* 0x0000000000007941 */ /* 0x000fea0003800200 */
.L_x_2586:
        /* <DEDUP_REMOVED lines=16> */
.L_x_2637:
        /* <DEDUP_REMOVED lines=14> */
.L_x_2636:
        /* <DEDUP_REMOVED lines=18> */
.L_x_2640:
        /* <DEDUP_REMOVED lines=13> */
.L_x_2639:
[----:B------:R-:W-:Y:S01]  /*b670*/  BAR.SYNC.DEFER_BLOCKING 0x0 ;  /* 0x0000000000007b1d */ /* 0x000fe20000010000 */
[----:B------:R-:W-:-:S09]  /*b680*/  UISETP.GE.U32.AND UP0, UPT, UR4, 0x2, UPT ;  /* 0x000000020400788c */ /* 0x000fd2000bf06070 */
[----:B------:R-:W-:Y:S05]  /*b690*/  BRA.U !UP0, `(.L_x_2638) ;  /* 0x0000000108287547 */ /* 0x000fea000b800000 */
[----:B0--34-:R-:W-:-:S07]  /*b6a0*/  HFMA2 R2, -RZ, RZ, 0, 5.9604644775390625e-08 ;  /* 0x00000001ff027431 */ /* 0x019fce00000001ff */
.L_x_2641:
        /* <DEDUP_REMOVED lines=9> */
.L_x_2638:
        /* <DEDUP_REMOVED lines=287> */
.L_x_2642:
        /* <DEDUP_REMOVED lines=290> */
.L_x_2644:
        /* <DEDUP_REMOVED lines=26> */
.L_x_2646:
[----:B------:R-:W-:Y:S05]  /*dcf0*/  BSYNC.RECONVERGENT B0 ;  /* 0x0000000000007941 */ /* 0x000fea0003800200 */
.L_x_2645:
        /* <DEDUP_REMOVED lines=35> */
.L_x_2648:
[----:B------:R-:W-:Y:S05]  /*df30*/  BSYNC.RECONVERGENT B0 ;  /* 0x0000000000007941 */ /* 0x000fea0003800200 */
.L_x_2647:
        /* <DEDUP_REMOVED lines=34> */
.L_x_2653:
        /* <DEDUP_REMOVED lines=9> */
.L_x_2652:
[----:B------:R-:W-:Y:S01]  /*e1f0*/  SEL R17, RZ, 0x1, !P1 ;  /* 0x00000001ff117807 */ /* 0x000fe20004800000 */
[----:B------:R-:W-:Y:S06]  /*e200*/  BRA `(.L_x_2651) ;  /* 0x00000000005c7947 */ /* 0x000fec0003800000 */
.L_x_2650:
        /* <DEDUP_REMOVED lines=10> */
[----:B-----5:R-:W2:Y:S01]  /*e2b0*/  LDC R10, c[0x0][0x364] ;  /* 0x0000d900ff0a7b82 */ /* 0x020ea20000000800 */
[----:B0-----:R-:W-:-:S09]  /*e2c0*/  IMAD R2, R2, UR4, RZ ;  /* 0x0000000402027c24 */ /* 0x001fd2000f8e02ff */
.L_x_2655:
        /* <DEDUP_REMOVED lines=10> */
.L_x_2654:
[----:B------:R-:W-:-:S07]  /*e370*/  SEL R17, RZ, 0x1, !P1 ;  /* 0x00000001ff117807 */ /* 0x000fce0004800000 */
.L_x_2651:
[----:B------:R-:W-:Y:S05]  /*e380*/  BSYNC.RECONVERGENT B0 ;  /* 0x0000000000007941 */ /* 0x000fea0003800200 */
.L_x_2649:
        /* <DEDUP_REMOVED lines=11> */
.L_x_2657:
        /* <DEDUP_REMOVED lines=14> */
.L_x_2656:
        /* <DEDUP_REMOVED lines=10> */
.L_x_2660:
        /* <DEDUP_REMOVED lines=13> */
.L_x_2659:
[----:B------:R-:W-:Y:S01]  /*e690*/  BAR.SYNC.DEFER_BLOCKING 0x0 ;  /* 0x0000000000007b1d */ /* 0x000fe20000010000 */
[----:B------:R-:W-:-:S09]  /*e6a0*/  UISETP.GE.U32.AND UP0, UPT, UR4, 0x2, UPT ;  /* 0x000000020400788c */ /* 0x000fd2000bf06070 */
[----:B------:R-:W-:Y:S05]  /*e6b0*/  BRA.U !UP0, `(.L_x_2658) ;  /* 0x0000000108287547 */ /* 0x000fea000b800000 */
[----:B------:R-:W-:-:S07]  /*e6c0*/  HFMA2 R0, -RZ, RZ, 0, 5.9604644775390625e-08 ;  /* 0x00000001ff007431 */ /* 0x000fce00000001ff */
.L_x_2661:
        /* <DEDUP_REMOVED lines=9> */
.L_x_2658:
        /* <DEDUP_REMOVED lines=16> */
.L_x_2663:
[----:B------:R-:W-:Y:S05]  /*e860*/  BRA.U !UP1, `(.L_x_2664) ;  /* 0x0000000109687547 */ /* 0x000fea000b800000 */
[----:B------:R-:W0:Y:S02]  /*e870*/  LDCU UR4, c[0x0][0x78c] ;  /* 0x0000f180ff0477ac */ /* 0x000e240008000800 */
[----:B0-----:R-:W-:-:S09]  /*e880*/  UISETP.NE.AND UP0, UPT, UR4, 0x1, UPT ;  /* 0x000000010400788c */ /* 0x001fd2000bf05270 */
[----:B------:R-:W-:Y:S05]  /*e890*/  BRA.U !UP0, `(.L_x_2665) ;  /* 0x0000000108407547 */ /* 0x000fea000b800000 */
[----:B------:R-:W-:Y:S01]  /*e8a0*/  MOV R2, 0x0 ;  /* 0x0000000000027802 */ /* 0x000fe20000000f00 */
[----:B------:R-:W0:Y:S01]  /*e8b0*/  LDCU.64 UR4, c[0x4][0x640] ;  /* 0x0100c800ff0477ac */ /* 0x000e220008000a00 */
[----:B------:R-:W-:Y:S01]  /*e8c0*/  HFMA2 R8, -RZ, RZ, 0, 4.4763088226318359375e-05 ;  /* 0x000002efff087431 */ /* 0x000fe200000001ff */
[----:B-----5:R-:W-:Y:S01]  /*e8d0*/  MOV R12, 0x1 ;  /* 0x00000001000c7802 */ /* 0x020fe20000000f00 */
        /* <DEDUP_REMOVED lines=12> */
.L_x_2665:
[----:B------:R-:W0:Y:S01]  /*e9a0*/  LDCU.64 UR4, c[0x0][0x758] ;  /* 0x0000eb00ff0477ac */ /* 0x000e220008000a00 */
[----:B------:R-:W-:-:S04]  /*e9b0*/  LOP3.LUT P0, RZ, R17, 0xff, RZ, 0xc0, !PT ;  /* 0x000000ff11ff7812 */ /* 0x000fc8000780c0ff */
[----:B------:R-:W-:Y:S02]  /*e9c0*/  SEL R3, RZ, 0x1, !P0 ;  /* 0x00000001ff037807 */ /* 0x000fe40004000000 */
[----:B0-----:R-:W-:-:S04]  /*e9d0*/  IADD3 R16, P1, PT, R16, UR4, RZ ;  /* 0x0000000410107c10 */ /* 0x001fc8000ff3e0ff */
[----:B------:R-:W-:-:S05]  /*e9e0*/  IADD3.X R17, PT, PT, RZ, UR5, RZ, P1, !PT ;  /* 0x00000005ff117c10 */ /* 0x000fca0008ffe4ff */
[----:B------:R-:W-:Y:S01]  /*e9f0*/  STG.E.U8 desc[UR36][R16.64], R3 ;  /* 0x0000000310007986 */ /* 0x000fe2000c101124 */
[----:B------:R-:W-:Y:S05]  /*ea00*/  EXIT ;  /* 0x000000000000794d */ /* 0x000fea0003800000 */
.L_x_2664:
[----:B------:R-:W-:-:S04]  /*ea10*/  LOP3.LUT P0, RZ, R17, 0xff, RZ, 0xc0, !PT ;  /* 0x000000ff11ff7812 */ /* 0x000fc8000780c0ff */
[----:B------:R-:W-:-:S05]  /*ea20*/  SEL R5, RZ, 0x1, !P0 ;  /* 0x00000001ff057807 */ /* 0x000fca0004000000 */
[----:B------:R-:W-:Y:S01]  /*ea30*/  STG.E.U8 desc[UR36][R2.64], R5 ;  /* 0x0000000502007986 */ /* 0x000fe2000c101124 */
[----:B------:R-:W-:Y:S05]  /*ea40*/  EXIT ;  /* 0x000000000000794d */ /* 0x000fea0003800000 */
.L_x_2662:
        /* <DEDUP_REMOVED lines=8> */
.L_x_2666:
[----:B------:R-:W-:Y:S05]  /*ead0*/  BRA.U !UP1, `(.L_x_2667) ;  /* 0x0000000109687547 */ /* 0x000fea000b800000 */
[----:B------:R-:W2:Y:S02]  /*eae0*/  LDCU UR4, c[0x0][0x78c] ;  /* 0x0000f180ff0477ac */ /* 0x000ea40008000800 */
[----:B--2---:R-:W-:-:S09]  /*eaf0*/  UISETP.NE.AND UP0, UPT, UR4, 0x1, UPT ;  /* 0x000000010400788c */ /* 0x004fd2000bf05270 */
[----:B------:R-:W-:Y:S05]  /*eb00*/  BRA.U !UP0, `(.L_x_2668) ;  /* 0x0000000108407547 */ /* 0x000fea000b800000 */
[----:B01----:R-:W-:Y:S01]  /*eb10*/  MOV R2, 0x0 ;  /* 0x0000000000027802 */ /* 0x003fe20000000f00 */
[----:B------:R-:W0:Y:S01]  /*eb20*/  LDCU.64 UR4, c[0x4][0x640] ;  /* 0x0100c800ff0477ac */ /* 0x000e220008000a00 */
[----:B------:R-:W-:Y:S02]  /*eb30*/  HFMA2 R8, -RZ, RZ, 0, 4.4763088226318359375e-05 ;  /* 0x000002efff087431 */ /* 0x000fe400000001ff */
[----:B-----5:R-:W-:Y:S01]  /*eb40*/  IMAD.MOV.U32 R12, RZ, RZ, 0x1 ;  /* 0x00000001ff0c7424 */ /* 0x020fe200078e00ff */
        /* <DEDUP_REMOVED lines=12> */
.L_x_2668:
[----:B------:R-:W2:Y:S01]  /*ec10*/  LDCU.64 UR4, c[0x0][0x758] ;  /* 0x0000eb00ff0477ac */ /* 0x000ea20008000a00 */
[----:B------:R-:W-:-:S04]  /*ec20*/  LOP3.LUT P0, RZ, R17, 0xff, RZ, 0xc0, !PT ;  /* 0x000000ff11ff7812 */ /* 0x000fc8000780c0ff */
[----:B------:R-:W-:Y:S02]  /*ec30*/  SEL R3, RZ, 0x1, !P0 ;  /* 0x00000001ff037807 */ /* 0x000fe40004000000 */
[----:B--2---:R-:W-:-:S04]  /*ec40*/  IADD3 R16, P1, PT, R16, UR4, RZ ;  /* 0x0000000410107c10 */ /* 0x004fc8000ff3e0ff */
[----:B------:R-:W-:-:S05]  /*ec50*/  IADD3.X R17, PT, PT, RZ, UR5, RZ, P1, !PT ;  /* 0x00000005ff117c10 */ /* 0x000fca0008ffe4ff */
[----:B------:R-:W-:Y:S01]  /*ec60*/  STG.E.U8 desc[UR36][R16.64], R3 ;  /* 0x0000000310007986 */ /* 0x000fe2000c101124 */
[----:B------:R-:W-:Y:S05]  /*ec70*/  EXIT ;  /* 0x000000000000794d */ /* 0x000fea0003800000 */
.L_x_2667:
[----:B------:R-:W-:Y:S01]  /*ec80*/  STG.E.U8 desc[UR36][R6.64], R17 ;  /* 0x0000001106007986 */ /* 0x000fe2000c101124 */
[----:B------:R-:W-:Y:S05]  /*ec90*/  EXIT ;  /* 0x000000000000794d */ /* 0x000fea0003800000 */
.L_x_2643:
        /* <DEDUP_REMOVED lines=25> */
.L_x_2670:
        /* <DEDUP_REMOVED lines=20> */
.L_x_2672:
[----:B------:R-:W0:Y:S01]  /*ef70*/  LDCU.64 UR4, c[0x0][0x758] ;  /* 0x0000eb00ff0477ac */ /* 0x000e220008000a00 */
[----:B------:R-:W-:-:S04]  /*ef80*/  LOP3.LUT P0, RZ, R17, 0xff, RZ, 0xc0, !PT ;  /* 0x000000ff11ff7812 */ /* 0x000fc8000780c0ff */
[----:B------:R-:W-:Y:S02]  /*ef90*/  SEL R3, RZ, 0x1, !P0 ;  /* 0x00000001ff037807 */ /* 0x000fe40004000000 */
[----:B0-----:R-:W-:-:S04]  /*efa0*/  IADD3 R16, P1, PT, R16, UR4, RZ ;  /* 0x0000000410107c10 */ /* 0x001fc8000ff3e0ff */
[----:B------:R-:W-:-:S05]  /*efb0*/  IADD3.X R17, PT, PT, RZ, UR5, RZ, P1, !PT ;  /* 0x00000005ff117c10 */ /* 0x000fca0008ffe4ff */
[----:B------:R-:W-:Y:S01]  /*efc0*/  STG.E.U8 desc[UR36][R16.64], R3 ;  /* 0x0000000310007986 */ /* 0x000fe2000c101124 */
[----:B------:R-:W-:Y:S05]  /*efd0*/  EXIT ;  /* 0x000000000000794d */ /* 0x000fea0003800000 */
.L_x_2671:
[----:B------:R-:W-:-:S04]  /*efe0*/  LOP3.LUT P0, RZ, R17, 0xff, RZ, 0xc0, !PT ;  /* 0x000000ff11ff7812 */ /* 0x000fc8000780c0ff */
[----:B------:R-:W-:-:S05]  /*eff0*/  SEL R5, RZ, 0x1, !P0 ;  /* 0x00000001ff057807 */ /* 0x000fca0004000000 */
[----:B------:R-:W-:Y:S01]  /*f000*/  STG.E.U8 desc[UR36][R2.64], R5 ;  /* 0x0000000502007986 */ /* 0x000fe2000c101124 */
[----:B------:R-:W-:Y:S05]  /*f010*/  EXIT ;  /* 0x000000000000794d */ /* 0x000fea0003800000 */
.L_x_2669:
        /* <DEDUP_REMOVED lines=8> */
.L_x_2673:
[----:B------:R-:W-:Y:S05]  /*f0a0*/  BRA.U !UP1, `(.L_x_2674) ;  /* 0x0000000109687547 */ /* 0x000fea000b800000 */
[----:B------:R-:W0:Y:S02]  /*f0b0*/  LDCU UR4, c[0x0][0x78c] ;  /* 0x0000f180ff0477ac */ /* 0x000e240008000800 */
[----:B0-----:R-:W-:-:S09]  /*f0c0*/  UISETP.NE.AND UP0, UPT, UR4, 0x1, UPT ;  /* 0x000000010400788c */ /* 0x001fd2000bf05270 */
[----:B------:R-:W-:Y:S05]  /*f0d0*/  BRA.U !UP0, `(.L_x_2675) ;  /* 0x0000000108407547 */ /* 0x000fea000b800000 */
[----:B------:R-:W-:Y:S01]  /*f0e0*/  MOV R2, 0x0 ;  /* 0x0000000000027802 */ /* 0x000fe20000000f00 */
        /* <DEDUP_REMOVED lines=15> */
.L_x_2675:
[----:B------:R-:W0:Y:S01]  /*f1e0*/  LDCU.64 UR4, c[0x0][0x758] ;  /* 0x0000eb00ff0477ac */ /* 0x000e220008000a00 */
[----:B------:R-:W-:-:S04]  /*f1f0*/  LOP3.LUT P0, RZ, R17, 0xff, RZ, 0xc0, !PT ;  /* 0x000000ff11ff7812 */ /* 0x000fc8000780c0ff */
[----:B------:R-:W-:Y:S02]  /*f200*/  SEL R3, RZ, 0x1, !P0 ;  /* 0x00000001ff037807 */ /* 0x000fe40004000000 */
[----:B0-----:R-:W-:-:S04]  /*f210*/  IADD3 R16, P1, PT, R16, UR4, RZ ;  /* 0x0000000410107c10 */ /* 0x001fc8000ff3e0ff */
[----:B------:R-:W-:-:S05]  /*f220*/  IADD3.X R17, PT, PT, RZ, UR5, RZ, P1, !PT ;  /* 0x00000005ff117c10 */ /* 0x000fca0008ffe4ff */
[----:B------:R-:W-:Y:S01]  /*f230*/  STG.E.U8 desc[UR36][R16.64], R3 ;  /* 0x0000000310007986 */ /* 0x000fe2000c101124 */
[----:B------:R-:W-:Y:S05]  /*f240*/  EXIT ;  /* 0x000000000000794d */ /* 0x000fea0003800000 */
.L_x_2674:
[----:B------:R-:W-:Y:S01]  /*f250*/  STG.E.U8 desc[UR36][R6.64], R17 ;  /* 0x0000001106007986 */ /* 0x000fe2000c101124 */
[----:B------:R-:W-:Y:S05]  /*f260*/  EXIT ;  /* 0x000000000000794d */ /* 0x000fea0003800000 */
.L_x_2676:
        /* <DEDUP_REMOVED lines=9> */
.L_x_7770:


//--------------------- .text._ZN2at6native13reduce_kernelILi256ELi2ENS0_8ReduceOpIlNS0_14func_wrapper_tIbZZZNS0_14or_kernel_cudaERNS_14TensorIteratorEENKUlvE_clEvENKUlvE2_clEvEUlblE_EEjbLi4ELi4EEEEEvT1_ --------------------------
	.section	.text._ZN2at6native13reduce_kernelILi256ELi2ENS0_8ReduceOpIlNS0_14func_wrapper_tIbZZZNS0_14or_kernel_cudaERNS_14TensorIteratorEENKUlvE_clEvENKUlvE2_clEvEUlblE_EEjbLi4ELi4EEEEEvT1_,"ax",@progbits
	.align	128
        .global         _ZN2at6native13reduce_kernelILi256ELi2ENS0_8ReduceOpIlNS0_14func_wrapper_tIbZZZNS0_14or_kernel_cudaERNS_14TensorIteratorEENKUlvE_clEvENKUlvE2_clEvEUlblE_EEjbLi4ELi4EEEEEvT1_
        .type           _ZN2at6native13reduce_kernelILi256ELi2ENS0_8ReduceOpIlNS0_14func_wrapper_tIbZZZNS0_14or_kernel_cudaERNS_14TensorIteratorEENKUlvE_clEvENKUlvE2_clEvEUlblE_EEjbLi4ELi4EEEEEvT1_,@function
        .size           _ZN2at6native13reduce_kernelILi256ELi2ENS0_8ReduceOpIlNS0_14func_wrapper_tIbZZZNS0_14or_kernel_cudaERNS_14TensorIteratorEENKUlvE_clEvENKUlvE2_clEvEUlblE_EEjbLi4ELi4EEEEEvT1_,(.L_x_7771 - _ZN2at6native13reduce_kernelILi256ELi2ENS0_8ReduceOpIlNS0_14func_wrapper_tIbZZZNS0_14or_kernel_cudaERNS_14TensorIteratorEENKUlvE_clEvENKUlvE2_clEvEUlblE_EEjbLi4ELi4EEEEEvT1_)
        .other          _ZN2at6native13reduce_kernelILi256ELi2ENS0_8ReduceOpIlNS0_14func_wrapper_tIbZZZNS0_14or_kernel_cudaERNS_14TensorIteratorEENKUlvE_clEvENKUlvE2_clEvEUlblE_EEjbLi4ELi4EEEEEvT1_,@"STO_CUDA_ENTRY STV_DEFAULT"
_ZN2at6native13reduce_kernelILi256ELi2ENS0_8ReduceOpIlNS0_14func_wrapper_tIbZZZNS0_14or_kernel_cudaERNS_14TensorIteratorEENKUlvE_clEvENKUlvE2_clEvEUlblE_EEjbLi4ELi4EEEEEvT1_:
.text._ZN2at6native13reduce_kernelILi256ELi2ENS0_8ReduceOpIlNS0_14func_wrapper_tIbZZZNS0_14or_kernel_cudaERNS_14TensorIteratorEENKUlvE_clEvENKUlvE2_clEvEUlblE_EEjbLi4ELi4EEEEEvT1_:
        /* <DEDUP_REMOVED lines=296> */
.L_x_2677:
        /* <DEDUP_REMOVED lines=31> */
.L_x_2681:
        /* <DEDUP_REMOVED lines=33> */
.L_x_2685:
[----:B------:R-:W-:Y:S05]  /*1680*/  BSYNC.RECONVERGENT B1 ;  /* 0x0000000000017941 */ /* 0x000fea0003800200 */
.L_x_2684:
[----:B------:R-:W0:Y:S01]  /*1690*/  LDC R0, c[0x0][0x388] ;  /* 0x0000e200ff007b82 */ /* 0x000e220000000800 */
[----:B------:R-:W-:-:S05]  /*16a0*/  IADD3 R16, P0, PT, R16, 0x20, RZ ;  /* 0x0000002010107810 */ /* 0x000fca0007f1e0ff */
[----:B------:R-:W-:Y:S01]  /*16b0*/  IMAD.X R17, RZ, RZ, R17, P0 ;  /* 0x000000ffff117224 */ /* 0x000fe200000e0611 */
[----:B0-----:R-:W-:-:S07]  /*16c0*/  IADD3 R0, PT, PT, R7, -0x4, R0 ;  /* 0xfffffffc07007810 */ /* 0x001fce0007ffe000 */
.L_x_2683:
[----:B------:R-:W-:Y:S05]  /*16d0*/  BSYNC.RECONVERGENT B0 ;  /* 0x0000000000007941 */ /* 0x000fea0003800200 */
.L_x_2682:
        /* <DEDUP_REMOVED lines=17> */
.L_x_2689:
        /* <DEDUP_REMOVED lines=16> */
.L_x_2688:
[----:B------:R-:W-:Y:S02]  /*18f0*/  SEL R5, RZ, 0x1, !P3 ;  /* 0x00000001ff057807 */ /* 0x000fe40005800000 */
[----:B------:R-:W-:Y:S02]  /*1900*/  SEL R7, RZ, 0x1, !P2 ;  /* 0x00000001ff077807 */ /* 0x000fe40005000000 */
[----:B------:R-:W-:Y:S02]  /*1910*/  SEL R6, RZ, 0x1, !P1 ;  /* 0x00000001ff067807 */ /* 0x000fe40004800000 */
[----:B------:R-:W-:-:S07]  /*1920*/  SEL R4, RZ, 0x1, !P0 ;  /* 0x00000001ff047807 */ /* 0x000fce0004000000 */
.L_x_2687:
[----:B------:R-:W-:Y:S05]  /*1930*/  BSYNC.RECONVERGENT B0 ;  /* 0x0000000000007941 */ /* 0x000fea0003800200 */
.L_x_2686:
        /* <DEDUP_REMOVED lines=17> */
.L_x_2691:
[----:B------:R-:W-:Y:S05]  /*1a50*/  BSYNC.RECONVERGENT B0 ;  /* 0x0000000000007941 */ /* 0x000fea0003800200 */
.L_x_2690:
[----:B------:R-:W-:Y:S02]  /*1a60*/  LOP3.LUT R7, R6, R5, R7, 0xfe, !PT ;  /* 0x0000000506077212 */ /* 0x000fe400078efe07 */
[----:B------:R-:W-:Y:S02]  /*1a70*/  PLOP3.LUT P1, PT, PT, PT, PT, 0x8, 0x80 ;  /* 0x000000000080781c */ /* 0x000fe40003f2e170 */
[----:B------:R-:W-:Y:S01]  /*1a80*/  LOP3.LUT P0, RZ, R7, 0xff, R4, 0xc8, !PT ;  /* 0x000000ff07ff7812 */ /* 0x000fe2000780c804 */
[----:B------:R-:W-:-:S12]  /*1a90*/  BRA `(.L_x_2692) ;  /* 0x000000a8004c7947 */ /* 0x000fd80003800000 */
.L_x_2680:
        /* <DEDUP_REMOVED lines=13> */
[----:B------:R-:W-:Y:S02]  /*1b70*/  IMAD.U32 R12, RZ, RZ, UR4 ;  /* 0x00000004ff0c7e24 */ /* 0x000fe4000f8e00ff */
        /* <DEDUP_REMOVED lines=18> */
.L_x_2697:
[----:B------:R-:W-:Y:S02]  /*1ca0*/  SHF.R.U32.HI R11, RZ, 0x1, R9 ;  /* 0x00000001ff0b7819 */ /* 0x000fe40000011609 */
[----:B------:R-:W-:Y:S02]  /*1cb0*/  P2R R18, PR, RZ, 0x2 ;  /* 0x00000002ff127803 */ /* 0x000fe40000000000 */
[C---:B------:R-:W-:Y:S01]  /*1cc0*/  IADD3 R4, PT, PT, R11.reuse, R2, RZ ;  /* 0x000000020b047210 */ /* 0x040fe20007ffe0ff */
[----:B------:R-:W-:-:S04]  /*1cd0*/  IMAD.WIDE.U32 R10, R11, 0x10, R16 ;  /* 0x000000100b0a7825 */ /* 0x000fc800078e0010 */
[----:B------:R-:W-:Y:S01]  /*1ce0*/  IMAD.SHL.U32 R5, R4, 0x10, RZ ;  /* 0x0000001004057824 */ /* 0x000fe200078e00ff */
[----:B------:R-:W-:-:S04]  /*1cf0*/  SHF.R.U32.HI R4, RZ, 0x1c, R4 ;  /* 0x0000001cff047819 */ /* 0x000fc80000011604 */
[----:B------:R-:W-:Y:S02]  /*1d00*/  LOP3.LUT R5, R5, 0xfffffff0, RZ, 0xc0, !PT ;  /* 0xfffffff005057812 */ /* 0x000fe400078ec0ff */
[----:B------:R-:W-:Y:S02]  /*1d10*/  LOP3.LUT R7, R4, 0x7, RZ, 0xc0, !PT ;  /* 0x0000000704077812 */ /* 0x000fe400078ec0ff */
[----:B------:R-:W-:Y:S02]  /*1d20*/  IADD3 R12, P6, PT, R16, R5, RZ ;  /* 0x00000005100c7210 */ /* 0x000fe40007fde0ff */
[----:B------:R-:W-:Y:S02]  /*1d30*/  IADD3 R5, PT, PT, R9, R2, RZ ;  /* 0x0000000209057210 */ /* 0x000fe40007ffe0ff */
[----:B------:R-:W2:Y:S01]  /*1d40*/  LDG.E.128 R8, desc[UR36][R10.64] ;  /* 0x000000240a087981 */ /* 0x000ea2000c1e1d00 */
[----:B------:R-:W-:Y:S01]  /*1d50*/  IMAD.X R13, R17, 0x1, R7, P6 ;  /* 0x00000001110d7824 */ /* 0x000fe200030e0607 */
[----:B------:R-:W-:-:S05]  /*1d60*/  SHF.R.U32.HI R21, RZ, 0x1, R5 ;  /* 0x00000001ff157819 */ /* 0x000fca0000011605 */
[----:B------:R-:W-:Y:S01]  /*1d70*/  IMAD.WIDE.U32 R20, R21, 0x10, R16 ;  /* 0x0000001015147825 */ /* 0x000fe200078e0010 */
[----:B------:R-:W3:Y:S05]  /*1d80*/  LDG.E.128 R12, desc[UR36][R12.64] ;  /* 0x000000240c0c7981 */ /* 0x000eea000c1e1d00 */
[----:B------:R-:W4:Y:S01]  /*1d90*/  LDG.E.128 R20, desc[UR36][R20.64] ;  /* 0x0000002414147981 */ /* 0x000f22000c1e1d00 */
[----:B------:R-:W-:-:S05]  /*1da0*/  IMAD R19, R2, 0x2, R5 ;  /* 0x0000000202137824 */ /* 0x000fca00078e0205 */
[----:B------:R-:W-:-:S05]  /*1db0*/  SHF.R.U32.HI R5, RZ, 0x1, R19 ;  /* 0x00000001ff057819 */ /* 0x000fca0000011613 */
[----:B------:R-:W-:-:S06]  /*1dc0*/  IMAD.WIDE.U32 R4, R5, 0x10, R16 ;  /* 0x0000001005047825 */ /* 0x000fcc00078e0010 */
[----:B------:R-:W5:Y:S01]  /*1dd0*/  LDG.E.128 R4, desc[UR36][R4.64] ;  /* 0x0000002404047981 */ /* 0x000f62000c1e1d00 */
[----:B------:R-:W-:Y:S02]  /*1de0*/  LOP3.LUT P1, RZ, R3, 0x2, RZ, 0xc0, !PT ;  /* 0x0000000203ff7812 */ /* 0x000fe4000782c0ff */
[----:B--2---:R-:W-:-:S04]  /*1df0*/  ISETP.NE.U32.AND P6, PT, R8, RZ, PT ;  /* 0x000000ff0800720c */ /* 0x004fc80003fc5070 */
[C---:B------:R-:W-:Y:S02]  /*1e00*/  ISETP.NE.OR.EX P0, PT, R9.reuse, RZ, P0, P6 ;  /* 0x000000ff0900720c */ /* 0x040fe40000705760 */
[----:B------:R-:W-:Y:S02]  /*1e10*/  ISETP.NE.AND.EX P6, PT, R9, RZ, PT, P6 ;  /* 0x000000ff0900720c */ /* 0x000fe40003fc5360 */
[----:B------:R-:W-:Y:S02]  /*1e20*/  P2R R8, PR, RZ, 0x1 ;  /* 0x00000001ff087803 */ /* 0x000fe40000000000 */
[C---:B------:R-:W-:Y:S02]  /*1e30*/  LOP3.LUT P0, RZ, R3.reuse, 0x1, RZ, 0xc0, !PT ;  /* 0x0000000103ff7812 */ /* 0x040fe4000780c0ff */
[----:B------:R-:W-:-:S07]  /*1e40*/  LOP3.LUT R3, R3, 0xfffffdff, RZ, 0xc0, !PT ;  /* 0xfffffdff03037812 */ /* 0x000fce00078ec0ff */
[----:B------:R-:W-:Y:S02]  /*1e50*/  @P6 LOP3.LUT R3, R3, 0x200, RZ, 0xfc, !PT ;  /* 0x0000020003036812 */ /* 0x000fe400078efcff */
[----:B------:R-:W-:-:S04]  /*1e60*/  ISETP.NE.U32.AND P6, PT, R10, RZ, PT ;  /* 0x000000ff0a00720c */ /* 0x000fc80003fc5070 */
[C---:B------:R-:W-:Y:S02]  /*1e70*/  ISETP.NE.OR.EX P5, PT, R11.reuse, RZ, P5, P6 ;  /* 0x000000ff0b00720c */ /* 0x040fe40002fa5760 */
[----:B------:R-:W-:Y:S02]  /*1e80*/  ISETP.NE.AND.EX P6, PT, R11, RZ, PT, P6 ;  /* 0x000000ff0b00720c */ /* 0x000fe40003fc5360 */
[----:B------:R-:W-:-:S11]  /*1e90*/  LOP3.LUT R3, R3, 0xfffffeff, RZ, 0xc0, !PT ;  /* 0xfffffeff03037812 */ /* 0x000fd600078ec0ff */
[----:B------:R-:W-:Y:S02]  /*1ea0*/  @P6 LOP3.LUT R3, R3, 0x100, RZ, 0xfc, !PT ;  /* 0x0000010003036812 */ /* 0x000fe400078efcff */
[----:B----4-:R-:W-:-:S04]  /*1eb0*/  ISETP.NE.U32.AND P6, PT, R20, RZ, PT ;  /* 0x000000ff1400720c */ /* 0x010fc80003fc5070 */
[C---:B------:R-:W-:Y:S02]  /*1ec0*/  ISETP.NE.OR.EX P4, PT, R21.reuse, RZ, P4, P6 ;  /* 0x000000ff1500720c */ /* 0x040fe40002785760 */
[----:B------:R-:W-:Y:S02]  /*1ed0*/  ISETP.NE.AND.EX P6, PT, R21, RZ, PT, P6 ;  /* 0x000000ff1500720c */ /* 0x000fe40003fc5360 */
[----:B------:R-:W-:-:S11]  /*1ee0*/  LOP3.LUT R3, R3, 0xffffff7f, RZ, 0xc0, !PT ;  /* 0xffffff7f03037812 */ /* 0x000fd600078ec0ff */
[----:B------:R-:W-:Y:S02]  /*1ef0*/  @P6 LOP3.LUT R3, R3, 0x80, RZ, 0xfc, !PT ;  /* 0x0000008003036812 */ /* 0x000fe400078efcff */
[----:B------:R-:W-:-:S04]  /*1f00*/  ISETP.NE.U32.AND P6, PT, R22, RZ, PT ;  /* 0x000000ff1600720c */ /* 0x000fc80003fc5070 */
[C---:B------:R-:W-:Y:S02]  /*1f10*/  ISETP.NE.OR.EX P3, PT, R23.reuse, RZ, P3, P6 ;  /* 0x000000ff1700720c */ /* 0x040fe40001f65760 */
[----:B------:R-:W-:Y:S02]  /*1f20*/  ISETP.NE.AND.EX P6, PT, R23, RZ, PT, P6 ;  /* 0x000000ff1700720c */ /* 0x000fe40003fc5360 */
[----:B------:R-:W-:-:S11]  /*1f30*/  LOP3.LUT R3, R3, 0xffffffbf, RZ, 0xc0, !PT ;  /* 0xffffffbf03037812 */ /* 0x000fd600078ec0ff */
[----:B------:R-:W-:Y:S02]  /*1f40*/  @P6 LOP3.LUT R3, R3, 0x40, RZ, 0xfc, !PT ;  /* 0x0000004003036812 */ /* 0x000fe400078efcff */
[----:B---3--:R-:W-:-:S04]  /*1f50*/  ISETP.NE.U32.AND P6, PT, R12, RZ, PT ;  /* 0x000000ff0c00720c */ /* 0x008fc80003fc5070 */
[C---:B------:R-:W-:Y:S02]  /*1f60*/  ISETP.NE.OR.EX P2, PT, R13.reuse, RZ, P2, P6 ;  /* 0x000000ff0d00720c */ /* 0x040fe40001745760 */
[----:B------:R-:W-:Y:S02]  /*1f70*/  ISETP.NE.AND.EX P6, PT, R13, RZ, PT, P6 ;  /* 0x000000ff0d00720c */ /* 0x000fe40003fc5360 */
[----:B------:R-:W-:-:S11]  /*1f80*/  LOP3.LUT R3, R3, 0xffffffdf, RZ, 0xc0, !PT ;  /* 0xffffffdf03037812 */ /* 0x000fd600078ec0ff */
[----:B------:R-:W-:Y:S02]  /*1f90*/  @P6 LOP3.LUT R3, R3, 0x20, RZ, 0xfc, !PT ;  /* 0x0000002003036812 */ /* 0x000fe400078efcff */
[----:B------:R-:W-:-:S04]  /*1fa0*/  ISETP.NE.U32.AND P6, PT, R14, RZ, PT ;  /* 0x000000ff0e00720c */ /* 0x000fc80003fc5070 */
[C---:B------:R-:W-:Y:S02]  /*1fb0*/  ISETP.NE.OR.EX P0, PT, R15.reuse, RZ, P0, P6 ;  /* 0x000000ff0f00720c */ /* 0x040fe40000705760 */
[----:B------:R-:W-:Y:S02]  /*1fc0*/  ISETP.NE.AND.EX P6, PT, R15, RZ, PT, P6 ;  /* 0x000000ff0f00720c */ /* 0x000fe40003fc5360 */
[----:B------:R-:W-:-:S09]  /*1fd0*/  LOP3.LUT R3, R3, 0xfffffffe, RZ, 0xc0, !PT ;  /* 0xfffffffe03037812 */ /* 0x000fd200078ec0ff */
[----:B------:R-:W-:-:S04]  /*1fe0*/  @P0 LOP3.LUT R3, R3, 0x1, RZ, 0xfc, !PT ;  /* 0x0000000103030812 */ /* 0x000fc800078efcff */
[----:B------:R-:W-:-:S04]  /*1ff0*/  LOP3.LUT R3, R3, 0xffffffef, RZ, 0xc0, !PT ;  /* 0xffffffef03037812 */ /* 0x000fc800078ec0ff */
[----:B------:R-:W-:Y:S02]  /*2000*/  @P6 LOP3.LUT R3, R3, 0x10, RZ, 0xfc, !PT ;  /* 0x0000001003036812 */ /* 0x000fe400078efcff */
[----:B-----5:R-:W-:-:S04]  /*2010*/  ISETP.NE.U32.AND P6, PT, R4, RZ, PT ;  /* 0x000000ff0400720c */ /* 0x020fc80003fc5070 */
[C---:B------:R-:W-:Y:S02]  /*2020*/  ISETP.NE.OR.EX P1, PT, R5.reuse, RZ, P1, P6 ;  /* 0x000000ff0500720c */ /* 0x040fe40000f25760 */
[----:B------:R-:W-:Y:S02]  /*2030*/  ISETP.NE.AND.EX P6, PT, R5, RZ, PT, P6 ;  /* 0x000000ff0500720c */ /* 0x000fe40003fc5360 */
[----:B------:R-:W-:-:S09]  /*2040*/  LOP3.LUT R3, R3, 0xfffffffd, RZ, 0xc0, !PT ;  /* 0xfffffffd03037812 */ /* 0x000fd200078ec0ff */
[----:B------:R-:W-:-:S04]  /*2050*/  @P1 LOP3.LUT R3, R3, 0x2, RZ, 0xfc, !PT ;  /* 0x0000000203031812 */ /* 0x000fc800078efcff */
[----:B------:R-:W-:Y:S02]  /*2060*/  LOP3.LUT R3, R3, 0xfffffff7, RZ, 0xc0, !PT ;  /* 0xfffffff703037812 */ /* 0x000fe400078ec0ff */
[----:B------:R-:W-:Y:S02]  /*2070*/  ISETP.NE.AND P1, PT, R18, RZ, PT ;  /* 0x000000ff1200720c */ /* 0x000fe40003f25270 */
[----:B------:R-:W-:Y:S02]  /*2080*/  @P6 LOP3.LUT R3, R3, 0x8, RZ, 0xfc, !PT ;  /* 0x0000000803036812 */ /* 0x000fe400078efcff */
[----:B------:R-:W-:-:S04]  /*2090*/  ISETP.NE.U32.AND P6, PT, R6, RZ, PT ;  /* 0x000000ff0600720c */ /* 0x000fc80003fc5070 */
[C---:B------:R-:W-:Y:S02]  /*20a0*/  ISETP.NE.OR.EX P1, PT, R7.reuse, RZ, P1, P6 ;  /* 0x000000ff0700720c */ /* 0x040fe40000f25760 */
[----:B------:R-:W-:Y:S01]  /*20b0*/  ISETP.NE.AND.EX P6, PT, R7, RZ, PT, P6 ;  /* 0x000000ff0700720c */ /* 0x000fe20003fc5360 */
[----:B------:R-:W-:Y:S01]  /*20c0*/  IMAD.IADD R9, R19, 0x1, R2 ;  /* 0x0000000113097824 */ /* 0x000fe200078e0202 */
[----:B------:R-:W-:-:S03]  /*20d0*/  LOP3.LUT R3, R3, 0xfffffffb, RZ, 0xc0, !PT ;  /* 0xfffffffb03037812 */ /* 0x000fc600078ec0ff */
[----:B------:R-:W-:-:S08]  /*20e0*/  IMAD R5, R2, 0x3, R9 ;  /* 0x0000000302057824 */ /* 0x000fd000078e0209 */
[----:B------:R-:W-:Y:S02]  /*20f0*/  @P6 LOP3.LUT R3, R3, 0x4, RZ, 0xfc, !PT ;  /* 0x0000000403036812 */ /* 0x000fe400078efcff */
[----:B------:R-:W-:Y:S02]  /*2100*/  ISETP.GE.U32.AND P6, PT, R5, R0, PT ;  /* 0x000000000500720c */ /* 0x000fe40003fc6070 */
[----:B------:R-:W-:-:S11]  /*2110*/  ISETP.NE.AND P0, PT, R8, RZ, PT ;  /* 0x000000ff0800720c */ /* 0x000fd60003f05270 */
[----:B------:R-:W-:Y:S05]  /*2120*/  @!P6 BRA `(.L_x_2697) ;  /* 0xfffffff800dce947 */ /* 0x000fea000383ffff */
[----:B------:R-:W-:Y:S05]  /*2130*/  BSYNC.RECONVERGENT B1 ;  /* 0x0000000000017941 */ /* 0x000fea0003800200 */
.L_x_2696:
[----:B------:R-:W-:Y:S02]  /*2140*/  SEL R8, RZ, 0x1, !P1 ;  /* 0x00000001ff087807 */ /* 0x000fe40004800000 */
[C---:B------:R-:W-:Y:S02]  /*2150*/  LOP3.LUT P1, RZ, R3.reuse, 0x100, RZ, 0xc0, !PT ;  /* 0x0000010003ff7812 */ /* 0x040fe4000782c0ff */
[----:B------:R-:W-:Y:S02]  /*2160*/  SEL R18, RZ, 0x1, !P0 ;  /* 0x00000001ff127807 */ /* 0x000fe40004000000 */
[C---:B------:R-:W-:Y:S02]  /*2170*/  LOP3.LUT P0, RZ, R3.reuse, 0x1, RZ, 0xc0, !PT ;  /* 0x0000000103ff7812 */ /* 0x040fe4000780c0ff */
[----:B------:R-:W-:Y:S02]  /*2180*/  LOP3.LUT P6, RZ, R3, 0x2, RZ, 0xc0, !PT ;  /* 0x0000000203ff7812 */ /* 0x000fe400078cc0ff */
[----:B------:R-:W-:-:S02]  /*2190*/  SEL R11, RZ, 0x1, !P0 ;  /* 0x00000001ff0b7807 */ /* 0x000fc40004000000 */
        /* <DEDUP_REMOVED lines=18> */
.L_x_2695:
[----:B------:R-:W-:Y:S05]  /*22c0*/  BSYNC.RECONVERGENT B0 ;  /* 0x0000000000007941 */ /* 0x000fea0003800200 */
.L_x_2694:
[----:B------:R-:W-:Y:S01]  /*22d0*/  ISETP.GE.U32.AND P5, PT, R9, R0, PT ;  /* 0x000000000900720c */ /* 0x000fe20003fa6070 */
[----:B------:R-:W-:-:S12]  /*22e0*/  BSSY.RECONVERGENT B0, `(.L_x_2698) ;  /* 0x000002c000007945 */ /* 0x000fd80003800200 */
[----:B------:R-:W-:Y:S05]  /*22f0*/  @P5 BRA `(.L_x_2699) ;  /* 0x0000000000a85947 */ /* 0x000fea0003800000 */
[----:B------:R-:W-:-:S05]  /*2300*/  SHF.R.U32.HI R5, RZ, 0x1, R9 ;  /* 0x00000001ff057819 */ /* 0x000fca0000011609 */
[----:B------:R-:W-:-:S06]  /*2310*/  IMAD.WIDE.U32 R4, R5, 0x10, R16 ;  /* 0x0000001005047825 */ /* 0x000fcc00078e0010 */
[----:B------:R-:W2:Y:S01]  /*2320*/  LDG.E.128 R4, desc[UR36][R4.64] ;  /* 0x0000002404047981 */ /* 0x000ea2000c1e1d00 */
[----:B------:R-:W-:Y:S02]  /*2330*/  LOP3.LUT R3, R3, 0xfffffffd, RZ, 0xc0, !PT ;  /* 0xfffffffd03037812 */ /* 0x000fe400078ec0ff */
[----:B------:R-:W-:Y:S02]  /*2340*/  IADD3 R19, PT, PT, R9, R2, RZ ;  /* 0x0000000209137210 */ /* 0x000fe40007ffe0ff */
[----:B--2---:R-:W-:Y:S02]  /*2350*/  ISETP.NE.U32.AND P6, PT, R6, RZ, PT ;  /* 0x000000ff0600720c */ /* 0x004fe40003fc5070 */
[----:B------:R-:W-:Y:S02]  /*2360*/  ISETP.NE.U32.AND P4, PT, R4, RZ, PT ;  /* 0x000000ff0400720c */ /* 0x000fe40003f85070 */
[----:B------:R-:W-:Y:S02]  /*2370*/  ISETP.NE.AND.EX P6, PT, R7, RZ, PT, P6 ;  /* 0x000000ff0700720c */ /* 0x000fe40003fc5360 */
[----:B------:R-:W-:-:S11]  /*2380*/  ISETP.NE.AND.EX P4, PT, R5, RZ, PT, P4 ;  /* 0x000000ff0500720c */ /* 0x000fd60003f85340 */
[----:B------:R-:W-:Y:S02]  /*2390*/  @P6 LOP3.LUT R3, R3, 0x2, RZ, 0xfc, !PT ;  /* 0x0000000203036812 */ /* 0x000fe400078efcff */
[----:B------:R-:W-:-:S13]  /*23a0*/  ISETP.GE.U32.AND P6, PT, R19, R0, PT ;  /* 0x000000001300720c */ /* 0x000fda0003fc6070 */
[----:B------:R-:W-:Y:S05]  /*23b0*/  @P6 BRA `(.L_x_2699) ;  /* 0x0000000000786947 */ /* 0x000fea0003800000 */
[----:B------:R-:W-:-:S05]  /*23c0*/  SHF.R.U32.HI R5, RZ, 0x1, R19 ;  /* 0x00000001ff057819 */ /* 0x000fca0000011613 */
[----:B------:R-:W-:-:S06]  /*23d0*/  IMAD.WIDE.U32 R4, R5, 0x10, R16 ;  /* 0x0000001005047825 */ /* 0x000fcc00078e0010 */
[----:B------:R-:W2:Y:S01]  /*23e0*/  LDG.E.128 R4, desc[UR36][R4.64] ;  /* 0x0000002404047981 */ /* 0x000ea2000c1e1d00 */
[----:B------:R-:W-:Y:S01]  /*23f0*/  LOP3.LUT R3, R3, 0xffffff7f, RZ, 0xc0, !PT ;  /* 0xffffff7f03037812 */ /* 0x000fe200078ec0ff */
[----:B------:R-:W-:Y:S01]  /*2400*/  IMAD.IADD R19, R19, 0x1, R2 ;  /* 0x0000000113137824 */ /* 0x000fe200078e0202 */
[----:B--2---:R-:W-:-:S04]  /*2410*/  ISETP.NE.U32.AND P6, PT, R4, RZ, PT ;  /* 0x000000ff0400720c */ /* 0x004fc80003fc5070 */
[----:B------:R-:W-:-:S13]  /*2420*/  ISETP.NE.AND.EX P6, PT, R5, RZ, PT, P6 ;  /* 0x000000ff0500720c */ /* 0x000fda0003fc5360 */
[----:B------:R-:W-:Y:S02]  /*2430*/  @P6 LOP3.LUT R3, R3, 0x80, RZ, 0xfc, !PT ;  /* 0x0000008003036812 */ /* 0x000fe400078efcff */
[----:B------:R-:W-:Y:S02]  /*2440*/  ISETP.NE.U32.AND P6, PT, R6, RZ, PT ;  /* 0x000000ff0600720c */ /* 0x000fe40003fc5070 */
[----:B------:R-:W-:Y:S02]  /*2450*/  LOP3.LUT R3, R3, 0xfffffffe, RZ, 0xc0, !PT ;  /* 0xfffffffe03037812 */ /* 0x000fe400078ec0ff */
[----:B------:R-:W-:-:S13]  /*2460*/  ISETP.NE.AND.EX P6, PT, R7, RZ, PT, P6 ;  /* 0x000000ff0700720c */ /* 0x000fda0003fc5360 */
[----:B------:R-:W-:Y:S02]  /*2470*/  @P6 LOP3.LUT R3, R3, 0x1, RZ, 0xfc, !PT ;  /* 0x0000000103036812 */ /* 0x000fe400078efcff */
[----:B------:R-:W-:-:S13]  /*2480*/  ISETP.GE.U32.AND P6, PT, R19, R0, PT ;  /* 0x000000001300720c */ /* 0x000fda0003fc6070 */
[----:B------:R-:W-:Y:S05]  /*2490*/  @P6 BRA `(.L_x_2699) ;  /* 0x0000000000406947 */ /* 0x000fea0003800000 */
[----:B------:R-:W-:-:S05]  /*24a0*/  IMAD.IADD R21, R19, 0x1, R2 ;  /* 0x0000000113157824 */ /* 0x000fca00078e0202 */
[----:B------:R-:W-:-:S13]  /*24b0*/  ISETP.GE.U32.AND P0, PT, R21, R0, PT ;  /* 0x000000001500720c */ /* 0x000fda0003f06070 */
[----:B------:R-:W-:-:S05]  /*24c0*/  @!P0 SHF.R.U32.HI R21, RZ, 0x1, R21 ;  /* 0x00000001ff158819 */ /* 0x000fca0000011615 */
[----:B------:R-:W-:-:S05]  /*24d0*/  @!P0 IMAD.WIDE.U32 R20, R21, 0x10, R16 ;  /* 0x0000001015148825 */ /* 0x000fca00078e0010 */
[----:B------:R-:W2:Y:S02]  /*24e0*/  @!P0 LDG.E.128 R4, desc[UR36][R20.64] ;  /* 0x0000002414048981 */ /* 0x000ea4000c1e1d00 */
[----:B--2---:R-:W-:-:S04]  /*24f0*/  @!P0 ISETP.NE.U32.AND P1, PT, R4, RZ, PT ;  /* 0x000000ff0400820c */ /* 0x004fc80003f25070 */
[----:B------:R-:W-:Y:S02]  /*2500*/  @!P0 ISETP.NE.AND.EX P2, PT, R5, RZ, PT, P1 ;  /* 0x000000ff0500820c */ /* 0x000fe40003f45310 */
[----:B------:R-:W-:Y:S02]  /*2510*/  SHF.R.U32.HI R5, RZ, 0x1, R19 ;  /* 0x00000001ff057819 */ /* 0x000fe40000011613 */
[----:B------:R-:W-:-:S03]  /*2520*/  @!P0 ISETP.NE.U32.AND P1, PT, R6, RZ, PT ;  /* 0x000000ff0600820c */ /* 0x000fc60003f25070 */
[----:B------:R-:W-:Y:S01]  /*2530*/  IMAD.WIDE.U32 R4, R5, 0x10, R16 ;  /* 0x0000001005047825 */ /* 0x000fe200078e0010 */
[----:B------:R-:W-:-:S05]  /*2540*/  @!P0 ISETP.NE.AND.EX P3, PT, R7, RZ, PT, P1 ;  /* 0x000000ff0700820c */ /* 0x000fca0003f65310 */
[----:B------:R-:W2:Y:S02]  /*2550*/  LDG.E.128 R4, desc[UR36][R4.64] ;  /* 0x0000002404047981 */ /* 0x000ea4000c1e1d00 */
[----:B--2---:R-:W-:Y:S02]  /*2560*/  ISETP.NE.U32.AND P0, PT, R4, RZ, PT ;  /* 0x000000ff0400720c */ /* 0x004fe40003f05070 */
[----:B------:R-:W-:Y:S02]  /*2570*/  ISETP.NE.U32.AND P1, PT, R6, RZ, PT ;  /* 0x000000ff0600720c */ /* 0x000fe40003f25070 */
[----:B------:R-:W-:Y:S02]  /*2580*/  ISETP.NE.AND.EX P0, PT, R5, RZ, PT, P0 ;  /* 0x000000ff0500720c */ /* 0x000fe40003f05300 */
[----:B------:R-:W-:-:S13]  /*2590*/  ISETP.NE.AND.EX P1, PT, R7, RZ, PT, P1 ;  /* 0x000000ff0700720c */ /* 0x000fda0003f25310 */
.L_x_2699:
[----:B------:R-:W-:Y:S05]  /*25a0*/  BSYNC.RECONVERGENT B0 ;  /* 0x0000000000007941 */ /* 0x000fea0003800200 */
.L_x_2698:
[----:B------:R-:W-:Y:S04]  /*25b0*/  BSSY.RECONVERGENT B0, `(.L_x_2700) ;  /* 0x0000027000007945 */ /* 0x000fe80003800200 */
[----:B------:R-:W-:Y:S05]  /*25c0*/  @P5 BRA `(.L_x_2701) ;  /* 0x0000000000945947 */ /* 0x000fea0003800000 */
[----:B------:R-:W-:Y:S02]  /*25d0*/  LOP3.LUT P5, RZ, R18, 0xff, RZ, 0xc0, !PT ;  /* 0x000000ff12ff7812 */ /* 0x000fe400078ac0ff */
[----:B------:R-:W-:Y:S02]  /*25e0*/  IADD3 R9, PT, PT, R9, R2, RZ ;  /* 0x0000000209097210 */ /* 0x000fe40007ffe0ff */
[----:B------:R-:W-:Y:S02]  /*25f0*/  PLOP3.LUT P4, PT, P5, P4, PT, 0xf8, 0x8f ;  /* 0x00000000008f781c */ /* 0x000fe40002f89f70 */
[----:B------:R-:W-:Y:S02]  /*2600*/  LOP3.LUT P6, RZ, R3, 0x2, RZ, 0xc0, !PT ;  /* 0x0000000203ff7812 */ /* 0x000fe400078cc0ff */
[----:B------:R-:W-:Y:S02]  /*2610*/  SEL R18, RZ, 0x1, !P4 ;  /* 0x00000001ff127807 */ /* 0x000fe40006000000 */
[----:B------:R-:W-:-:S02]  /*2620*/  ISETP.GE.U32.AND P4, PT, R9, R0, PT ;  /* 0x000000000900720c */ /* 0x000fc40003f86070 */
[----:B------:R-:W-:-:S04]  /*2630*/  LOP3.LUT P5, RZ, R15, 0xff, RZ, 0xc0, !PT ;  /* 0x000000ff0fff7812 */ /* 0x000fc800078ac0ff */
[----:B------:R-:W-:-:S04]  /*2640*/  PLOP3.LUT P5, PT, P5, P6, PT, 0xf8, 0x8f ;  /* 0x00000000008f781c */ /* 0x000fc80002fadf70 */
[----:B------:R-:W-:-:S03]  /*2650*/  SEL R15, RZ, 0x1, !P5 ;  /* 0x00000001ff0f7807 */ /* 0x000fc60006800000 */
[----:B------:R-:W-:Y:S06]  /*2660*/  @P4 BRA `(.L_x_2701) ;  /* 0x00000000006c4947 */ /* 0x000fec0003800000 */
[----:B------:R-:W-:Y:S02]  /*2670*/  LOP3.LUT P5, RZ, R3, 0x80, RZ, 0xc0, !PT ;  /* 0x0000008003ff7812 */ /* 0x000fe400078ac0ff */
        /* <DEDUP_REMOVED lines=10> */
[----:B------:R-:W-:Y:S01]  /*2720*/  IMAD.IADD R3, R3, 0x1, R2 ;  /* 0x0000000103037824 */ /* 0x000fe200078e0202 */
[----:B------:R-:W-:-:S04]  /*2730*/  LOP3.LUT P6, RZ, R11, 0xff, RZ, 0xc0, !PT ;  /* 0x000000ff0bff7812 */ /* 0x000fc800078cc0ff */
[----:B------:R-:W-:Y:S02]  /*2740*/  ISETP.GE.U32.AND P5, PT, R3, R0, PT ;  /* 0x000000000300720c */ /* 0x000fe40003fa6070 */
[----:B------:R-:W-:-:S04]  /*2750*/  PLOP3.LUT P1, PT, P6, P1, PT, 0xf8, 0x8f ;  /* 0x00000000008f781c */ /* 0x000fc80003723f70 */
        /* <DEDUP_REMOVED lines=12> */
.L_x_2701:
[----:B------:R-:W-:Y:S05]  /*2820*/  BSYNC.RECONVERGENT B0 ;  /* 0x0000000000007941 */ /* 0x000fea0003800200 */
.L_x_2700:
[----:B------:R-:W-:Y:S02]  /*2830*/  LOP3.LUT R13, R12, R18, R13, 0xfe, !PT ;  /* 0x000000120c0d7212 */ /* 0x000fe400078efe0d */
[----:B------:R-:W-:Y:S02]  /*2840*/  LOP3.LUT R11, R11, R15, R14, 0xfe, !PT ;  /* 0x0000000f0b0b7212 */ /* 0x000fe400078efe0e */
[----:B------:R-:W-:Y:S02]  /*2850*/  LOP3.LUT P0, RZ, R13, 0xff, R10, 0xc8, !PT ;  /* 0x000000ff0dff7812 */ /* 0x000fe4000780c80a */
[----:B------:R-:W-:Y:S01]  /*2860*/  LOP3.LUT P1, RZ, R11, 0xff, R8, 0xc8, !PT ;  /* 0x000000ff0bff7812 */ /* 0x000fe2000782c808 */
[----:B------:R-:W-:-:S12]  /*2870*/  BRA `(.L_x_2692) ;  /* 0x0000009800d47947 */ /* 0x000fd80003800000 */
.L_x_2693:
        /* <DEDUP_REMOVED lines=28> */
.L_x_2706:
[----:B------:R-:W-:Y:S01]  /*2a40*/  IMAD R4, R18, R9, RZ ;  /* 0x0000000912047224 */ /* 0x000fe200078e02ff */
[----:B------:R-:W-:Y:S01]  /*2a50*/  P2R R19, PR, RZ, 0x2 ;  /* 0x00000002ff137803 */ /* 0x000fe20000000000 */
[----:B------:R-:W-:-:S03]  /*2a60*/  IMAD.IADD R9, R9, 0x1, R2 ;  /* 0x0000000109097824 */ /* 0x000fc600078e0202 */
[----:B------:R-:W-:Y:S01]  /*2a70*/  SHF.R.U32.HI R5, RZ, 0x1, R4 ;  /* 0x00000001ff057819 */ /* 0x000fe20000011604 */
[----:B------:R-:W-:-:S04]  /*2a80*/  IMAD R8, R18, R9, RZ ;  /* 0x0000000912087224 */ /* 0x000fc800078e02ff */
[----:B------:R-:W-:-:S06]  /*2a90*/  IMAD.WIDE.U32 R4, R5, 0x10, R16 ;  /* 0x0000001005047825 */ /* 0x000fcc00078e0010 */
[----:B------:R-:W2:Y:S01]  /*2aa0*/  LDG.E.128 R4, desc[UR36][R4.64] ;  /* 0x0000002404047981 */ /* 0x000ea2000c1e1d00 */
[----:B------:R-:W-:Y:S02]  /*2ab0*/  SHF.R.U32.HI R11, RZ, 0x1, R8 ;  /* 0x00000001ff0b7819 */ /* 0x000fe40000011608 */
[----:B------:R-:W-:-:S03]  /*2ac0*/  IADD3 R13, PT, PT, R9, R2, RZ ;  /* 0x00000002090d7210 */ /* 0x000fc60007ffe0ff */
[----:B------:R-:W-:-:S04]  /*2ad0*/  IMAD.WIDE.U32 R8, R11, 0x10, R16 ;  /* 0x000000100b087825 */ /* 0x000fc800078e0010 */
[C---:B------:R-:W-:Y:S02]  /*2ae0*/  IMAD R12, R18.reuse, R13, RZ ;  /* 0x0000000d120c7224 */ /* 0x040fe400078e02ff */
[----:B------:R-:W3:Y:S01]  /*2af0*/  LDG.E.128 R8, desc[UR36][R8.64] ;  /* 0x0000002408087981 */ /* 0x000ee2000c1e1d00 */
[----:B------:R-:W-:Y:S02]  /*2b00*/  IMAD.IADD R25, R13, 0x1, R2 ;  /* 0x000000010d197824 */ /* 0x000fe400078e0202 */
[----:B------:R-:W-:Y:S02]  /*2b10*/  SHF.R.U32.HI R15, RZ, 0x1, R12 ;  /* 0x00000001ff0f7819 */ /* 0x000fe4000001160c */
[----:B------:R-:W-:-:S03]  /*2b20*/  IMAD R20, R18, R25, RZ ;  /* 0x0000001912147224 */ /* 0x000fc600078e02ff */
[----:B------:R-:W-:-:S06]  /*2b30*/  IMAD.WIDE.U32 R12, R15, 0x10, R16 ;  /* 0x000000100f0c7825 */ /* 0x000fcc00078e0010 */
[----:B------:R-:W4:Y:S01]  /*2b40*/  LDG.E.128 R12, desc[UR36][R12.64] ;  /* 0x000000240c0c7981 */ /* 0x000f22000c1e1d00 */
        /* <DEDUP_REMOVED lines=11> */
[----:B------:R-:W-:Y:S02]  /*2c00*/  ISETP.NE.U32.AND P6, PT, R6, RZ, PT ;  /* 0x000000ff0600720c */ /* 0x000fe40003fc5070 */
[----:B------:R-:W-:Y:S02]  /*2c10*/  LOP3.LUT R3, R3, 0xfffffeff, RZ, 0xc0, !PT ;  /* 0xfffffeff03037812 */ /* 0x000fe400078ec0ff */
[C---:B------:R-:W-:Y:S02]  /*2c20*/  ISETP.NE.OR.EX P0, PT, R7.reuse, RZ, P0, P6 ;  /* 0x000000ff0700720c */ /* 0x040fe40000705760 */
[----:B------:R-:W-:-:S13]  /*2c30*/  ISETP.NE.AND.EX P6, PT, R7, RZ, PT, P6 ;  /* 0x000000ff0700720c */ /* 0x000fda0003fc5360 */
[----:B------:R-:W-:Y:S02]  /*2c40*/  @P6 LOP3.LUT R3, R3, 0x100, RZ, 0xfc, !PT ;  /* 0x0000010003036812 */ /* 0x000fe400078efcff */
[----:B---3--:R-:W-:Y:S02]  /*2c50*/  ISETP.NE.U32.AND P6, PT, R8, RZ, PT ;  /* 0x000000ff0800720c */ /* 0x008fe40003fc5070 */
[----:B------:R-:W-:Y:S02]  /*2c60*/  LOP3.LUT R3, R3, 0xffffff7f, RZ, 0xc0, !PT ;  /* 0xffffff7f03037812 */ /* 0x000fe400078ec0ff */
[C---:B------:R-:W-:Y:S02]  /*2c70*/  ISETP.NE.OR.EX P4, PT, R9.reuse, RZ, P4, P6 ;  /* 0x000000ff0900720c */ /* 0x040fe40002785760 */
[----:B------:R-:W-:Y:S01]  /*2c80*/  ISETP.NE.AND.EX P6, PT, R9, RZ, PT, P6 ;  /* 0x000000ff0900720c */ /* 0x000fe20003fc5360 */
[----:B------:R-:W-:-:S04]  /*2c90*/  IMAD.IADD R9, R25, 0x1, R2 ;  /* 0x0000000119097824 */ /* 0x000fc800078e0202 */
[----:B------:R-:W-:-:S08]  /*2ca0*/  IMAD R5, R2, 0x3, R9 ;  /* 0x0000000302057824 */ /* 0x000fd000078e0209 */
[----:B------:R-:W-:Y:S02]  /*2cb0*/  @P6 LOP3.LUT R3, R3, 0x80, RZ, 0xfc, !PT ;  /* 0x0000008003036812 */ /* 0x000fe400078efcff */
[----:B------:R-:W-:Y:S02]  /*2cc0*/  ISETP.NE.U32.AND P6, PT, R10, RZ, PT ;  /* 0x000000ff0a00720c */ /* 0x000fe40003fc5070 */
[----:B------:R-:W-:Y:S02]  /*2cd0*/  LOP3.LUT R3, R3, 0xffffffbf, RZ, 0xc0, !PT ;  /* 0xffffffbf03037812 */ /* 0x000fe400078ec0ff */
[C---:B------:R-:W-:Y:S02]  /*2ce0*/  ISETP.NE.OR.EX P3, PT, R11.reuse, RZ, P3, P6 ;  /* 0x000000ff0b00720c */ /* 0x040fe40001f65760 */
[----:B------:R-:W-:-:S13]  /*2cf0*/  ISETP.NE.AND.EX P6, PT, R11, RZ, PT, P6 ;  /* 0x000000ff0b00720c */ /* 0x000fda0003fc5360 */
[----:B------:R-:W-:Y:S02]  /*2d00*/  @P6 LOP3.LUT R3, R3, 0x40, RZ, 0xfc, !PT ;  /* 0x0000004003036812 */ /* 0x000fe400078efcff */
[----:B----4-:R-:W-:Y:S02]  /*2d10*/  ISETP.NE.U32.AND P6, PT, R12, RZ, PT ;  /* 0x000000ff0c00720c */ /* 0x010fe40003fc5070 */
[----:B------:R-:W-:Y:S02]  /*2d20*/  LOP3.LUT R3, R3, 0xffffffdf, RZ, 0xc0, !PT ;  /* 0xffffffdf03037812 */ /* 0x000fe400078ec0ff */
[C---:B------:R-:W-:Y:S02]  /*2d30*/  ISETP.NE.OR.EX P2, PT, R13.reuse, RZ, P2, P6 ;  /* 0x000000ff0d00720c */ /* 0x040fe40001745760 */
[----:B------:R-:W-:-:S13]  /*2d40*/  ISETP.NE.AND.EX P6, PT, R13, RZ, PT, P6 ;  /* 0x000000ff0d00720c */ /* 0x000fda0003fc5360 */
[----:B------:R-:W-:Y:S02]  /*2d50*/  @P6 LOP3.LUT R3, R3, 0x20, RZ, 0xfc, !PT ;  /* 0x0000002003036812 */ /* 0x000fe400078efcff */
[----:B------:R-:W-:Y:S02]  /*2d60*/  ISETP.NE.U32.AND P6, PT, R14, RZ, PT ;  /* 0x000000ff0e00720c */ /* 0x000fe40003fc5070 */
[----:B------:R-:W-:Y:S02]  /*2d70*/  LOP3.LUT R3, R3, 0xfffffffe, RZ, 0xc0, !PT ;  /* 0xfffffffe03037812 */ /* 0x000fe400078ec0ff */
[C---:B------:R-:W-:Y:S02]  /*2d80*/  ISETP.NE.OR.EX P5, PT, R15.reuse, RZ, P5, P6 ;  /* 0x000000ff0f00720c */ /* 0x040fe40002fa5760 */
[----:B------:R-:W-:-:S11]  /*2d90*/  ISETP.NE.AND.EX P6, PT, R15, RZ, PT, P6 ;  /* 0x000000ff0f00720c */ /* 0x000fd60003fc5360 */
[----:B------:R-:W-:Y:S02]  /*2da0*/  @P5 LOP3.LUT R3, R3, 0x1, RZ, 0xfc, !PT ;  /* 0x0000000103035812 */ /* 0x000fe400078efcff */
[----:B------:R-:W-:Y:S02]  /*2db0*/  ISETP.NE.AND P5, PT, R4, RZ, PT ;  /* 0x000000ff0400720c */ /* 0x000fe40003fa5270 */
[----:B------:R-:W-:-:S04]  /*2dc0*/  LOP3.LUT R3, R3, 0xffffffef, RZ, 0xc0, !PT ;  /* 0xffffffef03037812 */ /* 0x000fc800078ec0ff */
[----:B------:R-:W-:Y:S02]  /*2dd0*/  @P6 LOP3.LUT R3, R3, 0x10, RZ, 0xfc, !PT ;  /* 0x0000001003036812 */ /* 0x000fe400078efcff */
[----:B-----5:R-:W-:Y:S02]  /*2de0*/  ISETP.NE.U32.AND P6, PT, R20, RZ, PT ;  /* 0x000000ff1400720c */ /* 0x020fe40003fc5070 */
[----:B------:R-:W-:Y:S02]  /*2df0*/  LOP3.LUT R3, R3, 0xfffffffd, RZ, 0xc0, !PT ;  /* 0xfffffffd03037812 */ /* 0x000fe400078ec0ff */
[C---:B------:R-:W-:Y:S02]  /*2e00*/  ISETP.NE.OR.EX P1, PT, R21.reuse, RZ, P1, P6 ;  /* 0x000000ff1500720c */ /* 0x040fe40000f25760 */
[----:B------:R-:W-:-:S11]  /*2e10*/  ISETP.NE.AND.EX P6, PT, R21, RZ, PT, P6 ;  /* 0x000000ff1500720c */ /* 0x000fd60003fc5360 */
[----:B------:R-:W-:Y:S02]  /*2e20*/  @P1 LOP3.LUT R3, R3, 0x2, RZ, 0xfc, !PT ;  /* 0x0000000203031812 */ /* 0x000fe400078efcff */
[----:B------:R-:W-:Y:S02]  /*2e30*/  ISETP.NE.AND P1, PT, R19, RZ, PT ;  /* 0x000000ff1300720c */ /* 0x000fe40003f25270 */
[----:B------:R-:W-:-:S04]  /*2e40*/  LOP3.LUT R3, R3, 0xfffffff7, RZ, 0xc0, !PT ;  /* 0xfffffff703037812 */ /* 0x000fc800078ec0ff */
[----:B------:R-:W-:Y:S02]  /*2e50*/  @P6 LOP3.LUT R3, R3, 0x8, RZ, 0xfc, !PT ;  /* 0x0000000803036812 */ /* 0x000fe400078efcff */
[----:B------:R-:W-:Y:S02]  /*2e60*/  ISETP.NE.U32.AND P6, PT, R22, RZ, PT ;  /* 0x000000ff1600720c */ /* 0x000fe40003fc5070 */
[----:B------:R-:W-:Y:S02]  /*2e70*/  LOP3.LUT R3, R3, 0xfffffffb, RZ, 0xc0, !PT ;  /* 0xfffffffb03037812 */ /* 0x000fe400078ec0ff */
[C---:B------:R-:W-:Y:S02]  /*2e80*/  ISETP.NE.OR.EX P1, PT, R23.reuse, RZ, P1, P6 ;  /* 0x000000ff1700720c */ /* 0x040fe40000f25760 */
[----:B------:R-:W-:-:S13]  /*2e90*/  ISETP.NE.AND.EX P6, PT, R23, RZ, PT, P6 ;  /* 0x000000ff1700720c */ /* 0x000fda0003fc5360 */
[----:B------:R-:W-:Y:S02]  /*2ea0*/  @P6 LOP3.LUT R3, R3, 0x4, RZ, 0xfc, !PT ;  /* 0x0000000403036812 */ /* 0x000fe400078efcff */
[----:B------:R-:W-:-:S13]  /*2eb0*/  ISETP.GE.U32.AND P6, PT, R5, R0, PT ;  /* 0x000000000500720c */ /* 0x000fda0003fc6070 */
[----:B------:R-:W-:Y:S05]  /*2ec0*/  @!P6 BRA `(.L_x_2706) ;  /* 0xfffffff800dce947 */ /* 0x000fea000383ffff */
[----:B------:R-:W-:Y:S05]  /*2ed0*/  BSYNC.RECONVERGENT B1 ;  /* 0x0000000000017941 */ /* 0x000fea0003800200 */
.L_x_2705:
[----:B------:R-:W-:Y:S02]  /*2ee0*/  SEL R8, RZ, 0x1, !P1 ;  /* 0x00000001ff087807 */ /* 0x000fe40004800000 */
        /* <DEDUP_REMOVED lines=23> */
.L_x_2704:
[----:B------:R-:W-:Y:S05]  /*3060*/  BSYNC.RECONVERGENT B0 ;  /* 0x0000000000007941 */ /* 0x000fea0003800200 */
.L_x_2703:
[----:B------:R-:W-:Y:S01]  /*3070*/  ISETP.GE.U32.AND P5, PT, R9, R0, PT ;  /* 0x000000000900720c */ /* 0x000fe20003fa6070 */
[----:B------:R-:W-:-:S12]  /*3080*/  BSSY.RECONVERGENT B0, `(.L_x_2707) ;  /* 0x0000030000007945 */ /* 0x000fd80003800200 */
[----:B------:R-:W-:Y:S05]  /*3090*/  @P5 BRA `(.L_x_2708) ;  /* 0x0000000000b85947 */ /* 0x000fea0003800000 */
[----:B------:R-:W-:-:S05]  /*30a0*/  IMAD R4, R18, R9, RZ ;  /* 0x0000000912047224 */ /* 0x000fca00078e02ff */
        /* <DEDUP_REMOVED lines=12> */
[----:B------:R-:W-:-:S05]  /*3170*/  IMAD R4, R18, R21, RZ ;  /* 0x0000001512047224 */ /* 0x000fca00078e02ff */
        /* <DEDUP_REMOVED lines=16> */
[----:B------:R-:W-:-:S05]  /*3280*/  @!P0 IMAD R4, R18, R5, RZ ;  /* 0x0000000512048224 */ /* 0x000fca00078e02ff */
[----:B------:R-:W-:-:S05]  /*3290*/  @!P0 SHF.R.U32.HI R21, RZ, 0x1, R4 ;  /* 0x00000001ff158819 */ /* 0x000fca0000011604 */
[----:B------:R-:W-:-:S05]  /*32a0*/  @!P0 IMAD.WIDE.U32 R20, R21, 0x10, R16 ;  /* 0x0000001015148825 */ /* 0x000fca00078e0010 */
[----:B------:R-:W2:Y:S01]  /*32b0*/  @!P0 LDG.E.128 R4, desc[UR36][R20.64] ;  /* 0x0000002414048981 */ /* 0x000ea2000c1e1d00 */
[----:B------:R-:W-:Y:S01]  /*32c0*/  IMAD R18, R18, R23, RZ ;  /* 0x0000001712127224 */ /* 0x000fe200078e02ff */
        /* <DEDUP_REMOVED lines=11> */
.L_x_2708:
[----:B------:R-:W-:Y:S05]  /*3380*/  BSYNC.RECONVERGENT B0 ;  /* 0x0000000000007941 */ /* 0x000fea0003800200 */
.L_x_2707:
        /* <DEDUP_REMOVED lines=39> */
.L_x_2710:
[----:B------:R-:W-:Y:S05]  /*3600*/  BSYNC.RECONVERGENT B0 ;  /* 0x0000000000007941 */ /* 0x000fea0003800200 */
.L_x_2709:
[----:B------:R-:W-:Y:S02]  /*3610*/  LOP3.LUT R13, R12, R19, R13, 0xfe, !PT ;  /* 0x000000130c0d7212 */ /* 0x000fe400078efe0d */
[----:B------:R-:W-:Y:S02]  /*3620*/  LOP3.LUT R11, R11, R15, R14, 0xfe, !PT ;  /* 0x0000000f0b0b7212 */ /* 0x000fe400078efe0e */
[----:B------:R-:W-:Y:S02]  /*3630*/  LOP3.LUT P0, RZ, R13, 0xff, R10, 0xc8, !PT ;  /* 0x000000ff0dff7812 */ /* 0x000fe4000780c80a */
[----:B------:R-:W-:Y:S01]  /*3640*/  LOP3.LUT P1, RZ, R11, 0xff, R8, 0xc8, !PT ;  /* 0x000000ff0bff7812 */ /* 0x000fe2000782c808 */
[----:B------:R-:W-:-:S12]  /*3650*/  BRA `(.L_x_2692) ;  /* 0x0000008c005c7947 */ /* 0x000fd80003800000 */
.L_x_2702:
[----:B------:R-:W0:Y:S01]  /*3660*/  LDCU UR4, c[0x0][0x390] ;  /* 0x00007200ff0477ac */ /* 0x000e220008000800 */
[----:B------:R-:W1:Y:S01]  /*3670*/  LDC.U8 R8, c[0x0][0x381] ;  /* 0x0000e040ff087b82 */ /* 0x000e620000000000 */
[----:B------:R-:W-:Y:S01]  /*3680*/  BSSY.RECONVERGENT B0, `(.L_x_2711) ;  /* 0x000042c000007945 */ /* 0x000fe20003800200 */
[----:B------:R-:W-:Y:S01]  /*3690*/  IMAD.MOV.U32 R27, RZ, RZ, R9 ;  /* 0x000000ffff1b7224 */ /* 0x000fe200078e0009 */
        /* <DEDUP_REMOVED lines=19> */
[----:B------:R-:W-:-:S02]  /*37d0*/  PLOP3.LUT P3, PT, P0, PT, PT, 0x80, 0x8 ;  /* 0x000000000008781c */ /* 0x000fc4000076f070 */
[----:B------:R-:W-:Y:S02]  /*37e0*/  PLOP3.LUT P4, PT, P0, PT, PT, 0x80, 0x8 ;  /* 0x000000000008781c */ /* 0x000fe4000078f070 */
[----:B------:R-:W-:Y:S02]  /*37f0*/  @P0 LOP3.LUT R3, R3, 0x2, RZ, 0xfc, !PT ;  /* 0x0000000203030812 */ /* 0x000fe400078efcff */
[----:B------:R-:W-:Y:S02]  /*3800*/  IADD3 R4, PT, PT, R0, 0x1, RZ ;  /* 0x0000000100047810 */ /* 0x000fe40007ffe0ff */
[----:B------:R-:W-:Y:S02]  /*3810*/  LOP3.LUT R3, R3, 0xfffffffe, RZ, 0xc0, !PT ;  /* 0xfffffffe03037812 */ /* 0x000fe400078ec0ff */
[----:B------:R-:W-:Y:S02]  /*3820*/  PLOP3.LUT P5, PT, P0, PT, PT, 0x80, 0x8 ;  /* 0x000000000008781c */ /* 0x000fe400007af070 */
[----:B------:R-:W-:-:S11]  /*3830*/  @P0 LOP3.LUT R3, R3, 0x1, RZ, 0xfc, !PT ;  /* 0x0000000103030812 */ /* 0x000fd600078efcff */
.L_x_2720:
[----:B------:R-:W-:Y:S01]  /*3840*/  ISETP.NE.AND P6, PT, R29, RZ, PT ;  /* 0x000000ff1d00720c */ /* 0x000fe20003fc5270 */
[----:B------:R-:W0:-:S12]  /*3850*/  LDCU UR4, c[0x0][0x390] ;  /* 0x00007200ff0477ac */ /* 0x000e180008000800 */
[----:B------:R-:W-:Y:S05]  /*3860*/  @P6 BRA `(.L_x_2714) ;  /* 0x0000000000386947 */ /* 0x000fea0003800000 */
[----:B------:R-:W2:Y:S02]  /*3870*/  LDG.E.128 R16, desc[UR36][R30.64] ;  /* 0x000000241e107981 */ /* 0x000ea4000c1e1d00 */
[--C-:B--2---:R-:W-:Y:S01]  /*3880*/  IMAD.MOV.U32 R22, RZ, RZ, R18.reuse ;  /* 0x000000ffff167224 */ /* 0x104fe200078e0012 */
        /* <DEDUP_REMOVED lines=12> */
.L_x_2714:
        /* <DEDUP_REMOVED lines=285> */
.L_x_2716:
[----:B------:R-:W-:-:S04]  /*4b20*/  LOP3.LUT R13, R0, 0xfffffff0, RZ, 0xc0, !PT ;  /* 0xfffffff0000d7812 */ /* 0x000fc800078ec0ff */
[----:B------:R-:W-:-:S04]  /*4b30*/  IADD3 R12, P6, PT, R13, R30, RZ ;  /* 0x0000001e0d0c7210 */ /* 0x000fc80007fde0ff */
[----:B------:R-:W-:-:S06]  /*4b40*/  IADD3.X R13, PT, PT, RZ, R31, RZ, P6, !PT ;  /* 0x0000001fff0d7210 */ /* 0x000fcc00037fe4ff */
[----:B------:R-:W5:Y:S01]  /*4b50*/  LDG.E.128 R12, desc[UR36][R12.64] ;  /* 0x000000240c0c7981 */ /* 0x000f62000c1e1d00 */
[----:B0-----:R-:W-:Y:S02]  /*4b60*/  VIADD R7, R27, UR4 ;  /* 0x000000041b077c36 */ /* 0x001fe40008000000 */
        /* <DEDUP_REMOVED lines=225> */
.L_x_2717:
        /* <DEDUP_REMOVED lines=230> */
.L_x_2718:
        /* <DEDUP_REMOVED lines=230> */
.L_x_2719:
[----:B------:R-:W-:-:S04]  /*7640*/  LOP3.LUT R17, R0, 0xfffffff0, RZ, 0xc0, !PT ;  /* 0xfffffff000117812 */ /* 0x000fc800078ec0ff */
[----:B------:R-:W-:-:S04]  /*7650*/  IADD3 R16, P6, PT, R17, R30, RZ ;  /* 0x0000001e11107210 */ /* 0x000fc80007fde0ff */
[----:B------:R-:W-:-:S06]  /*7660*/  IADD3.X R17, PT, PT, RZ, R31, RZ, P6, !PT ;  /* 0x0000001fff117210 */ /* 0x000fcc00037fe4ff */
[----:B------:R-:W5:Y:S03]  /*7670*/  LDG.E.128 R16, desc[UR36][R16.64] ;  /* 0x0000002410107981 */ /* 0x000f66000c1e1d00 */
.L_x_2715:
[----:B-----5:R-:W-:Y:S01]  /*7680*/  ISETP.NE.U32.AND P6, PT, R12, RZ, PT ;  /* 0x000000ff0c00720c */ /* 0x020fe20003fc5070 */
[----:B------:R-:W1:Y:S01]  /*7690*/  LDCU UR5, c[0x0][0x388] ;  /* 0x00007100ff0577ac */ /* 0x000e620008000800 */
[----:B------:R-:W-:Y:S02]  /*76a0*/  P2R R2, PR, RZ, 0x1 ;  /* 0x00000001ff027803 */ /* 0x000fe40000000000 */
[----:B------:R-:W-:Y:S02]  /*76b0*/  ISETP.NE.OR.EX P5, PT, R13, RZ, P5, P6 ;  /* 0x000000ff0d00720c */ /* 0x000fe40002fa5760 */
[----:B------:R-:W-:Y:S02]  /*76c0*/  ISETP.NE.U32.AND P6, PT, R14, RZ, PT ;  /* 0x000000ff0e00720c */ /* 0x000fe40003fc5070 */
[----:B------:R-:W-:Y:S02]  /*76d0*/  LOP3.LUT P0, RZ, R3, 0x2, RZ, 0xc0, !PT ;  /* 0x0000000203ff7812 */ /* 0x000fe4000780c0ff */
[----:B------:R-:W-:-:S02]  /*76e0*/  ISETP.NE.OR.EX P4, PT, R15, RZ, P4, P6 ;  /* 0x000000ff0f00720c */ /* 0x000fc40002785760 */
[----:B------:R-:W-:Y:S02]  /*76f0*/  ISETP.NE.U32.AND P6, PT, R8, RZ, PT ;  /* 0x000000ff0800720c */ /* 0x000fe40003fc5070 */
[----:B------:R-:W-:Y:S02]  /*7700*/  P2R R0, PR, RZ, 0x1 ;  /* 0x00000001ff007803 */ /* 0x000fe40000000000 */
[----:B------:R-:W-:Y:S02]  /*7710*/  ISETP.NE.OR.EX P3, PT, R9, RZ, P3, P6 ;  /* 0x000000ff0900720c */ /* 0x000fe40001f65760 */
[----:B------:R-:W-:Y:S02]  /*7720*/  ISETP.NE.U32.AND P6, PT, R10, RZ, PT ;  /* 0x000000ff0a00720c */ /* 0x000fe40003fc5070 */
[----:B------:R-:W-:Y:S02]  /*7730*/  LOP3.LUT P0, RZ, R3, 0x1, RZ, 0xc0, !PT ;  /* 0x0000000103ff7812 */ /* 0x000fe4000780c0ff */
[----:B------:R-:W-:-:S02]  /*7740*/  ISETP.NE.OR.EX P2, PT, R11, RZ, P2, P6 ;  /* 0x000000ff0b00720c */ /* 0x000fc40001745760 */
[----:B------:R-:W-:Y:S02]  /*7750*/  ISETP.NE.U32.AND P6, PT, R20, RZ, PT ;  /* 0x000000ff1400720c */ /* 0x000fe40003fc5070 */
[----:B------:R-:W-:Y:S02]  /*7760*/  LOP3.LUT R3, R3, 0xfffffffe, RZ, 0xc0, !PT ;  /* 0xfffffffe03037812 */ /* 0x000fe400078ec0ff */
[----:B------:R-:W-:Y:S02]  /*7770*/  ISETP.NE.OR.EX P1, PT, R21, RZ, P1, P6 ;  /* 0x000000ff1500720c */ /* 0x000fe40000f25760 */
[----:B------:R-:W-:-:S04]  /*7780*/  ISETP.NE.U32.AND P6, PT, R22, RZ, PT ;  /* 0x000000ff1600720c */ /* 0x000fc80003fc5070 */
[----:B------:R-:W-:Y:S02]  /*7790*/  ISETP.NE.OR.EX P0, PT, R23, RZ, P0, P6 ;  /* 0x000000ff1700720c */ /* 0x000fe40000705760 */
[----:B------:R-:W-:-:S11]  /*77a0*/  ISETP.NE.U32.AND P6, PT, R16, RZ, PT ;  /* 0x000000ff1000720c */ /* 0x000fd60003fc5070 */
[----:B------:R-:W-:Y:S02]  /*77b0*/  @P0 LOP3.LUT R3, R3, 0x1, RZ, 0xfc, !PT ;  /* 0x0000000103030812 */ /* 0x000fe400078efcff */
[----:B------:R-:W-:Y:S02]  /*77c0*/  ISETP.NE.AND P0, PT, R0, RZ, PT ;  /* 0x000000ff0000720c */ /* 0x000fe40003f05270 */
[----:B------:R-:W-:Y:S02]  /*77d0*/  LOP3.LUT R3, R3, 0xfffffffd, RZ, 0xc0, !PT ;  /* 0xfffffffd03037812 */ /* 0x000fe400078ec0ff */
[----:B------:R-:W-:Y:S02]  /*77e0*/  ISETP.NE.OR.EX P0, PT, R17, RZ, P0, P6 ;  /* 0x000000ff1100720c */ /* 0x000fe40000705760 */
[----:B------:R-:W-:Y:S02]  /*77f0*/  ISETP.NE.U32.AND P6, PT, R18, RZ, PT ;  /* 0x000000ff1200720c */ /* 0x000fe40003fc5070 */
[----:B-1----:R-:W-:-:S09]  /*7800*/  MOV R0, UR5 ;  /* 0x0000000500007c02 */ /* 0x002fd20008000f00 */
[----:B------:R-:W-:Y:S02]  /*7810*/  @P0 LOP3.LUT R3, R3, 0x2, RZ, 0xfc, !PT ;  /* 0x0000000203030812 */ /* 0x000fe400078efcff */
[----:B------:R-:W-:Y:S01]  /*7820*/  ISETP.NE.AND P0, PT, R2, RZ, PT ;  /* 0x000000ff0200720c */ /* 0x000fe20003f05270 */
[----:B0-----:R-:W-:-:S03]  /*7830*/  IMAD.U32 R2, RZ, RZ, UR4 ;  /* 0x00000004ff027e24 */ /* 0x001fc6000f8e00ff */
[----:B------:R-:W-:Y:S01]  /*7840*/  ISETP.NE.OR.EX P0, PT, R19, RZ, P0, P6 ;  /* 0x000000ff1300720c */ /* 0x000fe20000705760 */
[----:B------:R-:W-:-:S04]  /*7850*/  IMAD R27, R2, 0x4, R27 ;  /* 0x00000004021b7824 */ /* 0x000fc800078e021b */
[----:B------:R-:W-:-:S05]  /*7860*/  IMAD R5, R2, 0x3, R27 ;  /* 0x0000000302057824 */ /* 0x000fca00078e021b */
[----:B------:R-:W-:-:S13]  /*7870*/  ISETP.GE.U32.AND P6, PT, R5, R0, PT ;  /* 0x000000000500720c */ /* 0x000fda0003fc6070 */
[----:B------:R-:W-:Y:S05]  /*7880*/  @!P6 BRA `(.L_x_2720) ;  /* 0xffffffbc00ece947 */ /* 0x000fea000383ffff */
[----:B------:R-:W-:Y:S05]  /*7890*/  BSYNC.RECONVERGENT B1 ;  /* 0x0000000000017941 */ /* 0x000fea0003800200 */
.L_x_2713:
        /* <DEDUP_REMOVED lines=10> */
.L_x_2712:
[----:B------:R-:W-:Y:S05]  /*7940*/  BSYNC.RECONVERGENT B0 ;  /* 0x0000000000007941 */ /* 0x000fea0003800200 */
.L_x_2711:
        /* <DEDUP_REMOVED lines=284> */
.L_x_2724:
[----:B------:R-:W-:Y:S02]  /*8b10*/  SHF.R.U32.HI R12, RZ, 0x4, R29 ;  /* 0x00000004ff0c7819 */ /* 0x000fe4000001161d */
[----:B------:R-:W-:-:S07]  /*8b20*/  MOV R13, RZ ;  /* 0x000000ff000d7202 */ /* 0x000fce0000000f00 */
.L_x_2723:
[----:B------:R-:W0:Y:S02]  /*8b30*/  LDCU.64 UR4, c[0x0][0x750] ;  /* 0x0000ea00ff0477ac */ /* 0x000e240008000a00 */
[----:B0-----:R-:W-:-:S05]  /*8b40*/  IADD3 R33, P1, PT, R28, UR4, RZ ;  /* 0x000000041c217c10 */ /* 0x001fca000ff3e0ff */
[----:B------:R-:W-:Y:S01]  /*8b50*/  IMAD.X R32, RZ, RZ, UR5, P1 ;  /* 0x00000005ff207e24 */ /* 0x000fe200088e06ff */
        /* <DEDUP_REMOVED lines=281> */
.L_x_2726:
[----:B------:R-:W-:Y:S01]  /*9cf0*/  SHF.R.U32.HI R34, RZ, 0x4, R34 ;  /* 0x00000004ff227819 */ /* 0x000fe20000011622 */
[----:B------:R-:W-:-:S07]  /*9d00*/  IMAD.MOV.U32 R35, RZ, RZ, RZ ;  /* 0x000000ffff237224 */ /* 0x000fce00078e00ff */
.L_x_2725:
        /* <DEDUP_REMOVED lines=281> */
.L_x_2728:
[----:B------:R-:W-:Y:S02]  /*aea0*/  SHF.R.U32.HI R34, RZ, 0x4, R34 ;  /* 0x00000004ff227819 */ /* 0x000fe40000011622 */
[----:B------:R-:W-:-:S07]  /*aeb0*/  MOV R35, RZ ;  /* 0x000000ff00237202 */ /* 0x000fce0000000f00 */
.L_x_2727:
        /* <DEDUP_REMOVED lines=281> */
.L_x_2730:
[----:B------:R-:W-:Y:S01]  /*c050*/  SHF.R.U32.HI R16, RZ, 0x4, R28 ;  /* 0x00000004ff107819 */ /* 0x000fe2000001161c */
[----:B------:R-:W-:-:S07]  /*c060*/  IMAD.MOV.U32 R17, RZ, RZ, RZ ;  /* 0x000000ffff117224 */ /* 0x000fce00078e00ff */
.L_x_2729:
[----:B------:R-:W-:-:S04]  /*c070*/  LEA R18, P0, R16, R33, 0x4 ;  /* 0x0000002110127211 */ /* 0x000fc800078020ff */
[----:B------:R-:W-:-:S06]  /*c080*/  LEA.HI.X R19, R16, R32, R17, 0x4, P0 ;  /* 0x0000002010137211 */ /* 0x000fcc00000f2411 */
[----:B------:R-:W5:Y:S03]  /*c090*/  LDG.E.128 R16, desc[UR36][R18.64] ;  /* 0x0000002412107981 */ /* 0x000f66000c1e1d00 */
.L_x_2722:
[----:B------:R-:W-:Y:S05]  /*c0a0*/  BSYNC.RECONVERGENT B0 ;  /* 0x0000000000007941 */ /* 0x000fea0003800200 */
.L_x_2721:
        /* <DEDUP_REMOVED lines=8> */
[----:B------:R-:W-:-:S02]  /*c130*/  LOP3.LUT P1, RZ, R4, 0xff, RZ, 0xc0, !PT ;  /* 0x000000ff04ff7812 */ /* 0x000fc4000782c0ff */
[----:B------:R-:W-:Y:S02]  /*c140*/  ISETP.NE.U32.AND P3, PT, R14, RZ, PT ;  /* 0x000000ff0e00720c */ /* 0x000fe40003f65070 */
[----:B------:R-:W-:Y:S02]  /*c150*/  SEL R6, RZ, 0x1, !P0 ;  /* 0x00000001ff067807 */ /* 0x000fe40004000000 */
[----:B------:R-:W-:-:S04]  /*c160*/  ISETP.NE.OR.EX P1, PT, R15, RZ, P1, P3 ;  /* 0x000000ff0f00720c */ /* 0x000fc80000f25730 */
[----:B------:R-:W-:Y:S01]  /*c170*/  SEL R4, RZ, 0x1, !P1 ;  /* 0x00000001ff047807 */ /* 0x000fe20004800000 */
[----:B------:R-:W-:Y:S08]  /*c180*/  @P2 BRA `(.L_x_2732) ;  /* 0x00000000007c2947 */ /* 0x000ff00003800000 */
[----:B------:R-:W-:Y:S01]  /*c190*/  LOP3.LUT P0, RZ, R3, 0xff, RZ, 0xc0, !PT ;  /* 0x000000ff03ff7812 */ /* 0x000fe2000780c0ff */
[----:B------:R-:W-:Y:S01]  /*c1a0*/  IMAD.IADD R13, R27, 0x1, R2 ;  /* 0x000000011b0d7824 */ /* 0x000fe200078e0202 */
[----:B------:R-:W-:Y:S02]  /*c1b0*/  ISETP.NE.U32.AND P2, PT, R8, RZ, PT ;  /* 0x000000ff0800720c */ /* 0x000fe40003f45070 */
[----:B------:R-:W-:Y:S02]  /*c1c0*/  LOP3.LUT P1, RZ, R5, 0xff, RZ, 0xc0, !PT ;  /* 0x000000ff05ff7812 */ /* 0x000fe4000782c0ff */
[----:B------:R-:W-:Y:S02]  /*c1d0*/  ISETP.NE.OR.EX P0, PT, R9, RZ, P0, P2 ;  /* 0x000000ff0900720c */ /* 0x000fe40000705720 */
[----:B------:R-:W-:Y:S02]  /*c1e0*/  ISETP.GE.U32.AND P2, PT, R13, R0, PT ;  /* 0x000000000d00720c */ /* 0x000fe40003f46070 */
[----:B------:R-:W-:-:S02]  /*c1f0*/  ISETP.NE.U32.AND P3, PT, R10, RZ, PT ;  /* 0x000000ff0a00720c */ /* 0x000fc40003f65070 */
[----:B------:R-:W-:Y:S02]  /*c200*/  SEL R3, RZ, 0x1, !P0 ;  /* 0x00000001ff037807 */ /* 0x000fe40004000000 */
[----:B------:R-:W-:-:S04]  /*c210*/  ISETP.NE.OR.EX P1, PT, R11, RZ, P1, P3 ;  /* 0x000000ff0b00720c */ /* 0x000fc80000f25730 */
[----:B------:R-:W-:-:S03]  /*c220*/  SEL R5, RZ, 0x1, !P1 ;  /* 0x00000001ff057807 */ /* 0x000fc60004800000 */
[----:B------:R-:W-:Y:S06]  /*c230*/  @P2 BRA `(.L_x_2732) ;  /* 0x0000000000502947 */ /* 0x000fec0003800000 */
[----:B------:R-:W-:Y:S02]  /*c240*/  IADD3 R9, PT, PT, R13, R2, RZ ;  /* 0x000000020d097210 */ /* 0x000fe40007ffe0ff */
[----:B------:R-:W-:Y:S02]  /*c250*/  LOP3.LUT P0, RZ, R7, 0xff, RZ, 0xc0, !PT ;  /* 0x000000ff07ff7812 */ /* 0x000fe4000780c0ff */
[----:B------:R-:W-:Y:S02]  /*c260*/  ISETP.GE.U32.AND P6, PT, R9, R0, PT ;  /* 0x000000000900720c */ /* 0x000fe40003fc6070 */
[----:B------:R-:W-:Y:S02]  /*c270*/  ISETP.NE.U32.AND P1, PT, R20, RZ, PT ;  /* 0x000000ff1400720c */ /* 0x000fe40003f25070 */
[----:B------:R-:W-:Y:S02]  /*c280*/  LOP3.LUT P2, RZ, R24, 0xff, RZ, 0xc0, !PT ;  /* 0x000000ff18ff7812 */ /* 0x000fe4000784c0ff */
[----:B------:R-:W-:-:S04]  /*c290*/  ISETP.NE.OR.EX P0, PT, R21, RZ, P0, P1 ;  /* 0x000000ff1500720c */ /* 0x000fc80000705710 */
[----:B------:R-:W-:-:S03]  /*c2a0*/  SEL R7, RZ, 0x1, !P0 ;  /* 0x00000001ff077807 */ /* 0x000fc60004000000 */
[----:B------:R-:W-:Y:S02]  /*c2b0*/  @!P6 ISETP.NE.U32.AND P4, PT, R16, RZ, PT ;  /* 0x000000ff1000e20c */ /* 0x000fe40003f85070 */
[----:B------:R-:W-:Y:S02]  /*c2c0*/  @!P6 LOP3.LUT P5, RZ, R25, 0xff, RZ, 0xc0, !PT ;  /* 0x000000ff19ffe812 */ /* 0x000fe400078ac0ff */
[----:B------:R-:W-:Y:S02]  /*c2d0*/  @!P6 ISETP.NE.U32.AND P1, PT, R18, RZ, PT ;  /* 0x000000ff1200e20c */ /* 0x000fe40003f25070 */
[----:B------:R-:W-:Y:S02]  /*c2e0*/  @!P6 LOP3.LUT P3, RZ, R26, 0xff, RZ, 0xc0, !PT ;  /* 0x000000ff1affe812 */ /* 0x000fe4000786c0ff */
[----:B------:R-:W-:Y:S02]  /*c2f0*/  @!P6 ISETP.NE.OR.EX P4, PT, R17, RZ, P5, P4 ;  /* 0x000000ff1100e20c */ /* 0x000fe40002f85740 */
[----:B------:R-:W-:-:S02]  /*c300*/  ISETP.NE.U32.AND P5, PT, R22, RZ, PT ;  /* 0x000000ff1600720c */ /* 0x000fc40003fa5070 */
[----:B------:R-:W-:Y:S02]  /*c310*/  @!P6 ISETP.NE.OR.EX P1, PT, R19, RZ, P3, P1 ;  /* 0x000000ff1300e20c */ /* 0x000fe40001f25710 */
[----:B------:R-:W-:Y:S02]  /*c320*/  ISETP.NE.OR.EX P2, PT, R23, RZ, P2, P5 ;  /* 0x000000ff1700720c */ /* 0x000fe40001745750 */
[----:B------:R-:W-:Y:S02]  /*c330*/  @!P6 SEL R0, RZ, 0x1, !P4 ;  /* 0x00000001ff00e807 */ /* 0x000fe40006000000 */
[----:B------:R-:W-:Y:S02]  /*c340*/  @!P6 SEL R2, RZ, 0x1, !P1 ;  /* 0x00000001ff02e807 */ /* 0x000fe40004800000 */
[----:B------:R-:W-:Y:S02]  /*c350*/  SEL R24, RZ, 0x1, !P2 ;  /* 0x00000001ff187807 */ /* 0x000fe40005000000 */
[----:B------:R-:W-:-:S02]  /*c360*/  @!P6 PRMT R25, R0, 0x7610, R25 ;  /* 0x000076100019e816 */ /* 0x000fc40000000019 */
[----:B------:R-:W-:-:S07]  /*c370*/  @!P6 PRMT R26, R2, 0x7610, R26 ;  /* 0x00007610021ae816 */ /* 0x000fce000000001a */
.L_x_2732:
[----:B------:R-:W-:Y:S05]  /*c380*/  BSYNC.RECONVERGENT B0 ;  /* 0x0000000000007941 */ /* 0x000fea0003800200 */
.L_x_2731:
[----:B------:R-:W-:Y:S02]  /*c390*/  LOP3.LUT R6, R7, R6, R3, 0xfe, !PT ;  /* 0x0000000607067212 */ /* 0x000fe400078efe03 */
[----:B------:R-:W-:Y:S02]  /*c3a0*/  LOP3.LUT R5, R24, R4, R5, 0xfe, !PT ;  /* 0x0000000418057212 */ /* 0x000fe400078efe05 */
[----:B------:R-:W-:Y:S02]  /*c3b0*/  LOP3.LUT P0, RZ, R6, 0xff, R25, 0xc8, !PT ;  /* 0x000000ff06ff7812 */ /* 0x000fe4000780c819 */
[----:B------:R-:W-:-:S13]  /*c3c0*/  LOP3.LUT P1, RZ, R5, 0xff, R26, 0xc8, !PT ;  /* 0x000000ff05ff7812 */ /* 0x000fda000782c81a */
.L_x_2692:
[----:B-----5:R-:W-:Y:S02]  /*c3d0*/  SEL R16, RZ, 0x1, !P1 ;  /* 0x00000001ff107807 */ /* 0x020fe40004800000 */
[----:B------:R-:W-:-:S07]  /*c3e0*/  SEL R19, RZ, 0x1, !P0 ;  /* 0x00000001ff137807 */ /* 0x000fce0004000000 */
.L_x_2679:
[----:B------:R-:W-:Y:S05]  /*c3f0*/  BSYNC.RECONVERGENT B6 ;  /* 0x0000000000067941 */ /* 0x000fea0003800200 */
.L_x_2678:
        /* <DEDUP_REMOVED lines=18> */
.L_x_2736:
        /* <DEDUP_REMOVED lines=20> */
.L_x_2735:
[----:B------:R-:W-:Y:S05]  /*c660*/  BSYNC.RECONVERGENT B0 ;  /* 0x0000000000007941 */ /* 0x000fea0003800200 */
.L_x_2734:
[----:B------:R-:W-:Y:S01]  /*c670*/  MOV R4, R11 ;  /* 0x0000000b00047202 */ /* 0x000fe20000000f00 */
[----:B------:R-:W-:Y:S06]  /*c680*/  @P2 BRA `(.L_x_2736) ;  /* 0xfffffffc00a42947 */ /* 0x000fec000383ffff */
.L_x_2733:
        /* <DEDUP_REMOVED lines=19> */
.L_x_2741:
        /* <DEDUP_REMOVED lines=20> */
.L_x_2740:
[----:B------:R-:W-:Y:S05]  /*c900*/  BSYNC.RECONVERGENT B0 ;  /* 0x0000000000007941 */ /* 0x000fea0003800200 */
.L_x_2739:
[----:B------:R-:W-:Y:S01]  /*c910*/  MOV R4, R8 ;  /* 0x0000000800047202 */ /* 0x000fe20000000f00 */
[----:B------:R-:W-:Y:S06]  /*c920*/  @P2 BRA `(.L_x_2741) ;  /* 0xfffffffc00a42947 */ /* 0x000fec000383ffff */
.L_x_2738:
[----:B------:R-:W-:Y:S01]  /*c930*/  ISETP.GE.U32.AND P0, PT, R2, 0x2, PT ;  /* 0x000000020200780c */ /* 0x000fe20003f06070 */
[----:B------:R-:W-:Y:S05]  /*c940*/  WARPSYNC.ALL ;  /* 0x0000000000007948 */ /* 0x000fea0003800000 */
[----:B------:R-:W-:Y:S07]  /*c950*/  BAR.SYNC.DEFER_BLOCKING 0x0 ;  /* 0x0000000000007b1d */ /* 0x000fee0000010000 */
[----:B------:R-:W-:Y:S05]  /*c960*/  @!P0 BRA `(.L_x_2737) ;  /* 0x0000000000408947 */ /* 0x000fea0003800000 */
[----:B0-----:R-:W-:-:S07]  /*c970*/  IMAD.MOV.U32 R3, RZ, RZ, 0x1 ;  /* 0x00000001ff037424 */ /* 0x001fce00078e00ff */
.L_x_2742:
        /* <DEDUP_REMOVED lines=15> */
.L_x_2737:
        /* <DEDUP_REMOVED lines=288> */
.L_x_2743:
        /* <DEDUP_REMOVED lines=276> */
.L_x_2744:
        /* <DEDUP_REMOVED lines=286> */
.L_x_2746:
        /* <DEDUP_REMOVED lines=276> */
.L_x_2747:
        /* <DEDUP_REMOVED lines=25> */
.L_x_2749:
[----:B------:R-:W-:Y:S05]  /*11260*/  BSYNC.RECONVERGENT B0 ;  /* 0x0000000000007941 */ /* 0x000fea0003800200 */
.L_x_2748:
        /* <DEDUP_REMOVED lines=35> */
.L_x_2751:
[----:B------:R-:W-:Y:S05]  /*114a0*/  BSYNC.RECONVERGENT B0 ;  /* 0x0000000000007941 */ /* 0x000fea0003800200 */
.L_x_2750:
        /* <DEDUP_REMOVED lines=38> */
.L_x_2756:
        /* <DEDUP_REMOVED lines=10> */
.L_x_2755:
[----:B------:R-:W-:Y:S02]  /*117b0*/  SEL R19, RZ, 0x1, !P1 ;  /* 0x00000001ff137807 */ /* 0x000fe40004800000 */
[----:B------:R-:W-:Y:S01]  /*117c0*/  SEL R16, RZ, 0x1, !P2 ;  /* 0x00000001ff107807 */ /* 0x000fe20005000000 */
[----:B------:R-:W-:Y:S06]  /*117d0*/  BRA `(.L_x_2754) ;  /* 0x00000000006c7947 */ /* 0x000fec0003800000 */
.L_x_2753:
        /* <DEDUP_REMOVED lines=14> */
.L_x_2758:
        /* <DEDUP_REMOVED lines=11> */
.L_x_2757:
[----:B------:R-:W-:Y:S02]  /*11970*/  SEL R19, RZ, 0x1, !P1 ;  /* 0x00000001ff137807 */ /* 0x000fe40004800000 */
[----:B------:R-:W-:-:S07]  /*11980*/  SEL R16, RZ, 0x1, !P2 ;  /* 0x00000001ff107807 */ /* 0x000fce0005000000 */
.L_x_2754:
[----:B------:R-:W-:Y:S05]  /*11990*/  BSYNC.RECONVERGENT B0 ;  /* 0x0000000000007941 */ /* 0x000fea0003800200 */
.L_x_2752:
        /* <DEDUP_REMOVED lines=11> */
.L_x_2762:
        /* <DEDUP_REMOVED lines=18> */
.L_x_2761:
[----:B------:R-:W-:Y:S05]  /*11b70*/  BSYNC.RECONVERGENT B0 ;  /* 0x0000000000007941 */ /* 0x000fea0003800200 */
.L_x_2760:
[----:B------:R-:W-:-:S03]  /*11b80*/  UISETP.GT.U32.AND UP0, UPT, UR4, 0x3, UPT ;  /* 0x000000030400788c */ /* 0x000fc6000bf04070 */
[----:B------:R-:W-:-:S06]  /*11b90*/  UMOV UR4, UR7 ;  /* 0x0000000700047c82 */ /* 0x000fcc0008000000 */
[----:B------:R-:W-:Y:S05]  /*11ba0*/  BRA.U UP0, `(.L_x_2762) ;  /* 0xfffffffd00a87547 */ /* 0x000fea000b83ffff */
.L_x_2759:
        /* <DEDUP_REMOVED lines=12> */
.L_x_2767:
        /* <DEDUP_REMOVED lines=17> */
.L_x_2766:
[----:B------:R-:W-:Y:S05]  /*11d80*/  BSYNC.RECONVERGENT B0 ;  /* 0x0000000000007941 */ /* 0x000fea0003800200 */
.L_x_2765:
[----:B------:R-:W-:-:S03]  /*11d90*/  UISETP.GT.U32.AND UP0, UPT, UR5, 0x7f, UPT ;  /* 0x0000007f0500788c */ /* 0x000fc6000bf04070 */
[----:B------:R-:W-:-:S06]  /*11da0*/  UMOV UR5, UR7 ;  /* 0x0000000700057c82 */ /* 0x000fcc0008000000 */
[----:B------:R-:W-:Y:S05]  /*11db0*/  BRA.U UP0, `(.L_x_2767) ;  /* 0xfffffffd00ac7547 */ /* 0x000fea000b83ffff */
.L_x_2764:
[----:B------:R-:W-:Y:S01]  /*11dc0*/  BAR.SYNC.DEFER_BLOCKING 0x0 ;  /* 0x0000000000007b1d */ /* 0x000fe20000010000 */
[----:B------:R-:W-:-:S09]  /*11dd0*/  UISETP.GE.U32.AND UP0, UPT, UR4, 0x2, UPT ;  /* 0x000000020400788c */ /* 0x000fd2000bf06070 */
[----:B------:R-:W-:Y:S05]  /*11de0*/  BRA.U !UP0, `(.L_x_2763) ;  /* 0x0000000108447547 */ /* 0x000fea000b800000 */
[----:B------:R-:W-:-:S07]  /*11df0*/  HFMA2 R0, -RZ, RZ, 0, 5.9604644775390625e-08 ;  /* 0x00000001ff007431 */ /* 0x000fce00000001ff */
.L_x_2768:
        /* <DEDUP_REMOVED lines=16> */
.L_x_2763:
        /* <DEDUP_REMOVED lines=30> */
.L_x_2770:
        /* <DEDUP_REMOVED lines=19> */
.L_x_2771:
        /* <DEDUP_REMOVED lines=25> */
.L_x_2772:
[----:B------:R-:W0:Y:S01]  /*123a0*/  LDCU.64 UR4, c[0x0][0x758] ;  /* 0x0000eb00ff0477ac */ /* 0x000e220008000a00 */
[----:B------:R-:W-:-:S04]  /*123b0*/  LOP3.LUT P1, RZ, R16, 0xff, RZ, 0xc0, !PT ;  /* 0x000000ff10ff7812 */ /* 0x000fc8000782c0ff */
[----:B------:R-:W-:Y:S02]  /*123c0*/  SEL R5, RZ, 0x1, !P1 ;  /* 0x00000001ff057807 */ /* 0x000fe40004800000 */
[----:B0-----:R-:W-:-:S04]  /*123d0*/  IADD3 R2, P0, PT, R17, UR4, RZ ;  /* 0x0000000411027c10 */ /* 0x001fc8000ff1e0ff */
[----:B------:R-:W-:-:S05]  /*123e0*/  IADD3.X R3, PT, PT, RZ, UR5, RZ, P0, !PT ;  /* 0x00000005ff037c10 */ /* 0x000fca00087fe4ff */
[----:B------:R-:W-:Y:S01]  /*123f0*/  STG.E.U8 desc[UR36][R2.64], R5 ;  /* 0x0000000502007986 */ /* 0x000fe2000c101124 */
[----:B------:R-:W-:Y:S05]  /*12400*/  EXIT ;  /* 0x000000000000794d */ /* 0x000fea0003800000 */
.L_x_2769:
        /* <DEDUP_REMOVED lines=11> */
.L_x_2773:
        /* <DEDUP_REMOVED lines=20> */
.L_x_2775:
        /* <DEDUP_REMOVED lines=25> */
.L_x_2776:
[----:B------:R-:W2:Y:S01]  /*12790*/  LDCU.64 UR4, c[0x0][0x758] ;  /* 0x0000eb00ff0477ac */ /* 0x000ea20008000a00 */
[----:B------:R-:W-:-:S04]  /*127a0*/  LOP3.LUT P0, RZ, R16, 0xff, RZ, 0xc0, !PT ;  /* 0x000000ff10ff7812 */ /* 0x000fc8000780c0ff */
[----:B------:R-:W-:Y:S02]  /*127b0*/  SEL R5, RZ, 0x1, !P0 ;  /* 0x00000001ff057807 */ /* 0x000fe40004000000 */
[----:B--2---:R-:W-:-:S04]  /*127c0*/  IADD3 R2, P1, PT, R17, UR4, RZ ;  /* 0x0000000411027c10 */ /* 0x004fc8000ff3e0ff */
[----:B------:R-:W-:-:S05]  /*127d0*/  IADD3.X R3, PT, PT, RZ, UR5, RZ, P1, !PT ;  /* 0x00000005ff037c10 */ /* 0x000fca0008ffe4ff */
[----:B------:R-:W-:Y:S01]  /*127e0*/  STG.E.U8 desc[UR36][R2.64], R5 ;  /* 0x0000000502007986 */ /* 0x000fe2000c101124 */
[----:B------:R-:W-:Y:S05]  /*127f0*/  EXIT ;  /* 0x000000000000794d */ /* 0x000fea0003800000 */
.L_x_2774:
[----:B------:R-:W-:Y:S04]  /*12800*/  STG.E.U8 desc[UR36][R2.64], R19 ;  /* 0x0000001302007986 */ /* 0x000fe8000c101124 */
[----:B------:R-:W-:Y:S01]  /*12810*/  STG.E.U8 desc[UR36][R2.64+0x1], R16 ;  /* 0x0000011002007986 */ /* 0x000fe2000c101124 */
[----:B------:R-:W-:Y:S05]  /*12820*/  EXIT ;  /* 0x000000000000794d */ /* 0x000fea0003800000 */
.L_x_2745:
        /* <DEDUP_REMOVED lines=39> */
.L_x_2778:
        /* <DEDUP_REMOVED lines=19> */
.L_x_2779:
        /* <DEDUP_REMOVED lines=25> */
.L_x_2780:
[----:B------:R-:W0:Y:S01]  /*12d60*/  LDCU.64 UR4, c[0x0][0x758] ;  /* 0x0000eb00ff0477ac */ /* 0x000e220008000a00 */
[----:B------:R-:W-:-:S04]  /*12d70*/  LOP3.LUT P1, RZ, R16, 0xff, RZ, 0xc0, !PT ;  /* 0x000000ff10ff7812 */ /* 0x000fc8000782c0ff */
[----:B------:R-:W-:Y:S02]  /*12d80*/  SEL R5, RZ, 0x1, !P1 ;  /* 0x00000001ff057807 */ /* 0x000fe40004800000 */
[----:B0-----:R-:W-:-:S04]  /*12d90*/  IADD3 R2, P0, PT, R17, UR4, RZ ;  /* 0x0000000411027c10 */ /* 0x001fc8000ff1e0ff */
[----:B------:R-:W-:-:S05]  /*12da0*/  IADD3.X R3, PT, PT, RZ, UR5, RZ, P0, !PT ;  /* 0x00000005ff037c10 */ /* 0x000fca00087fe4ff */
[----:B------:R-:W-:Y:S01]  /*12db0*/  STG.E.U8 desc[UR36][R2.64], R5 ;  /* 0x0000000502007986 */ /* 0x000fe2000c101124 */
[----:B------:R-:W-:Y:S05]  /*12dc0*/  EXIT ;  /* 0x000000000000794d */ /* 0x000fea0003800000 */
.L_x_2777:
        /* <DEDUP_REMOVED lines=11> */
.L_x_2781:
        /* <DEDUP_REMOVED lines=20> */
.L_x_2783:
        /* <DEDUP_REMOVED lines=25> */
.L_x_2784:
[----:B------:R-:W0:Y:S01]  /*13150*/  LDCU.64 UR4, c[0x0][0x758] ;  /* 0x0000eb00ff0477ac */ /* 0x000e220008000a00 */
[----:B------:R-:W-:-:S04]  /*13160*/  LOP3.LUT P0, RZ, R16, 0xff, RZ, 0xc0, !PT ;  /* 0x000000ff10ff7812 */ /* 0x000fc8000780c0ff */
[----:B------:R-:W-:Y:S02]  /*13170*/  SEL R5, RZ, 0x1, !P0 ;  /* 0x00000001ff057807 */ /* 0x000fe40004000000 */
[----:B0-----:R-:W-:-:S04]  /*13180*/  IADD3 R2, P1, PT, R17, UR4, RZ ;  /* 0x0000000411027c10 */ /* 0x001fc8000ff3e0ff */
[----:B------:R-:W-:-:S05]  /*13190*/  IADD3.X R3, PT, PT, RZ, UR5, RZ, P1, !PT ;  /* 0x00000005ff037c10 */ /* 0x000fca0008ffe4ff */
[----:B------:R-:W-:Y:S01]  /*131a0*/  STG.E.U8 desc[UR36][R2.64], R5 ;  /* 0x0000000502007986 */ /* 0x000fe2000c101124 */
[----:B------:R-:W-:Y:S05]  /*131b0*/  EXIT ;  /* 0x000000000000794d */ /* 0x000fea0003800000 */
.L_x_2782:
[----:B------:R-:W-:Y:S04]  /*131c0*/  STG.E.U8 desc[UR36][R2.64], R19 ;  /* 0x0000001302007986 */ /* 0x000fe8000c101124 */
[----:B------:R-:W-:Y:S01]  /*131d0*/  STG.E.U8 desc[UR36][R2.64+0x1], R16 ;  /* 0x0000011002007986 */ /* 0x000fe2000c101124 */
[----:B------:R-:W-:Y:S05]  /*131e0*/  EXIT ;  /* 0x000000000000794d */ /* 0x000fea0003800000 */
.L_x_2785:
        /* <DEDUP_REMOVED lines=9> */
.L_x_7771:


//--------------------- .text._ZN2at6native13reduce_kernelILi128ELi4ENS0_8ReduceOpIlNS0_14func_wrapper_tIbZZZNS0_14or_kernel_cudaERNS_14TensorIteratorEENKUlvE_clEvENKUlvE2_clEvEUlblE_EEjbLi4ELi4EEEEEvT1_ --------------------------
	.section	.text._ZN2at6native13reduce_kernelILi128ELi4ENS0_8ReduceOpIlNS0_14func_wrapper_tIbZZZNS0_14or_kernel_cudaERNS_14TensorIteratorEENKUlvE_clEvENKUlvE2_clEvEUlblE_EEjbLi4ELi4EEEEEvT1_,"ax",@progbits
	.align	128
        .global         _ZN2at6native13reduce_kernelILi128ELi4ENS0_8ReduceOpIlNS0_14func_wrapper_tIbZZZNS0_14or_kernel_cudaERNS_14TensorIteratorEENKUlvE_clEvENKUlvE2_clEvEUlblE_EEjbLi4ELi4EEEEEvT1_
        .type           _ZN2at6native13reduce_kernelILi128ELi4ENS0_8ReduceOpIlNS0_14func_wrapper_tIbZZZNS0_14or_kernel_cudaERNS_14TensorIteratorEENKUlvE_clEvENKUlvE2_clEvEUlblE_EEjbLi4ELi4EEEEEvT1_,@function
        .size           _ZN2at6native13reduce_kernelILi128ELi4ENS0_8ReduceOpIlNS0_14func_wrapper_tIbZZZNS0_14or_kernel_cudaERNS_14TensorIteratorEENKUlvE_clEvENKUlvE2_clEvEUlblE_EEjbLi4ELi4EEEEEvT1_,(.L_x_7772 - _ZN2at6native13reduce_kernelILi128ELi4ENS0_8ReduceOpIlNS0_14func_wrapper_tIbZZZNS0_14or_kernel_cudaERNS_14TensorIteratorEENKUlvE_clEvENKUlvE2_clEvEUlblE_EEjbLi4ELi4EEEEEvT1_)
        .other          _ZN2at6native13reduce_kernelILi128ELi4ENS0_8ReduceOpIlNS0_14func_wrapper_tIbZZZNS0_14or_kernel_cudaERNS_14TensorIteratorEENKUlvE_clEvENKUlvE2_clEvEUlblE_EEjbLi4ELi4EEEEEvT1_,@"STO_CUDA_ENTRY STV_DEFAULT"
_ZN2at6native13reduce_kernelILi128ELi4ENS0_8ReduceOpIlNS0_14func_wrapper_tIbZZZNS0_14or_kernel_cudaERNS_14TensorIteratorEENKUlvE_clEvENKUlvE2_clEvEUlblE_EEjbLi4ELi4EEEEEvT1_:
.text._ZN2at6native13reduce_kernelILi128ELi4ENS0_8ReduceOpIlNS0_14func_wrapper_tIbZZZNS0_14or_kernel_cudaERNS_14TensorIteratorEENKUlvE_clEvENKUlvE2_clEvEUlblE_EEjbLi4ELi4EEEEEvT1_:
        /* <DEDUP_REMOVED lines=296> */
.L_x_2786:
        /* <DEDUP_REMOVED lines=31> */
.L_x_2790:
        /* <DEDUP_REMOVED lines=33> */
.L_x_2794:
[----:B------:R-:W-:Y:S05]  /*1680*/  BSYNC.RECONVERGENT B1 ;  /* 0x0000000000017941 */ /* 0x000fea0003800200 */
.L_x_2793:
[----:B------:R-:W0:Y:S01]  /*1690*/  LDC R0, c[0x0][0x388] ;  /* 0x0000e200ff007b82 */ /* 0x000e220000000800 */
[----:B------:R-:W-:-:S04]  /*16a0*/  IADD3 R16, P0, PT, R16, 0x20, RZ ;  /* 0x0000002010107810 */ /* 0x000fc80007f1e0ff */
[----:B------:R-:W-:Y:S02]  /*16b0*/  IADD3.X R17, PT, PT, RZ, R17, RZ, P0, !PT ;  /* 0x00000011ff117210 */ /* 0x000fe400007fe4ff */
[----:B0-----:R-:W-:-:S07]  /*16c0*/  IADD3 R0, PT, PT, R7, -0x4, R0 ;  /* 0xfffffffc07007810 */ /* 0x001fce0007ffe000 */
.L_x_2792:
[----:B------:R-:W-:Y:S05]  /*16d0*/  BSYNC.RECONVERGENT B0 ;  /* 0x0000000000007941 */ /* 0x000fea0003800200 */
.L_x_2791:
        /* <DEDUP_REMOVED lines=17> */
.L_x_2798:
[C---:B------:R-:W-:Y:S01]  /*17f0*/  IMAD.WIDE.U32 R2, R13.reuse, 0x20, R16 ;  /* 0x000000200d027825 */ /* 0x040fe200078e0010 */
[----:B------:R-:W0:Y:S04]  /*1800*/  LDCU UR4, c[0x0][0x390] ;  /* 0x00007200ff0477ac */ /* 0x000e280008000800 */
        /* <DEDUP_REMOVED lines=14> */
.L_x_2797:
[----:B------:R-:W-:Y:S02]  /*18f0*/  SEL R5, RZ, 0x1, !P3 ;  /* 0x00000001ff057807 */ /* 0x000fe40005800000 */
[----:B------:R-:W-:Y:S02]  /*1900*/  SEL R3, RZ, 0x1, !P2 ;  /* 0x00000001ff037807 */ /* 0x000fe40005000000 */
[----:B------:R-:W-:Y:S02]  /*1910*/  SEL R2, RZ, 0x1, !P1 ;  /* 0x00000001ff027807 */ /* 0x000fe40004800000 */
[----:B------:R-:W-:-:S07]  /*1920*/  SEL R4, RZ, 0x1, !P0 ;  /* 0x00000001ff047807 */ /* 0x000fce0004000000 */
.L_x_2796:
[----:B------:R-:W-:Y:S05]  /*1930*/  BSYNC.RECONVERGENT B0 ;  /* 0x0000000000007941 */ /* 0x000fea0003800200 */
.L_x_2795:
        /* <DEDUP_REMOVED lines=17> */
.L_x_2800:
[----:B------:R-:W-:Y:S05]  /*1a50*/  BSYNC.RECONVERGENT B0 ;  /* 0x0000000000007941 */ /* 0x000fea0003800200 */
.L_x_2799:
[----:B------:R-:W-:Y:S02]  /*1a60*/  LOP3.LUT R3, R2, R5, R3, 0xfe, !PT ;  /* 0x0000000502037212 */ /* 0x000fe400078efe03 */
[----:B------:R-:W-:Y:S02]  /*1a70*/  PLOP3.LUT P1, PT, PT, PT, PT, 0x8, 0x80 ;  /* 0x000000000080781c */ /* 0x000fe40003f2e170 */
[----:B------:R-:W-:Y:S02]  /*1a80*/  PLOP3.LUT P2, PT, PT, PT, PT, 0x8, 0x80 ;  /* 0x000000000080781c */ /* 0x000fe40003f4e170 */
[----:B------:R-:W-:Y:S02]  /*1a90*/  LOP3.LUT P0, RZ, R3, 0xff, R4, 0xc8, !PT ;  /* 0x000000ff03ff7812 */ /* 0x000fe4000780c804 */
[----:B------:R-:W-:Y:S01]  /*1aa0*/  PLOP3.LUT P3, PT, PT, PT, PT, 0x8, 0x80 ;  /* 0x000000000080781c */ /* 0x000fe20003f6e170 */
[----:B------:R-:W-:-:S12]  /*1ab0*/  BRA `(.L_x_2801) ;  /* 0x000000cc00ac7947 */ /* 0x000fd80003800000 */
.L_x_2789:
        /* <DEDUP_REMOVED lines=14> */
[----:B------:R-:W-:Y:S02]  /*1ba0*/  IMAD.U32 R18, RZ, RZ, UR4 ;  /* 0x00000004ff127e24 */ /* 0x000fe4000f8e00ff */
[----:B0-----:R-:W-:-:S02]  /*1bb0*/  IMAD R5, R2, 0x3, R51 ;  /* 0x0000000302057824 */ /* 0x001fc400078e0233 */
[----:B------:R-:W-:Y:S02]  /*1bc0*/  IMAD.U32 R19, RZ, RZ, UR4 ;  /* 0x00000004ff137e24 */ /* 0x000fe4000f8e00ff */
[----:B------:R-:W-:Y:S01]  /*1bd0*/  IMAD.U32 R20, RZ, RZ, UR4 ;  /* 0x00000004ff147e24 */ /* 0x000fe2000f8e00ff */
[----:B------:R-:W-:Y:S01]  /*1be0*/  ISETP.GE.U32.AND P0, PT, R5, R6, PT ;  /* 0x000000060500720c */ /* 0x000fe20003f06070 */
[----:B------:R-:W-:Y:S01]  /*1bf0*/  IMAD.U32 R22, RZ, RZ, UR4 ;  /* 0x00000004ff167e24 */ /* 0x000fe2000f8e00ff */
[----:B------:R-:W-:Y:S01]  /*1c00*/  MOV R5, UR4 ;  /* 0x0000000400057c02 */ /* 0x000fe20008000f00 */
[----:B------:R-:W-:Y:S02]  /*1c10*/  IMAD.U32 R24, RZ, RZ, UR4 ;  /* 0x00000004ff187e24 */ /* 0x000fe4000f8e00ff */
[----:B------:R-:W-:Y:S02]  /*1c20*/  IMAD.U32 R23, RZ, RZ, UR4 ;  /* 0x00000004ff177e24 */ /* 0x000fe4000f8e00ff */
[----:B------:R-:W-:-:S02]  /*1c30*/  IMAD.U32 R26, RZ, RZ, UR4 ;  /* 0x00000004ff1a7e24 */ /* 0x000fc4000f8e00ff */
[----:B------:R-:W-:Y:S02]  /*1c40*/  IMAD.U32 R27, RZ, RZ, UR4 ;  /* 0x00000004ff1b7e24 */ /* 0x000fe4000f8e00ff */
        /* <DEDUP_REMOVED lines=32> */
.L_x_2806:
[----:B------:R-:W-:Y:S02]  /*1e50*/  SHF.R.U32.HI R9, RZ, 0x2, R3 ;  /* 0x00000002ff097819 */ /* 0x000fe40000011603 */
[----:B------:R-:W-:-:S03]  /*1e60*/  P2R R19, PR, RZ, 0x2 ;  /* 0x00000002ff137803 */ /* 0x000fc60000000000 */
[----:B------:R-:W-:-:S06]  /*1e70*/  IMAD.WIDE.U32 R8, R9, 0x20, R16 ;  /* 0x0000002009087825 */ /* 0x000fcc00078e0010 */
[----:B------:R-:W2:Y:S01]  /*1e80*/  LDG.E.ENL2.256 R12, R8, desc[UR36][R8.64] ;  /* 0xfe0000240808797e */ /* 0x000ea2000812190c */
[----:B------:R-:W-:-:S04]  /*1e90*/  IADD3 R3, PT, PT, R3, R2, RZ ;  /* 0x0000000203037210 */ /* 0x000fc80007ffe0ff */
[----:B------:R-:W-:-:S05]  /*1ea0*/  SHF.R.U32.HI R21, RZ, 0x2, R3 ;  /* 0x00000002ff157819 */ /* 0x000fca0000011603 */
[----:B------:R-:W-:-:S06]  /*1eb0*/  IMAD.WIDE.U32 R20, R21, 0x20, R16 ;  /* 0x0000002015147825 */ /* 0x000fcc00078e0010 */
[----:B------:R-:W3:Y:S01]  /*1ec0*/  LDG.E.ENL2.256 R24, R20, desc[UR36][R20.64] ;  /* 0xfe0000241414797e */ /* 0x000ee20008121918 */
[----:B------:R-:W-:-:S05]  /*1ed0*/  IMAD.IADD R3, R3, 0x1, R2 ;  /* 0x0000000103037824 */ /* 0x000fca00078e0202 */
[----:B------:R-:W-:-:S05]  /*1ee0*/  SHF.R.U32.HI R29, RZ, 0x2, R3 ;  /* 0x00000002ff1d7819 */ /* 0x000fca0000011603 */
[----:B------:R-:W-:-:S06]  /*1ef0*/  IMAD.WIDE.U32 R28, R29, 0x20, R16 ;  /* 0x000000201d1c7825 */ /* 0x000fcc00078e0010 */
[----:B------:R-:W4:Y:S01]  /*1f00*/  LDG.E.ENL2.256 R28, R32, desc[UR36][R28.64] ;  /* 0xfe0000241c20797e */ /* 0x000f22000812191c */
[----:B------:R-:W-:-:S05]  /*1f10*/  IMAD.IADD R3, R3, 0x1, R2 ;  /* 0x0000000103037824 */ /* 0x000fca00078e0202 */
[----:B------:R-:W-:-:S05]  /*1f20*/  SHF.R.U32.HI R37, RZ, 0x2, R3 ;  /* 0x00000002ff257819 */ /* 0x000fca0000011603 */
[----:B------:R-:W-:-:S06]  /*1f30*/  IMAD.WIDE.U32 R36, R37, 0x20, R16 ;  /* 0x0000002025247825 */ /* 0x000fcc00078e0010 */
[----:B------:R-:W5:Y:S01]  /*1f40*/  LDG.E.ENL2.256 R36, R40, desc[UR36][R36.64] ;  /* 0xfe0000242428797e */ /* 0x000f620008121924 */
[----:B------:R-:W-:Y:S01]  /*1f50*/  LOP3.LUT R0, R0, 0xfdffffff, RZ, 0xc0, !PT ;  /* 0xfdffffff00007812 */ /* 0x000fe200078ec0ff */
[----:B------:R-:W-:Y:S01]  /*1f60*/  IMAD.IADD R3, R3, 0x1, R2 ;  /* 0x0000000103037824 */ /* 0x000fe200078e0202 */
[----:B--2---:R-:W-:-:S04]  /*1f70*/  ISETP.NE.U32.AND P6, PT, R8, RZ, PT ;  /* 0x000000ff0800720c */ /* 0x004fc80003fc5070 */
[C---:B------:R-:W-:Y:S02]  /*1f80*/  ISETP.NE.OR.EX P5, PT, R9.reuse, RZ, P5, P6 ;  /* 0x000000ff0900720c */ /* 0x040fe40002fa5760 */
[----:B------:R-:W-:Y:S02]  /*1f90*/  ISETP.NE.AND.EX P1, PT, R9, RZ, PT, P6 ;  /* 0x000000ff0900720c */ /* 0x000fe40003f25360 */
[----:B------:R-:W-:Y:S02]  /*1fa0*/  ISETP.NE.U32.AND P6, PT, R10, RZ, PT ;  /* 0x000000ff0a00720c */ /* 0x000fe40003fc5070 */
[----:B------:R-:W-:Y:S02]  /*1fb0*/  P2R R18, PR, RZ, 0x20 ;  /* 0x00000020ff127803 */ /* 0x000fe40000000000 */
[----:B------:R-:W-:-:S04]  /*1fc0*/  ISETP.NE.OR.EX P0, PT, R11, RZ, P0, P6 ;  /* 0x000000ff0b00720c */ /* 0x000fc80000705760 */
[----:B------:R-:W-:Y:S02]  /*1fd0*/  P2R R8, PR, RZ, 0x1 ;  /* 0x00000001ff087803 */ /* 0x000fe40000000000 */
[----:B------:R-:W-:Y:S02]  /*1fe0*/  ISETP.NE.AND.EX P0, PT, R11, RZ, PT, P6 ;  /* 0x000000ff0b00720c */ /* 0x000fe40003f05360 */
[----:B------:R-:W-:Y:S02]  /*1ff0*/  ISETP.NE.U32.AND P6, PT, R12, RZ, PT ;  /* 0x000000ff0c00720c */ /* 0x000fe40003fc5070 */
[----:B------:R-:W-:Y:S02]  /*2000*/  @P1 LOP3.LUT R0, R0, 0x2000000, RZ, 0xfc, !PT ;  /* 0x0200000000001812 */ /* 0x000fe400078efcff */
[C---:B------:R-:W-:Y:S02]  /*2010*/  ISETP.NE.OR.EX P4, PT, R13.reuse, RZ, P4, P6 ;  /* 0x000000ff0d00720c */ /* 0x040fe40002785760 */
[----:B------:R-:W-:-:S02]  /*2020*/  ISETP.NE.AND.EX P1, PT, R13, RZ, PT, P6 ;  /* 0x000000ff0d00720c */ /* 0x000fc40003f25360 */
[----:B------:R-:W-:Y:S02]  /*2030*/  ISETP.NE.U32.AND P6, PT, R14, RZ, PT ;  /* 0x000000ff0e00720c */ /* 0x000fe40003fc5070 */
[C---:B------:R-:W-:Y:S02]  /*2040*/  LOP3.LUT P5, RZ, R0.reuse, 0x1, RZ, 0xc0, !PT ;  /* 0x0000000100ff7812 */ /* 0x040fe400078ac0ff */
[----:B------:R-:W-:Y:S02]  /*2050*/  LOP3.LUT R0, R0, 0xfeffffff, RZ, 0xc0, !PT ;  /* 0xfeffffff00007812 */ /* 0x000fe400078ec0ff */
[----:B------:R-:W-:Y:S02]  /*2060*/  ISETP.NE.OR.EX P3, PT, R15, RZ, P3, P6 ;  /* 0x000000ff0f00720c */ /* 0x000fe40001f65760 */
[----:B------:R-:W-:Y:S02]  /*2070*/  @P0 LOP3.LUT R0, R0, 0x1000000, RZ, 0xfc, !PT ;  /* 0x0100000000000812 */ /* 0x000fe400078efcff */
[----:B------:R-:W-:-:S02]  /*2080*/  P2R R5, PR, RZ, 0x8 ;  /* 0x00000008ff057803 */ /* 0x000fc40000000000 */
[----:B------:R-:W-:Y:S02]  /*2090*/  P2R R7, PR, RZ, 0x10 ;  /* 0x00000010ff077803 */ /* 0x000fe40000000000 */
[----:B------:R-:W-:Y:S02]  /*20a0*/  ISETP.NE.AND.EX P3, PT, R15, RZ, PT, P6 ;  /* 0x000000ff0f00720c */ /* 0x000fe40003f65360 */
[C---:B------:R-:W-:Y:S02]  /*20b0*/  LOP3.LUT P4, RZ, R0.reuse, 0x2, RZ, 0xc0, !PT ;  /* 0x0000000200ff7812 */ /* 0x040fe4000788c0ff */
[----:B------:R-:W-:Y:S02]  /*20c0*/  LOP3.LUT P0, RZ, R0, 0x4, RZ, 0xc0, !PT ;  /* 0x0000000400ff7812 */ /* 0x000fe4000780c0ff */
[----:B---3--:R-:W-:Y:S02]  /*20d0*/  ISETP.NE.U32.AND P6, PT, R20, RZ, PT ;  /* 0x000000ff1400720c */ /* 0x008fe40003fc5070 */
[----:B------:R-:W-:-:S02]  /*20e0*/  LOP3.LUT R0, R0, 0xff7fffff, RZ, 0xc0, !PT ;  /* 0xff7fffff00007812 */ /* 0x000fc400078ec0ff */
[C---:B------:R-:W-:Y:S02]  /*20f0*/  ISETP.NE.OR.EX P2, PT, R21.reuse, RZ, P2, P6 ;  /* 0x000000ff1500720c */ /* 0x040fe40001745760 */
[----:B------:R-:W-:Y:S02]  /*2100*/  @P1 LOP3.LUT R0, R0, 0x800000, RZ, 0xfc, !PT ;  /* 0x0080000000001812 */ /* 0x000fe400078efcff */
[----:B------:R-:W-:Y:S02]  /*2110*/  P2R R4, PR, RZ, 0x4 ;  /* 0x00000004ff047803 */ /* 0x000fe40000000000 */
[C---:B------:R-:W-:Y:S02]  /*2120*/  LOP3.LUT P1, RZ, R0.reuse, 0x8, RZ, 0xc0, !PT ;  /* 0x0000000800ff7812 */ /* 0x040fe4000782c0ff */
[----:B------:R-:W-:Y:S02]  /*2130*/  ISETP.NE.AND.EX P2, PT, R21, RZ, PT, P6 ;  /* 0x000000ff1500720c */ /* 0x000fe40003f45360 */
[----:B------:R-:W-:-:S02]  /*2140*/  LOP3.LUT R0, R0, 0xffbfffff, RZ, 0xc0, !PT ;  /* 0xffbfffff00007812 */ /* 0x000fc400078ec0ff */
[----:B------:R-:W-:Y:S02]  /*2150*/  ISETP.NE.U32.AND P6, PT, R22, RZ, PT ;  /* 0x000000ff1600720c */ /* 0x000fe40003fc5070 */
[----:B------:R-:W-:Y:S02]  /*2160*/  @P3 LOP3.LUT R0, R0, 0x400000, RZ, 0xfc, !PT ;  /* 0x0040000000003812 */ /* 0x000fe400078efcff */
[----:B------:R-:W-:Y:S02]  /*2170*/  ISETP.NE.OR.EX P5, PT, R23, RZ, P5, P6 ;  /* 0x000000ff1700720c */ /* 0x000fe40002fa5760 */
[----:B------:R-:W-:-:S04]  /*2180*/  LOP3.LUT R0, R0, 0xffdfffff, RZ, 0xc0, !PT ;  /* 0xffdfffff00007812 */ /* 0x000fc800078ec0ff */
[----:B------:R-:W-:-:S04]  /*2190*/  @P2 LOP3.LUT R0, R0, 0x200000, RZ, 0xfc, !PT ;  /* 0x0020000000002812 */ /* 0x000fc800078efcff */
[C---:B------:R-:W-:Y:S02]  /*21a0*/  LOP3.LUT P2, RZ, R0.reuse, 0x10, RZ, 0xc0, !PT ;  /* 0x0000001000ff7812 */ /* 0x040fe4000784c0ff */
[----:B------:R-:W-:-:S04]  /*21b0*/  LOP3.LUT R0, R0, 0xfffffffe, RZ, 0xc0, !PT ;  /* 0xfffffffe00007812 */ /* 0x000fc800078ec0ff */
[----:B------:R-:W-:Y:S02]  /*21c0*/  @P5 LOP3.LUT R0, R0, 0x1, RZ, 0xfc, !PT ;  /* 0x0000000100005812 */ /* 0x000fe400078efcff */
[----:B------:R-:W-:Y:S02]  /*21d0*/  ISETP.NE.AND.EX P5, PT, R23, RZ, PT, P6 ;  /* 0x000000ff1700720c */ /* 0x000fe40003fa5360 */
[----:B------:R-:W-:Y:S02]  /*21e0*/  ISETP.NE.U32.AND P6, PT, R24, RZ, PT ;  /* 0x000000ff1800720c */ /* 0x000fe40003fc5070 */
[C---:B------:R-:W-:Y:S02]  /*21f0*/  LOP3.LUT P3, RZ, R0.reuse, 0x20, RZ, 0xc0, !PT ;  /* 0x0000002000ff7812 */ /* 0x040fe4000786c0ff */
[----:B------:R-:W-:Y:S02]  /*2200*/  ISETP.NE.OR.EX P4, PT, R25, RZ, P4, P6 ;  /* 0x000000ff1900720c */ /* 0x000fe40002785760 */
[----:B------:R-:W-:-:S05]  /*2210*/  LOP3.LUT R0, R0, 0xffefffff, RZ, 0xc0, !PT ;  /* 0xffefffff00007812 */ /* 0x000fca00078ec0ff */
[----:B------:R-:W-:Y:S02]  /*2220*/  @P5 LOP3.LUT R0, R0, 0x100000, RZ, 0xfc, !PT ;  /* 0x0010000000005812 */ /* 0x000fe400078efcff */
[----:B------:R-:W-:Y:S02]  /*2230*/  ISETP.NE.AND.EX P5, PT, R25, RZ, PT, P6 ;  /* 0x000000ff1900720c */ /* 0x000fe40003fa5360 */
[----:B------:R-:W-:Y:S02]  /*2240*/  LOP3.LUT R0, R0, 0xfffffffd, RZ, 0xc0, !PT ;  /* 0xfffffffd00007812 */ /* 0x000fe400078ec0ff */
[----:B------:R-:W-:Y:S02]  /*2250*/  ISETP.NE.U32.AND P6, PT, R26, RZ, PT ;  /* 0x000000ff1a00720c */ /* 0x000fe40003fc5070 */
[----:B------:R-:W-:Y:S02]  /*2260*/  @P4 LOP3.LUT R0, R0, 0x2, RZ, 0xfc, !PT ;  /* 0x0000000200004812 */ /* 0x000fe400078efcff */
[----:B------:R-:W-:-:S02]  /*2270*/  ISETP.NE.OR.EX P0, PT, R27, RZ, P0, P6 ;  /* 0x000000ff1b00720c */ /* 0x000fc40000705760 */
[C---:B------:R-:W-:Y:S02]  /*2280*/  LOP3.LUT P4, RZ, R0.reuse, 0x40, RZ, 0xc0, !PT ;  /* 0x0000004000ff7812 */ /* 0x040fe4000788c0ff */
[----:B------:R-:W-:Y:S02]  /*2290*/  LOP3.LUT R0, R0, 0xfff7ffff, RZ, 0xc0, !PT ;  /* 0xfff7ffff00007812 */ /* 0x000fe400078ec0ff */
[----:B------:R-:W-:Y:S02]  /*22a0*/  ISETP.NE.AND.EX P6, PT, R27, RZ, PT, P6 ;  /* 0x000000ff1b00720c */ /* 0x000fe40003fc5360 */
[----:B------:R-:W-:-:S04]  /*22b0*/  @P5 LOP3.LUT R0, R0, 0x80000, RZ, 0xfc, !PT ;  /* 0x0008000000005812 */ /* 0x000fc800078efcff */
[----:B------:R-:W-:-:S04]  /*22c0*/  LOP3.LUT R0, R0, 0xfffffffb, RZ, 0xc0, !PT ;  /* 0xfffffffb00007812 */ /* 0x000fc800078ec0ff */
[----:B------:R-:W-:-:S04]  /*22d0*/  @P0 LOP3.LUT R0, R0, 0x4, RZ, 0xfc, !PT ;  /* 0x0000000400000812 */ /* 0x000fc800078efcff */
[C---:B------:R-:W-:Y:S02]  /*22e0*/  LOP3.LUT P0, RZ, R0.reuse, 0x80, RZ, 0xc0, !PT ;  /* 0x0000008000ff7812 */ /* 0x040fe4000780c0ff */
[C---:B------:R-:W-:Y:S02]  /*22f0*/  LOP3.LUT P5, RZ, R0.reuse, 0x100, RZ, 0xc0, !PT ;  /* 0x0000010000ff7812 */ /* 0x040fe400078ac0ff */
[----:B------:R-:W-:-:S04]  /*2300*/  LOP3.LUT R0, R0, 0xfffbffff, RZ, 0xc0, !PT ;  /* 0xfffbffff00007812 */ /* 0x000fc800078ec0ff */
[----:B------:R-:W-:Y:S02]  /*2310*/  @P6 LOP3.LUT R0, R0, 0x40000, RZ, 0xfc, !PT ;  /* 0x0004000000006812 */ /* 0x000fe400078efcff */
[----:B----4-:R-:W-:Y:S02]  /*2320*/  ISETP.NE.U32.AND P6, PT, R32, RZ, PT ;  /* 0x000000ff2000720c */ /* 0x010fe40003fc5070 */
[----:B------:R-:W-:Y:S02]  /*2330*/  LOP3.LUT R0, R0, 0xfffffff7, RZ, 0xc0, !PT ;  /* 0xfffffff700007812 */ /* 0x000fe400078ec0ff */
[C---:B------:R-:W-:Y:S02]  /*2340*/  ISETP.NE.OR.EX P1, PT, R33.reuse, RZ, P1, P6 ;  /* 0x000000ff2100720c */ /* 0x040fe40000f25760 */
[----:B------:R-:W-:-:S11]  /*2350*/  ISETP.NE.AND.EX P6, PT, R33, RZ, PT, P6 ;  /* 0x000000ff2100720c */ /* 0x000fd60003fc5360 */
[----:B------:R-:W-:-:S04]  /*2360*/  @P1 LOP3.LUT R0, R0, 0x8, RZ, 0xfc, !PT ;  /* 0x0000000800001812 */ /* 0x000fc800078efcff */
[C---:B------:R-:W-:Y:S02]  /*2370*/  LOP3.LUT P1, RZ, R0.reuse, 0x200, RZ, 0xc0, !PT ;  /* 0x0000020000ff7812 */ /* 0x040fe4000782c0ff */
[----:B------:R-:W-:-:S04]  /*2380*/  LOP3.LUT R0, R0, 0xfffdffff, RZ, 0xc0, !PT ;  /* 0xfffdffff00007812 */ /* 0x000fc800078ec0ff */
        /* <DEDUP_REMOVED lines=12> */
[----:B------:R-:W-:-:S11]  /*2450*/  ISETP.NE.AND.EX P6, PT, R29, RZ, PT, P6 ;  /* 0x000000ff1d00720c */ /* 0x000fd60003fc5360 */
[----:B------:R-:W-:Y:S02]  /*2460*/  @P3 LOP3.LUT R0, R0, 0x20, RZ, 0xfc, !PT ;  /* 0x0000002000003812 */ /* 0x000fe400078efcff */
[----:B------:R-:W-:Y:S01]  /*2470*/  ISETP.NE.AND P3, PT, R5, RZ, PT ;  /* 0x000000ff0500720c */ /* 0x000fe20003f65270 */
[----:B------:R-:W-:Y:S01]  /*2480*/  IMAD R5, R2, 0x3, R3 ;  /* 0x0000000302057824 */ /* 0x000fe200078e0203 */
        /* <DEDUP_REMOVED lines=42> */
.L_x_2805:
[----:B------:R-:W-:Y:S02]  /*2730*/  P2R R8, PR, RZ, 0x2 ;  /* 0x00000002ff087803 */ /* 0x000fe40000000000 */
        /* <DEDUP_REMOVED lines=18> */
[----:B------:R-:W-:Y:S02]  /*2860*/  SEL R30, RZ, 0x1, !P5 ;  /* 0x00000001ff1e7807 */ /* 0x000fe40006800000 */
[----:B------:R-:W-:Y:S02]  /*2870*/  SEL R27, RZ, 0x1, !P3 ;  /* 0x00000001ff1b7807 */ /* 0x000fe40005800000 */
[----:B------:R-:W-:Y:S02]  /*2880*/  SEL R25, RZ, 0x1, !P2 ;  /* 0x00000001ff197807 */ /* 0x000fe40005000000 */
[----:B------:R-:W-:Y:S02]  /*2890*/  ISETP.NE.AND P1, PT, R7, RZ, PT ;  /* 0x000000ff0700720c */ /* 0x000fe40003f25270 */
[----:B------:R-:W-:-:S02]  /*28a0*/  SEL R19, RZ, 0x1, !P4 ;  /* 0x00000001ff137807 */ /* 0x000fc40006000000 */
[C---:B------:R-:W-:Y:S02]  /*28b0*/  LOP3.LUT P6, RZ, R0.reuse, 0x200, RZ, 0xc0, !PT ;  /* 0x0000020000ff7812 */ /* 0x040fe400078cc0ff */
[C---:B------:R-:W-:Y:S02]  /*28c0*/  LOP3.LUT P5, RZ, R0.reuse, 0x100, RZ, 0xc0, !PT ;  /* 0x0000010000ff7812 */ /* 0x040fe400078ac0ff */
[C---:B------:R-:W-:Y:S02]  /*28d0*/  LOP3.LUT P3, RZ, R0.reuse, 0x20, RZ, 0xc0, !PT ;  /* 0x0000002000ff7812 */ /* 0x040fe4000786c0ff */
[C---:B------:R-:W-:Y:S02]  /*28e0*/  LOP3.LUT P2, RZ, R0.reuse, 0x10, RZ, 0xc0, !PT ;  /* 0x0000001000ff7812 */ /* 0x040fe4000784c0ff */
[C---:B------:R-:W-:Y:S02]  /*28f0*/  LOP3.LUT P4, RZ, R0.reuse, 0x800000, RZ, 0xc0, !PT ;  /* 0x0080000000ff7812 */ /* 0x040fe4000788c0ff */
[----:B------:R-:W-:-:S02]  /*2900*/  LOP3.LUT R0, R0, 0xfffffffb, RZ, 0xc0, !PT ;  /* 0xfffffffb00007812 */ /* 0x000fc400078ec0ff */
[----:B------:R-:W-:Y:S02]  /*2910*/  SEL R22, RZ, 0x1, !P1 ;  /* 0x00000001ff167807 */ /* 0x000fe40004800000 */
[----:B------:R-:W-:Y:S02]  /*2920*/  ISETP.NE.AND P1, PT, R8, RZ, PT ;  /* 0x000000ff0800720c */ /* 0x000fe40003f25270 */
[----:B------:R-:W-:Y:S02]  /*2930*/  @P0 LOP3.LUT R0, R0, 0x4, RZ, 0xfc, !PT ;  /* 0x0000000400000812 */ /* 0x000fe400078efcff */
[----:B------:R-:W-:Y:S02]  /*2940*/  SEL R4, RZ, 0x1, !P1 ;  /* 0x00000001ff047807 */ /* 0x000fe40004800000 */
[----:B------:R-:W-:Y:S02]  /*2950*/  LOP3.LUT P1, RZ, R0, 0x200000, RZ, 0xc0, !PT ;  /* 0x0020000000ff7812 */ /* 0x000fe4000782c0ff */
[----:B------:R-:W-:-:S02]  /*2960*/  SEL R5, RZ, 0x1, !P6 ;  /* 0x00000001ff057807 */ /* 0x000fc40007000000 */
[C---:B------:R-:W-:Y:S02]  /*2970*/  LOP3.LUT P6, RZ, R0.reuse, 0x400000, RZ, 0xc0, !PT ;  /* 0x0040000000ff7812 */ /* 0x040fe400078cc0ff */
[C---:B------:R-:W-:Y:S02]  /*2980*/  LOP3.LUT P0, RZ, R0.reuse, 0x100000, RZ, 0xc0, !PT ;  /* 0x0010000000ff7812 */ /* 0x040fe4000780c0ff */
[----:B------:R-:W-:Y:S02]  /*2990*/  LOP3.LUT R0, R0, 0xffdfffff, RZ, 0xc0, !PT ;  /* 0xffdfffff00007812 */ /* 0x000fe400078ec0ff */
[----:B------:R-:W-:Y:S02]  /*29a0*/  SEL R21, RZ, 0x1, !P2 ;  /* 0x00000001ff157807 */ /* 0x000fe40005000000 */
[----:B------:R-:W-:Y:S02]  /*29b0*/  SEL R20, RZ, 0x1, !P3 ;  /* 0x00000001ff147807 */ /* 0x000fe40005800000 */
[----:B------:R-:W-:-:S02]  /*29c0*/  @P1 LOP3.LUT R0, R0, 0x200000, RZ, 0xfc, !PT ;  /* 0x0020000000001812 */ /* 0x000fc400078efcff */
[----:B------:R-:W-:Y:S02]  /*29d0*/  SEL R7, RZ, 0x1, !P5 ;  /* 0x00000001ff077807 */ /* 0x000fe40006800000 */
        /* <DEDUP_REMOVED lines=19> */
[C---:B------:R-:W-:Y:S02]  /*2b10*/  LOP3.LUT P1, RZ, R0.reuse, 0x1000, RZ, 0xc0, !PT ;  /* 0x0000100000ff7812 */ /* 0x040fe4000782c0ff */
[----:B------:R-:W-:-:S09]  /*2b20*/  LOP3.LUT R0, R0, 0xfffffdff, RZ, 0xc0, !PT ;  /* 0xfffffdff00007812 */ /* 0x000fd200078ec0ff */
[----:B------:R-:W-:-:S04]  /*2b30*/  @P2 LOP3.LUT R0, R0, 0x200, RZ, 0xfc, !PT ;  /* 0x0000020000002812 */ /* 0x000fc800078efcff */
[C---:B------:R-:W-:Y:S02]  /*2b40*/  LOP3.LUT P2, RZ, R0.reuse, 0x800, RZ, 0xc0, !PT ;  /* 0x0000080000ff7812 */ /* 0x040fe4000784c0ff */
[----:B------:R-:W-:-:S04]  /*2b50*/  LOP3.LUT R0, R0, 0xfffffeff, RZ, 0xc0, !PT ;  /* 0xfffffeff00007812 */ /* 0x000fc800078ec0ff */
[----:B------:R-:W-:-:S04]  /*2b60*/  @P1 LOP3.LUT R0, R0, 0x100, RZ, 0xfc, !PT ;  /* 0x0000010000001812 */ /* 0x000fc800078efcff */
[C---:B------:R-:W-:Y:S02]  /*2b70*/  LOP3.LUT P1, RZ, R0.reuse, 0x400, RZ, 0xc0, !PT ;  /* 0x0000040000ff7812 */ /* 0x040fe4000782c0ff */
[----:B------:R-:W-:-:S04]  /*2b80*/  LOP3.LUT R0, R0, 0xfffffff7, RZ, 0xc0, !PT ;  /* 0xfffffff700007812 */ /* 0x000fc800078ec0ff */
[----:B------:R-:W-:-:S04]  /*2b90*/  @P2 LOP3.LUT R0, R0, 0x8, RZ, 0xfc, !PT ;  /* 0x0000000800002812 */ /* 0x000fc800078efcff */
[----:B------:R-:W-:-:S13]  /*2ba0*/  LOP3.LUT P2, RZ, R0, 0x2000000, RZ, 0xc0, !PT ;  /* 0x0200000000ff7812 */ /* 0x000fda000784c0ff */
.L_x_2804:
[----:B------:R-:W-:Y:S05]  /*2bb0*/  BSYNC.RECONVERGENT B0 ;  /* 0x0000000000007941 */ /* 0x000fea0003800200 */
.L_x_2803:
[----:B------:R-:W-:Y:S01]  /*2bc0*/  ISETP.GE.U32.AND P3, PT, R3, R6, PT ;  /* 0x000000060300720c */ /* 0x000fe20003f66070 */
[----:B------:R-:W-:-:S12]  /*2bd0*/  BSSY.RECONVERGENT B0, `(.L_x_2807) ;  /* 0x0000055000007945 */ /* 0x000fd80003800200 */
[----:B------:R-:W-:Y:S05]  /*2be0*/  @P3 BRA `(.L_x_2808) ;  /* 0x00000004004c3947 */ /* 0x000fea0003800000 */
[----:B------:R-:W-:-:S05]  /*2bf0*/  SHF.R.U32.HI R9, RZ, 0x2, R3 ;  /* 0x00000002ff097819 */ /* 0x000fca0000011603 */
[----:B------:R-:W-:-:S06]  /*2c00*/  IMAD.WIDE.U32 R8, R9, 0x20, R16 ;  /* 0x0000002009087825 */ /* 0x000fcc00078e0010 */
[----:B------:R-:W2:Y:S01]  /*2c10*/  LDG.E.ENL2.256 R12, R8, desc[UR36][R8.64] ;  /* 0xfe0000240808797e */ /* 0x000ea2000812190c */
[----:B------:R-:W-:Y:S01]  /*2c20*/  LOP3.LUT R0, R0, 0xfffffffb, RZ, 0xc0, !PT ;  /* 0xfffffffb00007812 */ /* 0x000fe200078ec0ff */
[----:B------:R-:W-:Y:S01]  /*2c30*/  IMAD.IADD R31, R3, 0x1, R2 ;  /* 0x00000001031f7824 */ /* 0x000fe200078e0202 */
[----:B--2---:R-:W-:Y:S02]  /*2c40*/  ISETP.NE.U32.AND P4, PT, R10, RZ, PT ;  /* 0x000000ff0a00720c */ /* 0x004fe40003f85070 */
[----:B------:R-:W-:Y:S02]  /*2c50*/  ISETP.NE.U32.AND P2, PT, R8, RZ, PT ;  /* 0x000000ff0800720c */ /* 0x000fe40003f45070 */
[----:B------:R-:W-:Y:S02]  /*2c60*/  ISETP.NE.AND.EX P5, PT, R11, RZ, PT, P4 ;  /* 0x000000ff0b00720c */ /* 0x000fe40003fa5340 */
[----:B------:R-:W-:Y:S02]  /*2c70*/  ISETP.NE.U32.AND P4, PT, R12, RZ, PT ;  /* 0x000000ff0c00720c */ /* 0x000fe40003f85070 */
[----:B------:R-:W-:-:S02]  /*2c80*/  ISETP.NE.U32.AND P6, PT, R14, RZ, PT ;  /* 0x000000ff0e00720c */ /* 0x000fc40003fc5070 */
[----:B------:R-:W-:Y:S02]  /*2c90*/  ISETP.NE.AND.EX P2, PT, R9, RZ, PT, P2 ;  /* 0x000000ff0900720c */ /* 0x000fe40003f45320 */
[----:B------:R-:W-:Y:S02]  /*2ca0*/  ISETP.NE.AND.EX P4, PT, R13, RZ, PT, P4 ;  /* 0x000000ff0d00720c */ /* 0x000fe40003f85340 */
[----:B------:R-:W-:-:S03]  /*2cb0*/  ISETP.NE.AND.EX P6, PT, R15, RZ, PT, P6 ;  /* 0x000000ff0f00720c */ /* 0x000fc60003fc5360 */
[----:B------:R-:W-:Y:S02]  /*2cc0*/  @P5 LOP3.LUT R0, R0, 0x4, RZ, 0xfc, !PT ;  /* 0x0000000400005812 */ /* 0x000fe400078efcff */
[----:B------:R-:W-:-:S13]  /*2cd0*/  ISETP.GE.U32.AND P5, PT, R31, R6, PT ;  /* 0x000000061f00720c */ /* 0x000fda0003fa6070 */
[----:B------:R-:W-:Y:S05]  /*2ce0*/  @P5 BRA `(.L_x_2808) ;  /* 0x00000004000c5947 */ /* 0x000fea0003800000 */
[----:B------:R-:W-:-:S05]  /*2cf0*/  SHF.R.U32.HI R9, RZ, 0x2, R31 ;  /* 0x00000002ff097819 */ /* 0x000fca000001161f */
[----:B------:R-:W-:-:S06]  /*2d00*/  IMAD.WIDE.U32 R8, R9, 0x20, R16 ;  /* 0x0000002009087825 */ /* 0x000fcc00078e0010 */
[----:B------:R-:W2:Y:S01]  /*2d10*/  LDG.E.ENL2.256 R12, R8, desc[UR36][R8.64] ;  /* 0xfe0000240808797e */ /* 0x000ea2000812190c */
[----:B------:R-:W-:Y:S02]  /*2d20*/  LOP3.LUT R0, R0, 0xffdfffff, RZ, 0xc0, !PT ;  /* 0xffdfffff00007812 */ /* 0x000fe400078ec0ff */
[----:B------:R-:W-:Y:S02]  /*2d30*/  IADD3 R31, PT, PT, R31, R2, RZ ;  /* 0x000000021f1f7210 */ /* 0x000fe40007ffe0ff */
[----:B--2---:R-:W-:-:S04]  /*2d40*/  ISETP.NE.U32.AND P5, PT, R8, RZ, PT ;  /* 0x000000ff0800720c */ /* 0x004fc80003fa5070 */
[----:B------:R-:W-:-:S13]  /*2d50*/  ISETP.NE.AND.EX P5, PT, R9, RZ, PT, P5 ;  /* 0x000000ff0900720c */ /* 0x000fda0003fa5350 */
[----:B------:R-:W-:Y:S02]  /*2d60*/  @P5 LOP3.LUT R0, R0, 0x200000, RZ, 0xfc, !PT ;  /* 0x0020000000005812 */ /* 0x000fe400078efcff */
[----:B------:R-:W-:Y:S02]  /*2d70*/  ISETP.NE.U32.AND P5, PT, R10, RZ, PT ;  /* 0x000000ff0a00720c */ /* 0x000fe40003fa5070 */
[----:B------:R-:W-:Y:S02]  /*2d80*/  LOP3.LUT R0, R0, 0xffffff7f, RZ, 0xc0, !PT ;  /* 0xffffff7f00007812 */ /* 0x000fe400078ec0ff */
        /* <DEDUP_REMOVED lines=12> */
[----:B------:R-:W-:Y:S01]  /*2e50*/  IMAD.IADD R11, R31, 0x1, R2 ;  /* 0x000000011f0b7824 */ /* 0x000fe200078e0202 */
[----:B------:R-:W-:Y:S02]  /*2e60*/  P2R R32, PR, RZ, 0x10 ;  /* 0x00000010ff207803 */ /* 0x000fe40000000000 */
[C---:B------:R-:W-:Y:S02]  /*2e70*/  LOP3.LUT P4, RZ, R0.reuse, 0x200, RZ, 0xc0, !PT ;  /* 0x0000020000ff7812 */ /* 0x040fe4000788c0ff */
[----:B------:R-:W-:Y:S02]  /*2e80*/  ISETP.GE.U32.AND P0, PT, R11, R6, PT ;  /* 0x000000060b00720c */ /* 0x000fe40003f06070 */
[----:B------:R-:W-:Y:S02]  /*2e90*/  P2R R33, PR, RZ, 0x8 ;  /* 0x00000008ff217803 */ /* 0x000fe40000000000 */
[----:B------:R-:W-:Y:S02]  /*2ea0*/  LOP3.LUT P3, RZ, R0, 0x100, RZ, 0xc0, !PT ;  /* 0x0000010000ff7812 */ /* 0x000fe4000786c0ff */
[----:B------:R-:W-:-:S02]  /*2eb0*/  P2R R34, PR, RZ, 0x4 ;  /* 0x00000004ff227803 */ /* 0x000fc40000000000 */
[----:B------:R-:W-:-:S05]  /*2ec0*/  LOP3.LUT P2, RZ, R0, 0x8, RZ, 0xc0, !PT ;  /* 0x0000000800ff7812 */ /* 0x000fca000784c0ff */
[----:B------:R-:W-:-:S05]  /*2ed0*/  @!P0 SHF.R.U32.HI R11, RZ, 0x2, R11 ;  /* 0x00000002ff0b8819 */ /* 0x000fca000001160b */
[----:B------:R-:W-:-:S06]  /*2ee0*/  @!P0 IMAD.WIDE.U32 R10, R11, 0x20, R16 ;  /* 0x000000200b0a8825 */ /* 0x000fcc00078e0010 */
[----:B------:R-:W2:Y:S01]  /*2ef0*/  @!P0 LDG.E.ENL2.256 R12, R8, desc[UR36][R10.64] ;  /* 0xfe0000240a08897e */ /* 0x000ea2000812190c */
[----:B------:R-:W-:Y:S02]  /*2f00*/  LOP3.LUT R0, R0, 0xfffffdff, RZ, 0xc0, !PT ;  /* 0xfffffdff00007812 */ /* 0x000fe400078ec0ff */
[----:B--2---:R-:W-:-:S04]  /*2f10*/  @!P0 ISETP.NE.U32.AND P5, PT, R8, RZ, PT ;  /* 0x000000ff0800820c */ /* 0x004fc80003fa5070 */
[----:B------:R-:W-:Y:S02]  /*2f20*/  @!P0 ISETP.NE.AND.EX P4, PT, R9, RZ, PT, P5 ;  /* 0x000000ff0900820c */ /* 0x000fe40003f85350 */
[----:B------:R-:W-:Y:S02]  /*2f30*/  @!P0 ISETP.NE.U32.AND P5, PT, R10, RZ, PT ;  /* 0x000000ff0a00820c */ /* 0x000fe40003fa5070 */
[----:B------:R-:W-:Y:S02]  /*2f40*/  SHF.R.U32.HI R9, RZ, 0x2, R31 ;  /* 0x00000002ff097819 */ /* 0x000fe4000001161f */
[----:B------:R-:W-:Y:S02]  /*2f50*/  @!P0 ISETP.NE.AND.EX P3, PT, R11, RZ, PT, P5 ;  /* 0x000000ff0b00820c */ /* 0x000fe40003f65350 */
[----:B------:R-:W-:Y:S01]  /*2f60*/  @!P0 ISETP.NE.U32.AND P5, PT, R12, RZ, PT ;  /* 0x000000ff0c00820c */ /* 0x000fe20003fa5070 */
[----:B------:R-:W-:-:S03]  /*2f70*/  IMAD.WIDE.U32 R8, R9, 0x20, R16 ;  /* 0x0000002009087825 */ /* 0x000fc600078e0010 */
[----:B------:R-:W-:Y:S02]  /*2f80*/  @!P0 ISETP.NE.AND.EX P2, PT, R13, RZ, PT, P5 ;  /* 0x000000ff0d00820c */ /* 0x000fe40003f45350 */
[----:B------:R-:W-:Y:S02]  /*2f90*/  @!P0 ISETP.NE.U32.AND P5, PT, R14, RZ, PT ;  /* 0x000000ff0e00820c */ /* 0x000fe40003fa5070 */
[----:B------:R-:W-:Y:S02]  /*2fa0*/  @P4 LOP3.LUT R0, R0, 0x200, RZ, 0xfc, !PT ;  /* 0x0000020000004812 */ /* 0x000fe400078efcff */
[----:B------:R-:W-:Y:S02]  /*2fb0*/  @!P0 ISETP.NE.AND.EX P1, PT, R15, RZ, PT, P5 ;  /* 0x000000ff0f00820c */ /* 0x000fe40003f25350 */
[----:B------:R-:W2:Y:S01]  /*2fc0*/  LDG.E.ENL2.256 R12, R8, desc[UR36][R8.64] ;  /* 0xfe0000240808797e */ /* 0x000ea2000812190c */
[----:B------:R-:W-:Y:S02]  /*2fd0*/  LOP3.LUT R0, R0, 0xfffffeff, RZ, 0xc0, !PT ;  /* 0xfffffeff00007812 */ /* 0x000fe400078ec0ff */
[----:B------:R-:W-:-:S02]  /*2fe0*/  ISETP.NE.AND P4, PT, R32, RZ, PT ;  /* 0x000000ff2000720c */ /* 0x000fc40003f85270 */
[----:B------:R-:W-:Y:S02]  /*2ff0*/  @P3 LOP3.LUT R0, R0, 0x100, RZ, 0xfc, !PT ;  /* 0x0000010000003812 */ /* 0x000fe400078efcff */
[----:B------:R-:W-:Y:S02]  /*3000*/  ISETP.NE.AND P3, PT, R33, RZ, PT ;  /* 0x000000ff2100720c */ /* 0x000fe40003f65270 */
[----:B------:R-:W-:-:S04]  /*3010*/  LOP3.LUT R0, R0, 0xfffffff7, RZ, 0xc0, !PT ;  /* 0xfffffff700007812 */ /* 0x000fc800078ec0ff */
[----:B------:R-:W-:Y:S02]  /*3020*/  @P2 LOP3.LUT R0, R0, 0x8, RZ, 0xfc, !PT ;  /* 0x0000000800002812 */ /* 0x000fe400078efcff */
[----:B------:R-:W-:Y:S02]  /*3030*/  ISETP.NE.AND P2, PT, R34, RZ, PT ;  /* 0x000000ff2200720c */ /* 0x000fe40003f45270 */
[----:B------:R-:W-:Y:S02]  /*3040*/  LOP3.LUT R0, R0, 0xffffffef, RZ, 0xc0, !PT ;  /* 0xffffffef00007812 */ /* 0x000fe400078ec0ff */
[----:B--2---:R-:W-:-:S04]  /*3050*/  ISETP.NE.U32.AND P0, PT, R8, RZ, PT ;  /* 0x000000ff0800720c */ /* 0x004fc80003f05070 */
[----:B------:R-:W-:Y:S02]  /*3060*/  ISETP.NE.AND.EX P5, PT, R9, RZ, PT, P0 ;  /* 0x000000ff0900720c */ /* 0x000fe40003fa5300 */
[----:B------:R-:W-:-:S11]  /*3070*/  ISETP.NE.U32.AND P0, PT, R10, RZ, PT ;  /* 0x000000ff0a00720c */ /* 0x000fd60003f05070 */
[----:B------:R-:W-:Y:S02]  /*3080*/  @P5 LOP3.LUT R0, R0, 0x10, RZ, 0xfc, !PT ;  /* 0x0000001000005812 */ /* 0x000fe400078efcff */
[----:B------:R-:W-:Y:S02]  /*3090*/  ISETP.NE.AND.EX P5, PT, R11, RZ, PT, P0 ;  /* 0x000000ff0b00720c */ /* 0x000fe40003fa5300 */
[----:B------:R-:W-:Y:S02]  /*30a0*/  LOP3.LUT R0, R0, 0xfffffffd, RZ, 0xc0, !PT ;  /* 0xfffffffd00007812 */ /* 0x000fe400078ec0ff */
[----:B------:R-:W-:-:S09]  /*30b0*/  ISETP.NE.U32.AND P0, PT, R12, RZ, PT ;  /* 0x000000ff0c00720c */ /* 0x000fd20003f05070 */
[----:B------:R-:W-:Y:S02]  /*30c0*/  @P5 LOP3.LUT R0, R0, 0x2, RZ, 0xfc, !PT ;  /* 0x0000000200005812 */ /* 0x000fe400078efcff */
[----:B------:R-:W-:Y:S02]  /*30d0*/  ISETP.NE.AND.EX P5, PT, R13, RZ, PT, P0 ;  /* 0x000000ff0d00720c */ /* 0x000fe40003fa5300 */
[----:B------:R-:W-:Y:S02]  /*30e0*/  ISETP.NE.U32.AND P0, PT, R14, RZ, PT ;  /* 0x000000ff0e00720c */ /* 0x000fe40003f05070 */
[----:B------:R-:W-:Y:S02]  /*30f0*/  LOP3.LUT R0, R0, 0xfffffffe, RZ, 0xc0, !PT ;  /* 0xfffffffe00007812 */ /* 0x000fe400078ec0ff */
[----:B------:R-:W-:-:S07]  /*3100*/  ISETP.NE.AND.EX P0, PT, R15, RZ, PT, P0 ;  /* 0x000000ff0f00720c */ /* 0x000fce0003f05300 */
[----:B------:R-:W-:-:S07]  /*3110*/  @P5 LOP3.LUT R0, R0, 0x1, RZ, 0xfc, !PT ;  /* 0x0000000100005812 */ /* 0x000fce00078efcff */
.L_x_2808:
[----:B------:R-:W-:Y:S05]  /*3120*/  BSYNC.RECONVERGENT B0 ;  /* 0x0000000000007941 */ /* 0x000fea0003800200 */
.L_x_2807:
[----:B------:R-:W-:Y:S04]  /*3130*/  BSSY.RECONVERGENT B0, `(.L_x_2809) ;  /* 0x0000046000007945 */ /* 0x000fe80003800200 */
[----:B------:R-:W-:Y:S05]  /*3140*/  @P3 BRA `(.L_x_2810) ;  /* 0x0000000400103947 */ /* 0x000fea0003800000 */
[----:B------:R-:W-:Y:S01]  /*3150*/  LOP3.LUT P5, RZ, R0, 0x4, RZ, 0xc0, !PT ;  /* 0x0000000400ff7812 */ /* 0x000fe200078ac0ff */
[----:B------:R-:W-:Y:S01]  /*3160*/  IMAD.IADD R3, R3, 0x1, R2 ;  /* 0x0000000103037824 */ /* 0x000fe200078e0202 */
[----:B------:R-:W-:-:S04]  /*3170*/  LOP3.LUT P3, RZ, R29, 0xff, RZ, 0xc0, !PT ;  /* 0x000000ff1dff7812 */ /* 0x000fc8000786c0ff */
[----:B------:R-:W-:Y:S02]  /*3180*/  PLOP3.LUT P3, PT, P3, P5, PT, 0xf8, 0x8f ;  /* 0x00000000008f781c */ /* 0x000fe40001f6bf70 */
[----:B------:R-:W-:Y:S02]  /*3190*/  LOP3.LUT P5, RZ, R28, 0xff, RZ, 0xc0, !PT ;  /* 0x000000ff1cff7812 */ /* 0x000fe400078ac0ff */
[----:B------:R-:W-:Y:S02]  /*31a0*/  SEL R29, RZ, 0x1, !P3 ;  /* 0x00000001ff1d7807 */ /* 0x000fe40005800000 */
[----:B------:R-:W-:Y:S02]  /*31b0*/  PLOP3.LUT P4, PT, P5, P4, PT, 0xf8, 0x8f ;  /* 0x00000000008f781c */ /* 0x000fe40002f89f70 */
[----:B------:R-:W-:Y:S02]  /*31c0*/  LOP3.LUT P5, RZ, R27, 0xff, RZ, 0xc0, !PT ;  /* 0x000000ff1bff7812 */ /* 0x000fe400078ac0ff */
[----:B------:R-:W-:-:S02]  /*31d0*/  SEL R28, RZ, 0x1, !P4 ;  /* 0x00000001ff1c7807 */ /* 0x000fc40006000000 */
[----:B------:R-:W-:Y:S02]  /*31e0*/  PLOP3.LUT P5, PT, P5, P6, PT, 0xf8, 0x8f ;  /* 0x00000000008f781c */ /* 0x000fe40002fadf70 */
[----:B------:R-:W-:Y:S02]  /*31f0*/  LOP3.LUT P6, RZ, R30, 0xff, RZ, 0xc0, !PT ;  /* 0x000000ff1eff7812 */ /* 0x000fe400078cc0ff */
[----:B------:R-:W-:Y:S02]  /*3200*/  SEL R27, RZ, 0x1, !P5 ;  /* 0x00000001ff1b7807 */ /* 0x000fe40006800000 */
[----:B------:R-:W-:-:S04]  /*3210*/  PLOP3.LUT P2, PT, P6, P2, PT, 0xf8, 0x8f ;  /* 0x00000000008f781c */ /* 0x000fc80003745f70 */
        /* <DEDUP_REMOVED lines=36> */
[----:B------:R-:W-:Y:S02]  /*3460*/  PLOP3.LUT P2, PT, P2, P6, PT, 0xf8, 0x8f ;  /* 0x00000000008f781c */ /* 0x000fe4000174df70 */
[----:B------:R-:W-:Y:S02]  /*3470*/  SEL R20, RZ, 0x1, !P3 ;  /* 0x00000001ff147807 */ /* 0x000fe40005800000 */
[----:B------:R-:W-:-:S05]  /*3480*/  SEL R22, RZ, 0x1, !P2 ;  /* 0x00000001ff167807 */ /* 0x000fca0005000000 */
[----:B------:R-:W-:Y:S05]  /*3490*/  @P0 BRA `(.L_x_2810) ;  /* 0x00000000003c0947 */ /* 0x000fea0003800000 */
[C---:B------:R-:W-:Y:S02]  /*34a0*/  LOP3.LUT P4, RZ, R0.reuse, 0x100, RZ, 0xc0, !PT ;  /* 0x0000010000ff7812 */ /* 0x040fe4000788c0ff */
[----:B------:R-:W-:Y:S02]  /*34b0*/  LOP3.LUT P3, RZ, R7, 0xff, RZ, 0xc0, !PT ;  /* 0x000000ff07ff7812 */ /* 0x000fe4000786c0ff */
[C---:B------:R-:W-:Y:S02]  /*34c0*/  LOP3.LUT P5, RZ, R0.reuse, 0x8, RZ, 0xc0, !PT ;  /* 0x0000000800ff7812 */ /* 0x040fe400078ac0ff */
[----:B------:R-:W-:Y:S02]  /*34d0*/  PLOP3.LUT P3, PT, P3, P4, PT, 0xf8, 0x8f ;  /* 0x00000000008f781c */ /* 0x000fe40001f69f70 */
[----:B------:R-:W-:Y:S02]  /*34e0*/  LOP3.LUT P6, RZ, R0, 0x200, RZ, 0xc0, !PT ;  /* 0x0000020000ff7812 */ /* 0x000fe400078cc0ff */
[----:B------:R-:W-:-:S02]  /*34f0*/  LOP3.LUT P2, RZ, R5, 0xff, RZ, 0xc0, !PT ;  /* 0x000000ff05ff7812 */ /* 0x000fc4000784c0ff */
[----:B------:R-:W-:Y:S02]  /*3500*/  LOP3.LUT P0, RZ, R4, 0xff, RZ, 0xc0, !PT ;  /* 0x000000ff04ff7812 */ /* 0x000fe4000780c0ff */
[----:B------:R-:W-:Y:S02]  /*3510*/  LOP3.LUT P4, RZ, R18, 0xff, RZ, 0xc0, !PT ;  /* 0x000000ff12ff7812 */ /* 0x000fe4000788c0ff */
[----:B------:R-:W-:Y:S02]  /*3520*/  PLOP3.LUT P2, PT, P2, P5, PT, 0xf8, 0x8f ;  /* 0x00000000008f781c */ /* 0x000fe4000174bf70 */
[----:B------:R-:W-:Y:S02]  /*3530*/  PLOP3.LUT P0, PT, P0, P1, PT, 0xf8, 0x8f ;  /* 0x00000000008f781c */ /* 0x000fe40000703f70 */
[----:B------:R-:W-:Y:S02]  /*3540*/  PLOP3.LUT P4, PT, P4, P6, PT, 0xf8, 0x8f ;  /* 0x00000000008f781c */ /* 0x000fe4000278df70 */
[----:B------:R-:W-:-:S02]  /*3550*/  SEL R7, RZ, 0x1, !P3 ;  /* 0x00000001ff077807 */ /* 0x000fc40005800000 */
[----:B------:R-:W-:Y:S02]  /*3560*/  SEL R5, RZ, 0x1, !P2 ;  /* 0x00000001ff057807 */ /* 0x000fe40005000000 */
[----:B------:R-:W-:Y:S02]  /*3570*/  SEL R4, RZ, 0x1, !P0 ;  /* 0x00000001ff047807 */ /* 0x000fe40004000000 */
[----:B------:R-:W-:-:S07]  /*3580*/  SEL R18, RZ, 0x1, !P4 ;  /* 0x00000001ff127807 */ /* 0x000fce0006000000 */
.L_x_2810:
[----:B------:R-:W-:Y:S05]  /*3590*/  BSYNC.RECONVERGENT B0 ;  /* 0x0000000000007941 */ /* 0x000fea0003800200 */
.L_x_2809:
        /* <DEDUP_REMOVED lines=9> */
.L_x_2802:
[----:B------:R-:W-:-:S13]  /*3630*/  ISETP.NE.AND P0, PT, R53, 0x1, PT ;  /* 0x000000013500780c */ /* 0x000fda0003f05270 */
[----:B------:R-:W-:Y:S05]  /*3640*/  @P0 BRA `(.L_x_2811) ;  /* 0x0000001800e80947 */ /* 0x000fea0003800000 */
[----:B------:R-:W0:Y:S01]  /*3650*/  LDC R2, c[0x0][0x390] ;  /* 0x0000e400ff027b82 */ /* 0x000e220000000800 */
[----:B------:R-:W1:Y:S01]  /*3660*/  LDCU.U8 UR4, c[0x0][0x381] ;  /* 0x00007020ff0477ac */ /* 0x000e620008000000 */
[----:B------:R-:W-:Y:S01]  /*3670*/  BSSY.RECONVERGENT B0, `(.L_x_2812) ;  /* 0x000010c000007945 */ /* 0x000fe20003800200 */
[----:B------:R-:W-:Y:S01]  /*3680*/  MOV R5, R51 ;  /* 0x0000003300057202 */ /* 0x000fe20000000f00 */
        /* <DEDUP_REMOVED lines=9> */
[----:B------:R-:W-:Y:S01]  /*3720*/  ISETP.GE.U32.AND P0, PT, R7, R6, PT ;  /* 0x000000060700720c */ /* 0x000fe20003f06070 */
[----:B------:R-:W-:Y:S01]  /*3730*/  IMAD.U32 R23, RZ, RZ, UR4 ;  /* 0x00000004ff177e24 */ /* 0x000fe2000f8e00ff */
[----:B------:R-:W-:Y:S01]  /*3740*/  PRMT R7, R0, 0x7610, R7 ;  /* 0x0000761000077816 */ /* 0x000fe20000000007 */
        /* <DEDUP_REMOVED lines=36> */
.L_x_2815:
[----:B------:R-:W-:Y:S01]  /*3990*/  IMAD R4, R3, R5, RZ ;  /* 0x0000000503047224 */ /* 0x000fe200078e02ff */
[----:B------:R-:W-:-:S04]  /*39a0*/  P2R R7, PR, RZ, 0x2 ;  /* 0x00000002ff077803 */ /* 0x000fc80000000000 */
[----:B------:R-:W-:-:S05]  /*39b0*/  SHF.R.U32.HI R9, RZ, 0x2, R4 ;  /* 0x00000002ff097819 */ /* 0x000fca0000011604 */
[----:B------:R-:W-:-:S06]  /*39c0*/  IMAD.WIDE.U32 R8, R9, 0x20, R16 ;  /* 0x0000002009087825 */ /* 0x000fcc00078e0010 */
[----:B------:R-:W2:Y:S01]  /*39d0*/  LDG.E.ENL2.256 R8, R12, desc[UR36][R8.64] ;  /* 0xfe000024080c797e */ /* 0x000ea20008121908 */
[----:B------:R-:W-:-:S04]  /*39e0*/  IMAD.IADD R5, R5, 0x1, R2 ;  /* 0x0000000105057824 */ /* 0x000fc800078e0202 */
[----:B------:R-:W-:-:S05]  /*39f0*/  IMAD R4, R3, R5, RZ ;  /* 0x0000000503047224 */ /* 0x000fca00078e02ff */
[----:B------:R-:W-:-:S05]  /*3a00*/  SHF.R.U32.HI R21, RZ, 0x2, R4 ;  /* 0x00000002ff157819 */ /* 0x000fca0000011604 */
[----:B------:R-:W-:-:S06]  /*3a10*/  IMAD.WIDE.U32 R20, R21, 0x20, R16 ;  /* 0x0000002015147825 */ /* 0x000fcc00078e0010 */
[----:B------:R-:W3:Y:S01]  /*3a20*/  LDG.E.ENL2.256 R20, R24, desc[UR36][R20.64] ;  /* 0xfe0000241418797e */ /* 0x000ee20008121914 */
[----:B------:R-:W-:-:S04]  /*3a30*/  IMAD.IADD R5, R5, 0x1, R2 ;  /* 0x0000000105057824 */ /* 0x000fc800078e0202 */
[----:B------:R-:W-:-:S05]  /*3a40*/  IMAD R4, R3, R5, RZ ;  /* 0x0000000503047224 */ /* 0x000fca00078e02ff */
[----:B------:R-:W-:-:S05]  /*3a50*/  SHF.R.U32.HI R29, RZ, 0x2, R4 ;  /* 0x00000002ff1d7819 */ /* 0x000fca0000011604 */
[----:B------:R-:W-:-:S06]  /*3a60*/  IMAD.WIDE.U32 R28, R29, 0x20, R16 ;  /* 0x000000201d1c7825 */ /* 0x000fcc00078e0010 */
[----:B------:R-:W4:Y:S01]  /*3a70*/  LDG.E.ENL2.256 R32, R28, desc[UR36][R28.64] ;  /* 0xfe0000241c1c797e */ /* 0x000f220008121920 */
[----:B------:R-:W-:-:S04]  /*3a80*/  IMAD.IADD R5, R5, 0x1, R2 ;  /* 0x0000000105057824 */ /* 0x000fc800078e0202 */
[----:B------:R-:W-:-:S05]  /*3a90*/  IMAD R4, R3, R5, RZ ;  /* 0x0000000503047224 */ /* 0x000fca00078e02ff */
[----:B------:R-:W-:-:S05]  /*3aa0*/  SHF.R.U32.HI R37, RZ, 0x2, R4 ;  /* 0x00000002ff257819 */ /* 0x000fca0000011604 */
[----:B------:R-:W-:-:S06]  /*3ab0*/  IMAD.WIDE.U32 R36, R37, 0x20, R16 ;  /* 0x0000002025247825 */ /* 0x000fcc00078e0010 */
[----:B------:R-:W5:Y:S01]  /*3ac0*/  LDG.E.ENL2.256 R36, R40, desc[UR36][R36.64] ;  /* 0xfe0000242428797e */ /* 0x000f620008121924 */
[----:B------:R-:W-:Y:S02]  /*3ad0*/  LOP3.LUT R0, R0, 0xfdffffff, RZ, 0xc0, !PT ;  /* 0xfdffffff00007812 */ /* 0x000fe400078ec0ff */
[----:B------:R-:W-:Y:S02]  /*3ae0*/  IADD3 R5, PT, PT, R5, R2, RZ ;  /* 0x0000000205057210 */ /* 0x000fe40007ffe0ff */
        /* <DEDUP_REMOVED lines=124> */
.L_x_2814:
        /* <DEDUP_REMOVED lines=72> */
.L_x_2813:
[----:B------:R-:W-:Y:S05]  /*4730*/  BSYNC.RECONVERGENT B0 ;  /* 0x0000000000007941 */ /* 0x000fea0003800200 */
.L_x_2812:
[----:B------:R-:W-:Y:S01]  /*4740*/  ISETP.GE.U32.AND P3, PT, R5, R6, PT ;  /* 0x000000060500720c */ /* 0x000fe20003f66070 */
[----:B------:R-:W-:-:S12]  /*4750*/  BSSY.RECONVERGENT B0, `(.L_x_2816) ;  /* 0x0000059000007945 */ /* 0x000fd80003800200 */
[----:B------:R-:W-:Y:S05]  /*4760*/  @P3 BRA `(.L_x_2817) ;  /* 0x00000004005c3947 */ /* 0x000fea0003800000 */
[----:B------:R-:W-:-:S05]  /*4770*/  IMAD R8, R3, R5, RZ ;  /* 0x0000000503087224 */ /* 0x000fca00078e02ff */
        /* <DEDUP_REMOVED lines=16> */
[----:B------:R-:W-:-:S05]  /*4880*/  IMAD R8, R3, R33, RZ ;  /* 0x0000002103087224 */ /* 0x000fca00078e02ff */
[----:B------:R-:W-:-:S05]  /*4890*/  SHF.R.U32.HI R9, RZ, 0x2, R8 ;  /* 0x00000002ff097819 */ /* 0x000fca0000011608 */
[----:B------:R-:W-:-:S06]  /*48a0*/  IMAD.WIDE.U32 R8, R9, 0x20, R16 ;  /* 0x0000002009087825 */ /* 0x000fcc00078e0010 */
[----:B------:R-:W2:Y:S01]  /*48b0*/  LDG.E.ENL2.256 R12, R8, desc[UR36][R8.64] ;  /* 0xfe0000240808797e */ /* 0x000ea2000812190c */
        /* <DEDUP_REMOVED lines=21> */
[----:B------:R-:W-:Y:S02]  /*4a10*/  LOP3.LUT P4, RZ, R0, 0x200, RZ, 0xc0, !PT ;  /* 0x0000020000ff7812 */ /* 0x000fe4000788c0ff */
[----:B------:R-:W-:Y:S02]  /*4a20*/  ISETP.GE.U32.AND P0, PT, R8, R6, PT ;  /* 0x000000060800720c */ /* 0x000fe40003f06070 */
[----:B------:R-:W-:Y:S02]  /*4a30*/  P2R R34, PR, RZ, 0x8 ;  /* 0x00000008ff227803 */ /* 0x000fe40000000000 */
[----:B------:R-:W-:Y:S02]  /*4a40*/  LOP3.LUT P3, RZ, R0, 0x100, RZ, 0xc0, !PT ;  /* 0x0000010000ff7812 */ /* 0x000fe4000786c0ff */
[----:B------:R-:W-:-:S02]  /*4a50*/  P2R R35, PR, RZ, 0x4 ;  /* 0x00000004ff237803 */ /* 0x000fc40000000000 */
[----:B------:R-:W-:-:S05]  /*4a60*/  LOP3.LUT P2, RZ, R0, 0x8, RZ, 0xc0, !PT ;  /* 0x0000000800ff7812 */ /* 0x000fca000784c0ff */
[----:B------:R-:W-:-:S05]  /*4a70*/  @!P0 IMAD R8, R3, R8, RZ ;  /* 0x0000000803088224 */ /* 0x000fca00078e02ff */
[----:B------:R-:W-:-:S05]  /*4a80*/  @!P0 SHF.R.U32.HI R9, RZ, 0x2, R8 ;  /* 0x00000002ff098819 */ /* 0x000fca0000011608 */
[----:B------:R-:W-:-:S06]  /*4a90*/  @!P0 IMAD.WIDE.U32 R8, R9, 0x20, R16 ;  /* 0x0000002009088825 */ /* 0x000fcc00078e0010 */
[----:B------:R-:W2:Y:S01]  /*4aa0*/  @!P0 LDG.E.ENL2.256 R12, R8, desc[UR36][R8.64] ;  /* 0xfe0000240808897e */ /* 0x000ea2000812190c */
[----:B------:R-:W-:Y:S01]  /*4ab0*/  IMAD R3, R3, R33, RZ ;  /* 0x0000002103037224 */ /* 0x000fe200078e02ff */
[----:B------:R-:W-:-:S04]  /*4ac0*/  LOP3.LUT R0, R0, 0xfffffdff, RZ, 0xc0, !PT ;  /* 0xfffffdff00007812 */ /* 0x000fc800078ec0ff */
[----:B------:R-:W-:Y:S02]  /*4ad0*/  SHF.R.U32.HI R3, RZ, 0x2, R3 ;  /* 0x00000002ff037819 */ /* 0x000fe40000011603 */
[----:B--2---:R-:W-:-:S04]  /*4ae0*/  @!P0 ISETP.NE.U32.AND P5, PT, R8, RZ, PT ;  /* 0x000000ff0800820c */ /* 0x004fc80003fa5070 */
[----:B------:R-:W-:Y:S01]  /*4af0*/  @!P0 ISETP.NE.AND.EX P4, PT, R9, RZ, PT, P5 ;  /* 0x000000ff0900820c */ /* 0x000fe20003f85350 */
[----:B------:R-:W-:Y:S01]  /*4b00*/  IMAD.WIDE.U32 R8, R3, 0x20, R16 ;  /* 0x0000002003087825 */ /* 0x000fe200078e0010 */
[----:B------:R-:W-:-:S04]  /*4b10*/  @!P0 ISETP.NE.U32.AND P5, PT, R10, RZ, PT ;  /* 0x000000ff0a00820c */ /* 0x000fc80003fa5070 */
[----:B------:R-:W-:Y:S02]  /*4b20*/  @!P0 ISETP.NE.AND.EX P3, PT, R11, RZ, PT, P5 ;  /* 0x000000ff0b00820c */ /* 0x000fe40003f65350 */
[----:B------:R-:W-:-:S04]  /*4b30*/  @!P0 ISETP.NE.U32.AND P5, PT, R12, RZ, PT ;  /* 0x000000ff0c00820c */ /* 0x000fc80003fa5070 */
        /* <DEDUP_REMOVED lines=26> */
.L_x_2817:
[----:B------:R-:W-:Y:S05]  /*4ce0*/  BSYNC.RECONVERGENT B0 ;  /* 0x0000000000007941 */ /* 0x000fea0003800200 */
.L_x_2816:
        /* <DEDUP_REMOVED lines=18> */
[----:B------:R-:W-:Y:S02]  /*4e10*/  LOP3.LUT P3, RZ, R0, 0x80, RZ, 0xc0, !PT ;  /* 0x0000008000ff7812 */ /* 0x000fe4000786c0ff */
[----:B------:R-:W-:Y:S02]  /*4e20*/  LOP3.LUT P4, RZ, R26, 0xff, RZ, 0xc0, !PT ;  /* 0x000000ff1aff7812 */ /* 0x000fe4000788c0ff */
[C---:B------:R-:W-:Y:S02]  /*4e30*/  LOP3.LUT P2, RZ, R0.reuse, 0x40, RZ, 0xc0, !PT ;  /* 0x0000004000ff7812 */ /* 0x040fe4000784c0ff */
[----:B------:R-:W-:Y:S02]  /*4e40*/  PLOP3.LUT P4, PT, P4, P3, PT, 0xf8, 0x8f ;  /* 0x00000000008f781c */ /* 0x000fe40002787f70 */
[----:B------:R-:W-:Y:S02]  /*4e50*/  LOP3.LUT P3, RZ, R27, 0xff, RZ, 0xc0, !PT ;  /* 0x000000ff1bff7812 */ /* 0x000fe4000786c0ff */
[----:B------:R-:W-:-:S02]  /*4e60*/  LOP3.LUT P5, RZ, R0, 0x20, RZ, 0xc0, !PT ;  /* 0x0000002000ff7812 */ /* 0x000fc400078ac0ff */
[----:B------:R-:W-:Y:S02]  /*4e70*/  PLOP3.LUT P3, PT, P3, P2, PT, 0xf8, 0x8f ;  /* 0x00000000008f781c */ /* 0x000fe40001f65f70 */
[----:B------:R-:W-:Y:S02]  /*4e80*/  LOP3.LUT P2, RZ, R24, 0xff, RZ, 0xc0, !PT ;  /* 0x000000ff18ff7812 */ /* 0x000fe4000784c0ff */
[----:B------:R-:W-:Y:S02]  /*4e90*/  IADD3 R3, PT, PT, R3, R2, RZ ;  /* 0x0000000203037210 */ /* 0x000fe40007ffe0ff */
[----:B------:R-:W-:Y:S02]  /*4ea0*/  PLOP3.LUT P2, PT, P2, P5, PT, 0xf8, 0x8f ;  /* 0x00000000008f781c */ /* 0x000fe4000174bf70 */
[----:B------:R-:W-:Y:S02]  /*4eb0*/  LOP3.LUT P6, RZ, R0, 0x200000, RZ, 0xc0, !PT ;  /* 0x0020000000ff7812 */ /* 0x000fe400078cc0ff */
[----:B------:R-:W-:-:S02]  /*4ec0*/  SEL R24, RZ, 0x1, !P2 ;  /* 0x00000001ff187807 */ /* 0x000fc40005000000 */
[----:B------:R-:W-:Y:S02]  /*4ed0*/  ISETP.GE.U32.AND P2, PT, R3, R6, PT ;  /* 0x000000060300720c */ /* 0x000fe40003f46070 */
[----:B------:R-:W-:Y:S02]  /*4ee0*/  LOP3.LUT P5, RZ, R28, 0xff, RZ, 0xc0, !PT ;  /* 0x000000ff1cff7812 */ /* 0x000fe400078ac0ff */
[----:B------:R-:W-:Y:S02]  /*4ef0*/  SEL R26, RZ, 0x1, !P4 ;  /* 0x00000001ff1a7807 */ /* 0x000fe40006000000 */
[----:B------:R-:W-:Y:S02]  /*4f00*/  PLOP3.LUT P5, PT, P5, P6, PT, 0xf8, 0x8f ;  /* 0x00000000008f781c */ /* 0x000fe40002fadf70 */
[----:B------:R-:W-:Y:S02]  /*4f10*/  SEL R27, RZ, 0x1, !P3 ;  /* 0x00000001ff1b7807 */ /* 0x000fe40005800000 */
[----:B------:R-:W-:-:S03]  /*4f20*/  SEL R28, RZ, 0x1, !P5 ;  /* 0x00000001ff1c7807 */ /* 0x000fc60006800000 */
[----:B------:R-:W-:Y:S06]  /*4f30*/  @P2 BRA `(.L_x_2819) ;  /* 0x0000000000842947 */ /* 0x000fec0003800000 */
        /* <DEDUP_REMOVED lines=33> */
.L_x_2819:
[----:B------:R-:W-:Y:S05]  /*5150*/  BSYNC.RECONVERGENT B0 ;  /* 0x0000000000007941 */ /* 0x000fea0003800200 */
.L_x_2818:
        /* <DEDUP_REMOVED lines=9> */
.L_x_2811:
        /* <DEDUP_REMOVED lines=54> */
.L_x_2829:
[----:B------:R-:W-:Y:S01]  /*5550*/  ISETP.NE.AND P5, PT, R53, RZ, PT ;  /* 0x000000ff3500720c */ /* 0x000fe20003fa5270 */
[----:B------:R-:W0:-:S12]  /*5560*/  LDCU UR4, c[0x0][0x390] ;  /* 0x00007200ff0477ac */ /* 0x000e180008000800 */
[----:B------:R-:W-:Y:S05]  /*5570*/  @P5 BRA `(.L_x_2823) ;  /* 0x0000000000685947 */ /* 0x000fea0003800000 */
[----:B------:R-:W2:Y:S02]  /*5580*/  LDG.E.ENL2.256 R28, R24, desc[UR36][R54.64] ;  /* 0xfe0000243618797e */ /* 0x000ea4000812191c */
[----:B--2---:R-:W-:Y:S01]  /*5590*/  MOV R34, R30 ;  /* 0x0000001e00227202 */ /* 0x004fe20000000f00 */
        /* <DEDUP_REMOVED lines=22> */
[----:B------:R-:W-:Y:S01]  /*5700*/  IMAD.MOV.U32 R21, RZ, RZ, R25 ;  /* 0x000000ffff157224 */ /* 0x000fe200078e0019 */
[----:B------:R-:W-:Y:S06]  /*5710*/  BRA `(.L_x_2824) ;  /* 0x0000003c00487947 */ /* 0x000fec0003800000 */
.L_x_2823:
        /* <DEDUP_REMOVED lines=284> */
.L_x_2825:
[----:B------:R-:W-:-:S04]  /*68e0*/  LOP3.LUT R3, R3, 0xffffffe0, RZ, 0xc0, !PT ;  /* 0xffffffe003037812 */ /* 0x000fc800078ec0ff */
[----:B------:R-:W-:-:S05]  /*68f0*/  IADD3 R16, P6, PT, R3, R54, RZ ;  /* 0x0000003603107210 */ /* 0x000fca0007fde0ff */
[----:B------:R-:W-:-:S06]  /*6900*/  IMAD.X R17, RZ, RZ, R55, P6 ;  /* 0x000000ffff117224 */ /* 0x000fcc00030e0637 */
[----:B------:R-:W5:Y:S01]  /*6910*/  LDG.E.ENL2.256 R16, R20, desc[UR36][R16.64] ;  /* 0xfe0000241014797e */ /* 0x000f620008121910 */
[----:B0-----:R-:W-:Y:S02]  /*6920*/  VIADD R5, R51, UR4 ;  /* 0x0000000433057c36 */ /* 0x001fe40008000000 */
[----:B------:R-:W-:-:S04]  /*6930*/  IMAD.MOV.U32 R4, RZ, RZ, RZ ;  /* 0x000000ffff047224 */ /* 0x000fc800078e00ff */
[----:B------:R-:W-:-:S05]  /*6940*/  IMAD.HI.U32 R3, R5, UR31, R4 ;  /* 0x0000001f05037c27 */ /* 0x000fca000f8e0004 */
[----:B------:R-:W-:-:S05]  /*6950*/  SHF.R.U32.HI R9, RZ, UR76, R3 ;  /* 0x0000004cff097c19 */ /* 0x000fca0008011603 */
        /* <DEDUP_REMOVED lines=222> */
.L_x_2826:
[----:B------:R-:W-:-:S04]  /*7740*/  LOP3.LUT R3, R3, 0xffffffe0, RZ, 0xc0, !PT ;  /* 0xffffffe003037812 */ /* 0x000fc800078ec0ff */
[----:B------:R-:W-:-:S04]  /*7750*/  IADD3 R8, P6, PT, R3, R54, RZ ;  /* 0x0000003603087210 */ /* 0x000fc80007fde0ff */
[----:B------:R-:W-:-:S06]  /*7760*/  IADD3.X R9, PT, PT, RZ, R55, RZ, P6, !PT ;  /* 0x00000037ff097210 */ /* 0x000fcc00037fe4ff */
[----:B------:R-:W5:Y:S01]  /*7770*/  LDG.E.ENL2.256 R8, R12, desc[UR36][R8.64] ;  /* 0xfe000024080c797e */ /* 0x000f620008121908 */
[----:B------:R-:W-:Y:S02]  /*7780*/  VIADD R5, R5, UR4 ;  /* 0x0000000405057c36 */ /* 0x000fe40008000000 */
        /* <DEDUP_REMOVED lines=225> */
.L_x_2827:
        /* <DEDUP_REMOVED lines=230> */
.L_x_2828:
[----:B------:R-:W-:-:S04]  /*9400*/  LOP3.LUT R3, R3, 0xffffffe0, RZ, 0xc0, !PT ;  /* 0xffffffe003037812 */ /* 0x000fc800078ec0ff */
[----:B------:R-:W-:-:S05]  /*9410*/  IADD3 R24, P5, PT, R3, R54, RZ ;  /* 0x0000003603187210 */ /* 0x000fca0007fbe0ff */
[----:B------:R-:W-:-:S06]  /*9420*/  IMAD.X R25, RZ, RZ, R55, P5 ;  /* 0x000000ffff197224 */ /* 0x000fcc00028e0637 */
[----:B------:R-:W5:Y:S02]  /*9430*/  LDG.E.ENL2.256 R28, R24, desc[UR36][R24.64] ;  /* 0xfe0000241818797e */ /* 0x000f64000812191c */
.L_x_2824:
[----:B-----5:R-:W-:Y:S01]  /*9440*/  ISETP.NE.U32.AND P5, PT, R20, RZ, PT ;  /* 0x000000ff1400720c */ /* 0x020fe20003fa5070 */
[----:B------:R-:W1:Y:S01]  /*9450*/  LDCU UR5, c[0x0][0x388] ;  /* 0x00007100ff0577ac */ /* 0x000e620008000800 */
[----:B------:R-:W-:Y:S02]  /*9460*/  P2R R44, PR, RZ, 0x1 ;  /* 0x00000001ff2c7803 */ /* 0x000fe40000000000 */
[----:B------:R-:W-:Y:S02]  /*9470*/  ISETP.NE.OR.EX P4, PT, R21, RZ, P4, P5 ;  /* 0x000000ff1500720c */ /* 0x000fe40002785750 */
[----:B------:R-:W-:Y:S02]  /*9480*/  ISETP.NE.U32.AND P5, PT, R22, RZ, PT ;  /* 0x000000ff1600720c */ /* 0x000fe40003fa5070 */
[----:B------:R-:W-:Y:S02]  /*9490*/  P2R R42, PR, RZ, 0x10 ;  /* 0x00000010ff2a7803 */ /* 0x000fe40000000000 */
[----:B------:R-:W-:-:S02]  /*94a0*/  LOP3.LUT P4, RZ, R0, 0x80, RZ, 0xc0, !PT ;  /* 0x0000008000ff7812 */ /* 0x000fc4000788c0ff */
[----:B------:R-:W-:Y:S02]  /*94b0*/  ISETP.NE.OR.EX P3, PT, R23, RZ, P3, P5 ;  /* 0x000000ff1700720c */ /* 0x000fe40001f65750 */
[----:B------:R-:W-:Y:S02]  /*94c0*/  P2R R41, PR, RZ, 0x10 ;  /* 0x00000010ff297803 */ /* 0x000fe40000000000 */
[----:B------:R-:W-:Y:S02]  /*94d0*/  LOP3.LUT P4, RZ, R0, 0x40, RZ, 0xc0, !PT ;  /* 0x0000004000ff7812 */ /* 0x000fe4000788c0ff */
        /* <DEDUP_REMOVED lines=10> */
[----:B------:R-:W-:Y:S02]  /*9580*/  LOP3.LUT P0, RZ, R0, 0x1, RZ, 0xc0, !PT ;  /* 0x0000000100ff7812 */ /* 0x000fe4000780c0ff */
[----:B------:R-:W-:Y:S02]  /*9590*/  ISETP.NE.U32.AND P5, PT, R12, RZ, PT ;  /* 0x000000ff0c00720c */ /* 0x000fe40003fa5070 */
[----:B------:R-:W-:Y:S02]  /*95a0*/  P2R R4, PR, RZ, 0x10 ;  /* 0x00000010ff047803 */ /* 0x000fe40000000000 */
[----:B------:R-:W-:Y:S02]  /*95b0*/  LOP3.LUT P4, RZ, R0, 0x4, RZ, 0xc0, !PT ;  /* 0x0000000400ff7812 */ /* 0x000fe4000788c0ff */
[----:B------:R-:W-:-:S02]  /*95c0*/  ISETP.NE.OR.EX P0, PT, R13, RZ, P0, P5 ;  /* 0x000000ff0d00720c */ /* 0x000fc40000705750 */
[C---:B------:R-:W-:Y:S02]  /*95d0*/  LOP3.LUT P6, RZ, R0.reuse, 0x400, RZ, 0xc0, !PT ;  /* 0x0000040000ff7812 */ /* 0x040fe400078cc0ff */
[----:B------:R-:W-:Y:S02]  /*95e0*/  P2R R3, PR, RZ, 0x10 ;  /* 0x00000010ff037803 */ /* 0x000fe40000000000 */
[----:B------:R-:W-:Y:S02]  /*95f0*/  LOP3.LUT P4, RZ, R0, 0x2, RZ, 0xc0, !PT ;  /* 0x0000000200ff7812 */ /* 0x000fe4000788c0ff */
[----:B------:R-:W-:Y:S02]  /*9600*/  ISETP.NE.U32.AND P5, PT, R14, RZ, PT ;  /* 0x000000ff0e00720c */ /* 0x000fe40003fa5070 */
[----:B------:R-:W-:Y:S02]  /*9610*/  P2R R43, PR, RZ, 0x40 ;  /* 0x00000040ff2b7803 */ /* 0x000fe40000000000 */
[----:B------:R-:W-:-:S02]  /*9620*/  LOP3.LUT P6, RZ, R0, 0x100, RZ, 0xc0, !PT ;  /* 0x0000010000ff7812 */ /* 0x000fc400078cc0ff */
[----:B------:R-:W-:Y:S02]  /*9630*/  LOP3.LUT R0, R0, 0xfffffffe, RZ, 0xc0, !PT ;  /* 0xfffffffe00007812 */ /* 0x000fe400078ec0ff */
[----:B------:R-:W-:Y:S02]  /*9640*/  ISETP.NE.OR.EX P4, PT, R15, RZ, P4, P5 ;  /* 0x000000ff0f00720c */ /* 0x000fe40002785750 */
[----:B------:R-:W-:Y:S02]  /*9650*/  @P0 LOP3.LUT R0, R0, 0x1, RZ, 0xfc, !PT ;  /* 0x0000000100000812 */ /* 0x000fe400078efcff */
[----:B------:R-:W-:Y:S02]  /*9660*/  ISETP.NE.U32.AND P5, PT, R8, RZ, PT ;  /* 0x000000ff0800720c */ /* 0x000fe40003fa5070 */
[C---:B------:R-:W-:Y:S02]  /*9670*/  LOP3.LUT P0, RZ, R0.reuse, 0x200, RZ, 0xc0, !PT ;  /* 0x0000020000ff7812 */ /* 0x040fe4000780c0ff */
[----:B------:R-:W-:-:S05]  /*9680*/  LOP3.LUT R0, R0, 0xfffffffd, RZ, 0xc0, !PT ;  /* 0xfffffffd00007812 */ /* 0x000fca00078ec0ff */
[----:B------:R-:W-:Y:S02]  /*9690*/  @P4 LOP3.LUT R0, R0, 0x2, RZ, 0xfc, !PT ;  /* 0x0000000200004812 */ /* 0x000fe400078efcff */
[----:B------:R-:W-:Y:S02]  /*96a0*/  ISETP.NE.AND P4, PT, R3, RZ, PT ;  /* 0x000000ff0300720c */ /* 0x000fe40003f85270 */
[----:B------:R-:W-:Y:S02]  /*96b0*/  LOP3.LUT R0, R0, 0xfffffffb, RZ, 0xc0, !PT ;  /* 0xfffffffb00007812 */ /* 0x000fe400078ec0ff */
[----:B------:R-:W-:Y:S02]  /*96c0*/  ISETP.NE.OR.EX P4, PT, R9, RZ, P4, P5 ;  /* 0x000000ff0900720c */ /* 0x000fe40002785750 */
[----:B------:R-:W-:-:S11]  /*96d0*/  ISETP.NE.U32.AND P5, PT, R10, RZ, PT ;  /* 0x000000ff0a00720c */ /* 0x000fd60003fa5070 */
[----:B------:R-:W-:Y:S02]  /*96e0*/  @P4 LOP3.LUT R0, R0, 0x4, RZ, 0xfc, !PT ;  /* 0x0000000400004812 */ /* 0x000fe400078efcff */
[----:B------:R-:W-:Y:S02]  /*96f0*/  ISETP.NE.AND P4, PT, R4, RZ, PT ;  /* 0x000000ff0400720c */ /* 0x000fe40003f85270 */
[----:B------:R-:W-:Y:S02]  /*9700*/  LOP3.LUT R0, R0, 0xfffffff7, RZ, 0xc0, !PT ;  /* 0xfffffff700007812 */ /* 0x000fe400078ec0ff */
[----:B------:R-:W-:Y:S02]  /*9710*/  ISETP.NE.OR.EX P4, PT, R11, RZ, P4, P5 ;  /* 0x000000ff0b00720c */ /* 0x000fe40002785750 */
[----:B------:R-:W-:-:S11]  /*9720*/  ISETP.NE.U32.AND P5, PT, R36, RZ, PT ;  /* 0x000000ff2400720c */ /* 0x000fd60003fa5070 */
[----:B------:R-:W-:Y:S02]  /*9730*/  @P4 LOP3.LUT R0, R0, 0x8, RZ, 0xfc, !PT ;  /* 0x0000000800004812 */ /* 0x000fe400078efcff */
[----:B------:R-:W-:Y:S01]  /*9740*/  ISETP.NE.AND P4, PT, R5, RZ, PT ;  /* 0x000000ff0500720c */ /* 0x000fe20003f85270 */
[----:B0-----:R-:W-:Y:S01]  /*9750*/  IMAD.U32 R5, RZ, RZ, UR4 ;  /* 0x00000004ff057e24 */ /* 0x001fe2000f8e00ff */
[----:B------:R-:W-:Y:S02]  /*9760*/  LOP3.LUT R0, R0, 0xffffffef, RZ, 0xc0, !PT ;  /* 0xffffffef00007812 */ /* 0x000fe400078ec0ff */
[----:B------:R-:W-:Y:S02]  /*9770*/  ISETP.NE.OR.EX P4, PT, R37, RZ, P4, P5 ;  /* 0x000000ff2500720c */ /* 0x000fe40002785750 */
[----:B------:R-:W-:Y:S02]  /*9780*/  ISETP.NE.U32.AND P5, PT, R38, RZ, PT ;  /* 0x000000ff2600720c */ /* 0x000fe40003fa5070 */
[----:B------:R-:W-:-:S05]  /*9790*/  LEA R51, R5, R51, 0x2 ;  /* 0x0000003305337211 */ /* 0x000fca00078e10ff */
[----:B------:R-:W-:-:S04]  /*97a0*/  IMAD R3, R5, 0x3, R51 ;  /* 0x0000000305037824 */ /* 0x000fc800078e0233 */
[----:B------:R-:W-:Y:S02]  /*97b0*/  @P4 LOP3.LUT R0, R0, 0x10, RZ, 0xfc, !PT ;  /* 0x0000001000004812 */ /* 0x000fe400078efcff */
[----:B------:R-:W-:Y:S01]  /*97c0*/  ISETP.NE.AND P4, PT, R6, RZ, PT ;  /* 0x000000ff0600720c */ /* 0x000fe20003f85270 */
[----:B-1----:R-:W-:Y:S01]  /*97d0*/  IMAD.U32 R6, RZ, RZ, UR5 ;  /* 0x00000005ff067e24 */ /* 0x002fe2000f8e00ff */
        /* <DEDUP_REMOVED lines=12> */
[----:B------:R-:W-:-:S04]  /*98a0*/  ISETP.NE.U32.AND P5, PT, R24, RZ, PT ;  /* 0x000000ff1800720c */ /* 0x000fc80003fa5070 */
[----:B------:R-:W-:Y:S02]  /*98b0*/  ISETP.NE.OR.EX P6, PT, R25, RZ, P6, P5 ;  /* 0x000000ff1900720c */ /* 0x000fe400037c5750 */
[----:B------:R-:W-:-:S04]  /*98c0*/  ISETP.NE.U32.AND P5, PT, R26, RZ, PT ;  /* 0x000000ff1a00720c */ /* 0x000fc80003fa5070 */
[----:B------:R-:W-:Y:S02]  /*98d0*/  ISETP.NE.OR.EX P0, PT, R27, RZ, P0, P5 ;  /* 0x000000ff1b00720c */ /* 0x000fe40000705750 */
[----:B------:R-:W-:Y:S02]  /*98e0*/  @P4 LOP3.LUT R0, R0, 0x80, RZ, 0xfc, !PT ;  /* 0x0000008000004812 */ /* 0x000fe400078efcff */
[----:B------:R-:W-:Y:S02]  /*98f0*/  ISETP.NE.U32.AND P5, PT, R28, RZ, PT ;  /* 0x000000ff1c00720c */ /* 0x000fe40003fa5070 */
[----:B------:R-:W-:Y:S02]  /*9900*/  LOP3.LUT R0, R0, 0xfffffeff, RZ, 0xc0, !PT ;  /* 0xfffffeff00007812 */ /* 0x000fe400078ec0ff */
[----:B------:R-:W-:Y:S02]  /*9910*/  ISETP.NE.AND P4, PT, R42, RZ, PT ;  /* 0x000000ff2a00720c */ /* 0x000fe40003f85270 */
[----:B------:R-:W-:-:S02]  /*9920*/  @P6 LOP3.LUT R0, R0, 0x100, RZ, 0xfc, !PT ;  /* 0x0000010000006812 */ /* 0x000fc400078efcff */
[----:B------:R-:W-:Y:S02]  /*9930*/  ISETP.NE.AND P6, PT, R43, RZ, PT ;  /* 0x000000ff2b00720c */ /* 0x000fe40003fc5270 */
[----:B------:R-:W-:Y:S02]  /*9940*/  LOP3.LUT R0, R0, 0xfffffdff, RZ, 0xc0, !PT ;  /* 0xfffffdff00007812 */ /* 0x000fe400078ec0ff */
[----:B------:R-:W-:Y:S02]  /*9950*/  ISETP.NE.OR.EX P6, PT, R29, RZ, P6, P5 ;  /* 0x000000ff1d00720c */ /* 0x000fe400037c5750 */
[----:B------:R-:W-:Y:S02]  /*9960*/  @P0 LOP3.LUT R0, R0, 0x200, RZ, 0xfc, !PT ;  /* 0x0000020000000812 */ /* 0x000fe400078efcff */
[----:B------:R-:W-:Y:S02]  /*9970*/  ISETP.NE.AND P0, PT, R44, RZ, PT ;  /* 0x000000ff2c00720c */ /* 0x000fe40003f05270 */
[----:B------:R-:W-:-:S02]  /*9980*/  ISETP.NE.U32.AND P5, PT, R30, RZ, PT ;  /* 0x000000ff1e00720c */ /* 0x000fc40003fa5070 */
[----:B------:R-:W-:Y:S02]  /*9990*/  LOP3.LUT R0, R0, 0xfffffbff, RZ, 0xc0, !PT ;  /* 0xfffffbff00007812 */ /* 0x000fe400078ec0ff */
[----:B------:R-:W-:Y:S02]  /*99a0*/  ISETP.NE.OR.EX P0, PT, R31, RZ, P0, P5 ;  /* 0x000000ff1f00720c */ /* 0x000fe40000705750 */
[----:B------:R-:W-:Y:S02]  /*99b0*/  ISETP.GE.U32.AND P5, PT, R3, R6, PT ;  /* 0x000000060300720c */ /* 0x000fe40003fa6070 */
[----:B------:R-:W-:-:S11]  /*99c0*/  @P6 LOP3.LUT R0, R0, 0x400, RZ, 0xfc, !PT ;  /* 0x0000040000006812 */ /* 0x000fd600078efcff */
[----:B------:R-:W-:Y:S05]  /*99d0*/  @!P5 BRA `(.L_x_2829) ;  /* 0xffffffb800dcd947 */ /* 0x000fea000383ffff */
[----:B------:R-:W-:Y:S05]  /*99e0*/  BSYNC.RECONVERGENT B1 ;  /* 0x0000000000017941 */ /* 0x000fea0003800200 */
.L_x_2822:
[----:B------:R-:W-:Y:S02]  /*99f0*/  P2R R44, PR, RZ, 0x40 ;  /* 0x00000040ff2c7803 */ /* 0x000fe40000000000 */
[C---:B------:R-:W-:Y:S02]  /*9a00*/  LOP3.LUT P6, RZ, R0.reuse, 0x8, RZ, 0xc0, !PT ;  /* 0x0000000800ff7812 */ /* 0x040fe400078cc0ff */
[----:B------:R-:W-:Y:S02]  /*9a10*/  SEL R2, RZ, 0x1, !P4 ;  /* 0x00000001ff027807 */ /* 0x000fe40006000000 */
[----:B------:R-:W-:Y:S02]  /*9a20*/  P2R R43, PR, RZ, 0x40 ;  /* 0x00000040ff2b7803 */ /* 0x000fe40000000000 */
[----:B------:R-:W-:Y:S02]  /*9a30*/  LOP3.LUT P6, RZ, R0, 0x4, RZ, 0xc0, !PT ;  /* 0x0000000400ff7812 */ /* 0x000fe400078cc0ff */
[----:B------:R-:W-:-:S02]  /*9a40*/  P2R R45, PR, RZ, 0x1 ;  /* 0x00000001ff2d7803 */ /* 0x000fc40000000000 */
        /* <DEDUP_REMOVED lines=14> */
[C---:B------:R-:W-:Y:S02]  /*9b30*/  LOP3.LUT P5, RZ, R0.reuse, 0x200, RZ, 0xc0, !PT ;  /* 0x0000020000ff7812 */ /* 0x040fe400078ac0ff */
[C---:B------:R-:W-:Y:S02]  /*9b40*/  LOP3.LUT P4, RZ, R0.reuse, 0x100, RZ, 0xc0, !PT ;  /* 0x0000010000ff7812 */ /* 0x040fe4000788c0ff */
[C---:B------:R-:W-:Y:S02]  /*9b50*/  LOP3.LUT P3, RZ, R0.reuse, 0x80, RZ, 0xc0, !PT ;  /* 0x0000008000ff7812 */ /* 0x040fe4000786c0ff */
[----:B------:R-:W-:-:S02]  /*9b60*/  LOP3.LUT P2, RZ, R0, 0x40, RZ, 0xc0, !PT ;  /* 0x0000004000ff7812 */ /* 0x000fc4000784c0ff */
[----:B------:R-:W-:Y:S02]  /*9b70*/  LOP3.LUT P1, RZ, R0, 0x20, RZ, 0xc0, !PT ;  /* 0x0000002000ff7812 */ /* 0x000fe4000782c0ff */
[----:B------:R-:W-:Y:S02]  /*9b80*/  SEL R43, RZ, 0x1, !P6 ;  /* 0x00000001ff2b7807 */ /* 0x000fe40007000000 */
[----:B------:R-:W-:Y:S02]  /*9b90*/  PRMT R0, R2, 0x7610, R0 ;  /* 0x0000761002007816 */ /* 0x000fe40000000000 */
[----:B------:R-:W-:Y:S02]  /*9ba0*/  ISETP.NE.AND P6, PT, R44, RZ, PT ;  /* 0x000000ff2c00720c */ /* 0x000fe40003fc5270 */
[----:B------:R-:W-:Y:S02]  /*9bb0*/  PRMT R2, R3, 0x7610, R2 ;  /* 0x0000761003027816 */ /* 0x000fe40000000002 */
[----:B------:R-:W-:-:S02]  /*9bc0*/  SEL R44, RZ, 0x1, !P0 ;  /* 0x00000001ff2c7807 */ /* 0x000fc40004000000 */
[----:B------:R-:W-:Y:S02]  /*9bd0*/  PRMT R3, R4, 0x7610, R3 ;  /* 0x0000761004037816 */ /* 0x000fe40000000003 */
[----:B------:R-:W-:Y:S02]  /*9be0*/  ISETP.NE.AND P0, PT, R45, RZ, PT ;  /* 0x000000ff2d00720c */ /* 0x000fe40003f05270 */
[----:B------:R-:W-:Y:S02]  /*9bf0*/  SEL R53, RZ, 0x1, !P1 ;  /* 0x00000001ff357807 */ /* 0x000fe40004800000 */
[----:B------:R-:W-:Y:S02]  /*9c00*/  PRMT R4, R7, 0x7610, R4 ;  /* 0x0000761007047816 */ /* 0x000fe40000000004 */
        /* <DEDUP_REMOVED lines=9> */
[----:B------:R-:W-:-:S07]  /*9ca0*/  PRMT R44, R53, 0x7610, R44 ;  /* 0x00007610352c7816 */ /* 0x000fce000000002c */
.L_x_2821:
[----:B------:R-:W-:Y:S05]  /*9cb0*/  BSYNC.RECONVERGENT B0 ;  /* 0x0000000000007941 */ /* 0x000fea0003800200 */
.L_x_2820:
        /* <DEDUP_REMOVED lines=284> */
.L_x_2833:
[----:B------:R-:W-:Y:S02]  /*ae80*/  SHF.R.U32.HI R20, RZ, 0x5, R20 ;  /* 0x00000005ff147819 */ /* 0x000fe40000011614 */
[----:B------:R-:W-:-:S07]  /*ae90*/  MOV R21, RZ ;  /* 0x000000ff00157202 */ /* 0x000fce0000000f00 */
.L_x_2832:
        /* <DEDUP_REMOVED lines=284> */
.L_x_2835:
[----:B------:R-:W-:Y:S01]  /*c060*/  SHF.R.U32.HI R12, RZ, 0x5, R12 ;  /* 0x00000005ff0c7819 */ /* 0x000fe2000001160c */
[----:B------:R-:W-:-:S07]  /*c070*/  IMAD.MOV.U32 R13, RZ, RZ, RZ ;  /* 0x000000ffff0d7224 */ /* 0x000fce00078e00ff */
.L_x_2834:
        /* <DEDUP_REMOVED lines=281> */
.L_x_2837:
[----:B------:R-:W-:Y:S02]  /*d210*/  SHF.R.U32.HI R36, RZ, 0x5, R36 ;  /* 0x00000005ff247819 */ /* 0x000fe40000011624 */
[----:B------:R-:W-:-:S07]  /*d220*/  MOV R37, RZ ;  /* 0x000000ff00257202 */ /* 0x000fce0000000f00 */
.L_x_2836:
        /* <DEDUP_REMOVED lines=281> */
.L_x_2839:
[----:B------:R-:W-:Y:S01]  /*e3c0*/  SHF.R.U32.HI R28, RZ, 0x5, R28 ;  /* 0x00000005ff1c7819 */ /* 0x000fe2000001161c */
[----:B------:R-:W-:-:S07]  /*e3d0*/  IMAD.MOV.U32 R29, RZ, RZ, RZ ;  /* 0x000000ffff1d7224 */ /* 0x000fce00078e00ff */
.L_x_2838:
[----:B------:R-:W-:-:S04]  /*e3e0*/  LEA R24, P0, R28, R57, 0x5 ;  /* 0x000000391c187211 */ /* 0x000fc800078028ff */
[----:B------:R-:W-:-:S06]  /*e3f0*/  LEA.HI.X R25, R28, R56, R29, 0x5, P0 ;  /* 0x000000381c197211 */ /* 0x000fcc00000f2c1d */
[----:B------:R-:W5:Y:S03]  /*e400*/  LDG.E.ENL2.256 R28, R24, desc[UR36][R24.64] ;  /* 0xfe0000241818797e */ /* 0x000f66000812191c */
.L_x_2831:
[----:B------:R-:W-:Y:S05]  /*e410*/  BSYNC.RECONVERGENT B0 ;  /* 0x0000000000007941 */ /* 0x000fea0003800200 */
.L_x_2830:
[----:B------:R-:W-:Y:S01]  /*e420*/  ISETP.GE.U32.AND P0, PT, R51, R6, PT ;  /* 0x000000063300720c */ /* 0x000fe20003f06070 */
[----:B------:R-:W-:-:S12]  /*e430*/  BSSY.RECONVERGENT B0, `(.L_x_2840) ;  /* 0x000004b000007945 */ /* 0x000fd80003800200 */
[----:B------:R-:W-:Y:S05]  /*e440*/  @P0 BRA `(.L_x_2841) ;  /* 0x0000000400240947 */ /* 0x000fea0003800000 */
[----:B------:R-:W-:Y:S01]  /*e450*/  LOP3.LUT P0, RZ, R0, 0xff, RZ, 0xc0, !PT ;  /* 0x000000ff00ff7812 */ /* 0x000fe2000780c0ff */
[----:B------:R-:W-:Y:S01]  /*e460*/  IMAD.IADD R51, R51, 0x1, R5 ;  /* 0x0000000133337824 */ /* 0x000fe200078e0205 */
[----:B-----5:R-:W-:Y:S02]  /*e470*/  ISETP.NE.U32.AND P1, PT, R20, RZ, PT ;  /* 0x000000ff1400720c */ /* 0x020fe40003f25070 */
[----:B------:R-:W-:Y:S02]  /*e480*/  LOP3.LUT P2, RZ, R4, 0xff, RZ, 0xc0, !PT ;  /* 0x000000ff04ff7812 */ /* 0x000fe4000784c0ff */
[----:B------:R-:W-:Y:S02]  /*e490*/  ISETP.NE.OR.EX P0, PT, R21, RZ, P0, P1 ;  /* 0x000000ff1500720c */ /* 0x000fe40000705710 */
[----:B------:R-:W-:Y:S02]  /*e4a0*/  ISETP.NE.U32.AND P1, PT, R18, RZ, PT ;  /* 0x000000ff1200720c */ /* 0x000fe40003f25070 */
[----:B------:R-:W-:-:S02]  /*e4b0*/  LOP3.LUT P5, RZ, R2, 0xff, RZ, 0xc0, !PT ;  /* 0x000000ff02ff7812 */ /* 0x000fc400078ac0ff */
[----:B------:R-:W-:Y:S02]  /*e4c0*/  ISETP.NE.OR.EX P1, PT, R19, RZ, P2, P1 ;  /* 0x000000ff1300720c */ /* 0x000fe40001725710 */
[----:B------:R-:W-:Y:S02]  /*e4d0*/  ISETP.GE.U32.AND P2, PT, R51, R6, PT ;  /* 0x000000063300720c */ /* 0x000fe40003f46070 */
[----:B------:R-:W-:Y:S02]  /*e4e0*/  ISETP.NE.U32.AND P6, PT, R22, RZ, PT ;  /* 0x000000ff1600720c */ /* 0x000fe40003fc5070 */
[----:B------:R-:W-:Y:S02]  /*e4f0*/  LOP3.LUT P3, RZ, R3, 0xff, RZ, 0xc0, !PT ;  /* 0x000000ff03ff7812 */ /* 0x000fe4000786c0ff */
[----:B------:R-:W-:Y:S02]  /*e500*/  ISETP.NE.U32.AND P4, PT, R16, RZ, PT ;  /* 0x000000ff1000720c */ /* 0x000fe40003f85070 */
[----:B------:R-:W-:-:S02]  /*e510*/  ISETP.NE.OR.EX P5, PT, R23, RZ, P5, P6 ;  /* 0x000000ff1700720c */ /* 0x000fc40002fa5760 */
[----:B------:R-:W-:Y:S02]  /*e520*/  ISETP.NE.OR.EX P3, PT, R17, RZ, P3, P4 ;  /* 0x000000ff1100720c */ /* 0x000fe40001f65740 */
[----:B------:R-:W-:Y:S02]  /*e530*/  SEL R0, RZ, 0x1, !P0 ;  /* 0x00000001ff007807 */ /* 0x000fe40004000000 */
[----:B------:R-:W-:Y:S02]  /*e540*/  SEL R2, RZ, 0x1, !P5 ;  /* 0x00000001ff027807 */ /* 0x000fe40006800000 */
[----:B------:R-:W-:Y:S02]  /*e550*/  SEL R3, RZ, 0x1, !P3 ;  /* 0x00000001ff037807 */ /* 0x000fe40005800000 */
[----:B------:R-:W-:Y:S01]  /*e560*/  SEL R4, RZ, 0x1, !P1 ;  /* 0x00000001ff047807 */ /* 0x000fe20004800000 */
[----:B------:R-:W-:Y:S06]  /*e570*/  @P2 BRA `(.L_x_2841) ;  /* 0x0000000000d82947 */ /* 0x000fec0003800000 */
[----:B------:R-:W-:Y:S02]  /*e580*/  LOP3.LUT P0, RZ, R7, 0xff, RZ, 0xc0, !PT ;  /* 0x000000ff07ff7812 */ /* 0x000fe4000780c0ff */
[----:B------:R-:W-:Y:S02]  /*e590*/  ISETP.NE.U32.AND P1, PT, R12, RZ, PT ;  /* 0x000000ff0c00720c */ /* 0x000fe40003f25070 */
[----:B------:R-:W-:Y:S01]  /*e5a0*/  ISETP.NE.U32.AND P4, PT, R8, RZ, PT ;  /* 0x000000ff0800720c */ /* 0x000fe20003f85070 */
[----:B------:R-:W-:Y:S01]  /*e5b0*/  IMAD.IADD R8, R51, 0x1, R5 ;  /* 0x0000000133087824 */ /* 0x000fe200078e0205 */
[----:B------:R-:W-:Y:S02]  /*e5c0*/  ISETP.NE.OR.EX P0, PT, R13, RZ, P0, P1 ;  /* 0x000000ff0d00720c */ /* 0x000fe40000705710 */
[----:B------:R-:W-:Y:S02]  /*e5d0*/  LOP3.LUT P2, RZ, R43, 0xff, RZ, 0xc0, !PT ;  /* 0x000000ff2bff7812 */ /* 0x000fe4000784c0ff */
[----:B------:R-:W-:-:S02]  /*e5e0*/  ISETP.NE.U32.AND P1, PT, R10, RZ, PT ;  /* 0x000000ff0a00720c */ /* 0x000fc40003f25070 */
[----:B------:R-:W-:Y:S02]  /*e5f0*/  LOP3.LUT P5, RZ, R41, 0xff, RZ, 0xc0, !PT ;  /* 0x000000ff29ff7812 */ /* 0x000fe400078ac0ff */
[----:B------:R-:W-:Y:S02]  /*e600*/  ISETP.NE.OR.EX P1, PT, R11, RZ, P2, P1 ;  /* 0x000000ff0b00720c */ /* 0x000fe40001725710 */
[----:B------:R-:W-:Y:S02]  /*e610*/  ISETP.GE.U32.AND P2, PT, R8, R6, PT ;  /* 0x000000060800720c */ /* 0x000fe40003f46070 */
[----:B------:R-:W-:Y:S02]  /*e620*/  ISETP.NE.U32.AND P6, PT, R14, RZ, PT ;  /* 0x000000ff0e00720c */ /* 0x000fe40003fc5070 */
[----:B------:R-:W-:Y:S02]  /*e630*/  LOP3.LUT P3, RZ, R40, 0xff, RZ, 0xc0, !PT ;  /* 0x000000ff28ff7812 */ /* 0x000fe4000786c0ff */
        /* <DEDUP_REMOVED lines=9> */
[----:B------:R-:W-:Y:S02]  /*e6d0*/  IADD3 R5, PT, PT, R8, R5, RZ ;  /* 0x0000000508057210 */ /* 0x000fe40007ffe0ff */
[----:B------:R-:W-:Y:S02]  /*e6e0*/  ISETP.NE.OR.EX P5, PT, R39, RZ, P5, P6 ;  /* 0x000000ff2700720c */ /* 0x000fe40002fa5760 */
[----:B------:R-:W-:Y:S02]  /*e6f0*/  ISETP.GE.U32.AND P6, PT, R5, R6, PT ;  /* 0x000000060500720c */ /* 0x000fe40003fc6070 */
[----:B------:R-:W-:-:S02]  /*e700*/  LOP3.LUT P1, RZ, R42, 0xff, RZ, 0xc0, !PT ;  /* 0x000000ff2aff7812 */ /* 0x000fc4000782c0ff */
[----:B------:R-:W-:Y:S02]  /*e710*/  ISETP.NE.U32.AND P2, PT, R36, RZ, PT ;  /* 0x000000ff2400720c */ /* 0x000fe40003f45070 */
[----:B------:R-:W-:Y:S02]  /*e720*/  LOP3.LUT P4, RZ, R45, 0xff, RZ, 0xc0, !PT ;  /* 0x000000ff2dff7812 */ /* 0x000fe4000788c0ff */
[----:B------:R-:W-:Y:S02]  /*e730*/  ISETP.NE.OR.EX P1, PT, R37, RZ, P1, P2 ;  /* 0x000000ff2500720c */ /* 0x000fe40000f25720 */
[----:B------:R-:W-:Y:S02]  /*e740*/  ISETP.NE.U32.AND P0, PT, R32, RZ, PT ;  /* 0x000000ff2000720c */ /* 0x000fe40003f05070 */
[----:B------:R-:W-:Y:S02]  /*e750*/  LOP3.LUT P3, RZ, R46, 0xff, RZ, 0xc0, !PT ;  /* 0x000000ff2eff7812 */ /* 0x000fe4000786c0ff */
[----:B------:R-:W-:-:S02]  /*e760*/  ISETP.NE.U32.AND P2, PT, R34, RZ, PT ;  /* 0x000000ff2200720c */ /* 0x000fc40003f45070 */
[----:B------:R-:W-:Y:S02]  /*e770*/  ISETP.NE.OR.EX P0, PT, R33, RZ, P4, P0 ;  /* 0x000000ff2100720c */ /* 0x000fe40002705700 */
        /* <DEDUP_REMOVED lines=8> */
[----:B------:R-:W-:Y:S02]  /*e800*/  LOP3.LUT P5, RZ, R48, 0xff, RZ, 0xc0, !PT ;  /* 0x000000ff30ff7812 */ /* 0x000fe400078ac0ff */
[----:B------:R-:W-:Y:S02]  /*e810*/  ISETP.NE.OR.EX P0, PT, R25, RZ, P0, P1 ;  /* 0x000000ff1900720c */ /* 0x000fe40000705710 */
[----:B------:R-:W-:Y:S02]  /*e820*/  ISETP.NE.U32.AND P6, PT, R26, RZ, PT ;  /* 0x000000ff1a00720c */ /* 0x000fe40003fc5070 */
[----:B------:R-:W-:-:S02]  /*e830*/  LOP3.LUT P3, RZ, R49, 0xff, RZ, 0xc0, !PT ;  /* 0x000000ff31ff7812 */ /* 0x000fc4000786c0ff */
[----:B------:R-:W-:Y:S02]  /*e840*/  ISETP.NE.U32.AND P4, PT, R28, RZ, PT ;  /* 0x000000ff1c00720c */ /* 0x000fe40003f85070 */
[----:B------:R-:W-:Y:S02]  /*e850*/  LOP3.LUT P2, RZ, R50, 0xff, RZ, 0xc0, !PT ;  /* 0x000000ff32ff7812 */ /* 0x000fe4000784c0ff */
[----:B------:R-:W-:Y:S02]  /*e860*/  ISETP.NE.U32.AND P1, PT, R30, RZ, PT ;  /* 0x000000ff1e00720c */ /* 0x000fe40003f25070 */
[----:B------:R-:W-:Y:S02]  /*e870*/  ISETP.NE.OR.EX P5, PT, R27, RZ, P5, P6 ;  /* 0x000000ff1b00720c */ /* 0x000fe40002fa5760 */
[----:B------:R-:W-:Y:S02]  /*e880*/  ISETP.NE.OR.EX P3, PT, R29, RZ, P3, P4 ;  /* 0x000000ff1d00720c */ /* 0x000fe40001f65740 */
[----:B------:R-:W-:-:S02]  /*e890*/  ISETP.NE.OR.EX P1, PT, R31, RZ, P2, P1 ;  /* 0x000000ff1f00720c */ /* 0x000fc40001725710 */
[----:B------:R-:W-:Y:S02]  /*e8a0*/  SEL R47, RZ, 0x1, !P0 ;  /* 0x00000001ff2f7807 */ /* 0x000fe40004000000 */
[----:B------:R-:W-:Y:S02]  /*e8b0*/  SEL R48, RZ, 0x1, !P5 ;  /* 0x00000001ff307807 */ /* 0x000fe40006800000 */
[----:B------:R-:W-:Y:S02]  /*e8c0*/  SEL R49, RZ, 0x1, !P3 ;  /* 0x00000001ff317807 */ /* 0x000fe40005800000 */
[----:B------:R-:W-:-:S07]  /*e8d0*/  SEL R50, RZ, 0x1, !P1 ;  /* 0x00000001ff327807 */ /* 0x000fce0004800000 */
.L_x_2841:
[----:B------:R-:W-:Y:S05]  /*e8e0*/  BSYNC.RECONVERGENT B0 ;  /* 0x0000000000007941 */ /* 0x000fea0003800200 */
.L_x_2840:
        /* <DEDUP_REMOVED lines=8> */
.L_x_2801:
[----:B-----5:R-:W-:Y:S02]  /*e970*/  SEL R17, RZ, 0x1, !P3 ;  /* 0x00000001ff117807 */ /* 0x020fe40005800000 */
[----:B------:R-:W-:Y:S02]  /*e980*/  SEL R23, RZ, 0x1, !P2 ;  /* 0x00000001ff177807 */ /* 0x000fe40005000000 */
[----:B------:R-:W-:Y:S02]  /*e990*/  SEL R24, RZ, 0x1, !P1 ;  /* 0x00000001ff187807 */ /* 0x000fe40004800000 */
[----:B------:R-:W-:-:S07]  /*e9a0*/  SEL R25, RZ, 0x1, !P0 ;  /* 0x00000001ff197807 */ /* 0x000fce0004000000 */
.L_x_2788:
[----:B------:R-:W-:Y:S05]  /*e9b0*/  BSYNC.RECONVERGENT B6 ;  /* 0x0000000000067941 */ /* 0x000fea0003800200 */
.L_x_2787:
        /* <DEDUP_REMOVED lines=24> */
.L_x_2845:
        /* <DEDUP_REMOVED lines=9> */
[----:B------:R-:W-:-:S05]  /*ebd0*/  IMAD R4, R6, R12, R3 ;  /* 0x0000000c06047224 */ /* 0x000fca00078e0203 */
[----:B------:R-:W-:-:S06]  /*ebe0*/  LEA R4, R4, R5, 0x2 ;  /* 0x0000000504047211 */ /* 0x000fcc00078e10ff */
[----:B------:R-:W1:Y:S02]  /*ebf0*/  LDS R4, [R4] ;  /* 0x0000000004047984 */ /* 0x000e640000000800 */
[C---:B-1----:R-:W-:Y:S02]  /*ec00*/  PRMT R6, R4.reuse, 0x7770, RZ ;  /* 0x0000777004067816 */ /* 0x042fe400000000ff */
[C---:B------:R-:W-:Y:S02]  /*ec10*/  PRMT R8, R4.reuse, 0x7772, RZ ;  /* 0x0000777204087816 */ /* 0x040fe400000000ff */
[C---:B------:R-:W-:Y:S02]  /*ec20*/  PRMT R10, R4.reuse, 0x7773, RZ ;  /* 0x00007773040a7816 */ /* 0x040fe400000000ff */
[----:B0-----:R-:W-:Y:S02]  /*ec30*/  PRMT R7, R4, 0x7771, RZ ;  /* 0x0000777104077816 */ /* 0x001fe400000000ff */
        /* <DEDUP_REMOVED lines=13> */
.L_x_2844:
[----:B------:R-:W-:Y:S05]  /*ed10*/  BSYNC.RECONVERGENT B0 ;  /* 0x0000000000007941 */ /* 0x000fea0003800200 */
.L_x_2843:
[----:B------:R-:W-:Y:S01]  /*ed20*/  IMAD.MOV.U32 R4, RZ, RZ, R9 ;  /* 0x000000ffff047224 */ /* 0x000fe200078e0009 */
[----:B------:R-:W-:Y:S06]  /*ed30*/  @P4 BRA `(.L_x_2845) ;  /* 0xfffffffc00804947 */ /* 0x000fec000383ffff */
.L_x_2842:
        /* <DEDUP_REMOVED lines=25> */
.L_x_2850:
        /* <DEDUP_REMOVED lines=28> */
.L_x_2849:
[----:B------:R-:W-:Y:S05]  /*f090*/  BSYNC.RECONVERGENT B0 ;  /* 0x0000000000007941 */ /* 0x000fea0003800200 */
.L_x_2848:
[----:B0-----:R-:W-:Y:S01]  /*f0a0*/  IMAD.MOV.U32 R5, RZ, RZ, R12 ;  /* 0x000000ffff057224 */ /* 0x001fe200078e000c */
[----:B------:R-:W-:Y:S06]  /*f0b0*/  @P4 BRA `(.L_x_2850) ;  /* 0xfffffffc00844947 */ /* 0x000fec000383ffff */
.L_x_2847:
[----:B------:R-:W-:Y:S01]  /*f0c0*/  ISETP.GE.U32.AND P0, PT, R2, 0x2, PT ;  /* 0x000000020200780c */ /* 0x000fe20003f06070 */
[----:B------:R-:W-:Y:S05]  /*f0d0*/  WARPSYNC.ALL ;  /* 0x0000000000007948 */ /* 0x000fea0003800000 */
[----:B------:R-:W-:Y:S07]  /*f0e0*/  BAR.SYNC.DEFER_BLOCKING 0x0 ;  /* 0x0000000000007b1d */ /* 0x000fee0000010000 */
[----:B------:R-:W-:Y:S05]  /*f0f0*/  @!P0 BRA `(.L_x_2846) ;  /* 0x0000000000748947 */ /* 0x000fea0003800000 */
[----:B0-----:R-:W-:-:S07]  /*f100*/  IMAD.MOV.U32 R5, RZ, RZ, 0x1 ;  /* 0x00000001ff057424 */ /* 0x001fce00078e00ff */
.L_x_2851:
        /* <DEDUP_REMOVED lines=28> */
.L_x_2846:
        /* <DEDUP_REMOVED lines=288> */
.L_x_2852:
        /* <DEDUP_REMOVED lines=276> */
.L_x_2853:
        /* <DEDUP_REMOVED lines=276> */
.L_x_2854:
        /* <DEDUP_REMOVED lines=276> */
.L_x_2855:
        /* <DEDUP_REMOVED lines=10> */
[----:B------:R-:W-:Y:S01]  /*13930*/  MOV R22, RZ ;  /* 0x000000ff00167202 */ /* 0x000fe20000000f00 */
[----:B------:R-:W-:Y:S06]  /*13940*/  BRA.U !UP0, `(.L_x_2857) ;  /* 0x0000001108487547 */ /* 0x000fec000b800000 */
[----:B------:R-:W0:Y:S01]  /*13950*/  LDCU.64 UR6, c[0x0][0x560] ;  /* 0x0000ac00ff0677ac */ /* 0x000e220008000a00 */
[----:B------:R-:W-:Y:S02]  /*13960*/  IMAD.MOV.U32 R8, RZ, RZ, RZ ;  /* 0x000000ffff087224 */ /* 0x000fe400078e00ff */
        /* <DEDUP_REMOVED lines=272> */
.L_x_2857:
        /* <DEDUP_REMOVED lines=276> */
.L_x_2858:
        /* <DEDUP_REMOVED lines=276> */
.L_x_2859:
        /* <DEDUP_REMOVED lines=276> */
.L_x_2860:
        /* <DEDUP_REMOVED lines=27> */
.L_x_2862:
[----:B------:R-:W-:Y:S05]  /*17fe0*/  BSYNC.RECONVERGENT B0 ;  /* 0x0000000000007941 */ /* 0x000fea0003800200 */
.L_x_2861:
        /* <DEDUP_REMOVED lines=35> */
.L_x_2864:
[----:B------:R-:W-:Y:S05]  /*18220*/  BSYNC.RECONVERGENT B0 ;  /* 0x0000000000007941 */ /* 0x000fea0003800200 */
.L_x_2863:
        /* <DEDUP_REMOVED lines=41> */
.L_x_2869:
        /* <DEDUP_REMOVED lines=15> */
.L_x_2868:
[----:B------:R-:W-:Y:S02]  /*185b0*/  SEL R27, RZ, 0x1, !P1 ;  /* 0x00000001ff1b7807 */ /* 0x000fe40004800000 */
[----:B------:R-:W-:Y:S02]  /*185c0*/  SEL R25, RZ, 0x1, !P2 ;  /* 0x00000001ff197807 */ /* 0x000fe40005000000 */
[----:B------:R-:W-:Y:S02]  /*185d0*/  SEL R23, RZ, 0x1, !P3 ;  /* 0x00000001ff177807 */ /* 0x000fe40005800000 */
[----:B------:R-:W-:Y:S01]  /*185e0*/  SEL R17, RZ, 0x1, !P4 ;  /* 0x00000001ff117807 */ /* 0x000fe20006000000 */
[----:B------:R-:W-:Y:S06]  /*185f0*/  BRA `(.L_x_2867) ;  /* 0x0000000000947947 */ /* 0x000fec0003800000 */
.L_x_2866:
        /* <DEDUP_REMOVED lines=18> */
.L_x_2871:
[----:B------:R-:W-:-:S04]  /*18720*/  IMAD.IADD R4, R2, 0x1, R11 ;  /* 0x0000000102047824 */ /* 0x000fc800078e020b */
[----:B-1----:R-:W-:-:S04]  /*18730*/  IMAD R4, R4, R14, R3 ;  /* 0x0000000e04047224 */ /* 0x002fc800078e0203 */
[----:B--2---:R-:W-:-:S05]  /*18740*/  IMAD.WIDE.U32 R4, R4, 0x4, R8 ;  /* 0x0000000404047825 */ /* 0x004fca00078e0008 */
[----:B------:R-:W2:Y:S04]  /*18750*/  LDG.E.U8 R15, desc[UR36][R4.64] ;  /* 0x00000024040f7981 */ /* 0x000ea8000c1e1100 */
[----:B------:R-:W4:Y:S04]  /*18760*/  LDG.E.U8 R10, desc[UR36][R4.64+0x1] ;  /* 0x00000124040a7981 */ /* 0x000f28000c1e1100 */
[----:B------:R-:W5:Y:S04]  /*18770*/  LDG.E.U8 R12, desc[UR36][R4.64+0x2] ;  /* 0x00000224040c7981 */ /* 0x000f68000c1e1100 */
[----:B------:R-:W5:Y:S01]  /*18780*/  LDG.E.U8 R13, desc[UR36][R4.64+0x3] ;  /* 0x00000324040d7981 */ /* 0x000f62000c1e1100 */
[----:B---3--:R-:W-:-:S04]  /*18790*/  IADD3 R11, PT, PT, R20, R11, RZ ;  /* 0x0000000b140b7210 */ /* 0x008fc80007ffe0ff */
[----:B------:R-:W-:Y:S02]  /*187a0*/  ISETP.GE.U32.AND P5, PT, R11, UR7, PT ;  /* 0x000000070b007c0c */ /* 0x000fe4000bfa6070 */
[----:B--2---:R-:W-:Y:S02]  /*187b0*/  ISETP.NE.OR P1, PT, R15, RZ, P1 ;  /* 0x000000ff0f00720c */ /* 0x004fe40000f25670 */
[----:B----4-:R-:W-:Y:S02]  /*187c0*/  ISETP.NE.OR P2, PT, R10, RZ, P2 ;  /* 0x000000ff0a00720c */ /* 0x010fe40001745670 */
[----:B-----5:R-:W-:Y:S02]  /*187d0*/  ISETP.NE.OR P3, PT, R12, RZ, P3 ;  /* 0x000000ff0c00720c */ /* 0x020fe40001f65670 */
[----:B------:R-:W-:-:S05]  /*187e0*/  ISETP.NE.OR P4, PT, R13, RZ, P4 ;  /* 0x000000ff0d00720c */ /* 0x000fca0002785670 */
[----:B------:R-:W-:Y:S08]  /*187f0*/  @!P5 BRA `(.L_x_2871) ;  /* 0xfffffffc00c8d947 */ /* 0x000ff0000383ffff */
[----:B------:R-:W-:Y:S05]  /*18800*/  BSYNC.RECONVERGENT B1 ;  /* 0x0000000000017941 */ /* 0x000fea0003800200 */
.L_x_2870:
[----:B------:R-:W-:Y:S02]  /*18810*/  SEL R27, RZ, 0x1, !P1 ;  /* 0x00000001ff1b7807 */ /* 0x000fe40004800000 */
[----:B------:R-:W-:Y:S02]  /*18820*/  SEL R25, RZ, 0x1, !P2 ;  /* 0x00000001ff197807 */ /* 0x000fe40005000000 */
[----:B------:R-:W-:Y:S02]  /*18830*/  SEL R23, RZ, 0x1, !P3 ;  /* 0x00000001ff177807 */ /* 0x000fe40005800000 */
[----:B------:R-:W-:-:S07]  /*18840*/  SEL R17, RZ, 0x1, !P4 ;  /* 0x00000001ff117807 */ /* 0x000fce0006000000 */
.L_x_2867:
[----:B------:R-:W-:Y:S05]  /*18850*/  BSYNC.RECONVERGENT B0 ;  /* 0x0000000000007941 */ /* 0x000fea0003800200 */
.L_x_2865:
        /* <DEDUP_REMOVED lines=17> */
.L_x_2875:
        /* <DEDUP_REMOVED lines=28> */
.L_x_2874:
[----:B------:R-:W-:Y:S05]  /*18b30*/  BSYNC.RECONVERGENT B0 ;  /* 0x0000000000007941 */ /* 0x000fea0003800200 */
.L_x_2873:
[----:B------:R-:W-:-:S03]  /*18b40*/  UISETP.GT.U32.AND UP0, UPT, UR4, 0x3, UPT ;  /* 0x000000030400788c */ /* 0x000fc6000bf04070 */
[----:B------:R-:W-:-:S06]  /*18b50*/  UMOV UR4, UR7 ;  /* 0x0000000700047c82 */ /* 0x000fcc0008000000 */
[----:B------:R-:W-:Y:S05]  /*18b60*/  BRA.U UP0, `(.L_x_2875) ;  /* 0xfffffffd00807547 */ /* 0x000fea000b83ffff */
.L_x_2872:
        /* <DEDUP_REMOVED lines=18> */
.L_x_2880:
        /* <DEDUP_REMOVED lines=28> */
.L_x_2879:
[----:B------:R-:W-:Y:S05]  /*18e50*/  BSYNC.RECONVERGENT B0 ;  /* 0x0000000000007941 */ /* 0x000fea0003800200 */
.L_x_2878:
[----:B------:R-:W-:Y:S01]  /*18e60*/  MOV R0, R14 ;  /* 0x0000000e00007202 */ /* 0x000fe20000000f00 */
[----:B------:R-:W-:Y:S06]  /*18e70*/  @P5 BRA `(.L_x_2880) ;  /* 0xfffffffc00845947 */ /* 0x000fec000383ffff */
.L_x_2877:
[----:B------:R-:W-:Y:S01]  /*18e80*/  BAR.SYNC.DEFER_BLOCKING 0x0 ;  /* 0x0000000000007b1d */ /* 0x000fe20000010000 */
[----:B------:R-:W-:-:S09]  /*18e90*/  UISETP.GE.U32.AND UP0, UPT, UR4, 0x2, UPT ;  /* 0x000000020400788c */ /* 0x000fd2000bf06070 */
[----:B------:R-:W-:Y:S05]  /*18ea0*/  BRA.U !UP0, `(.L_x_2876) ;  /* 0x0000000108787547 */ /* 0x000fea000b800000 */
[----:B------:R-:W-:-:S07]  /*18eb0*/  IMAD.MOV.U32 R0, RZ, RZ, 0x1 ;  /* 0x00000001ff007424 */ /* 0x000fce00078e00ff */
.L_x_2881:
[----:B01----:R-:W-:Y:S02]  /*18ec0*/  LOP3.LUT R2, R27, 0xffff, RZ, 0xc0, !PT ;  /* 0x0000ffff1b027812 */ /* 0x003fe400078ec0ff */
[----:B------:R-:W-:Y:S02]  /*18ed0*/  LOP3.LUT R3, R25, 0xffff, RZ, 0xc0, !PT ;  /* 0x0000ffff19037812 */ /* 0x000fe400078ec0ff */
[----:B------:R-:W-:Y:S02]  /*18ee0*/  LOP3.LUT R5, R17, 0xffff, RZ, 0xc0, !PT ;  /* 0x0000ffff11057812 */ /* 0x000fe400078ec0ff */
[----:B------:R-:W-:Y:S02]  /*18ef0*/  PRMT R2, R2, 0x8880, RZ ;  /* 0x0000888002027816 */ /* 0x000fe400000000ff */
[----:B------:R-:W-:Y:S02]  /*18f00*/  PRMT R8, R3, 0x8880, RZ ;  /* 0x0000888003087816 */ /* 0x000fe400000000ff */
[----:B------:R-:W-:Y:S01]  /*18f10*/  LOP3.LUT R4, R23, 0xffff, RZ, 0xc0, !PT ;  /* 0x0000ffff17047812 */ /* 0x000fe200078ec0ff */
[----:B------:R-:W-:Y:S01]  /*18f20*/  IMAD.MOV.U32 R3, RZ, RZ, R2 ;  /* 0x000000ffff037224 */ /* 0x000fe200078e0002 */
[----:B------:R-:W-:Y:S01]  /*18f30*/  PRMT R11, R5, 0x8880, RZ ;  /* 0x00008880050b7816 */ /* 0x000fe200000000ff */
[----:B------:R-:W-:Y:S01]  /*18f40*/  IMAD.MOV.U32 R5, RZ, RZ, R8 ;  /* 0x000000ffff057224 */ /* 0x000fe200078e0008 */
[----:B------:R-:W-:-:S02]  /*18f50*/  PRMT R9, R4, 0x8880, RZ ;  /* 0x0000888004097816 */ /* 0x000fc400000000ff */
[----:B------:R-:W-:Y:S01]  /*18f60*/  LOP3.LUT P2, RZ, R27, 0xff, RZ, 0xc0, !PT ;  /* 0x000000ff1bff7812 */ /* 0x000fe2000784c0ff */
[----:B------:R-:W0:Y:S01]  /*18f70*/  SHFL.DOWN PT, R3, R3, R0, 0x1f ;  /* 0x08001f0003037589 */ /* 0x000e2200000e0000 */
[----:B------:R-:W-:Y:S02]  /*18f80*/  LOP3.LUT P3, RZ, R25, 0xff, RZ, 0xc0, !PT ;  /* 0x000000ff19ff7812 */ /* 0x000fe4000786c0ff */
[----:B------:R-:W-:Y:S01]  /*18f90*/  LOP3.LUT P4, RZ, R23, 0xff, RZ, 0xc0, !PT ;  /* 0x000000ff17ff7812 */ /* 0x000fe2000788c0ff */
[----:B------:R-:W1:Y:S01]  /*18fa0*/  SHFL.DOWN PT, R5, R5, R0, 0x1f ;  /* 0x08001f0005057589 */ /* 0x000e6200000e0000 */
[----:B------:R-:W-:-:S03]  /*18fb0*/  LOP3.LUT P1, RZ, R17, 0xff, RZ, 0xc0, !PT ;  /* 0x000000ff11ff7812 */ /* 0x000fc6000782c0ff */
        /* <DEDUP_REMOVED lines=13> */
.L_x_2876:
        /* <DEDUP_REMOVED lines=24> */
[----:B----4-:R-:W-:Y:S02]  /*19210*/  @P0 LOP3.LUT P4, RZ, R14, 0xff, R17, 0xc8, !PT ;  /* 0x000000ff0eff0812 */ /* 0x010fe4000788c811 */
[----:B-----5:R-:W-:Y:S02]  /*19220*/  @P0 LOP3.LUT P1, RZ, R0, 0xff, R27, 0xc8, !PT ;  /* 0x000000ff00ff0812 */ /* 0x020fe4000782c81b */
[----:B------:R-:W-:Y:S02]  /*19230*/  @P0 SEL R10, RZ, 0x1, !P2 ;  /* 0x00000001ff0a0807 */ /* 0x000fe40005000000 */
[----:B------:R-:W-:Y:S02]  /*19240*/  @P0 SEL R11, RZ, 0x1, !P3 ;  /* 0x00000001ff0b0807 */ /* 0x000fe40005800000 */
        /* <DEDUP_REMOVED lines=20> */
.L_x_2883:
        /* <DEDUP_REMOVED lines=19> */
.L_x_2884:
        /* <DEDUP_REMOVED lines=25> */
.L_x_2885:
        /* <DEDUP_REMOVED lines=25> */
.L_x_2886:
        /* <DEDUP_REMOVED lines=25> */
.L_x_2887:
[----:B------:R-:W0:Y:S01]  /*19970*/  LDCU.64 UR4, c[0x0][0x758] ;  /* 0x0000eb00ff0477ac */ /* 0x000e220008000a00 */
[----:B------:R-:W-:-:S04]  /*19980*/  LOP3.LUT P1, RZ, R17, 0xff, RZ, 0xc0, !PT ;  /* 0x000000ff11ff7812 */ /* 0x000fc8000782c0ff */
[----:B------:R-:W-:Y:S02]  /*19990*/  SEL R3, RZ, 0x1, !P1 ;  /* 0x00000001ff037807 */ /* 0x000fe40004800000 */
[----:B0-----:R-:W-:-:S05]  /*199a0*/  IADD3 R16, P0, PT, R16, UR4, RZ ;  /* 0x0000000410107c10 */ /* 0x001fca000ff1e0ff */
[----:B------:R-:W-:-:S05]  /*199b0*/  IMAD.X R17, RZ, RZ, UR5, P0 ;  /* 0x00000005ff117e24 */ /* 0x000fca00080e06ff */
[----:B------:R-:W-:Y:S01]  /*199c0*/  STG.E.U8 desc[UR36][R16.64], R3 ;  /* 0x0000000310007986 */ /* 0x000fe2000c101124 */
[----:B------:R-:W-:Y:S05]  /*199d0*/  EXIT ;  /* 0x000000000000794d */ /* 0x000fea0003800000 */
.L_x_2882:
        /* <DEDUP_REMOVED lines=17> */
.L_x_2888:
[----:B------:R-:W-:Y:S05]  /*19af0*/  BRA.U !UP0, `(.L_x_2889) ;  /* 0x0000000508947547 */ /* 0x000fea000b800000 */
[----:B------:R-:W2:Y:S02]  /*19b00*/  LDCU UR4, c[0x0][0x78c] ;  /* 0x0000f180ff0477ac */ /* 0x000ea40008000800 */
[----:B--2---:R-:W-:-:S09]  /*19b10*/  UISETP.NE.AND UP0, UPT, UR4, 0x1, UPT ;  /* 0x000000010400788c */ /* 0x004fd2000bf05270 */
[----:B------:R-:W-:Y:S05]  /*19b20*/  BRA.U !UP0, `(.L_x_2890) ;  /* 0x0000000108407547 */ /* 0x000fea000b800000 */
[----:B------:R-:W-:Y:S01]  /*19b30*/  MOV R0, 0x0 ;  /* 0x0000000000007802 */ /* 0x000fe20000000f00 */
[----:B------:R-:W2:Y:S01]  /*19b40*/  LDCU.64 UR4, c[0x4][0x640] ;  /* 0x0100c800ff0477ac */ /* 0x000ea20008000a00 */
[----:B------:R-:W-:Y:S02]  /*19b50*/  IMAD.MOV.U32 R8, RZ, RZ, 0x2ef ;  /* 0x000002efff087424 */ /* 0x000fe400078e00ff */
[----:B01----:R0:W1:Y:S01]  /*19b60*/  LDC.64 R2, c[0x4][R0] ;  /* 0x0100000000027b82 */ /* 0x0030620000000a00 */
[----:B------:R-:W3:Y:S01]  /*19b70*/  LDCU.64 UR6, c[0x4][0x630] ;  /* 0x0100c600ff0677ac */ /* 0x000ee20008000a00 */
[----:B------:R-:W-:Y:S02]  /*19b80*/  IMAD.MOV.U32 R12, RZ, RZ, 0x1 ;  /* 0x00000001ff0c7424 */ /* 0x000fe400078e00ff */
[----:B------:R-:W-:Y:S01]  /*19b90*/  IMAD.MOV.U32 R13, RZ, RZ, RZ ;  /* 0x000000ffff0d7224 */ /* 0x000fe200078e00ff */
[----:B------:R-:W4:Y:S01]  /*19ba0*/  LDCU.64 UR8, c[0x4][0x360] ;  /* 0x01006c00ff0877ac */ /* 0x000f220008000a00 */
[----:B--2---:R-:W-:Y:S01]  /*19bb0*/  IMAD.U32 R4, RZ, RZ, UR4 ;  /* 0x00000004ff047e24 */ /* 0x004fe2000f8e00ff */
[----:B------:R-:W-:Y:S01]  /*19bc0*/  MOV R5, UR5 ;  /* 0x0000000500057c02 */ /* 0x000fe20008000f00 */
[----:B---3--:R-:W-:-:S02]  /*19bd0*/  IMAD.U32 R6, RZ, RZ, UR6 ;  /* 0x00000006ff067e24 */ /* 0x008fc4000f8e00ff */
[----:B------:R-:W-:Y:S02]  /*19be0*/  IMAD.U32 R7, RZ, RZ, UR7 ;  /* 0x00000007ff077e24 */ /* 0x000fe4000f8e00ff */
[----:B----4-:R-:W-:Y:S01]  /*19bf0*/  IMAD.U32 R10, RZ, RZ, UR8 ;  /* 0x00000008ff0a7e24 */ /* 0x010fe2000f8e00ff */
[----:B0-----:R-:W-:-:S07]  /*19c00*/  MOV R11, UR9 ;  /* 0x00000009000b7c02 */ /* 0x001fce0008000f00 */
[----:B------:R-:W-:-:S07]  /*19c10*/  LEPC R20, `(.L_x_2890) ;  /* 0x000000001014794e */ /* 0x000fce0000000000 */
[----:B-1----:R-:W-:Y:S05]  /*19c20*/  CALL.ABS.NOINC R2 ;  /* 0x0000000002007343 */ /* 0x002fea0003c00000 */
.L_x_2890:
[----:B------:R-:W1:Y:S01]  /*19c30*/  LDCU.64 UR4, c[0x0][0x758] ;  /* 0x0000eb00ff0477ac */ /* 0x000e620008000a00 */
[----:B------:R-:W-:-:S04]  /*19c40*/  LOP3.LUT P0, RZ, R27, 0xff, RZ, 0xc0, !PT ;  /* 0x000000ff1bff7812 */ /* 0x000fc8000780c0ff */
[----:B0-----:R-:W-:Y:S02]  /*19c50*/  SEL R5, RZ, 0x1, !P0 ;  /* 0x00000001ff057807 */ /* 0x001fe40004000000 */
[----:B-1----:R-:W-:Y:S01]  /*19c60*/  IADD3 R2, P1, PT, R22, UR4, RZ ;  /* 0x0000000416027c10 */ /* 0x002fe2000ff3e0ff */
        /* <DEDUP_REMOVED lines=21> */
.L_x_2891:
        /* <DEDUP_REMOVED lines=25> */
.L_x_2892:
        /* <DEDUP_REMOVED lines=25> */
.L_x_2893:
[----:B------:R-:W0:Y:S01]  /*1a0e0*/  LDCU.64 UR4, c[0x0][0x758] ;  /* 0x0000eb00ff0477ac */ /* 0x000e220008000a00 */
[----:B------:R-:W-:-:S04]  /*1a0f0*/  LOP3.LUT P0, RZ, R17, 0xff, RZ, 0xc0, !PT ;  /* 0x000000ff11ff7812 */ /* 0x000fc8000780c0ff */
[----:B------:R-:W-:Y:S02]  /*1a100*/  SEL R3, RZ, 0x1, !P0 ;  /* 0x00000001ff037807 */ /* 0x000fe40004000000 */
[----:B0-----:R-:W-:-:S05]  /*1a110*/  IADD3 R16, P1, PT, R16, UR4, RZ ;  /* 0x0000000410107c10 */ /* 0x001fca000ff3e0ff */
[----:B------:R-:W-:-:S05]  /*1a120*/  IMAD.X R17, RZ, RZ, UR5, P1 ;  /* 0x00000005ff117e24 */ /* 0x000fca00088e06ff */
[----:B------:R-:W-:Y:S01]  /*1a130*/  STG.E.U8 desc[UR36][R16.64], R3 ;  /* 0x0000000310007986 */ /* 0x000fe2000c101124 */
[----:B------:R-:W-:Y:S05]  /*1a140*/  EXIT ;  /* 0x000000000000794d */ /* 0x000fea0003800000 */
.L_x_2889:
[----:B------:R-:W-:Y:S04]  /*1a150*/  STG.E.U8 desc[UR36][R6.64], R27 ;  /* 0x0000001b06007986 */ /* 0x000fe8000c101124 */
[----:B------:R-:W-:Y:S04]  /*1a160*/  STG.E.U8 desc[UR36][R6.64+0x1], R25 ;  /* 0x0000011906007986 */ /* 0x000fe8000c101124 */
[----:B------:R-:W-:Y:S04]  /*1a170*/  STG.E.U8 desc[UR36][R6.64+0x2], R23 ;  /* 0x0000021706007986 */ /* 0x000fe8000c101124 */
[----:B------:R-:W-:Y:S01]  /*1a180*/  STG.E.U8 desc[UR36][R6.64+0x3], R17 ;  /* 0x0000031106007986 */ /* 0x000fe2000c101124 */
[----:B------:R-:W-:Y:S05]  /*1a190*/  EXIT ;  /* 0x000000000000794d */ /* 0x000fea0003800000 */
.L_x_2856:
        /* <DEDUP_REMOVED lines=57> */
.L_x_2895:
        /* <DEDUP_REMOVED lines=19> */
.L_x_2896:
        /* <DEDUP_REMOVED lines=25> */
.L_x_2897:
        /* <DEDUP_REMOVED lines=25> */
.L_x_2898:
        /* <DEDUP_REMOVED lines=25> */
.L_x_2899:
[----:B------:R-:W0:Y:S01]  /*1ab10*/  LDCU.64 UR4, c[0x0][0x758] ;  /* 0x0000eb00ff0477ac */ /* 0x000e220008000a00 */
[----:B------:R-:W-:-:S04]  /*1ab20*/  LOP3.LUT P1, RZ, R17, 0xff, RZ, 0xc0, !PT ;  /* 0x000000ff11ff7812 */ /* 0x000fc8000782c0ff */
[----:B------:R-:W-:Y:S02]  /*1ab30*/  SEL R3, RZ, 0x1, !P1 ;  /* 0x00000001ff037807 */ /* 0x000fe40004800000 */
[----:B0-----:R-:W-:-:S05]  /*1ab40*/  IADD3 R16, P0, PT, R16, UR4, RZ ;  /* 0x0000000410107c10 */ /* 0x001fca000ff1e0ff */
[----:B------:R-:W-:-:S05]  /*1ab50*/  IMAD.X R17, RZ, RZ, UR5, P0 ;  /* 0x00000005ff117e24 */ /* 0x000fca00080e06ff */
[----:B------:R-:W-:Y:S01]  /*1ab60*/  STG.E.U8 desc[UR36][R16.64], R3 ;  /* 0x0000000310007986 */ /* 0x000fe2000c101124 */
[----:B------:R-:W-:Y:S05]  /*1ab70*/  EXIT ;  /* 0x000000000000794d */ /* 0x000fea0003800000 */
.L_x_2894:
        /* <DEDUP_REMOVED lines=17> */
.L_x_2900:
        /* <DEDUP_REMOVED lines=20> */
.L_x_2902:
        /* <DEDUP_REMOVED lines=25> */
.L_x_2903:
        /* <DEDUP_REMOVED lines=25> */
.L_x_2904:
        /* <DEDUP_REMOVED lines=25> */
.L_x_2905:
[----:B------:R-:W0:Y:S01]  /*1b280*/  LDCU.64 UR4, c[0x0][0x758] ;  /* 0x0000eb00ff0477ac */ /* 0x000e220008000a00 */
[----:B------:R-:W-:-:S04]  /*1b290*/  LOP3.LUT P0, RZ, R17, 0xff, RZ, 0xc0, !PT ;  /* 0x000000ff11ff7812 */ /* 0x000fc8000780c0ff */
[----:B------:R-:W-:Y:S02]  /*1b2a0*/  SEL R3, RZ, 0x1, !P0 ;  /* 0x00000001ff037807 */ /* 0x000fe40004000000 */
[----:B0-----:R-:W-:-:S05]  /*1b2b0*/  IADD3 R16, P1, PT, R16, UR4, RZ ;  /* 0x0000000410107c10 */ /* 0x001fca000ff3e0ff */
[----:B------:R-:W-:-:S05]  /*1b2c0*/  IMAD.X R17, RZ, RZ, UR5, P1 ;  /* 0x00000005ff117e24 */ /* 0x000fca00088e06ff */
[----:B------:R-:W-:Y:S01]  /*1b2d0*/  STG.E.U8 desc[UR36][R16.64], R3 ;  /* 0x0000000310007986 */ /* 0x000fe2000c101124 */
[----:B------:R-:W-:Y:S05]  /*1b2e0*/  EXIT ;  /* 0x000000000000794d */ /* 0x000fea0003800000 */
.L_x_2901:
[----:B------:R-:W-:Y:S04]  /*1b2f0*/  STG.E.U8 desc[UR36][R6.64], R25 ;  /* 0x0000001906007986 */ /* 0x000fe8000c101124 */
[----:B------:R-:W-:Y:S04]  /*1b300*/  STG.E.U8 desc[UR36][R6.64+0x1], R24 ;  /* 0x0000011806007986 */ /* 0x000fe8000c101124 */
[----:B------:R-:W-:Y:S04]  /*1b310*/  STG.E.U8 desc[UR36][R6.64+0x2], R23 ;  /* 0x0000021706007986 */ /* 0x000fe8000c101124 */
[----:B------:R-:W-:Y:S01]  /*1b320*/  STG.E.U8 desc[UR36][R6.64+0x3], R17 ;  /* 0x0000031106007986 */ /* 0x000fe2000c101124 */
[----:B------:R-:W-:Y:S05]  /*1b330*/  EXIT ;  /* 0x000000000000794d */ /* 0x000fea0003800000 */
.L_x_2906:
        /* <DEDUP_REMOVED lines=12> */
.L_x_7772:


//--------------------- .text._ZN2at6native13reduce_kernelILi512ELi1ENS0_8ReduceOpIiNS0_14func_wrapper_tIbZZZNS0_14or_kernel_cudaERNS_14TensorIteratorEENKUlvE_clEvENKUlvE1_clEvEUlbiE_EEjbLi4ELi4EEEEEvT1_ --------------------------
	.section	.text._ZN2at6native13reduce_kernelILi512ELi1ENS0_8ReduceOpIiNS0_14func_wrapper_tIbZZZNS0_14or_kernel_cudaERNS_14TensorIteratorEENKUlvE_clEvENKUlvE1_clEvEUlbiE_EEjbLi4ELi4EEEEEvT1_,"ax",@progbits
	.align	128
        .global         _ZN2at6native13reduce_kernelILi512ELi1ENS0_8ReduceOpIiNS0_14func_wrapper_tIbZZZNS0_14or_kernel_cudaERNS_14TensorIteratorEENKUlvE_clEvENKUlvE1_clEvEUlbiE_EEjbLi4ELi4EEEEEvT1_
        .type           _ZN2at6native13reduce_kernelILi512ELi1ENS0_8ReduceOpIiNS0_14func_wrapper_tIbZZZNS0_14or_kernel_cudaERNS_14TensorIteratorEENKUlvE_clEvENKUlvE1_clEvEUlbiE_EEjbLi4ELi4EEEEEvT1_,@function
        .size           _ZN2at6native13reduce_kernelILi512ELi1ENS0_8ReduceOpIiNS0_14func_wrapper_tIbZZZNS0_14or_kernel_cudaERNS_14TensorIteratorEENKUlvE_clEvENKUlvE1_clEvEUlbiE_EEjbLi4ELi4EEEEEvT1_,(.L_x_7773 - _ZN2at6native13reduce_kernelILi512ELi1ENS0_8ReduceOpIiNS0_14func_wrapper_tIbZZZNS0_14or_kernel_cudaERNS_14TensorIteratorEENKUlvE_clEvENKUlvE1_clEvEUlbiE_EEjbLi4ELi4EEEEEvT1_)
        .other          _ZN2at6native13reduce_kernelILi512ELi1ENS0_8ReduceOpIiNS0_14func_wrapper_tIbZZZNS0_14or_kernel_cudaERNS_14TensorIteratorEENKUlvE_clEvENKUlvE1_clEvEUlbiE_EEjbLi4ELi4EEEEEvT1_,@"STO_CUDA_ENTRY STV_DEFAULT"
_ZN2at6native13reduce_kernelILi512ELi1ENS0_8ReduceOpIiNS0_14func_wrapper_tIbZZZNS0_14or_kernel_cudaERNS_14TensorIteratorEENKUlvE_clEvENKUlvE1_clEvEUlbiE_EEjbLi4ELi4EEEEEvT1_:
.text._ZN2at6native13reduce_kernelILi512ELi1ENS0_8ReduceOpIiNS0_14func_wrapper_tIbZZZNS0_14or_kernel_cudaERNS_14TensorIteratorEENKUlvE_clEvENKUlvE1_clEvEUlbiE_EEjbLi4ELi4EEEEEvT1_:
        /* <DEDUP_REMOVED lines=295> */
.L_x_2907:
        /* <DEDUP_REMOVED lines=42> */
[----:B--2---:R-:W-:-:S04]  /*1510*/  ISETP.NE.AND P0, PT, R10, RZ, PT ;  /* 0x000000ff0a00720c */ /* 0x004fc80003f05270 */
[----:B------:R-:W-:-:S04]  /*1520*/  ISETP.NE.OR P0, PT, R9, RZ, P0 ;  /* 0x000000ff0900720c */ /* 0x000fc80000705670 */
[----:B------:R-:W-:-:S09]  /*1530*/  SEL R9, RZ, 0x1, !P0 ;  /* 0x00000001ff097807 */ /* 0x000fd20004000000 */
.L_x_2914:
[----:B------:R-:W-:Y:S05]  /*1540*/  BSYNC.RECONVERGENT B2 ;  /* 0x0000000000027941 */ /* 0x000fea0003800200 */
.L_x_2913:
[----:B------:R-:W-:Y:S02]  /*1550*/  IADD3 R2, P0, PT, R2, 0x10, RZ ;  /* 0x0000001002027810 */ /* 0x000fe40007f1e0ff */
[----:B------:R-:W-:-:S03]  /*1560*/  IADD3 R12, PT, PT, R13, -0x4, R0 ;  /* 0xfffffffc0d0c7810 */ /* 0x000fc60007ffe000 */
[----:B------:R-:W-:-:S08]  /*1570*/  IMAD.X R3, RZ, RZ, R3, P0 ;  /* 0x000000ffff037224 */ /* 0x000fd000000e0603 */
.L_x_2912:
[----:B------:R-:W-:Y:S05]  /*1580*/  BSYNC.RECONVERGENT B1 ;  /* 0x0000000000017941 */ /* 0x000fea0003800200 */
.L_x_2911:
        /* <DEDUP_REMOVED lines=12> */
.L_x_2918:
[C---:B------:R-:W-:Y:S01]  /*1650*/  IMAD.WIDE.U32 R8, R7.reuse, 0x10, R2 ;  /* 0x0000001007087825 */ /* 0x040fe200078e0002 */
[----:B------:R-:W0:Y:S05]  /*1660*/  LDCU UR4, c[0x0][0x390] ;  /* 0x00007200ff0477ac */ /* 0x000e2a0008000800 */
[----:B------:R-:W2:Y:S01]  /*1670*/  LDG.E.128 R8, desc[UR36][R8.64] ;  /* 0x0000002408087981 */ /* 0x000ea2000c1e1d00 */
[----:B0-----:R-:W-:-:S04]  /*1680*/  IADD3 R7, PT, PT, R7, UR4, RZ ;  /* 0x0000000407077c10 */ /* 0x001fc8000fffe0ff */
[----:B------:R-:W-:-:S04]  /*1690*/  LEA R13, R7, 0x3, 0x2 ;  /* 0x00000003070d7811 */ /* 0x000fc800078e10ff */
[----:B------:R-:W-:Y:S02]  /*16a0*/  ISETP.GE.U32.AND P4, PT, R13, R12, PT ;  /* 0x0000000c0d00720c */ /* 0x000fe40003f86070 */
[----:B--2---:R-:W-:Y:S02]  /*16b0*/  ISETP.NE.OR P3, PT, R8, RZ, P3 ;  /* 0x000000ff0800720c */ /* 0x004fe40001f65670 */
[----:B------:R-:W-:Y:S02]  /*16c0*/  ISETP.NE.OR P2, PT, R9, RZ, P2 ;  /* 0x000000ff0900720c */ /* 0x000fe40001745670 */
[----:B------:R-:W-:Y:S02]  /*16d0*/  ISETP.NE.OR P1, PT, R10, RZ, P1 ;  /* 0x000000ff0a00720c */ /* 0x000fe40000f25670 */
[----:B------:R-:W-:-:S05]  /*16e0*/  ISETP.NE.OR P0, PT, R11, RZ, P0 ;  /* 0x000000ff0b00720c */ /* 0x000fca0000705670 */
[----:B------:R-:W-:Y:S08]  /*16f0*/  @!P4 BRA `(.L_x_2918) ;  /* 0xfffffffc00d4c947 */ /* 0x000ff0000383ffff */
[----:B------:R-:W-:Y:S05]  /*1700*/  BSYNC.RECONVERGENT B2 ;  /* 0x0000000000027941 */ /* 0x000fea0003800200 */
.L_x_2917:
[----:B------:R-:W-:Y:S02]  /*1710*/  SEL R9, RZ, 0x1, !P3 ;  /* 0x00000001ff097807 */ /* 0x000fe40005800000 */
[----:B------:R-:W-:Y:S02]  /*1720*/  SEL R10, RZ, 0x1, !P2 ;  /* 0x00000001ff0a7807 */ /* 0x000fe40005000000 */
[----:B------:R-:W-:Y:S02]  /*1730*/  SEL R0, RZ, 0x1, !P1 ;  /* 0x00000001ff007807 */ /* 0x000fe40004800000 */
[----:B------:R-:W-:-:S07]  /*1740*/  SEL R8, RZ, 0x1, !P0 ;  /* 0x00000001ff087807 */ /* 0x000fce0004000000 */
.L_x_2916:
[----:B------:R-:W-:Y:S05]  /*1750*/  BSYNC.RECONVERGENT B1 ;  /* 0x0000000000017941 */ /* 0x000fea0003800200 */
.L_x_2915:
        /* <DEDUP_REMOVED lines=13> */
[----:B------:R-:W-:-:S04]  /*1830*/  LOP3.LUT P0, RZ, R9, 0xff, RZ, 0xc0, !PT ;  /* 0x000000ff09ff7812 */ /* 0x000fc8000780c0ff */
[----:B--2---:R-:W-:-:S04]  /*1840*/  ISETP.NE.OR P0, PT, R2, RZ, P0 ;  /* 0x000000ff0200720c */ /* 0x004fc80000705670 */
[----:B------:R-:W-:-:S09]  /*1850*/  SEL R9, RZ, 0x1, !P0 ;  /* 0x00000001ff097807 */ /* 0x000fd20004000000 */
.L_x_2920:
[----:B------:R-:W-:Y:S05]  /*1860*/  BSYNC.RECONVERGENT B1 ;  /* 0x0000000000017941 */ /* 0x000fea0003800200 */
.L_x_2919:
[----:B------:R-:W-:-:S04]  /*1870*/  LOP3.LUT R9, R0, R9, R10, 0xfe, !PT ;  /* 0x0000000900097212 */ /* 0x000fc800078efe0a */
[----:B------:R-:W-:-:S04]  /*1880*/  LOP3.LUT P0, RZ, R9, 0xff, R8, 0xc8, !PT ;  /* 0x000000ff09ff7812 */ /* 0x000fc8000780c808 */
[----:B------:R-:W-:Y:S01]  /*1890*/  SEL R17, RZ, 0x1, !P0 ;  /* 0x00000001ff117807 */ /* 0x000fe20004000000 */
[----:B------:R-:W-:Y:S08]  /*18a0*/  BRA `(.L_x_2909) ;  /* 0x00000098005c7947 */ /* 0x000ff00003800000 */
.L_x_2910:
        /* <DEDUP_REMOVED lines=22> */
.L_x_2925:
[C---:B------:R-:W-:Y:S01]  /*1a10*/  IMAD.WIDE.U32 R8, R7.reuse, 0x4, R2 ;  /* 0x0000000407087825 */ /* 0x040fe200078e0002 */
[----:B------:R-:W-:-:S05]  /*1a20*/  IADD3 R11, PT, PT, R7, R4, RZ ;  /* 0x00000004070b7210 */ /* 0x000fca0007ffe0ff */
[----:B------:R-:W2:Y:S01]  /*1a30*/  LDG.E R8, desc[UR36][R8.64] ;  /* 0x0000002408087981 */ /* 0x000ea2000c1e1900 */
[C---:B------:R-:W-:Y:S02]  /*1a40*/  IMAD.IADD R13, R11.reuse, 0x1, R4 ;  /* 0x000000010b0d7824 */ /* 0x040fe400078e0204 */
[----:B------:R-:W-:-:S03]  /*1a50*/  IMAD.WIDE.U32 R10, R11, 0x4, R2 ;  /* 0x000000040b0a7825 */ /* 0x000fc600078e0002 */
        /* <DEDUP_REMOVED lines=8> */
[----:B------:R-:W-:-:S04]  /*1ae0*/  LOP3.LUT R5, R5, 0xfffffffd, RZ, 0xc0, !PT ;  /* 0xfffffffd05057812 */ /* 0x000fc800078ec0ff */
[----:B------:R-:W-:Y:S02]  /*1af0*/  ISETP.GE.U32.AND P6, PT, R17, R0, PT ;  /* 0x000000001100720c */ /* 0x000fe40003fc6070 */
[----:B--2---:R-:W-:Y:S02]  /*1b00*/  ISETP.NE.AND P5, PT, R8, RZ, PT ;  /* 0x000000ff0800720c */ /* 0x004fe40003fa5270 */
[----:B---3--:R-:W-:-:S11]  /*1b10*/  ISETP.NE.AND P4, PT, R10, RZ, PT ;  /* 0x000000ff0a00720c */ /* 0x008fd60003f85270 */
[----:B------:R-:W-:-:S04]  /*1b20*/  @P5 LOP3.LUT R5, R5, 0x2, RZ, 0xfc, !PT ;  /* 0x0000000205055812 */ /* 0x000fc800078efcff */
[----:B------:R-:W-:Y:S02]  /*1b30*/  LOP3.LUT R5, R5, 0xfffffffe, RZ, 0xc0, !PT ;  /* 0xfffffffe05057812 */ /* 0x000fe400078ec0ff */
[----:B------:R-:W-:Y:S02]  /*1b40*/  ISETP.NE.OR P3, PT, R8, RZ, P3 ;  /* 0x000000ff0800720c */ /* 0x000fe40001f65670 */
[----:B------:R-:W-:Y:S02]  /*1b50*/  ISETP.NE.OR P2, PT, R10, RZ, P2 ;  /* 0x000000ff0a00720c */ /* 0x000fe40001745670 */
[----:B------:R-:W-:Y:S02]  /*1b60*/  @P4 LOP3.LUT R5, R5, 0x1, RZ, 0xfc, !PT ;  /* 0x0000000105054812 */ /* 0x000fe400078efcff */
[----:B----4-:R-:W-:Y:S02]  /*1b70*/  ISETP.NE.OR P1, PT, R12, RZ, P1 ;  /* 0x000000ff0c00720c */ /* 0x010fe40000f25670 */
[----:B-----5:R-:W-:-:S02]  /*1b80*/  ISETP.NE.OR P0, PT, R14, RZ, P0 ;  /* 0x000000ff0e00720c */ /* 0x020fc40000705670 */
[----:B------:R-:W-:Y:S02]  /*1b90*/  ISETP.NE.AND P4, PT, R12, RZ, PT ;  /* 0x000000ff0c00720c */ /* 0x000fe40003f85270 */
[----:B------:R-:W-:Y:S01]  /*1ba0*/  ISETP.NE.AND P5, PT, R14, RZ, PT ;  /* 0x000000ff0e00720c */ /* 0x000fe20003fa5270 */
[----:B------:R-:W-:-:S12]  /*1bb0*/  @!P6 BRA `(.L_x_2925) ;  /* 0xfffffffc0094e947 */ /* 0x000fd8000383ffff */
[----:B------:R-:W-:Y:S05]  /*1bc0*/  BSYNC.RECONVERGENT B2 ;  /* 0x0000000000027941 */ /* 0x000fea0003800200 */
.L_x_2924:
[----:B------:R-:W-:Y:S02]  /*1bd0*/  SEL R6, RZ, 0x1, !P3 ;  /* 0x00000001ff067807 */ /* 0x000fe40005800000 */
[----:B------:R-:W-:Y:S02]  /*1be0*/  SEL R8, RZ, 0x1, !P2 ;  /* 0x00000001ff087807 */ /* 0x000fe40005000000 */
[----:B------:R-:W-:Y:S02]  /*1bf0*/  SEL R10, RZ, 0x1, !P0 ;  /* 0x00000001ff0a7807 */ /* 0x000fe40004000000 */
[C---:B------:R-:W-:Y:S02]  /*1c00*/  LOP3.LUT P3, RZ, R5.reuse, 0x2, RZ, 0xc0, !PT ;  /* 0x0000000205ff7812 */ /* 0x040fe4000786c0ff */
[----:B------:R-:W-:Y:S02]  /*1c10*/  LOP3.LUT P6, RZ, R5, 0x1, RZ, 0xc0, !PT ;  /* 0x0000000105ff7812 */ /* 0x000fe400078cc0ff */
[----:B------:R-:W-:-:S02]  /*1c20*/  PRMT R5, R6, 0x7610, R5 ;  /* 0x0000761006057816 */ /* 0x000fc40000000005 */
[----:B------:R-:W-:Y:S02]  /*1c30*/  PRMT R6, R8, 0x7610, R6 ;  /* 0x0000761008067816 */ /* 0x000fe40000000006 */
[----:B------:R-:W-:Y:S02]  /*1c40*/  SEL R9, RZ, 0x1, !P1 ;  /* 0x00000001ff097807 */ /* 0x000fe40004800000 */
[----:B------:R-:W-:-:S07]  /*1c50*/  PRMT R8, R10, 0x7610, R8 ;  /* 0x000076100a087816 */ /* 0x000fce0000000008 */
.L_x_2923:
[----:B------:R-:W-:Y:S05]  /*1c60*/  BSYNC.RECONVERGENT B1 ;  /* 0x0000000000017941 */ /* 0x000fea0003800200 */
.L_x_2922:
[----:B------:R-:W-:Y:S01]  /*1c70*/  ISETP.GE.U32.AND P0, PT, R7, R0, PT ;  /* 0x000000000700720c */ /* 0x000fe20003f06070 */
[----:B------:R-:W-:-:S12]  /*1c80*/  BSSY.RECONVERGENT B1, `(.L_x_2926) ;  /* 0x0000016000017945 */ /* 0x000fd80003800200 */
[----:B------:R-:W-:Y:S05]  /*1c90*/  @P0 BRA `(.L_x_2927) ;  /* 0x0000000000500947 */ /* 0x000fea0003800000 */
[----:B------:R-:W-:-:S06]  /*1ca0*/  IMAD.WIDE.U32 R10, R7, 0x4, R2 ;  /* 0x00000004070a7825 */ /* 0x000fcc00078e0002 */
[----:B------:R-:W2:Y:S01]  /*1cb0*/  LDG.E R10, desc[UR36][R10.64] ;  /* 0x000000240a0a7981 */ /* 0x000ea2000c1e1900 */
[----:B------:R-:W-:-:S04]  /*1cc0*/  IADD3 R13, PT, PT, R7, R4, RZ ;  /* 0x00000004070d7210 */ /* 0x000fc80007ffe0ff */
[----:B------:R-:W-:Y:S02]  /*1cd0*/  ISETP.GE.U32.AND P1, PT, R13, R0, PT ;  /* 0x000000000d00720c */ /* 0x000fe40003f26070 */
[----:B--2---:R-:W-:-:S11]  /*1ce0*/  ISETP.NE.AND P3, PT, R10, RZ, PT ;  /* 0x000000ff0a00720c */ /* 0x004fd60003f65270 */
[----:B------:R-:W-:Y:S05]  /*1cf0*/  @P1 BRA `(.L_x_2927) ;  /* 0x0000000000381947 */ /* 0x000fea0003800000 */
[----:B------:R-:W-:-:S06]  /*1d00*/  IMAD.WIDE.U32 R10, R13, 0x4, R2 ;  /* 0x000000040d0a7825 */ /* 0x000fcc00078e0002 */
[----:B------:R-:W2:Y:S01]  /*1d10*/  LDG.E R10, desc[UR36][R10.64] ;  /* 0x000000240a0a7981 */ /* 0x000ea2000c1e1900 */
[----:B------:R-:W-:-:S05]  /*1d20*/  IMAD.IADD R13, R13, 0x1, R4 ;  /* 0x000000010d0d7824 */ /* 0x000fca00078e0204 */
[----:B------:R-:W-:Y:S02]  /*1d30*/  ISETP.GE.U32.AND P1, PT, R13, R0, PT ;  /* 0x000000000d00720c */ /* 0x000fe40003f26070 */
[----:B--2---:R-:W-:-:S11]  /*1d40*/  ISETP.NE.AND P6, PT, R10, RZ, PT ;  /* 0x000000ff0a00720c */ /* 0x004fd60003fc5270 */
[----:B------:R-:W-:Y:S05]  /*1d50*/  @P1 BRA `(.L_x_2927) ;  /* 0x0000000000201947 */ /* 0x000fea0003800000 */
[C---:B------:R-:W-:Y:S01]  /*1d60*/  IADD3 R15, PT, PT, R13.reuse, R4, RZ ;  /* 0x000000040d0f7210 */ /* 0x040fe20007ffe0ff */
[----:B------:R-:W-:-:S03]  /*1d70*/  IMAD.WIDE.U32 R10, R13, 0x4, R2 ;  /* 0x000000040d0a7825 */ /* 0x000fc600078e0002 */
[----:B------:R-:W-:-:S03]  /*1d80*/  ISETP.GE.U32.AND P1, PT, R15, R0, PT ;  /* 0x000000000f00720c */ /* 0x000fc60003f26070 */
[----:B------:R-:W2:Y:S10]  /*1d90*/  LDG.E R10, desc[UR36][R10.64] ;  /* 0x000000240a0a7981 */ /* 0x000eb4000c1e1900 */
[----:B------:R-:W-:-:S06]  /*1da0*/  @!P1 IMAD.WIDE.U32 R2, R15, 0x4, R2 ;  /* 0x000000040f029825 */ /* 0x000fcc00078e0002 */
[----:B------:R-:W3:Y:S01]  /*1db0*/  @!P1 LDG.E R2, desc[UR36][R2.64] ;  /* 0x0000002402029981 */ /* 0x000ee2000c1e1900 */
[----:B--2---:R-:W-:Y:S02]  /*1dc0*/  ISETP.NE.AND P4, PT, R10, RZ, PT ;  /* 0x000000ff0a00720c */ /* 0x004fe40003f85270 */
[----:B---3--:R-:W-:-:S13]  /*1dd0*/  @!P1 ISETP.NE.AND P5, PT, R2, RZ, PT ;  /* 0x000000ff0200920c */ /* 0x008fda0003fa5270 */
.L_x_2927:
[----:B------:R-:W-:Y:S05]  /*1de0*/  BSYNC.RECONVERGENT B1 ;  /* 0x0000000000017941 */ /* 0x000fea0003800200 */
.L_x_2926:
[----:B------:R-:W-:Y:S04]  /*1df0*/  BSSY.RECONVERGENT B1, `(.L_x_2928) ;  /* 0x0000017000017945 */ /* 0x000fe80003800200 */
        /* <DEDUP_REMOVED lines=19> */
[----:B------:R-:W-:-:S04]  /*1f30*/  @!P2 PLOP3.LUT P1, PT, P1, P5, PT, 0xf8, 0x8f ;  /* 0x00000000008fa81c */ /* 0x000fc80000f2bf70 */
[----:B------:R-:W-:-:S04]  /*1f40*/  @!P2 SEL R0, RZ, 0x1, !P1 ;  /* 0x00000001ff00a807 */ /* 0x000fc80004800000 */
[----:B------:R-:W-:-:S07]  /*1f50*/  @!P2 PRMT R8, R0, 0x7610, R8 ;  /* 0x000076100008a816 */ /* 0x000fce0000000008 */
.L_x_2929:
[----:B------:R-:W-:Y:S05]  /*1f60*/  BSYNC.RECONVERGENT B1 ;  /* 0x0000000000017941 */ /* 0x000fea0003800200 */
.L_x_2928:
[----:B------:R-:W-:-:S04]  /*1f70*/  LOP3.LUT R5, R9, R5, R6, 0xfe, !PT ;  /* 0x0000000509057212 */ /* 0x000fc800078efe06 */
[----:B------:R-:W-:-:S04]  /*1f80*/  LOP3.LUT P0, RZ, R5, 0xff, R8, 0xc8, !PT ;  /* 0x000000ff05ff7812 */ /* 0x000fc8000780c808 */
[----:B------:R-:W-:Y:S01]  /*1f90*/  SEL R17, RZ, 0x1, !P0 ;  /* 0x00000001ff117807 */ /* 0x000fe20004000000 */
[----:B------:R-:W-:Y:S08]  /*1fa0*/  BRA `(.L_x_2909) ;  /* 0x00000090009c7947 */ /* 0x000ff00003800000 */
.L_x_2921:
        /* <DEDUP_REMOVED lines=18> */
.L_x_2934:
[----:B------:R-:W-:Y:S01]  /*20d0*/  IMAD R9, R4, R7, RZ ;  /* 0x0000000704097224 */ /* 0x000fe200078e02ff */
[----:B------:R-:W-:-:S03]  /*20e0*/  IADD3 R11, PT, PT, R7, R6, RZ ;  /* 0x00000006070b7210 */ /* 0x000fc60007ffe0ff */
[----:B------:R-:W-:-:S04]  /*20f0*/  IMAD.WIDE.U32 R8, R9, 0x4, R2 ;  /* 0x0000000409087825 */ /* 0x000fc800078e0002 */
[----:B------:R-:W-:Y:S02]  /*2100*/  IMAD.IADD R13, R11, 0x1, R6 ;  /* 0x000000010b0d7824 */ /* 0x000fe400078e0206 */
[----:B------:R-:W-:Y:S01]  /*2110*/  IMAD R11, R4, R11, RZ ;  /* 0x0000000b040b7224 */ /* 0x000fe200078e02ff */
[----:B------:R-:W2:Y:S02]  /*2120*/  LDG.E R8, desc[UR36][R8.64] ;  /* 0x0000002408087981 */ /* 0x000ea4000c1e1900 */
[----:B------:R-:W-:Y:S01]  /*2130*/  IADD3 R7, PT, PT, R13, R6, RZ ;  /* 0x000000060d077210 */ /* 0x000fe20007ffe0ff */
[----:B------:R-:W-:-:S04]  /*2140*/  IMAD.WIDE.U32 R10, R11, 0x4, R2 ;  /* 0x000000040b0a7825 */ /* 0x000fc800078e0002 */
[C---:B------:R-:W-:Y:S02]  /*2150*/  IMAD R13, R4.reuse, R13, RZ ;  /* 0x0000000d040d7224 */ /* 0x040fe400078e02ff */
[----:B------:R-:W3:Y:S01]  /*2160*/  LDG.E R10, desc[UR36][R10.64] ;  /* 0x000000240a0a7981 */ /* 0x000ee2000c1e1900 */
[----:B------:R-:W-:Y:S02]  /*2170*/  IMAD R15, R4, R7, RZ ;  /* 0x00000007040f7224 */ /* 0x000fe400078e02ff */
[----:B------:R-:W-:-:S04]  /*2180*/  IMAD.WIDE.U32 R12, R13, 0x4, R2 ;  /* 0x000000040d0c7825 */ /* 0x000fc800078e0002 */
[----:B------:R-:W-:Y:S02]  /*2190*/  IMAD.WIDE.U32 R14, R15, 0x4, R2 ;  /* 0x000000040f0e7825 */ /* 0x000fe400078e0002 */
        /* <DEDUP_REMOVED lines=19> */
.L_x_2933:
[----:B------:R-:W-:Y:S02]  /*22d0*/  SEL R8, RZ, 0x1, !P3 ;  /* 0x00000001ff087807 */ /* 0x000fe40005800000 */
[----:B------:R-:W-:Y:S02]  /*22e0*/  SEL R11, RZ, 0x1, !P0 ;  /* 0x00000001ff0b7807 */ /* 0x000fe40004000000 */
[C---:B------:R-:W-:Y:S02]  /*22f0*/  LOP3.LUT P3, RZ, R5.reuse, 0x2, RZ, 0xc0, !PT ;  /* 0x0000000205ff7812 */ /* 0x040fe4000786c0ff */
[----:B------:R-:W-:Y:S02]  /*2300*/  LOP3.LUT P6, RZ, R5, 0x1, RZ, 0xc0, !PT ;  /* 0x0000000105ff7812 */ /* 0x000fe400078cc0ff */
[----:B------:R-:W-:Y:S02]  /*2310*/  PRMT R5, R8, 0x7610, R5 ;  /* 0x0000761008057816 */ /* 0x000fe40000000005 */
[----:B------:R-:W-:-:S02]  /*2320*/  SEL R10, RZ, 0x1, !P2 ;  /* 0x00000001ff0a7807 */ /* 0x000fc40005000000 */
[----:B------:R-:W-:Y:S02]  /*2330*/  SEL R9, RZ, 0x1, !P1 ;  /* 0x00000001ff097807 */ /* 0x000fe40004800000 */
[----:B------:R-:W-:-:S07]  /*2340*/  PRMT R8, R11, 0x7610, R8 ;  /* 0x000076100b087816 */ /* 0x000fce0000000008 */
.L_x_2932:
[----:B------:R-:W-:Y:S05]  /*2350*/  BSYNC.RECONVERGENT B1 ;  /* 0x0000000000017941 */ /* 0x000fea0003800200 */
.L_x_2931:
[----:B------:R-:W-:Y:S01]  /*2360*/  ISETP.GE.U32.AND P0, PT, R7, R0, PT ;  /* 0x000000000700720c */ /* 0x000fe20003f06070 */
[----:B------:R-:W-:-:S12]  /*2370*/  BSSY.RECONVERGENT B1, `(.L_x_2935) ;  /* 0x000001a000017945 */ /* 0x000fd80003800200 */
[----:B------:R-:W-:Y:S05]  /*2380*/  @P0 BRA `(.L_x_2936) ;  /* 0x0000000000600947 */ /* 0x000fea0003800000 */
[----:B------:R-:W-:-:S04]  /*2390*/  IMAD R13, R4, R7, RZ ;  /* 0x00000007040d7224 */ /* 0x000fc800078e02ff */
[----:B------:R-:W-:-:S06]  /*23a0*/  IMAD.WIDE.U32 R12, R13, 0x4, R2 ;  /* 0x000000040d0c7825 */ /* 0x000fcc00078e0002 */
[----:B------:R-:W2:Y:S01]  /*23b0*/  LDG.E R12, desc[UR36][R12.64] ;  /* 0x000000240c0c7981 */ /* 0x000ea2000c1e1900 */
[----:B------:R-:W-:-:S04]  /*23c0*/  IADD3 R11, PT, PT, R7, R6, RZ ;  /* 0x00000006070b7210 */ /* 0x000fc80007ffe0ff */
[----:B------:R-:W-:Y:S02]  /*23d0*/  ISETP.GE.U32.AND P1, PT, R11, R0, PT ;  /* 0x000000000b00720c */ /* 0x000fe40003f26070 */
[----:B--2---:R-:W-:-:S11]  /*23e0*/  ISETP.NE.AND P3, PT, R12, RZ, PT ;  /* 0x000000ff0c00720c */ /* 0x004fd60003f65270 */
[----:B------:R-:W-:Y:S05]  /*23f0*/  @P1 BRA `(.L_x_2936) ;  /* 0x0000000000441947 */ /* 0x000fea0003800000 */
[----:B------:R-:W-:-:S04]  /*2400*/  IMAD R13, R4, R11, RZ ;  /* 0x0000000b040d7224 */ /* 0x000fc800078e02ff */
[----:B------:R-:W-:-:S06]  /*2410*/  IMAD.WIDE.U32 R12, R13, 0x4, R2 ;  /* 0x000000040d0c7825 */ /* 0x000fcc00078e0002 */
[----:B------:R-:W2:Y:S01]  /*2420*/  LDG.E R12, desc[UR36][R12.64] ;  /* 0x000000240c0c7981 */ /* 0x000ea2000c1e1900 */
[----:B------:R-:W-:-:S05]  /*2430*/  IMAD.IADD R11, R11, 0x1, R6 ;  /* 0x000000010b0b7824 */ /* 0x000fca00078e0206 */
[----:B------:R-:W-:Y:S02]  /*2440*/  ISETP.GE.U32.AND P1, PT, R11, R0, PT ;  /* 0x000000000b00720c */ /* 0x000fe40003f26070 */
[----:B--2---:R-:W-:-:S11]  /*2450*/  ISETP.NE.AND P6, PT, R12, RZ, PT ;  /* 0x000000ff0c00720c */ /* 0x004fd60003fc5270 */
[----:B------:R-:W-:Y:S05]  /*2460*/  @P1 BRA `(.L_x_2936) ;  /* 0x0000000000281947 */ /* 0x000fea0003800000 */
[----:B------:R-:W-:Y:S01]  /*2470*/  IADD3 R15, PT, PT, R11, R6, RZ ;  /* 0x000000060b0f7210 */ /* 0x000fe20007ffe0ff */
[----:B------:R-:W-:-:S03]  /*2480*/  IMAD R13, R4, R11, RZ ;  /* 0x0000000b040d7224 */ /* 0x000fc600078e02ff */
[----:B------:R-:W-:Y:S01]  /*2490*/  ISETP.GE.U32.AND P1, PT, R15, R0, PT ;  /* 0x000000000f00720c */ /* 0x000fe20003f26070 */
[----:B------:R-:W-:-:S06]  /*24a0*/  IMAD.WIDE.U32 R12, R13, 0x4, R2 ;  /* 0x000000040d0c7825 */ /* 0x000fcc00078e0002 */
[----:B------:R-:W2:Y:S06]  /*24b0*/  LDG.E R12, desc[UR36][R12.64] ;  /* 0x000000240c0c7981 */ /* 0x000eac000c1e1900 */
[----:B------:R-:W-:-:S04]  /*24c0*/  @!P1 IMAD R11, R4, R15, RZ ;  /* 0x0000000f040b9224 */ /* 0x000fc800078e02ff */
[----:B------:R-:W-:-:S06]  /*24d0*/  @!P1 IMAD.WIDE.U32 R2, R11, 0x4, R2 ;  /* 0x000000040b029825 */ /* 0x000fcc00078e0002 */
[----:B------:R-:W3:Y:S01]  /*24e0*/  @!P1 LDG.E R2, desc[UR36][R2.64] ;  /* 0x0000002402029981 */ /* 0x000ee2000c1e1900 */
[----:B--2---:R-:W-:Y:S02]  /*24f0*/  ISETP.NE.AND P4, PT, R12, RZ, PT ;  /* 0x000000ff0c00720c */ /* 0x004fe40003f85270 */
[----:B---3--:R-:W-:-:S13]  /*2500*/  @!P1 ISETP.NE.AND P5, PT, R2, RZ, PT ;  /* 0x000000ff0200920c */ /* 0x008fda0003fa5270 */
.L_x_2936:
[----:B------:R-:W-:Y:S05]  /*2510*/  BSYNC.RECONVERGENT B1 ;  /* 0x0000000000017941 */ /* 0x000fea0003800200 */
.L_x_2935:
        /* <DEDUP_REMOVED lines=23> */
.L_x_2938:
[----:B------:R-:W-:Y:S05]  /*2690*/  BSYNC.RECONVERGENT B1 ;  /* 0x0000000000017941 */ /* 0x000fea0003800200 */
.L_x_2937:
[----:B------:R-:W-:-:S04]  /*26a0*/  LOP3.LUT R5, R9, R5, R10, 0xfe, !PT ;  /* 0x0000000509057212 */ /* 0x000fc800078efe0a */
[----:B------:R-:W-:-:S04]  /*26b0*/  LOP3.LUT P0, RZ, R5, 0xff, R8, 0xc8, !PT ;  /* 0x000000ff05ff7812 */ /* 0x000fc8000780c808 */
[----:B------:R-:W-:Y:S01]  /*26c0*/  SEL R17, RZ, 0x1, !P0 ;  /* 0x00000001ff117807 */ /* 0x000fe20004000000 */
[----:B------:R-:W-:Y:S08]  /*26d0*/  BRA `(.L_x_2909) ;  /* 0x0000008800d07947 */ /* 0x000ff00003800000 */
.L_x_2930:
        /* <DEDUP_REMOVED lines=20> */
.L_x_2948:
[----:B------:R-:W-:Y:S01]  /*2820*/  ISETP.NE.AND P4, PT, R13, RZ, PT ;  /* 0x000000ff0d00720c */ /* 0x000fe20003f85270 */
[----:B------:R-:W0:-:S12]  /*2830*/  LDCU UR4, c[0x0][0x390] ;  /* 0x00007200ff0477ac */ /* 0x000e180008000800 */
[----:B------:R-:W-:Y:S05]  /*2840*/  @P4 BRA `(.L_x_2942) ;  /* 0x0000000000144947 */ /* 0x000fea0003800000 */
[----:B------:R-:W2:Y:S02]  /*2850*/  LDG.E R10, desc[UR36][R8.64] ;  /* 0x00000024080a7981 */ /* 0x000ea4000c1e1900 */
[-C--:B--2---:R-:W-:Y:S01]  /*2860*/  MOV R20, R10.reuse ;  /* 0x0000000a00147202 */ /* 0x084fe20000000f00 */
[----:B------:R-:W-:Y:S01]  /*2870*/  IMAD.MOV.U32 R24, RZ, RZ, R10 ;  /* 0x000000ffff187224 */ /* 0x000fe200078e000a */
[----:B------:R-:W-:Y:S01]  /*2880*/  MOV R25, R10 ;  /* 0x0000000a00197202 */ /* 0x000fe20000000f00 */
[----:B------:R-:W-:Y:S06]  /*2890*/  BRA `(.L_x_2943) ;  /* 0x0000004000047947 */ /* 0x000fec0003800000 */
.L_x_2942:
        /* <DEDUP_REMOVED lines=295> */
.L_x_2944:
[----:B------:R-:W-:Y:S01]  /*3b10*/  LOP3.LUT R11, R0, 0xfffffffc, RZ, 0xc0, !PT ;  /* 0xfffffffc000b7812 */ /* 0x000fe200078ec0ff */
[----:B------:R-:W1:Y:S03]  /*3b20*/  LDCU UR52, c[0x0][0x3d0] ;  /* 0x00007a00ff3477ac */ /* 0x000e660008000800 */
[----:B------:R-:W-:-:S04]  /*3b30*/  IADD3 R10, P5, PT, R11, R8, RZ ;  /* 0x000000080b0a7210 */ /* 0x000fc80007fbe0ff */
[----:B------:R-:W-:-:S05]  /*3b40*/  IADD3.X R11, PT, PT, RZ, R9, RZ, P5, !PT ;  /* 0x00000009ff0b7210 */ /* 0x000fca0002ffe4ff */
[----:B------:R2:W5:Y:S01]  /*3b50*/  LDG.E R25, desc[UR36][R10.64] ;  /* 0x000000240a197981 */ /* 0x000562000c1e1900 */
        /* <DEDUP_REMOVED lines=237> */
.L_x_2945:
        /* <DEDUP_REMOVED lines=242> */
.L_x_2946:
        /* <DEDUP_REMOVED lines=242> */
.L_x_2947:
[----:B------:R-:W-:-:S04]  /*6870*/  LOP3.LUT R7, R0, 0xfffffffc, RZ, 0xc0, !PT ;  /* 0xfffffffc00077812 */ /* 0x000fc800078ec0ff */
[----:B------:R-:W-:-:S05]  /*6880*/  IADD3 R6, P4, PT, R7, R8, RZ ;  /* 0x0000000807067210 */ /* 0x000fca0007f9e0ff */
[----:B------:R-:W-:-:S05]  /*6890*/  IMAD.X R7, RZ, RZ, R9, P4 ;  /* 0x000000ffff077224 */ /* 0x000fca00020e0609 */
[----:B------:R1:W5:Y:S03]  /*68a0*/  LDG.E R10, desc[UR36][R6.64] ;  /* 0x00000024060a7981 */ /* 0x000366000c1e1900 */
.L_x_2943:
[----:B------:R-:W2:Y:S01]  /*68b0*/  LDCU UR5, c[0x0][0x388] ;  /* 0x00007100ff0577ac */ /* 0x000ea20008000800 */
[----:B0-----:R-:W-:Y:S02]  /*68c0*/  MOV R2, UR4 ;  /* 0x0000000400027c02 */ /* 0x001fe40008000f00 */
[----:B-----5:R-:W-:Y:S02]  /*68d0*/  ISETP.NE.OR P3, PT, R25, RZ, P3 ;  /* 0x000000ff1900720c */ /* 0x020fe40001f65670 */
[----:B------:R-:W-:Y:S01]  /*68e0*/  ISETP.NE.OR P2, PT, R24, RZ, P2 ;  /* 0x000000ff1800720c */ /* 0x000fe20001745670 */
[----:B------:R-:W-:Y:S01]  /*68f0*/  IMAD R3, R2, 0x4, R3 ;  /* 0x0000000402037824 */ /* 0x000fe200078e0203 */
[----:B------:R-:W-:Y:S02]  /*6900*/  ISETP.NE.OR P1, PT, R20, RZ, P1 ;  /* 0x000000ff1400720c */ /* 0x000fe40000f25670 */
[----:B------:R-:W-:Y:S01]  /*6910*/  ISETP.NE.OR P0, PT, R10, RZ, P0 ;  /* 0x000000ff0a00720c */ /* 0x000fe20000705670 */
[----:B-1----:R-:W-:Y:S01]  /*6920*/  IMAD R7, R2, 0x3, R3 ;  /* 0x0000000302077824 */ /* 0x002fe200078e0203 */
[----:B--2---:R-:W-:-:S04]  /*6930*/  MOV R0, UR5 ;  /* 0x0000000500007c02 */ /* 0x004fc80008000f00 */
[----:B------:R-:W-:-:S13]  /*6940*/  ISETP.GE.U32.AND P4, PT, R7, R0, PT ;  /* 0x000000000700720c */ /* 0x000fda0003f86070 */
[----:B------:R-:W-:Y:S05]  /*6950*/  @!P4 BRA `(.L_x_2948) ;  /* 0xffffffbc00b0c947 */ /* 0x000fea000383ffff */
[----:B------:R-:W-:Y:S05]  /*6960*/  BSYNC.RECONVERGENT B2 ;  /* 0x0000000000027941 */ /* 0x000fea0003800200 */
.L_x_2941:
[----:B------:R-:W-:Y:S02]  /*6970*/  SEL R7, RZ, 0x1, !P3 ;  /* 0x00000001ff077807 */ /* 0x000fe40005800000 */
[----:B------:R-:W-:Y:S02]  /*6980*/  SEL R6, RZ, 0x1, !P2 ;  /* 0x00000001ff067807 */ /* 0x000fe40005000000 */
[----:B------:R-:W-:Y:S02]  /*6990*/  SEL R5, RZ, 0x1, !P1 ;  /* 0x00000001ff057807 */ /* 0x000fe40004800000 */
[----:B------:R-:W-:-:S07]  /*69a0*/  SEL R4, RZ, 0x1, !P0 ;  /* 0x00000001ff047807 */ /* 0x000fce0004000000 */
.L_x_2940:
[----:B------:R-:W-:Y:S05]  /*69b0*/  BSYNC.RECONVERGENT B1 ;  /* 0x0000000000017941 */ /* 0x000fea0003800200 */
.L_x_2939:
[----:B------:R-:W-:Y:S01]  /*69c0*/  ISETP.GE.U32.AND P0, PT, R3, R0, PT ;  /* 0x000000000300720c */ /* 0x000fe20003f06070 */
[----:B------:R-:W-:Y:S01]  /*69d0*/  BSSY.RECONVERGENT B1, `(.L_x_2949) ;  /* 0x0000468000017945 */ /* 0x000fe20003800200 */
[----:B------:R-:W-:-:S11]  /*69e0*/  IMAD.MOV.U32 R8, RZ, RZ, R10 ;  /* 0x000000ffff087224 */ /* 0x000fd600078e000a */
[----:B------:R-:W-:Y:S05]  /*69f0*/  @P0 BRA `(.L_x_2950) ;  /* 0x0000004400940947 */ /* 0x000fea0003800000 */
[----:B------:R-:W0:Y:S01]  /*6a00*/  LDC R18, c[0x0][0x3c4] ;  /* 0x0000f100ff127b82 */ /* 0x000e220000000800 */
[----:B------:R-:W1:Y:S02]  /*6a10*/  LDCU.64 UR4, c[0x0][0x750] ;  /* 0x0000ea00ff0477ac */ /* 0x000e640008000a00 */
[----:B-1----:R-:W-:-:S04]  /*6a20*/  IADD3 R12, P0, PT, R12, UR4, RZ ;  /* 0x000000040c0c7c10 */ /* 0x002fc8000ff1e0ff */
[----:B------:R-:W-:Y:S02]  /*6a30*/  IADD3.X R13, PT, PT, RZ, UR5, RZ, P0, !PT ;  /* 0x00000005ff0d7c10 */ /* 0x000fe400087fe4ff */
[----:B0-----:R-:W-:-:S13]  /*6a40*/  ISETP.NE.AND P1, PT, R18, RZ, PT ;  /* 0x000000ff1200720c */ /* 0x001fda0003f25270 */
[----:B------:R-:W-:Y:S05]  /*6a50*/  @P1 BRA `(.L_x_2951) ;  /* 0x0000000000381947 */ /* 0x000fea0003800000 */
[----:B------:R1:W5:Y:S01]  /*6a60*/  LDG.E R25, desc[UR36][R12.64] ;  /* 0x000000240c197981 */ /* 0x000362000c1e1900 */
[----:B------:R-:W-:-:S05]  /*6a70*/  IMAD.IADD R9, R3, 0x1, R2 ;  /* 0x0000000103097824 */ /* 0x000fca00078e0202 */
[----:B------:R-:W-:-:S13]  /*6a80*/  ISETP.GE.U32.AND P0, PT, R9, R0, PT ;  /* 0x000000000900720c */ /* 0x000fda0003f06070 */
[----:B-1----:R-:W-:Y:S05]  /*6a90*/  @P0 BRA `(.L_x_2950) ;  /* 0x00000044006c0947 */ /* 0x002fea0003800000 */
[----:B------:R-:W-:Y:S01]  /*6aa0*/  IADD3 R9, PT, PT, R9, R2, RZ ;  /* 0x0000000209097210 */ /* 0x000fe20007ffe0ff */
[----:B-----5:R-:W-:-:S03]  /*6ab0*/  IMAD.MOV.U32 R24, RZ, RZ, R25 ;  /* 0x000000ffff187224 */ /* 0x020fc600078e0019 */
[----:B------:R-:W-:-:S13]  /*6ac0*/  ISETP.GE.U32.AND P0, PT, R9, R0, PT ;  /* 0x000000000900720c */ /* 0x000fda0003f06070 */
[----:B------:R-:W-:Y:S05]  /*6ad0*/  @P0 BRA `(.L_x_2950) ;  /* 0x00000044005c0947 */ /* 0x000fea0003800000 */
[----:B------:R-:W-:Y:S01]  /*6ae0*/  IADD3 R9, PT, PT, R9, R2, RZ ;  /* 0x0000000209097210 */ /* 0x000fe20007ffe0ff */
[----:B------:R-:W-:Y:S01]  /*6af0*/  IMAD.MOV.U32 R20, RZ, RZ, R25 ;  /* 0x000000ffff147224 */ /* 0x000fe200078e0019 */
[----:B------:R-:W-:Y:S02]  /*6b00*/  MOV R24, R25 ;  /* 0x0000001900187202 */ /* 0x000fe40000000f00 */
[----:B------:R-:W-:-:S04]  /*6b10*/  ISETP.GE.U32.AND P0, PT, R9, R0, PT ;  /* 0x000000000900720c */ /* 0x000fc80003f06070 */
[----:B------:R-:W-:Y:S01]  /*6b20*/  SEL R8, R25, R8, !P0 ;  /* 0x0000000819087207 */ /* 0x000fe20004000000 */
[----:B------:R-:W-:Y:S08]  /*6b30*/  BRA `(.L_x_2950) ;  /* 0x0000004400447947 */ /* 0x000ff00003800000 */
.L_x_2951:
[----:B------:R-:W0:Y:S01]  /*6b40*/  LDC.64 R10, c[0x0][0x3c8] ;  /* 0x0000f200ff0a7b82 */ /* 0x000e220000000a00 */
[----:B------:R-:W-:Y:S01]  /*6b50*/  MOV R15, R3 ;  /* 0x00000003000f7202 */ /* 0x000fe20000000f00 */
        /* <DEDUP_REMOVED lines=274> */
.L_x_2952:
[----:B------:R-:W-:-:S04]  /*7c80*/  LOP3.LUT R15, R21, 0xfffffffc, RZ, 0xc0, !PT ;  /* 0xfffffffc150f7812 */ /* 0x000fc800078ec0ff */
[----:B------:R-:W-:-:S04]  /*7c90*/  IADD3 R14, P1, PT, R15, R12, RZ ;  /* 0x0000000c0f0e7210 */ /* 0x000fc80007f3e0ff */
[----:B------:R-:W-:-:S05]  /*7ca0*/  IADD3.X R15, PT, PT, RZ, R13, RZ, P1, !PT ;  /* 0x0000000dff0f7210 */ /* 0x000fca0000ffe4ff */
[----:B------:R0:W5:Y:S01]  /*7cb0*/  LDG.E R25, desc[UR36][R14.64] ;  /* 0x000000240e197981 */ /* 0x000162000c1e1900 */
        /* <DEDUP_REMOVED lines=271> */
.L_x_2953:
        /* <DEDUP_REMOVED lines=275> */
.L_x_2954:
        /* <DEDUP_REMOVED lines=275> */
.L_x_2955:
[----:B------:R-:W-:-:S04]  /*b010*/  LOP3.LUT R9, R22, 0xfffffffc, RZ, 0xc0, !PT ;  /* 0xfffffffc16097812 */ /* 0x000fc800078ec0ff */
[----:B------:R-:W-:-:S05]  /*b020*/  IADD3 R8, P0, PT, R9, R12, RZ ;  /* 0x0000000c09087210 */ /* 0x000fca0007f1e0ff */
[----:B------:R-:W-:-:S05]  /*b030*/  IMAD.X R9, RZ, RZ, R13, P0 ;  /* 0x000000ffff097224 */ /* 0x000fca00000e060d */
[----:B------:R0:W5:Y:S03]  /*b040*/  LDG.E R8, desc[UR36][R8.64] ;  /* 0x0000002408087981 */ /* 0x000166000c1e1900 */
.L_x_2950:
[----:B------:R-:W-:Y:S05]  /*b050*/  BSYNC.RECONVERGENT B1 ;  /* 0x0000000000017941 */ /* 0x000fea0003800200 */
.L_x_2949:
[----:B------:R-:W-:Y:S01]  /*b060*/  ISETP.GE.U32.AND P0, PT, R3, R0, PT ;  /* 0x000000000300720c */ /* 0x000fe20003f06070 */
[----:B------:R-:W-:-:S12]  /*b070*/  BSSY.RECONVERGENT B1, `(.L_x_2956) ;  /* 0x0000017000017945 */ /* 0x000fd80003800200 */
[----:B------:R-:W-:Y:S05]  /*b080*/  @P0 BRA `(.L_x_2957) ;  /* 0x0000000000540947 */ /* 0x000fea0003800000 */
[----:B------:R-:W-:Y:S02]  /*b090*/  IADD3 R3, PT, PT, R3, R2, RZ ;  /* 0x0000000203037210 */ /* 0x000fe40007ffe0ff */
[----:B------:R-:W-:Y:S02]  /*b0a0*/  LOP3.LUT P0, RZ, R7, 0xff, RZ, 0xc0, !PT ;  /* 0x000000ff07ff7812 */ /* 0x000fe4000780c0ff */
[----:B------:R-:W-:Y:S02]  /*b0b0*/  ISETP.GE.U32.AND P1, PT, R3, R0, PT ;  /* 0x000000000300720c */ /* 0x000fe40003f26070 */
[----:B-----5:R-:W-:-:S04]  /*b0c0*/  ISETP.NE.OR P0, PT, R25, RZ, P0 ;  /* 0x000000ff1900720c */ /* 0x020fc80000705670 */
[----:B------:R-:W-:-:S07]  /*b0d0*/  SEL R7, RZ, 0x1, !P0 ;  /* 0x00000001ff077807 */ /* 0x000fce0004000000 */
[----:B------:R-:W-:Y:S05]  /*b0e0*/  @P1 BRA `(.L_x_2957) ;  /* 0x00000000003c1947 */ /* 0x000fea0003800000 */
[----:B------:R-:W-:Y:S02]  /*b0f0*/  IADD3 R3, PT, PT, R3, R2, RZ ;  /* 0x0000000203037210 */ /* 0x000fe40007ffe0ff */
[----:B------:R-:W-:Y:S02]  /*b100*/  LOP3.LUT P0, RZ, R6, 0xff, RZ, 0xc0, !PT ;  /* 0x000000ff06ff7812 */ /* 0x000fe4000780c0ff */
[----:B------:R-:W-:Y:S02]  /*b110*/  ISETP.GE.U32.AND P1, PT, R3, R0, PT ;  /* 0x000000000300720c */ /* 0x000fe40003f26070 */
[----:B------:R-:W-:-:S04]  /*b120*/  ISETP.NE.OR P0, PT, R24, RZ, P0 ;  /* 0x000000ff1800720c */ /* 0x000fc80000705670 */
[----:B------:R-:W-:-:S07]  /*b130*/  SEL R6, RZ, 0x1, !P0 ;  /* 0x00000001ff067807 */ /* 0x000fce0004000000 */
[----:B------:R-:W-:Y:S05]  /*b140*/  @P1 BRA `(.L_x_2957) ;  /* 0x0000000000241947 */ /* 0x000fea0003800000 */
[----:B------:R-:W-:Y:S01]  /*b150*/  IMAD.IADD R3, R3, 0x1, R2 ;  /* 0x0000000103037824 */ /* 0x000fe200078e0202 */
[----:B------:R-:W-:-:S04]  /*b160*/  LOP3.LUT P0, RZ, R5, 0xff, RZ, 0xc0, !PT ;  /* 0x000000ff05ff7812 */ /* 0x000fc8000780c0ff */
[----:B------:R-:W-:Y:S02]  /*b170*/  ISETP.GE.U32.AND P2, PT, R3, R0, PT ;  /* 0x000000000300720c */ /* 0x000fe40003f46070 */
[----:B------:R-:W-:-:S04]  /*b180*/  ISETP.NE.OR P0, PT, R20, RZ, P0 ;  /* 0x000000ff1400720c */ /* 0x000fc80000705670 */
[----:B------:R-:W-:-:S07]  /*b190*/  SEL R5, RZ, 0x1, !P0 ;  /* 0x00000001ff057807 */ /* 0x000fce0004000000 */
[----:B------:R-:W-:-:S04]  /*b1a0*/  @!P2 LOP3.LUT P1, RZ, R4, 0xff, RZ, 0xc0, !PT ;  /* 0x000000ff04ffa812 */ /* 0x000fc8000782c0ff */
[----:B------:R-:W-:-:S04]  /*b1b0*/  @!P2 ISETP.NE.OR P1, PT, R8, RZ, P1 ;  /* 0x000000ff0800a20c */ /* 0x000fc80000f25670 */
[----:B------:R-:W-:-:S04]  /*b1c0*/  @!P2 SEL R0, RZ, 0x1, !P1 ;  /* 0x00000001ff00a807 */ /* 0x000fc80004800000 */
[----:B------:R-:W-:-:S07]  /*b1d0*/  @!P2 PRMT R4, R0, 0x7610, R4 ;  /* 0x000076100004a816 */ /* 0x000fce0000000004 */
.L_x_2957:
[----:B------:R-:W-:Y:S05]  /*b1e0*/  BSYNC.RECONVERGENT B1 ;  /* 0x0000000000017941 */ /* 0x000fea0003800200 */
.L_x_2956:
[----:B------:R-:W-:-:S04]  /*b1f0*/  LOP3.LUT R5, R5, R7, R6, 0xfe, !PT ;  /* 0x0000000705057212 */ /* 0x000fc800078efe06 */
[----:B------:R-:W-:-:S04]  /*b200*/  LOP3.LUT P0, RZ, R5, 0xff, R4, 0xc8, !PT ;  /* 0x000000ff05ff7812 */ /* 0x000fc8000780c804 */
[----:B------:R-:W-:-:S09]  /*b210*/  SEL R17, RZ, 0x1, !P0 ;  /* 0x00000001ff117807 */ /* 0x000fd20004000000 */
.L_x_2909:
[----:B------:R-:W-:Y:S05]  /*b220*/  BSYNC.RECONVERGENT B0 ;  /* 0x0000000000007941 */ /* 0x000fea0003800200 */
.L_x_2908:
[----:B------:R-:W1:Y:S01]  /*b230*/  LDCU UR4, c[0x0][0x3a0] ;  /* 0x00007400ff0477ac */ /* 0x000e620008000800 */
[----:B------:R-:W2:Y:S01]  /*b240*/  S2R R3, SR_TID.X ;  /* 0x0000000000037919 */ /* 0x000ea20000002100 */
[----:B------:R-:W3:Y:S01]  /*b250*/  S2R R0, SR_TID.Y ;  /* 0x0000000000007919 */ /* 0x000ee20000002200 */
[----:B-1----:R-:W-:-:S09]  /*b260*/  UISETP.NE.AND UP0, UPT, UR4, URZ, UPT ;  /* 0x000000ff0400728c */ /* 0x002fd2000bf05270 */
[----:B------:R-:W-:Y:S05]  /*b270*/  BRA.U !UP0, `(.L_x_2958) ;  /* 0x0000000108647547 */ /* 0x000fea000b800000 */
[----:B------:R-:W1:Y:S01]  /*b280*/  S2UR UR5, SR_CgaCtaId ;  /* 0x00000000000579c3 */ /* 0x000e620000008800 */
[----:B------:R-:W2:Y:S01]  /*b290*/  LDCU UR8, c[0x0][0x360] ;  /* 0x00006c00ff0877ac */ /* 0x000ea20008000800 */
[----:B------:R-:W-:Y:S01]  /*b2a0*/  UMOV UR4, 0x400 ;  /* 0x0000040000047882 */ /* 0x000fe20000000000 */
[----:B------:R-:W4:Y:S01]  /*b2b0*/  LDCU UR6, c[0x0][0x364] ;  /* 0x00006c80ff0677ac */ /* 0x000f220008000800 */
[----:B------:R-:W-:Y:S01]  /*b2c0*/  UIADD3 UR4, UPT, UPT, UR4, 0x10, URZ ;  /* 0x0000001004047890 */ /* 0x000fe2000fffe0ff */
[----:B--23--:R-:W-:-:S03]  /*b2d0*/  IMAD R2, R0, UR8, R3 ;  /* 0x0000000800027c24 */ /* 0x00cfc6000f8e0203 */
[----:B-1----:R-:W-:Y:S02]  /*b2e0*/  ULEA UR4, UR5, UR4, 0x18 ;  /* 0x0000000405047291 */ /* 0x002fe4000f8ec0ff */
[----:B----4-:R-:W-:-:S07]  /*b2f0*/  UISETP.GE.U32.AND UP0, UPT, UR6, 0x2, UPT ;  /* 0x000000020600788c */ /* 0x010fce000bf06070 */
[----:B------:R1:W-:Y:S02]  /*b300*/  STS.U8 [R2+UR4], R17 ;  /* 0x0000001102007988 */ /* 0x0003e40008000004 */
[----:B------:R-:W-:Y:S05]  /*b310*/  BRA.U !UP0, `(.L_x_2958) ;  /* 0x00000001083c7547 */ /* 0x000fea000b800000 */
[----:B------:R-:W-:-:S05]  /*b320*/  UMOV UR5, UR6 ;  /* 0x0000000600057c82 */ /* 0x000fca0008000000 */
.L_x_2959:
        /* <DEDUP_REMOVED lines=8> */
[----:B------:R-:W2:Y:S02]  /*b3b0*/  @!P0 LDS.U8 R4, [R4+UR4] ;  /* 0x0000000404048984 */ /* 0x000ea40008000000 */
[----:B--2---:R-:W-:-:S04]  /*b3c0*/  @!P0 LOP3.LUT P1, RZ, R17, 0xff, R4, 0xc8, !PT ;  /* 0x000000ff11ff8812 */ /* 0x004fc8000782c804 */
[----:B----4-:R-:W-:-:S04]  /*b3d0*/  @!P0 SEL R5, RZ, 0x1, !P1 ;  /* 0x00000001ff058807 */ /* 0x010fc80004800000 */
[----:B-1----:R-:W-:Y:S01]  /*b3e0*/  @!P0 PRMT R17, R5, 0x7610, R17 ;  /* 0x0000761005118816 */ /* 0x002fe20000000011 */
[----:B------:R4:W-:Y:S01]  /*b3f0*/  @!P0 STS.U8 [R2+UR4], R5 ;  /* 0x0000000502008988 */ /* 0x0009e20008000004 */
[----:B------:R-:W-:Y:S05]  /*b400*/  BRA.U UP0, `(.L_x_2959) ;  /* 0xfffffffd00c87547 */ /* 0x000fea000b83ffff */
.L_x_2958:
        /* <DEDUP_REMOVED lines=9> */
[----:B-1234-:R-:W-:Y:S01]  /*b4a0*/  IMAD R2, R0, UR6, R3 ;  /* 0x0000000600027c24 */ /* 0x01efe2000f8e0203 */
[----:B------:R-:W-:Y:S02]  /*b4b0*/  UIADD3 UR4, UPT, UPT, UR4, 0x10, URZ ;  /* 0x0000001004047890 */ /* 0x000fe4000fffe0ff */
[----:B------:R-:W-:Y:S02]  /*b4c0*/  UISETP.GE.U32.AND UP0, UPT, UR6, 0x40, UPT ;  /* 0x000000400600788c */ /* 0x000fe4000bf06070 */
[----:B0-----:R-:W-:-:S03]  /*b4d0*/  ULEA UR8, UR5, UR4, 0x18 ;  /* 0x0000000405087291 */ /* 0x001fc6000f8ec0ff */
[----:B------:R-:W-:-:S03]  /*b4e0*/  UMOV UR4, 0x20 ;  /* 0x0000002000047882 */ /* 0x000fc60000000000 */
[----:B------:R-:W-:-:S03]  /*b4f0*/  IADD3 R4, PT, PT, R2, UR8, RZ ;  /* 0x0000000802047c10 */ /* 0x000fc6000fffe0ff */
[----:B------:R0:W-:Y:S01]  /*b500*/  STS.U8 [R2+UR8], R17 ;  /* 0x0000001102007988 */ /* 0x0001e20008000008 */
[----:B------:R-:W-:Y:S05]  /*b510*/  BRA.U !UP0, `(.L_x_2961) ;  /* 0x0000000108387547 */ /* 0x000fea000b800000 */
[----:B------:R-:W-:-:S05]  /*b520*/  UMOV UR5, UR6 ;  /* 0x0000000600057c82 */ /* 0x000fca0008000000 */
.L_x_2962:
[----:B------:R-:W-:Y:S01]  /*b530*/  USHF.R.U32.HI UR7, URZ, 0x1, UR5 ;  /* 0x00000001ff077899 */ /* 0x000fe20008011605 */
[----:B------:R-:W-:Y:S01]  /*b540*/  BAR.SYNC.DEFER_BLOCKING 0x0 ;  /* 0x0000000000007b1d */ /* 0x000fe20000010000 */
[----:B------:R-:W-:-:S04]  /*b550*/  UISETP.GT.U32.AND UP0, UPT, UR5, 0x7f, UPT ;  /* 0x0000007f0500788c */ /* 0x000fc8000bf04070 */
[----:B0-----:R-:W-:Y:S01]  /*b560*/  VIADD R5, R3, UR7 ;  /* 0x0000000703057c36 */ /* 0x001fe20008000000 */
[----:B------:R-:W-:-:S04]  /*b570*/  UMOV UR5, UR7 ;  /* 0x0000000700057c82 */ /* 0x000fc80008000000 */
[----:B------:R-:W-:-:S04]  /*b580*/  ISETP.GE.U32.AND P0, PT, R5, UR6, PT ;  /* 0x0000000605007c0c */ /* 0x000fc8000bf06070 */
[----:B------:R-:W-:-:S13]  /*b590*/  ISETP.GE.U32.OR P0, PT, R3, UR7, P0 ;  /* 0x0000000703007c0c */ /* 0x000fda0008706470 */
[----:B------:R-:W1:Y:S02]  /*b5a0*/  @!P0 LDS.U8 R6, [R4+UR7] ;  /* 0x0000000704068984 */ /* 0x000e640008000000 */
[----:B-1----:R-:W-:-:S04]  /*b5b0*/  @!P0 LOP3.LUT P1, RZ, R17, 0xff, R6, 0xc8, !PT ;  /* 0x000000ff11ff8812 */ /* 0x002fc8000782c806 */
[----:B------:R-:W-:-:S04]  /*b5c0*/  @!P0 SEL R5, RZ, 0x1, !P1 ;  /* 0x00000001ff058807 */ /* 0x000fc80004800000 */
[----:B0-----:R-:W-:Y:S01]  /*b5d0*/  @!P0 PRMT R17, R5, 0x7610, R17 ;  /* 0x0000761005118816 */ /* 0x001fe20000000011 */
[----:B------:R0:W-:Y:S01]  /*b5e0*/  @!P0 STS.U8 [R2+UR8], R5 ;  /* 0x0000000502008988 */ /* 0x0001e20008000008 */
[----:B------:R-:W-:Y:S05]  /*b5f0*/  BRA.U UP0, `(.L_x_2962) ;  /* 0xfffffffd00cc7547 */ /* 0x000fea000b83ffff */
.L_x_2961:
[----:B------:R-:W-:Y:S01]  /*b600*/  BAR.SYNC.DEFER_BLOCKING 0x0 ;  /* 0x0000000000007b1d */ /* 0x000fe20000010000 */
[----:B------:R-:W-:-:S09]  /*b610*/  UISETP.GE.U32.AND UP0, UPT, UR4, 0x2, UPT ;  /* 0x000000020400788c */ /* 0x000fd2000bf06070 */
[----:B------:R-:W-:Y:S05]  /*b620*/  BRA.U !UP0, `(.L_x_2960) ;  /* 0x0000000108287547 */ /* 0x000fea000b800000 */
[----:B01--4-:R-:W-:-:S07]  /*b630*/  HFMA2 R2, -RZ, RZ, 0, 5.9604644775390625e-08 ;  /* 0x00000001ff027431 */ /* 0x013fce00000001ff */
.L_x_2963:
        /* <DEDUP_REMOVED lines=9> */
.L_x_2960:
[----:B01--4-:R-:W0:Y:S01]  /*b6d0*/  S2R R2, SR_CTAID.X ;  /* 0x0000000000027919 */ /* 0x013e220000002500 */
[----:B------:R-:W1:Y:S01]  /*b6e0*/  LDCU UR4, c[0x0][0x558] ;  /* 0x0000ab00ff0477ac */ /* 0x000e620008000800 */
[----:B------:R-:W-:Y:S01]  /*b6f0*/  IMAD.MOV.U32 R16, RZ, RZ, RZ ;  /* 0x000000ffff107224 */ /* 0x000fe200078e00ff */
[----:B------:R-:W2:Y:S01]  /*b700*/  LDCU.64 UR6, c[0x0][0x3a8] ;  /* 0x00007500ff0677ac */ /* 0x000ea20008000a00 */
[----:B------:R-:W0:Y:S01]  /*b710*/  LDCU UR5, c[0x0][0x394] ;  /* 0x00007280ff0577ac */ /* 0x000e220008000800 */
[----:B-1----:R-:W-:Y:S01]  /*b720*/  UISETP.NE.AND UP0, UPT, UR4, URZ, UPT ;  /* 0x000000ff0400728c */ /* 0x002fe2000bf05270 */
[----:B--2---:R-:W-:-:S04]  /*b730*/  IMAD R5, R3, UR6, RZ ;  /* 0x0000000603057c24 */ /* 0x004fc8000f8e02ff */
[----:B---3--:R-:W-:-:S04]  /*b740*/  IMAD R5, R0, UR7, R5 ;  /* 0x0000000700057c24 */ /* 0x008fc8000f8e0205 */
        /* <DEDUP_REMOVED lines=20> */
[----:B0----5:R-:W-:-:S03]  /*b890*/  IMAD.HI.U32 R8, R7, UR9, R6 ;  /* 0x0000000907087c27 */ /* 0x021fc6000f8e0006 */
        /* <DEDUP_REMOVED lines=258> */
.L_x_2964:
        /* <DEDUP_REMOVED lines=290> */
.L_x_2966:
        /* <DEDUP_REMOVED lines=26> */
.L_x_2968:
[----:B------:R-:W-:Y:S05]  /*dc80*/  BSYNC.RECONVERGENT B0 ;  /* 0x0000000000007941 */ /* 0x000fea0003800200 */
.L_x_2967:
        /* <DEDUP_REMOVED lines=30> */
[----:B--2--5:R-:W0:Y:S02]  /*de70*/  SHFL.IDX PT, R8, R5, R10, 0x1f ;  /* 0x00001f0a05087589 */ /* 0x024e2400000e0000 */
[----:B0-----:R-:W-:-:S05]  /*de80*/  IMAD.IADD R8, R8, 0x1, R11 ;  /* 0x0000000108087824 */ /* 0x001fca00078e020b */
[----:B------:R-:W-:-:S04]  /*de90*/  ISETP.NE.AND P1, PT, R8, UR4, PT ;  /* 0x0000000408007c0c */ /* 0x000fc8000bf25270 */
[----:B------:R-:W-:-:S05]  /*dea0*/  SEL R4, RZ, 0x1, P1 ;  /* 0x00000001ff047807 */ /* 0x000fca0000800000 */
[----:B------:R1:W-:Y:S04]  /*deb0*/  STS.U8 [UR5], R4 ;  /* 0x00000004ff007988 */ /* 0x0003e80008000005 */
.L_x_2970:
[----:B------:R-:W-:Y:S05]  /*dec0*/  BSYNC.RECONVERGENT B0 ;  /* 0x0000000000007941 */ /* 0x000fea0003800200 */
.L_x_2969:
        /* <DEDUP_REMOVED lines=30> */
[----:B-----5:R-:W-:Y:S02]  /*e0b0*/  MOV R8, R4 ;  /* 0x0000000400087202 */ /* 0x020fe40000000f00 */
[----:B------:R-:W-:Y:S01]  /*e0c0*/  ISETP.NE.AND P1, PT, R5, RZ, PT ;  /* 0x000000ff0500720c */ /* 0x000fe20003f25270 */
[----:B0-----:R-:W-:Y:S02]  /*e0d0*/  IMAD R9, R2, UR5, RZ ;  /* 0x0000000502097c24 */ /* 0x001fe4000f8e02ff */
[----:B-1----:R-:W-:-:S10]  /*e0e0*/  IMAD R11, R11, UR4, RZ ;  /* 0x000000040b0b7c24 */ /* 0x002fd4000f8e02ff */
.L_x_2975:
        /* <DEDUP_REMOVED lines=9> */
.L_x_2974:
[----:B------:R-:W-:Y:S01]  /*e180*/  SEL R17, RZ, 0x1, !P1 ;  /* 0x00000001ff117807 */ /* 0x000fe20004800000 */
[----:B------:R-:W-:Y:S06]  /*e190*/  BRA `(.L_x_2973) ;  /* 0x00000000005c7947 */ /* 0x000fec0003800000 */
.L_x_2972:
        /* <DEDUP_REMOVED lines=12> */
.L_x_2977:
        /* <DEDUP_REMOVED lines=10> */
.L_x_2976:
[----:B------:R-:W-:-:S07]  /*e300*/  SEL R17, RZ, 0x1, !P1 ;  /* 0x00000001ff117807 */ /* 0x000fce0004800000 */
.L_x_2973:
[----:B------:R-:W-:Y:S05]  /*e310*/  BSYNC.RECONVERGENT B0 ;  /* 0x0000000000007941 */ /* 0x000fea0003800200 */
.L_x_2971:
        /* <DEDUP_REMOVED lines=11> */
.L_x_2979:
        /* <DEDUP_REMOVED lines=14> */
.L_x_2978:
        /* <DEDUP_REMOVED lines=10> */
.L_x_2982:
        /* <DEDUP_REMOVED lines=13> */
.L_x_2981:
[----:B------:R-:W-:Y:S01]  /*e620*/  BAR.SYNC.DEFER_BLOCKING 0x0 ;  /* 0x0000000000007b1d */ /* 0x000fe20000010000 */
[----:B------:R-:W-:-:S09]  /*e630*/  UISETP.GE.U32.AND UP0, UPT, UR4, 0x2, UPT ;  /* 0x000000020400788c */ /* 0x000fd2000bf06070 */
[----:B------:R-:W-:Y:S05]  /*e640*/  BRA.U !UP0, `(.L_x_2980) ;  /* 0x0000000108287547 */ /* 0x000fea000b800000 */
[----:B------:R-:W-:-:S07]  /*e650*/  HFMA2 R0, -RZ, RZ, 0, 5.9604644775390625e-08 ;  /* 0x00000001ff007431 */ /* 0x000fce00000001ff */
.L_x_2983:
        /* <DEDUP_REMOVED lines=9> */
.L_x_2980:
        /* <DEDUP_REMOVED lines=16> */
.L_x_2985:
        /* <DEDUP_REMOVED lines=20> */
.L_x_2987:
[----:B------:R-:W0:Y:S01]  /*e930*/  LDCU.64 UR4, c[0x0][0x758] ;  /* 0x0000eb00ff0477ac */ /* 0x000e220008000a00 */
[----:B------:R-:W-:-:S04]  /*e940*/  LOP3.LUT P0, RZ, R17, 0xff, RZ, 0xc0, !PT ;  /* 0x000000ff11ff7812 */ /* 0x000fc8000780c0ff */
[----:B------:R-:W-:Y:S02]  /*e950*/  SEL R3, RZ, 0x1, !P0 ;  /* 0x00000001ff037807 */ /* 0x000fe40004000000 */
[----:B0-----:R-:W-:-:S04]  /*e960*/  IADD3 R16, P1, PT, R16, UR4, RZ ;  /* 0x0000000410107c10 */ /* 0x001fc8000ff3e0ff */
[----:B------:R-:W-:-:S05]  /*e970*/  IADD3.X R17, PT, PT, RZ, UR5, RZ, P1, !PT ;  /* 0x00000005ff117c10 */ /* 0x000fca0008ffe4ff */
[----:B------:R-:W-:Y:S01]  /*e980*/  STG.E.U8 desc[UR36][R16.64], R3 ;  /* 0x0000000310007986 */ /* 0x000fe2000c101124 */
[----:B------:R-:W-:Y:S05]  /*e990*/  EXIT ;  /* 0x000000000000794d */ /* 0x000fea0003800000 */
.L_x_2986:
[----:B------:R-:W-:-:S04]  /*e9a0*/  LOP3.LUT P0, RZ, R17, 0xff, RZ, 0xc0, !PT ;  /* 0x000000ff11ff7812 */ /* 0x000fc8000780c0ff */
[----:B------:R-:W-:-:S05]  /*e9b0*/  SEL R5, RZ, 0x1, !P0 ;  /* 0x00000001ff057807 */ /* 0x000fca0004000000 */
[----:B------:R-:W-:Y:S01]  /*e9c0*/  STG.E.U8 desc[UR36][R2.64], R5 ;  /* 0x0000000502007986 */ /* 0x000fe2000c101124 */
[----:B------:R-:W-:Y:S05]  /*e9d0*/  EXIT ;  /* 0x000000000000794d */ /* 0x000fea0003800000 */
.L_x_2984:
        /* <DEDUP_REMOVED lines=8> */
.L_x_2988:
        /* <DEDUP_REMOVED lines=20> */
.L_x_2990:
[----:B------:R-:W2:Y:S01]  /*eba0*/  LDCU.64 UR4, c[0x0][0x758] ;  /* 0x0000eb00ff0477ac */ /* 0x000ea20008000a00 */
[----:B------:R-:W-:-:S04]  /*ebb0*/  LOP3.LUT P0, RZ, R17, 0xff, RZ, 0xc0, !PT ;  /* 0x000000ff11ff7812 */ /* 0x000fc8000780c0ff */
[----:B------:R-:W-:Y:S02]  /*ebc0*/  SEL R3, RZ, 0x1, !P0 ;  /* 0x00000001ff037807 */ /* 0x000fe40004000000 */
[----:B--2---:R-:W-:-:S04]  /*ebd0*/  IADD3 R16, P1, PT, R16, UR4, RZ ;  /* 0x0000000410107c10 */ /* 0x004fc8000ff3e0ff */
[----:B------:R-:W-:-:S05]  /*ebe0*/  IADD3.X R17, PT, PT, RZ, UR5, RZ, P1, !PT ;  /* 0x00000005ff117c10 */ /* 0x000fca0008ffe4ff */
[----:B------:R-:W-:Y:S01]  /*ebf0*/  STG.E.U8 desc[UR36][R16.64], R3 ;  /* 0x0000000310007986 */ /* 0x000fe2000c101124 */
[----:B------:R-:W-:Y:S05]  /*ec00*/  EXIT ;  /* 0x000000000000794d */ /* 0x000fea0003800000 */
.L_x_2989:
[----:B------:R-:W-:Y:S01]  /*ec10*/  STG.E.U8 desc[UR36][R6.64], R17 ;  /* 0x0000001106007986 */ /* 0x000fe2000c101124 */
[----:B------:R-:W-:Y:S05]  /*ec20*/  EXIT ;  /* 0x000000000000794d */ /* 0x000fea0003800000 */
.L_x_2965:
        /* <DEDUP_REMOVED lines=25> */
.L_x_2992:
        /* <DEDUP_REMOVED lines=20> */
.L_x_2994:
[----:B------:R-:W0:Y:S01]  /*ef00*/  LDCU.64 UR4, c[0x0][0x758] ;  /* 0x0000eb00ff0477ac */ /* 0x000e220008000a00 */
[----:B------:R-:W-:-:S04]  /*ef10*/  LOP3.LUT P0, RZ, R17, 0xff, RZ, 0xc0, !PT ;  /* 0x000000ff11ff7812 */ /* 0x000fc8000780c0ff */
[----:B------:R-:W-:Y:S02]  /*ef20*/  SEL R3, RZ, 0x1, !P0 ;  /* 0x00000001ff037807 */ /* 0x000fe40004000000 */
[----:B0-----:R-:W-:-:S04]  /*ef30*/  IADD3 R16, P1, PT, R16, UR4, RZ ;  /* 0x0000000410107c10 */ /* 0x001fc8000ff3e0ff */
[----:B------:R-:W-:-:S05]  /*ef40*/  IADD3.X R17, PT, PT, RZ, UR5, RZ, P1, !PT ;  /* 0x00000005ff117c10 */ /* 0x000fca0008ffe4ff */
[----:B------:R-:W-:Y:S01]  /*ef50*/  STG.E.U8 desc[UR36][R16.64], R3 ;  /* 0x0000000310007986 */ /* 0x000fe2000c101124 */
[----:B------:R-:W-:Y:S05]  /*ef60*/  EXIT ;  /* 0x000000000000794d */ /* 0x000fea0003800000 */
.L_x_2993:
[----:B------:R-:W-:-:S04]  /*ef70*/  LOP3.LUT P0, RZ, R17, 0xff, RZ, 0xc0, !PT ;  /* 0x000000ff11ff7812 */ /* 0x000fc8000780c0ff */
[----:B------:R-:W-:-:S05]  /*ef80*/  SEL R5, RZ, 0x1, !P0 ;  /* 0x00000001ff057807 */ /* 0x000fca0004000000 */
[----:B------:R-:W-:Y:S01]  /*ef90*/  STG.E.U8 desc[UR36][R2.64], R5 ;  /* 0x0000000502007986 */ /* 0x000fe2000c101124 */
[----:B------:R-:W-:Y:S05]  /*efa0*/  EXIT ;  /* 0x000000000000794d */ /* 0x000fea0003800000 */
.L_x_2991:
        /* <DEDUP_REMOVED lines=8> */
.L_x_2995:
        /* <DEDUP_REMOVED lines=20> */
.L_x_2997:
[----:B------:R-:W0:Y:S01]  /*f170*/  LDCU.64 UR4, c[0x0][0x758] ;  /* 0x0000eb00ff0477ac */ /* 0x000e220008000a00 */
[----:B------:R-:W-:-:S04]  /*f180*/  LOP3.LUT P0, RZ, R17, 0xff, RZ, 0xc0, !PT ;  /* 0x000000ff11ff7812 */ /* 0x000fc8000780c0ff */
[----:B------:R-:W-:Y:S02]  /*f190*/  SEL R3, RZ, 0x1, !P0 ;  /* 0x00000001ff037807 */ /* 0x000fe40004000000 */
[----:B0-----:R-:W-:-:S04]  /*f1a0*/  IADD3 R16, P1, PT, R16, UR4, RZ ;  /* 0x0000000410107c10 */ /* 0x001fc8000ff3e0ff */
[----:B------:R-:W-:-:S05]  /*f1b0*/  IADD3.X R17, PT, PT, RZ, UR5, RZ, P1, !PT ;  /* 0x00000005ff117c10 */ /* 0x000fca0008ffe4ff */
[----:B------:R-:W-:Y:S01]  /*f1c0*/  STG.E.U8 desc[UR36][R16.64], R3 ;  /* 0x0000000310007986 */ /* 0x000fe2000c101124 */
[----:B------:R-:W-:Y:S05]  /*f1d0*/  EXIT ;  /* 0x000000000000794d */ /* 0x000fea0003800000 */
.L_x_2996:
[----:B------:R-:W-:Y:S01]  /*f1e0*/  STG.E.U8 desc[UR36][R6.64], R17 ;  /* 0x0000001106007986 */ /* 0x000fe2000c101124 */
[----:B------:R-:W-:Y:S05]  /*f1f0*/  EXIT ;  /* 0x000000000000794d */ /* 0x000fea0003800000 */
.L_x_2998:
        /* <DEDUP_REMOVED lines=16> */
.L_x_7773:


//--------------------- .text._ZN2at6native13reduce_kernelILi256ELi2ENS0_8ReduceOpIiNS0_14func_wrapper_tIbZZZNS0_14or_kernel_cudaERNS_14TensorIteratorEENKUlvE_clEvENKUlvE1_clEvEUlbiE_EEjbLi4ELi4EEEEEvT1_ --------------------------
	.section	.text._ZN2at6native13reduce_kernelILi256ELi2ENS0_8ReduceOpIiNS0_14func_wrapper_tIbZZZNS0_14or_kernel_cudaERNS_14TensorIteratorEENKUlvE_clEvENKUlvE1_clEvEUlbiE_EEjbLi4ELi4EEEEEvT1_,"ax",@progbits
	.align	128
        .global         _ZN2at6native13reduce_kernelILi256ELi2ENS0_8ReduceOpIiNS0_14func_wrapper_tIbZZZNS0_14or_kernel_cudaERNS_14TensorIteratorEENKUlvE_clEvENKUlvE1_clEvEUlbiE_EEjbLi4ELi4EEEEEvT1_
        .type           _ZN2at6native13reduce_kernelILi256ELi2ENS0_8ReduceOpIiNS0_14func_wrapper_tIbZZZNS0_14or_kernel_cudaERNS_14TensorIteratorEENKUlvE_clEvENKUlvE1_clEvEUlbiE_EEjbLi4ELi4EEEEEvT1_,@function
        .size           _ZN2at6native13reduce_kernelILi256ELi2ENS0_8ReduceOpIiNS0_14func_wrapper_tIbZZZNS0_14or_kernel_cudaERNS_14TensorIteratorEENKUlvE_clEvENKUlvE1_clEvEUlbiE_EEjbLi4ELi4EEEEEvT1_,(.L_x_7774 - _ZN2at6native13reduce_kernelILi256ELi2ENS0_8ReduceOpIiNS0_14func_wrapper_tIbZZZNS0_14or_kernel_cudaERNS_14TensorIteratorEENKUlvE_clEvENKUlvE1_clEvEUlbiE_EEjbLi4ELi4EEEEEvT1_)
        .other          _ZN2at6native13reduce_kernelILi256ELi2ENS0_8ReduceOpIiNS0_14func_wrapper_tIbZZZNS0_14or_kernel_cudaERNS_14TensorIteratorEENKUlvE_clEvENKUlvE1_clEvEUlbiE_EEjbLi4ELi4EEEEEvT1_,@"STO_CUDA_ENTRY STV_DEFAULT"
_ZN2at6native13reduce_kernelILi256ELi2ENS0_8ReduceOpIiNS0_14func_wrapper_tIbZZZNS0_14or_kernel_cudaERNS_14TensorIteratorEENKUlvE_clEvENKUlvE1_clEvEUlbiE_EEjbLi4ELi4EEEEEvT1_:
.text._ZN2at6native13reduce_kernelILi256ELi2ENS0_8ReduceOpIiNS0_14func_wrapper_tIbZZZNS0_14or_kernel_cudaERNS_14TensorIteratorEENKUlvE_clEvENKUlvE1_clEvEUlbiE_EEjbLi4ELi4EEEEEvT1_:
        /* <DEDUP_REMOVED lines=296> */
.L_x_2999:
        /* <DEDUP_REMOVED lines=29> */
.L_x_3003:
        /* <DEDUP_REMOVED lines=29> */
[----:B--2---:R-:W-:-:S04]  /*1620*/  ISETP.NE.AND P0, PT, R2, RZ, PT ;  /* 0x000000ff0200720c */ /* 0x004fc80003f05270 */
[----:B------:R-:W-:-:S04]  /*1630*/  ISETP.NE.OR P0, PT, R4, RZ, P0 ;  /* 0x000000ff0400720c */ /* 0x000fc80000705670 */
[----:B------:R-:W-:-:S09]  /*1640*/  SEL R4, RZ, 0x1, !P0 ;  /* 0x00000001ff047807 */ /* 0x000fd20004000000 */
.L_x_3007:
[----:B------:R-:W-:Y:S05]  /*1650*/  BSYNC.RECONVERGENT B1 ;  /* 0x0000000000017941 */ /* 0x000fea0003800200 */
.L_x_3006:
[----:B------:R-:W0:Y:S01]  /*1660*/  LDC R8, c[0x0][0x388] ;  /* 0x0000e200ff087b82 */ /* 0x000e220000000800 */
[----:B------:R-:W-:-:S05]  /*1670*/  IADD3 R16, P0, PT, R16, 0x10, RZ ;  /* 0x0000001010107810 */ /* 0x000fca0007f1e0ff */
[----:B------:R-:W-:Y:S01]  /*1680*/  IMAD.X R17, RZ, RZ, R17, P0 ;  /* 0x000000ffff117224 */ /* 0x000fe200000e0611 */
[----:B0-----:R-:W-:-:S07]  /*1690*/  IADD3 R8, PT, PT, R5, -0x4, R8 ;  /* 0xfffffffc05087810 */ /* 0x001fce0007ffe008 */
.L_x_3005:
[----:B------:R-:W-:Y:S05]  /*16a0*/  BSYNC.RECONVERGENT B0 ;  /* 0x0000000000007941 */ /* 0x000fea0003800200 */
.L_x_3004:
        /* <DEDUP_REMOVED lines=17> */
.L_x_3011:
        /* <DEDUP_REMOVED lines=12> */
.L_x_3010:
[----:B------:R-:W-:Y:S02]  /*1880*/  SEL R4, RZ, 0x1, !P3 ;  /* 0x00000001ff047807 */ /* 0x000fe40005800000 */
[----:B------:R-:W-:Y:S02]  /*1890*/  SEL R6, RZ, 0x1, !P2 ;  /* 0x00000001ff067807 */ /* 0x000fe40005000000 */
[----:B------:R-:W-:Y:S02]  /*18a0*/  SEL R5, RZ, 0x1, !P1 ;  /* 0x00000001ff057807 */ /* 0x000fe40004800000 */
[----:B------:R-:W-:-:S07]  /*18b0*/  SEL R0, RZ, 0x1, !P0 ;  /* 0x00000001ff007807 */ /* 0x000fce0004000000 */
.L_x_3009:
[----:B------:R-:W-:Y:S05]  /*18c0*/  BSYNC.RECONVERGENT B0 ;  /* 0x0000000000007941 */ /* 0x000fea0003800200 */
.L_x_3008:
        /* <DEDUP_REMOVED lines=16> */
.L_x_3013:
[----:B------:R-:W-:Y:S05]  /*19d0*/  BSYNC.RECONVERGENT B0 ;  /* 0x0000000000007941 */ /* 0x000fea0003800200 */
.L_x_3012:
[----:B------:R-:W-:Y:S02]  /*19e0*/  LOP3.LUT R5, R5, R4, R6, 0xfe, !PT ;  /* 0x0000000405057212 */ /* 0x000fe400078efe06 */
[----:B------:R-:W-:Y:S02]  /*19f0*/  PLOP3.LUT P1, PT, PT, PT, PT, 0x8, 0x80 ;  /* 0x000000000080781c */ /* 0x000fe40003f2e170 */
[----:B------:R-:W-:Y:S01]  /*1a00*/  LOP3.LUT P0, RZ, R5, 0xff, R0, 0xc8, !PT ;  /* 0x000000ff05ff7812 */ /* 0x000fe2000780c800 */
[----:B------:R-:W-:-:S12]  /*1a10*/  BRA `(.L_x_3014) ;  /* 0x000000a400807947 */ /* 0x000fd80003800000 */
.L_x_3002:
        /* <DEDUP_REMOVED lines=13> */
[----:B------:R-:W-:Y:S02]  /*1af0*/  IMAD.U32 R10, RZ, RZ, UR4 ;  /* 0x00000004ff0a7e24 */ /* 0x000fe4000f8e00ff */
[----:B0-----:R-:W-:Y:S02]  /*1b00*/  IMAD R5, R2, 0x3, R8 ;  /* 0x0000000302057824 */ /* 0x001fe400078e0208 */
[----:B------:R-:W-:-:S02]  /*1b10*/  IMAD.U32 R8, RZ, RZ, UR4 ;  /* 0x00000004ff087e24 */ /* 0x000fc4000f8e00ff */
[----:B------:R-:W-:Y:S01]  /*1b20*/  IMAD.U32 R7, RZ, RZ, UR4 ;  /* 0x00000004ff077e24 */ /* 0x000fe2000f8e00ff */
[----:B------:R-:W-:Y:S01]  /*1b30*/  ISETP.GE.U32.AND P0, PT, R5, R0, PT ;  /* 0x000000000500720c */ /* 0x000fe20003f06070 */
[----:B------:R-:W-:Y:S01]  /*1b40*/  IMAD.U32 R4, RZ, RZ, UR4 ;  /* 0x00000004ff047e24 */ /* 0x000fe2000f8e00ff */
[----:B------:R-:W-:-:S11]  /*1b50*/  MOV R5, UR4 ;  /* 0x0000000400057c02 */ /* 0x000fd60008000f00 */
        /* <DEDUP_REMOVED lines=13> */
.L_x_3019:
[----:B------:R-:W-:Y:S01]  /*1c30*/  SHF.R.U32.HI R9, RZ, 0x1, R3 ;  /* 0x00000001ff097819 */ /* 0x000fe20000011603 */
[----:B------:R-:W-:-:S04]  /*1c40*/  IMAD.IADD R3, R3, 0x1, R2 ;  /* 0x0000000103037824 */ /* 0x000fc800078e0202 */
[C---:B------:R-:W-:Y:S01]  /*1c50*/  IMAD.IADD R4, R9.reuse, 0x1, R2 ;  /* 0x0000000109047824 */ /* 0x040fe200078e0202 */
[----:B------:R-:W-:Y:S01]  /*1c60*/  SHF.R.U32.HI R11, RZ, 0x1, R3 ;  /* 0x00000001ff0b7819 */ /* 0x000fe20000011603 */
[----:B------:R-:W-:-:S03]  /*1c70*/  IMAD.WIDE.U32 R8, R9, 0x8, R16 ;  /* 0x0000000809087825 */ /* 0x000fc600078e0010 */
[----:B------:R-:W-:Y:S01]  /*1c80*/  SHF.L.U32 R5, R4, 0x3, RZ ;  /* 0x0000000304057819 */ /* 0x000fe200000006ff */
[----:B------:R-:W-:Y:S01]  /*1c90*/  IMAD.WIDE.U32 R10, R11, 0x8, R16 ;  /* 0x000000080b0a7825 */ /* 0x000fe200078e0010 */
[----:B------:R-:W-:Y:S01]  /*1ca0*/  SHF.R.U32.HI R4, RZ, 0x1d, R4 ;  /* 0x0000001dff047819 */ /* 0x000fe20000011604 */
[----:B------:R-:W2:Y:S01]  /*1cb0*/  LDG.E.64 R8, desc[UR36][R8.64] ;  /* 0x0000002408087981 */ /* 0x000ea2000c1e1b00 */
[----:B------:R-:W-:Y:S02]  /*1cc0*/  LOP3.LUT R5, R5, 0xfffffff8, RZ, 0xc0, !PT ;  /* 0xfffffff805057812 */ /* 0x000fe400078ec0ff */
[----:B------:R-:W-:Y:S01]  /*1cd0*/  LOP3.LUT R7, R4, 0x3, RZ, 0xc0, !PT ;  /* 0x0000000304077812 */ /* 0x000fe200078ec0ff */
[----:B------:R-:W3:Y:S01]  /*1ce0*/  LDG.E.64 R10, desc[UR36][R10.64] ;  /* 0x000000240a0a7981 */ /* 0x000ee2000c1e1b00 */
[----:B------:R-:W-:-:S05]  /*1cf0*/  IADD3 R4, P6, PT, R16, R5, RZ ;  /* 0x0000000510047210 */ /* 0x000fca0007fde0ff */
[----:B------:R-:W-:Y:S01]  /*1d00*/  IMAD.X R5, R17, 0x1, R7, P6 ;  /* 0x0000000111057824 */ /* 0x000fe200030e0607 */
[----:B------:R-:W-:Y:S02]  /*1d10*/  LEA R7, R2, R3, 0x1 ;  /* 0x0000000302077211 */ /* 0x000fe400078e08ff */
[----:B------:R-:W-:Y:S02]  /*1d20*/  LOP3.LUT P6, RZ, R6, 0x1, RZ, 0xc0, !PT ;  /* 0x0000000106ff7812 */ /* 0x000fe400078cc0ff */
[----:B------:R-:W-:Y:S01]  /*1d30*/  SHF.R.U32.HI R13, RZ, 0x1, R7 ;  /* 0x00000001ff0d7819 */ /* 0x000fe20000011607 */
[----:B------:R-:W4:Y:S04]  /*1d40*/  LDG.E.64 R4, desc[UR36][R4.64] ;  /* 0x0000002404047981 */ /* 0x000f28000c1e1b00 */
[----:B------:R-:W-:-:S06]  /*1d50*/  IMAD.WIDE.U32 R12, R13, 0x8, R16 ;  /* 0x000000080d0c7825 */ /* 0x000fcc00078e0010 */
[----:B------:R-:W5:Y:S01]  /*1d60*/  LDG.E.64 R12, desc[UR36][R12.64] ;  /* 0x000000240c0c7981 */ /* 0x000f62000c1e1b00 */
[----:B------:R-:W-:-:S04]  /*1d70*/  IMAD.IADD R3, R7, 0x1, R2 ;  /* 0x0000000107037824 */ /* 0x000fc800078e0202 */
[----:B------:R-:W-:Y:S01]  /*1d80*/  IMAD R7, R2, 0x3, R3 ;  /* 0x0000000302077824 */ /* 0x000fe200078e0203 */
[----:B--2---:R-:W-:-:S04]  /*1d90*/  ISETP.NE.OR P5, PT, R8, RZ, P5 ;  /* 0x000000ff0800720c */ /* 0x004fc80002fa5670 */
[----:B------:R-:W-:Y:S02]  /*1da0*/  P2R R14, PR, RZ, 0x20 ;  /* 0x00000020ff0e7803 */ /* 0x000fe40000000000 */
[C---:B------:R-:W-:Y:S02]  /*1db0*/  LOP3.LUT P5, RZ, R6.reuse, 0x2, RZ, 0xc0, !PT ;  /* 0x0000000206ff7812 */ /* 0x040fe400078ac0ff */
[----:B------:R-:W-:Y:S02]  /*1dc0*/  LOP3.LUT R6, R6, 0xfffffffd, RZ, 0xc0, !PT ;  /* 0xfffffffd06067812 */ /* 0x000fe400078ec0ff */
[----:B----4-:R-:W-:Y:S02]  /*1dd0*/  ISETP.NE.OR P6, PT, R5, RZ, P6 ;  /* 0x000000ff0500720c */ /* 0x010fe400037c5670 */
[----:B-----5:R-:W-:-:S13]  /*1de0*/  ISETP.NE.OR P5, PT, R12, RZ, P5 ;  /* 0x000000ff0c00720c */ /* 0x020fda0002fa5670 */
[----:B------:R-:W-:Y:S02]  /*1df0*/  @P5 LOP3.LUT R6, R6, 0x2, RZ, 0xfc, !PT ;  /* 0x0000000206065812 */ /* 0x000fe400078efcff */
[----:B------:R-:W-:Y:S02]  /*1e00*/  ISETP.NE.AND P5, PT, R8, RZ, PT ;  /* 0x000000ff0800720c */ /* 0x000fe40003fa5270 */
[----:B------:R-:W-:-:S04]  /*1e10*/  LOP3.LUT R6, R6, 0xfffffffe, RZ, 0xc0, !PT ;  /* 0xfffffffe06067812 */ /* 0x000fc800078ec0ff */
[----:B------:R-:W-:-:S04]  /*1e20*/  @P6 LOP3.LUT R6, R6, 0x1, RZ, 0xfc, !PT ;  /* 0x0000000106066812 */ /* 0x000fc800078efcff */
[----:B------:R-:W-:-:S04]  /*1e30*/  LOP3.LUT R6, R6, 0xffffff7f, RZ, 0xc0, !PT ;  /* 0xffffff7f06067812 */ /* 0x000fc800078ec0ff */
[----:B------:R-:W-:Y:S02]  /*1e40*/  @P5 LOP3.LUT R6, R6, 0x80, RZ, 0xfc, !PT ;  /* 0x0000008006065812 */ /* 0x000fe400078efcff */
[----:B------:R-:W-:Y:S02]  /*1e50*/  ISETP.NE.AND P5, PT, R9, RZ, PT ;  /* 0x000000ff0900720c */ /* 0x000fe40003fa5270 */
[----:B------:R-:W-:-:S11]  /*1e60*/  LOP3.LUT R6, R6, 0xffffffbf, RZ, 0xc0, !PT ;  /* 0xffffffbf06067812 */ /* 0x000fd600078ec0ff */
[----:B------:R-:W-:Y:S02]  /*1e70*/  @P5 LOP3.LUT R6, R6, 0x40, RZ, 0xfc, !PT ;  /* 0x0000004006065812 */ /* 0x000fe400078efcff */
[----:B------:R-:W-:Y:S02]  /*1e80*/  ISETP.NE.AND P5, PT, R4, RZ, PT ;  /* 0x000000ff0400720c */ /* 0x000fe40003fa5270 */
[----:B------:R-:W-:-:S11]  /*1e90*/  LOP3.LUT R6, R6, 0xfffffdff, RZ, 0xc0, !PT ;  /* 0xfffffdff06067812 */ /* 0x000fd600078ec0ff */
[----:B------:R-:W-:Y:S02]  /*1ea0*/  @P5 LOP3.LUT R6, R6, 0x200, RZ, 0xfc, !PT ;  /* 0x0000020006065812 */ /* 0x000fe400078efcff */
[----:B------:R-:W-:Y:S02]  /*1eb0*/  ISETP.NE.AND P5, PT, R5, RZ, PT ;  /* 0x000000ff0500720c */ /* 0x000fe40003fa5270 */
[----:B------:R-:W-:-:S11]  /*1ec0*/  LOP3.LUT R6, R6, 0xfffffeff, RZ, 0xc0, !PT ;  /* 0xfffffeff06067812 */ /* 0x000fd600078ec0ff */
[----:B------:R-:W-:Y:S02]  /*1ed0*/  @P5 LOP3.LUT R6, R6, 0x100, RZ, 0xfc, !PT ;  /* 0x0000010006065812 */ /* 0x000fe400078efcff */
[----:B---3--:R-:W-:Y:S02]  /*1ee0*/  ISETP.NE.AND P5, PT, R10, RZ, PT ;  /* 0x000000ff0a00720c */ /* 0x008fe40003fa5270 */
[----:B------:R-:W-:-:S11]  /*1ef0*/  LOP3.LUT R6, R6, 0xffffffdf, RZ, 0xc0, !PT ;  /* 0xffffffdf06067812 */ /* 0x000fd600078ec0ff */
[----:B------:R-:W-:Y:S02]  /*1f00*/  @P5 LOP3.LUT R6, R6, 0x20, RZ, 0xfc, !PT ;  /* 0x0000002006065812 */ /* 0x000fe400078efcff */
[----:B------:R-:W-:Y:S02]  /*1f10*/  ISETP.NE.AND P5, PT, R11, RZ, PT ;  /* 0x000000ff0b00720c */ /* 0x000fe40003fa5270 */
[----:B------:R-:W-:-:S11]  /*1f20*/  LOP3.LUT R6, R6, 0xffffffef, RZ, 0xc0, !PT ;  /* 0xffffffef06067812 */ /* 0x000fd600078ec0ff */
[----:B------:R-:W-:Y:S02]  /*1f30*/  @P5 LOP3.LUT R6, R6, 0x10, RZ, 0xfc, !PT ;  /* 0x0000001006065812 */ /* 0x000fe400078efcff */
[----:B------:R-:W-:Y:S02]  /*1f40*/  ISETP.NE.AND P5, PT, R12, RZ, PT ;  /* 0x000000ff0c00720c */ /* 0x000fe40003fa5270 */
[----:B------:R-:W-:Y:S02]  /*1f50*/  LOP3.LUT R6, R6, 0xfffffff7, RZ, 0xc0, !PT ;  /* 0xfffffff706067812 */ /* 0x000fe400078ec0ff */
[----:B------:R-:W-:-:S09]  /*1f60*/  ISETP.GE.U32.AND P6, PT, R7, R0, PT ;  /* 0x000000000700720c */ /* 0x000fd20003fc6070 */
[----:B------:R-:W-:Y:S02]  /*1f70*/  @P5 LOP3.LUT R6, R6, 0x8, RZ, 0xfc, !PT ;  /* 0x0000000806065812 */ /* 0x000fe400078efcff */
[----:B------:R-:W-:Y:S02]  /*1f80*/  ISETP.NE.AND P5, PT, R13, RZ, PT ;  /* 0x000000ff0d00720c */ /* 0x000fe40003fa5270 */
[----:B------:R-:W-:Y:S02]  /*1f90*/  LOP3.LUT R6, R6, 0xfffffffb, RZ, 0xc0, !PT ;  /* 0xfffffffb06067812 */ /* 0x000fe400078ec0ff */
[----:B------:R-:W-:Y:S02]  /*1fa0*/  ISETP.NE.OR P4, PT, R9, RZ, P4 ;  /* 0x000000ff0900720c */ /* 0x000fe40002785670 */
[----:B------:R-:W-:Y:S02]  /*1fb0*/  ISETP.NE.OR P3, PT, R10, RZ, P3 ;  /* 0x000000ff0a00720c */ /* 0x000fe40001f65670 */
[----:B------:R-:W-:-:S02]  /*1fc0*/  ISETP.NE.OR P2, PT, R11, RZ, P2 ;  /* 0x000000ff0b00720c */ /* 0x000fc40001745670 */
[----:B------:R-:W-:Y:S02]  /*1fd0*/  ISETP.NE.OR P0, PT, R13, RZ, P0 ;  /* 0x000000ff0d00720c */ /* 0x000fe40000705670 */
[----:B------:R-:W-:Y:S02]  /*1fe0*/  ISETP.NE.OR P1, PT, R4, RZ, P1 ;  /* 0x000000ff0400720c */ /* 0x000fe40000f25670 */
[----:B------:R-:W-:Y:S02]  /*1ff0*/  @P5 LOP3.LUT R6, R6, 0x4, RZ, 0xfc, !PT ;  /* 0x0000000406065812 */ /* 0x000fe400078efcff */
[----:B------:R-:W-:Y:S01]  /*2000*/  ISETP.NE.AND P5, PT, R14, RZ, PT ;  /* 0x000000ff0e00720c */ /* 0x000fe20003fa5270 */
[----:B------:R-:W-:-:S12]  /*2010*/  @!P6 BRA `(.L_x_3019) ;  /* 0xfffffffc0004e947 */ /* 0x000fd8000383ffff */
[----:B------:R-:W-:Y:S05]  /*2020*/  BSYNC.RECONVERGENT B1 ;  /* 0x0000000000017941 */ /* 0x000fea0003800200 */
.L_x_3018:
        /* <DEDUP_REMOVED lines=24> */
.L_x_3017:
[----:B------:R-:W-:Y:S05]  /*21b0*/  BSYNC.RECONVERGENT B0 ;  /* 0x0000000000007941 */ /* 0x000fea0003800200 */
.L_x_3016:
[----:B------:R-:W-:Y:S01]  /*21c0*/  ISETP.GE.U32.AND P4, PT, R3, R0, PT ;  /* 0x000000000300720c */ /* 0x000fe20003f86070 */
[----:B------:R-:W-:-:S12]  /*21d0*/  BSSY.RECONVERGENT B0, `(.L_x_3020) ;  /* 0x0000028000007945 */ /* 0x000fd80003800200 */
[----:B------:R-:W-:Y:S05]  /*21e0*/  @P4 BRA `(.L_x_3021) ;  /* 0x0000000000984947 */ /* 0x000fea0003800000 */
[----:B------:R-:W-:Y:S02]  /*21f0*/  SHF.R.U32.HI R15, RZ, 0x1, R3 ;  /* 0x00000001ff0f7819 */ /* 0x000fe40000011603 */
[----:B------:R-:W-:-:S03]  /*2200*/  P2R R18, PR, RZ, 0x1 ;  /* 0x00000001ff127803 */ /* 0x000fc60000000000 */
[----:B------:R-:W-:-:S06]  /*2210*/  IMAD.WIDE.U32 R14, R15, 0x8, R16 ;  /* 0x000000080f0e7825 */ /* 0x000fcc00078e0010 */
[----:B------:R-:W2:Y:S01]  /*2220*/  LDG.E.64 R14, desc[UR36][R14.64] ;  /* 0x000000240e0e7981 */ /* 0x000ea2000c1e1b00 */
[----:B------:R-:W-:Y:S01]  /*2230*/  IMAD.IADD R13, R3, 0x1, R2 ;  /* 0x00000001030d7824 */ /* 0x000fe200078e0202 */
[----:B------:R-:W-:-:S04]  /*2240*/  LOP3.LUT R6, R6, 0xffffffbf, RZ, 0xc0, !PT ;  /* 0xffffffbf06067812 */ /* 0x000fc800078ec0ff */
[----:B------:R-:W-:Y:S02]  /*2250*/  ISETP.GE.U32.AND P6, PT, R13, R0, PT ;  /* 0x000000000d00720c */ /* 0x000fe40003fc6070 */
[----:B--2---:R-:W-:Y:S02]  /*2260*/  ISETP.NE.AND P0, PT, R15, RZ, PT ;  /* 0x000000ff0f00720c */ /* 0x004fe40003f05270 */
[----:B------:R-:W-:-:S11]  /*2270*/  ISETP.NE.AND P5, PT, R14, RZ, PT ;  /* 0x000000ff0e00720c */ /* 0x000fd60003fa5270 */
[----:B------:R-:W-:Y:S02]  /*2280*/  @P0 LOP3.LUT R6, R6, 0x40, RZ, 0xfc, !PT ;  /* 0x0000004006060812 */ /* 0x000fe400078efcff */
[----:B------:R-:W-:Y:S01]  /*2290*/  ISETP.NE.AND P0, PT, R18, RZ, PT ;  /* 0x000000ff1200720c */ /* 0x000fe20003f05270 */
[----:B------:R-:W-:-:S12]  /*22a0*/  @P6 BRA `(.L_x_3021) ;  /* 0x0000000000686947 */ /* 0x000fd80003800000 */
[----:B------:R-:W-:Y:S02]  /*22b0*/  SHF.R.U32.HI R15, RZ, 0x1, R13 ;  /* 0x00000001ff0f7819 */ /* 0x000fe4000001160d */
[----:B------:R-:W-:-:S03]  /*22c0*/  P2R R18, PR, RZ, 0x1 ;  /* 0x00000001ff127803 */ /* 0x000fc60000000000 */
[----:B------:R-:W-:-:S06]  /*22d0*/  IMAD.WIDE.U32 R14, R15, 0x8, R16 ;  /* 0x000000080f0e7825 */ /* 0x000fcc00078e0010 */
[----:B------:R-:W2:Y:S01]  /*22e0*/  LDG.E.64 R14, desc[UR36][R14.64] ;  /* 0x000000240e0e7981 */ /* 0x000ea2000c1e1b00 */
[----:B------:R-:W-:Y:S02]  /*22f0*/  IADD3 R13, PT, PT, R13, R2, RZ ;  /* 0x000000020d0d7210 */ /* 0x000fe40007ffe0ff */
[----:B------:R-:W-:Y:S02]  /*2300*/  LOP3.LUT R6, R6, 0xfffffffd, RZ, 0xc0, !PT ;  /* 0xfffffffd06067812 */ /* 0x000fe400078ec0ff */
[----:B------:R-:W-:Y:S02]  /*2310*/  ISETP.GE.U32.AND P6, PT, R13, R0, PT ;  /* 0x000000000d00720c */ /* 0x000fe40003fc6070 */
[----:B--2---:R-:W-:-:S13]  /*2320*/  ISETP.NE.AND P0, PT, R14, RZ, PT ;  /* 0x000000ff0e00720c */ /* 0x004fda0003f05270 */
[----:B------:R-:W-:Y:S02]  /*2330*/  @P0 LOP3.LUT R6, R6, 0x2, RZ, 0xfc, !PT ;  /* 0x0000000206060812 */ /* 0x000fe400078efcff */
[----:B------:R-:W-:Y:S02]  /*2340*/  ISETP.NE.AND P0, PT, R15, RZ, PT ;  /* 0x000000ff0f00720c */ /* 0x000fe40003f05270 */
[----:B------:R-:W-:-:S11]  /*2350*/  LOP3.LUT R6, R6, 0xfffffffe, RZ, 0xc0, !PT ;  /* 0xfffffffe06067812 */ /* 0x000fd600078ec0ff */
[----:B------:R-:W-:Y:S02]  /*2360*/  @P0 LOP3.LUT R6, R6, 0x1, RZ, 0xfc, !PT ;  /* 0x0000000106060812 */ /* 0x000fe400078efcff */
[----:B------:R-:W-:Y:S01]  /*2370*/  ISETP.NE.AND P0, PT, R18, RZ, PT ;  /* 0x000000ff1200720c */ /* 0x000fe20003f05270 */
[----:B------:R-:W-:-:S12]  /*2380*/  @P6 BRA `(.L_x_3021) ;  /* 0x0000000000306947 */ /* 0x000fd80003800000 */
[----:B------:R-:W-:-:S05]  /*2390*/  IMAD.IADD R15, R13, 0x1, R2 ;  /* 0x000000010d0f7824 */ /* 0x000fca00078e0202 */
[----:B------:R-:W-:Y:S02]  /*23a0*/  ISETP.GE.U32.AND P0, PT, R15, R0, PT ;  /* 0x000000000f00720c */ /* 0x000fe40003f06070 */
[----:B------:R-:W-:-:S11]  /*23b0*/  SHF.R.U32.HI R13, RZ, 0x1, R13 ;  /* 0x00000001ff0d7819 */ /* 0x000fd6000001160d */
[----:B------:R-:W-:-:S05]  /*23c0*/  @!P0 SHF.R.U32.HI R15, RZ, 0x1, R15 ;  /* 0x00000001ff0f8819 */ /* 0x000fca000001160f */
[----:B------:R-:W-:-:S04]  /*23d0*/  @!P0 IMAD.WIDE.U32 R14, R15, 0x8, R16 ;  /* 0x000000080f0e8825 */ /* 0x000fc800078e0010 */
[----:B------:R-:W-:Y:S02]  /*23e0*/  IMAD.WIDE.U32 R16, R13, 0x8, R16 ;  /* 0x000000080d107825 */ /* 0x000fe400078e0010 */
[----:B------:R-:W2:Y:S04]  /*23f0*/  @!P0 LDG.E.64 R14, desc[UR36][R14.64] ;  /* 0x000000240e0e8981 */ /* 0x000ea8000c1e1b00 */
[----:B------:R-:W3:Y:S01]  /*2400*/  LDG.E.64 R16, desc[UR36][R16.64] ;  /* 0x0000002410107981 */ /* 0x000ee2000c1e1b00 */
[----:B--2---:R-:W-:Y:S02]  /*2410*/  @!P0 ISETP.NE.AND P2, PT, R14, RZ, PT ;  /* 0x000000ff0e00820c */ /* 0x004fe40003f45270 */
[----:B------:R-:W-:Y:S02]  /*2420*/  @!P0 ISETP.NE.AND P3, PT, R15, RZ, PT ;  /* 0x000000ff0f00820c */ /* 0x000fe40003f65270 */
[----:B---3--:R-:W-:-:S02]  /*2430*/  ISETP.NE.AND P0, PT, R16, RZ, PT ;  /* 0x000000ff1000720c */ /* 0x008fc40003f05270 */
[----:B------:R-:W-:-:S13]  /*2440*/  ISETP.NE.AND P1, PT, R17, RZ, PT ;  /* 0x000000ff1100720c */ /* 0x000fda0003f25270 */
.L_x_3021:
[----:B------:R-:W-:Y:S05]  /*2450*/  BSYNC.RECONVERGENT B0 ;  /* 0x0000000000007941 */ /* 0x000fea0003800200 */
.L_x_3020:
        /* <DEDUP_REMOVED lines=39> */
.L_x_3023:
[----:B------:R-:W-:Y:S05]  /*26d0*/  BSYNC.RECONVERGENT B0 ;  /* 0x0000000000007941 */ /* 0x000fea0003800200 */
.L_x_3022:
[----:B------:R-:W-:Y:S02]  /*26e0*/  LOP3.LUT R4, R9, R4, R7, 0xfe, !PT ;  /* 0x0000000409047212 */ /* 0x000fe400078efe07 */
[----:B------:R-:W-:Y:S02]  /*26f0*/  LOP3.LUT R5, R10, R5, R8, 0xfe, !PT ;  /* 0x000000050a057212 */ /* 0x000fe400078efe08 */
[----:B------:R-:W-:Y:S02]  /*2700*/  LOP3.LUT P0, RZ, R4, 0xff, R11, 0xc8, !PT ;  /* 0x000000ff04ff7812 */ /* 0x000fe4000780c80b */
[----:B------:R-:W-:Y:S01]  /*2710*/  LOP3.LUT P1, RZ, R5, 0xff, R12, 0xc8, !PT ;  /* 0x000000ff05ff7812 */ /* 0x000fe2000782c80c */
[----:B------:R-:W-:-:S12]  /*2720*/  BRA `(.L_x_3014) ;  /* 0x00000098003c7947 */ /* 0x000fd80003800000 */
.L_x_3015:
        /* <DEDUP_REMOVED lines=28> */
.L_x_3028:
[--C-:B------:R-:W-:Y:S01]  /*28f0*/  IMAD.IADD R5, R8, 0x1, R3.reuse ;  /* 0x0000000108057824 */ /* 0x100fe200078e0203 */
[----:B------:R-:W-:Y:S01]  /*2900*/  LOP3.LUT P6, RZ, R6, 0x2, RZ, 0xc0, !PT ;  /* 0x0000000206ff7812 */ /* 0x000fe200078cc0ff */
[C---:B------:R-:W-:Y:S02]  /*2910*/  IMAD R4, R2.reuse, R8, RZ ;  /* 0x0000000802047224 */ /* 0x040fe400078e02ff */
[----:B------:R-:W-:Y:S02]  /*2920*/  IMAD.IADD R9, R5, 0x1, R3 ;  /* 0x0000000105097824 */ /* 0x000fe400078e0203 */
[C---:B------:R-:W-:Y:S01]  /*2930*/  IMAD R7, R2.reuse, R5, RZ ;  /* 0x0000000502077224 */ /* 0x040fe200078e02ff */
[----:B------:R-:W-:Y:S02]  /*2940*/  SHF.R.U32.HI R5, RZ, 0x1, R4 ;  /* 0x00000001ff057819 */ /* 0x000fe40000011604 */
[----:B------:R-:W-:Y:S01]  /*2950*/  IADD3 R8, PT, PT, R9, R3, RZ ;  /* 0x0000000309087210 */ /* 0x000fe20007ffe0ff */
[----:B------:R-:W-:Y:S01]  /*2960*/  IMAD R9, R2, R9, RZ ;  /* 0x0000000902097224 */ /* 0x000fe200078e02ff */
[----:B------:R-:W-:Y:S01]  /*2970*/  SHF.R.U32.HI R7, RZ, 0x1, R7 ;  /* 0x00000001ff077819 */ /* 0x000fe20000011607 */
[----:B------:R-:W-:-:S03]  /*2980*/  IMAD.WIDE.U32 R4, R5, 0x8, R16 ;  /* 0x0000000805047825 */ /* 0x000fc600078e0010 */
[----:B------:R-:W-:Y:S01]  /*2990*/  SHF.R.U32.HI R9, RZ, 0x1, R9 ;  /* 0x00000001ff097819 */ /* 0x000fe20000011609 */
[----:B------:R-:W-:Y:S02]  /*29a0*/  IMAD R10, R2, R8, RZ ;  /* 0x00000008020a7224 */ /* 0x000fe400078e02ff */
[----:B------:R-:W2:Y:S02]  /*29b0*/  LDG.E.64 R4, desc[UR36][R4.64] ;  /* 0x0000002404047981 */ /* 0x000ea4000c1e1b00 */
[----:B------:R-:W-:Y:S01]  /*29c0*/  IMAD.WIDE.U32 R12, R9, 0x8, R16 ;  /* 0x00000008090c7825 */ /* 0x000fe200078e0010 */
[----:B------:R-:W-:-:S03]  /*29d0*/  SHF.R.U32.HI R15, RZ, 0x1, R10 ;  /* 0x00000001ff0f7819 */ /* 0x000fc6000001160a */
[--C-:B------:R-:W-:Y:S02]  /*29e0*/  IMAD.WIDE.U32 R10, R7, 0x8, R16.reuse ;  /* 0x00000008070a7825 */ /* 0x100fe400078e0010 */
[----:B------:R-:W3:Y:S02]  /*29f0*/  LDG.E.64 R12, desc[UR36][R12.64] ;  /* 0x000000240c0c7981 */ /* 0x000ee4000c1e1b00 */
[----:B------:R-:W-:Y:S02]  /*2a00*/  IMAD.WIDE.U32 R14, R15, 0x8, R16 ;  /* 0x000000080f0e7825 */ /* 0x000fe400078e0010 */
[----:B------:R-:W4:Y:S04]  /*2a10*/  LDG.E.64 R10, desc[UR36][R10.64] ;  /* 0x000000240a0a7981 */ /* 0x000f28000c1e1b00 */
[----:B------:R-:W5:Y:S01]  /*2a20*/  LDG.E.64 R14, desc[UR36][R14.64] ;  /* 0x000000240e0e7981 */ /* 0x000f62000c1e1b00 */
[----:B------:R-:W-:-:S04]  /*2a30*/  IMAD.IADD R8, R8, 0x1, R3 ;  /* 0x0000000108087824 */ /* 0x000fc800078e0203 */
[----:B------:R-:W-:Y:S01]  /*2a40*/  IMAD R7, R3, 0x3, R8 ;  /* 0x0000000303077824 */ /* 0x000fe200078e0208 */
[----:B--2---:R-:W-:-:S04]  /*2a50*/  ISETP.NE.OR P5, PT, R4, RZ, P5 ;  /* 0x000000ff0400720c */ /* 0x004fc80002fa5670 */
[----:B------:R-:W-:Y:S02]  /*2a60*/  P2R R9, PR, RZ, 0x20 ;  /* 0x00000020ff097803 */ /* 0x000fe40000000000 */
[----:B------:R-:W-:-:S04]  /*2a70*/  LOP3.LUT P5, RZ, R6, 0x1, RZ, 0xc0, !PT ;  /* 0x0000000106ff7812 */ /* 0x000fc800078ac0ff */
[----:B---3--:R-:W-:Y:S02]  /*2a80*/  ISETP.NE.OR P5, PT, R13, RZ, P5 ;  /* 0x000000ff0d00720c */ /* 0x008fe40002fa5670 */
[----:B------:R-:W-:Y:S02]  /*2a90*/  LOP3.LUT R6, R6, 0xfffffffd, RZ, 0xc0, !PT ;  /* 0xfffffffd06067812 */ /* 0x000fe400078ec0ff */
[----:B-----5:R-:W-:Y:S02]  /*2aa0*/  ISETP.NE.OR P6, PT, R14, RZ, P6 ;  /* 0x000000ff0e00720c */ /* 0x020fe400037c5670 */
[----:B------:R-:W-:-:S07]  /*2ab0*/  LOP3.LUT R6, R6, 0xfffffffe, RZ, 0xc0, !PT ;  /* 0xfffffffe06067812 */ /* 0x000fce00078ec0ff */
[----:B------:R-:W-:Y:S02]  /*2ac0*/  @P5 LOP3.LUT R6, R6, 0x1, RZ, 0xfc, !PT ;  /* 0x0000000106065812 */ /* 0x000fe400078efcff */
[----:B------:R-:W-:Y:S02]  /*2ad0*/  ISETP.NE.AND P5, PT, R4, RZ, PT ;  /* 0x000000ff0400720c */ /* 0x000fe40003fa5270 */
[----:B------:R-:W-:-:S04]  /*2ae0*/  @P6 LOP3.LUT R6, R6, 0x2, RZ, 0xfc, !PT ;  /* 0x0000000206066812 */ /* 0x000fc800078efcff */
[----:B------:R-:W-:-:S07]  /*2af0*/  LOP3.LUT R6, R6, 0xfffffdff, RZ, 0xc0, !PT ;  /* 0xfffffdff06067812 */ /* 0x000fce00078ec0ff */
[----:B------:R-:W-:Y:S02]  /*2b00*/  @P5 LOP3.LUT R6, R6, 0x200, RZ, 0xfc, !PT ;  /* 0x0000020006065812 */ /* 0x000fe400078efcff */
[----:B------:R-:W-:Y:S02]  /*2b10*/  ISETP.NE.AND P5, PT, R5, RZ, PT ;  /* 0x000000ff0500720c */ /* 0x000fe40003fa5270 */
[----:B------:R-:W-:-:S11]  /*2b20*/  LOP3.LUT R6, R6, 0xfffffeff, RZ, 0xc0, !PT ;  /* 0xfffffeff06067812 */ /* 0x000fd600078ec0ff */
[----:B------:R-:W-:Y:S02]  /*2b30*/  @P5 LOP3.LUT R6, R6, 0x100, RZ, 0xfc, !PT ;  /* 0x0000010006065812 */ /* 0x000fe400078efcff */
[----:B----4-:R-:W-:Y:S02]  /*2b40*/  ISETP.NE.AND P5, PT, R10, RZ, PT ;  /* 0x000000ff0a00720c */ /* 0x010fe40003fa5270 */
        /* <DEDUP_REMOVED lines=26> */
.L_x_3027:
        /* <DEDUP_REMOVED lines=24> */
.L_x_3026:
[----:B------:R-:W-:Y:S05]  /*2e70*/  BSYNC.RECONVERGENT B0 ;  /* 0x0000000000007941 */ /* 0x000fea0003800200 */
.L_x_3025:
[----:B------:R-:W-:Y:S01]  /*2e80*/  ISETP.GE.U32.AND P4, PT, R8, R0, PT ;  /* 0x000000000800720c */ /* 0x000fe20003f86070 */
[----:B------:R-:W-:-:S12]  /*2e90*/  BSSY.RECONVERGENT B0, `(.L_x_3029) ;  /* 0x000002c000007945 */ /* 0x000fd80003800200 */
[----:B------:R-:W-:Y:S05]  /*2ea0*/  @P4 BRA `(.L_x_3030) ;  /* 0x0000000000a84947 */ /* 0x000fea0003800000 */
[----:B------:R-:W-:Y:S01]  /*2eb0*/  IMAD R4, R2, R8, RZ ;  /* 0x0000000802047224 */ /* 0x000fe200078e02ff */
[----:B------:R-:W-:-:S04]  /*2ec0*/  P2R R18, PR, RZ, 0x1 ;  /* 0x00000001ff127803 */ /* 0x000fc80000000000 */
[----:B------:R-:W-:-:S05]  /*2ed0*/  SHF.R.U32.HI R5, RZ, 0x1, R4 ;  /* 0x00000001ff057819 */ /* 0x000fca0000011604 */
        /* <DEDUP_REMOVED lines=10> */
[----:B------:R-:W-:Y:S01]  /*2f80*/  IMAD R4, R2, R19, RZ ;  /* 0x0000001302047224 */ /* 0x000fe200078e02ff */
[----:B------:R-:W-:-:S04]  /*2f90*/  P2R R18, PR, RZ, 0x1 ;  /* 0x00000001ff127803 */ /* 0x000fc80000000000 */
[----:B------:R-:W-:-:S05]  /*2fa0*/  SHF.R.U32.HI R5, RZ, 0x1, R4 ;  /* 0x00000001ff057819 */ /* 0x000fca0000011604 */
        /* <DEDUP_REMOVED lines=26> */
.L_x_3030:
[----:B------:R-:W-:Y:S05]  /*3150*/  BSYNC.RECONVERGENT B0 ;  /* 0x0000000000007941 */ /* 0x000fea0003800200 */
.L_x_3029:
        /* <DEDUP_REMOVED lines=12> */
[----:B------:R-:W-:Y:S02]  /*3220*/  LOP3.LUT P5, RZ, R6, 0x2, RZ, 0xc0, !PT ;  /* 0x0000000206ff7812 */ /* 0x000fe400078ac0ff */
        /* <DEDUP_REMOVED lines=26> */
.L_x_3032:
[----:B------:R-:W-:Y:S05]  /*33d0*/  BSYNC.RECONVERGENT B0 ;  /* 0x0000000000007941 */ /* 0x000fea0003800200 */
.L_x_3031:
[----:B------:R-:W-:Y:S02]  /*33e0*/  LOP3.LUT R7, R11, R7, R10, 0xfe, !PT ;  /* 0x000000070b077212 */ /* 0x000fe400078efe0a */
[----:B------:R-:W-:Y:S02]  /*33f0*/  LOP3.LUT R12, R13, R9, R12, 0xfe, !PT ;  /* 0x000000090d0c7212 */ /* 0x000fe400078efe0c */
[----:B------:R-:W-:Y:S02]  /*3400*/  LOP3.LUT P0, RZ, R7, 0xff, R14, 0xc8, !PT ;  /* 0x000000ff07ff7812 */ /* 0x000fe4000780c80e */
[----:B------:R-:W-:Y:S01]  /*3410*/  LOP3.LUT P1, RZ, R12, 0xff, R15, 0xc8, !PT ;  /* 0x000000ff0cff7812 */ /* 0x000fe2000782c80f */
[----:B------:R-:W-:-:S12]  /*3420*/  BRA `(.L_x_3014) ;  /* 0x0000008800fc7947 */ /* 0x000fd80003800000 */
.L_x_3024:
        /* <DEDUP_REMOVED lines=30> */
.L_x_3042:
        /* <DEDUP_REMOVED lines=11> */
.L_x_3036:
        /* <DEDUP_REMOVED lines=285> */
.L_x_3038:
[----:B------:R-:W-:-:S04]  /*4890*/  LOP3.LUT R19, R0, 0xfffffff8, RZ, 0xc0, !PT ;  /* 0xfffffff800137812 */ /* 0x000fc800078ec0ff */
[----:B------:R-:W-:-:S05]  /*48a0*/  IADD3 R18, P6, PT, R19, R16, RZ ;  /* 0x0000001013127210 */ /* 0x000fca0007fde0ff */
[----:B------:R-:W-:-:S06]  /*48b0*/  IMAD.X R19, RZ, RZ, R17, P6 ;  /* 0x000000ffff137224 */ /* 0x000fcc00030e0611 */
[----:B------:R-:W5:Y:S01]  /*48c0*/  LDG.E.64 R18, desc[UR36][R18.64] ;  /* 0x0000002412127981 */ /* 0x000f62000c1e1b00 */
[----:B0-----:R-:W-:Y:S01]  /*48d0*/  IADD3 R9, PT, PT, R3, UR4, RZ ;  /* 0x0000000403097c10 */ /* 0x001fe2000fffe0ff */
[----:B------:R-:W-:-:S04]  /*48e0*/  IMAD.MOV.U32 R8, RZ, RZ, RZ ;  /* 0x000000ffff087224 */ /* 0x000fc800078e00ff */
[----:B------:R-:W-:-:S05]  /*48f0*/  IMAD.HI.U32 R0, R9, UR31, R8 ;  /* 0x0000001f09007c27 */ /* 0x000fca000f8e0008 */
[----:B------:R-:W-:-:S05]  /*4900*/  SHF.R.U32.HI R11, RZ, UR76, R0 ;  /* 0x0000004cff0b7c19 */ /* 0x000fca0008011600 */
[----:B------:R-:W-:-:S04]  /*4910*/  IMAD.MOV R5, RZ, RZ, -R11 ;  /* 0x000000ffff057224 */ /* 0x000fc800078e0a0b */
[----:B------:R-:W-:-:S04]  /*4920*/  IMAD R0, R5, UR30, R9 ;  /* 0x0000001e05007c24 */ /* 0x000fc8000f8e0209 */
[----:B------:R-:W-:Y:S01]  /*4930*/  IMAD R0, R0, UR5, RZ ;  /* 0x0000000500007c24 */ /* 0x000fe2000f8e02ff */
[----:B------:R-:W-:Y:S06]  /*4940*/  BRA.U !UP0, `(.L_x_3039) ;  /* 0x0000000d08687547 */ /* 0x000fec000b800000 */
        /* <DEDUP_REMOVED lines=218> */
.L_x_3039:
[----:B------:R-:W-:-:S04]  /*56f0*/  LOP3.LUT R15, R0, 0xfffffff8, RZ, 0xc0, !PT ;  /* 0xfffffff8000f7812 */ /* 0x000fc800078ec0ff */
[----:B------:R-:W-:-:S04]  /*5700*/  IADD3 R14, P6, PT, R15, R16, RZ ;  /* 0x000000100f0e7210 */ /* 0x000fc80007fde0ff */
[----:B------:R-:W-:-:S06]  /*5710*/  IADD3.X R15, PT, PT, RZ, R17, RZ, P6, !PT ;  /* 0x00000011ff0f7210 */ /* 0x000fcc00037fe4ff */
[----:B------:R-:W5:Y:S01]  /*5720*/  LDG.E.64 R14, desc[UR36][R14.64] ;  /* 0x000000240e0e7981 */ /* 0x000f62000c1e1b00 */
[----:B------:R-:W-:Y:S02]  /*5730*/  VIADD R9, R9, UR4 ;  /* 0x0000000409097c36 */ /* 0x000fe40008000000 */
        /* <DEDUP_REMOVED lines=225> */
.L_x_3040:
[----:B------:R-:W-:-:S04]  /*6550*/  LOP3.LUT R13, R0, 0xfffffff8, RZ, 0xc0, !PT ;  /* 0xfffffff8000d7812 */ /* 0x000fc800078ec0ff */
[----:B------:R-:W-:-:S05]  /*6560*/  IADD3 R12, P6, PT, R13, R16, RZ ;  /* 0x000000100d0c7210 */ /* 0x000fca0007fde0ff */
[----:B------:R-:W-:-:S06]  /*6570*/  IMAD.X R13, RZ, RZ, R17, P6 ;  /* 0x000000ffff0d7224 */ /* 0x000fcc00030e0611 */
[----:B------:R-:W5:Y:S01]  /*6580*/  LDG.E.64 R12, desc[UR36][R12.64] ;  /* 0x000000240c0c7981 */ /* 0x000f62000c1e1b00 */
        /* <DEDUP_REMOVED lines=226> */
.L_x_3041:
[----:B------:R-:W-:-:S04]  /*73b0*/  LOP3.LUT R11, R0, 0xfffffff8, RZ, 0xc0, !PT ;  /* 0xfffffff8000b7812 */ /* 0x000fc800078ec0ff */
[----:B------:R-:W-:-:S05]  /*73c0*/  IADD3 R10, P6, PT, R11, R16, RZ ;  /* 0x000000100b0a7210 */ /* 0x000fca0007fde0ff */
[----:B------:R-:W-:-:S06]  /*73d0*/  IMAD.X R11, RZ, RZ, R17, P6 ;  /* 0x000000ffff0b7224 */ /* 0x000fcc00030e0611 */
[----:B------:R-:W5:Y:S02]  /*73e0*/  LDG.E.64 R10, desc[UR36][R10.64] ;  /* 0x000000240a0a7981 */ /* 0x000f64000c1e1b00 */
.L_x_3037:
[----:B------:R-:W-:Y:S01]  /*73f0*/  P2R R0, PR, RZ, 0x20 ;  /* 0x00000020ff007803 */ /* 0x000fe20000000000 */
[----:B------:R-:W1:Y:S01]  /*7400*/  LDCU UR5, c[0x0][0x388] ;  /* 0x00007100ff0577ac */ /* 0x000e620008000800 */
[C---:B------:R-:W-:Y:S02]  /*7410*/  LOP3.LUT P5, RZ, R6.reuse, 0x1, RZ, 0xc0, !PT ;  /* 0x0000000106ff7812 */ /* 0x040fe400078ac0ff */
[----:B------:R-:W-:Y:S02]  /*7420*/  LOP3.LUT P6, RZ, R6, 0x2, RZ, 0xc0, !PT ;  /* 0x0000000206ff7812 */ /* 0x000fe400078cc0ff */
[----:B-----5:R-:W-:Y:S02]  /*7430*/  ISETP.NE.OR P5, PT, R13, RZ, P5 ;  /* 0x000000ff0d00720c */ /* 0x020fe40002fa5670 */
[----:B0-----:R-:W-:Y:S02]  /*7440*/  MOV R2, UR4 ;  /* 0x0000000400027c02 */ /* 0x001fe40008000f00 */
[----:B------:R-:W-:-:S02]  /*7450*/  ISETP.NE.OR P6, PT, R10, RZ, P6 ;  /* 0x000000ff0a00720c */ /* 0x000fc400037c5670 */
[----:B------:R-:W-:Y:S01]  /*7460*/  LOP3.LUT R6, R6, 0xfffffffe, RZ, 0xc0, !PT ;  /* 0xfffffffe06067812 */ /* 0x000fe200078ec0ff */
[----:B------:R-:W-:Y:S01]  /*7470*/  IMAD R3, R2, 0x4, R3 ;  /* 0x0000000402037824 */ /* 0x000fe200078e0203 */
[----:B------:R-:W-:Y:S02]  /*7480*/  ISETP.NE.OR P4, PT, R19, RZ, P4 ;  /* 0x000000ff1300720c */ /* 0x000fe40002785670 */
[----:B------:R-:W-:Y:S01]  /*7490*/  ISETP.NE.OR P3, PT, R14, RZ, P3 ;  /* 0x000000ff0e00720c */ /* 0x000fe20001f65670 */
[----:B------:R-:W-:Y:S01]  /*74a0*/  IMAD R5, R2, 0x3, R3 ;  /* 0x0000000302057824 */ /* 0x000fe200078e0203 */
[----:B------:R-:W-:Y:S02]  /*74b0*/  ISETP.NE.OR P2, PT, R15, RZ, P2 ;  /* 0x000000ff0f00720c */ /* 0x000fe40001745670 */
[----:B------:R-:W-:Y:S02]  /*74c0*/  @P5 LOP3.LUT R6, R6, 0x1, RZ, 0xfc, !PT ;  /* 0x0000000106065812 */ /* 0x000fe400078efcff */
[----:B------:R-:W-:Y:S01]  /*74d0*/  ISETP.NE.AND P5, PT, R0, RZ, PT ;  /* 0x000000ff0000720c */ /* 0x000fe20003fa5270 */
[----:B-1----:R-:W-:Y:S01]  /*74e0*/  IMAD.U32 R0, RZ, RZ, UR5 ;  /* 0x00000005ff007e24 */ /* 0x002fe2000f8e00ff */
[----:B------:R-:W-:-:S02]  /*74f0*/  LOP3.LUT R6, R6, 0xfffffffd, RZ, 0xc0, !PT ;  /* 0xfffffffd06067812 */ /* 0x000fc400078ec0ff */
[----:B------:R-:W-:Y:S02]  /*7500*/  ISETP.NE.OR P1, PT, R12, RZ, P1 ;  /* 0x000000ff0c00720c */ /* 0x000fe40000f25670 */
[----:B------:R-:W-:Y:S02]  /*7510*/  @P6 LOP3.LUT R6, R6, 0x2, RZ, 0xfc, !PT ;  /* 0x0000000206066812 */ /* 0x000fe400078efcff */
[----:B------:R-:W-:Y:S02]  /*7520*/  ISETP.GE.U32.AND P6, PT, R5, R0, PT ;  /* 0x000000000500720c */ /* 0x000fe40003fc6070 */
[----:B------:R-:W-:Y:S02]  /*7530*/  ISETP.NE.OR P0, PT, R11, RZ, P0 ;  /* 0x000000ff0b00720c */ /* 0x000fe40000705670 */
[----:B------:R-:W-:-:S09]  /*7540*/  ISETP.NE.OR P5, PT, R18, RZ, P5 ;  /* 0x000000ff1200720c */ /* 0x000fd20002fa5670 */
[----:B------:R-:W-:Y:S05]  /*7550*/  @!P6 BRA `(.L_x_3042) ;  /* 0xffffffc0002ce947 */ /* 0x000fea000383ffff */
[----:B------:R-:W-:Y:S05]  /*7560*/  BSYNC.RECONVERGENT B1 ;  /* 0x0000000000017941 */ /* 0x000fea0003800200 */
.L_x_3035:
        /* <DEDUP_REMOVED lines=10> */
.L_x_3034:
[----:B------:R-:W-:Y:S05]  /*7610*/  BSYNC.RECONVERGENT B0 ;  /* 0x0000000000007941 */ /* 0x000fea0003800200 */
.L_x_3033:
[----:B------:R-:W-:Y:S01]  /*7620*/  ISETP.GE.U32.AND P0, PT, R3, R0, PT ;  /* 0x000000000300720c */ /* 0x000fe20003f06070 */
[----:B------:R-:W-:-:S12]  /*7630*/  BSSY.RECONVERGENT B0, `(.L_x_3043) ;  /* 0x0000474000007945 */ /* 0x000fd80003800200 */
[----:B------:R-:W-:Y:S05]  /*7640*/  @P0 BRA `(.L_x_3044) ;  /* 0x0000004400c80947 */ /* 0x000fea0003800000 */
[----:B------:R-:W0:Y:S02]  /*7650*/  LDC R16, c[0x0][0x3c4] ;  /* 0x0000f100ff107b82 */ /* 0x000e240000000800 */
[C---:B0-----:R-:W-:Y:S02]  /*7660*/  ISETP.NE.AND P0, PT, R16.reuse, RZ, PT ;  /* 0x000000ff1000720c */ /* 0x041fe40003f05270 */
[----:B------:R-:W-:Y:S02]  /*7670*/  IADD3 R25, PT, PT, R16, -0x1, RZ ;  /* 0xffffffff10197810 */ /* 0x000fe40007ffe0ff */
[----:B------:R-:W-:Y:S02]  /*7680*/  CS2R R16, SRZ ;  /* 0x0000000000107805 */ /* 0x000fe4000001ff00 */
        /* <DEDUP_REMOVED lines=277> */
.L_x_3046:
[----:B------:R-:W-:Y:S02]  /*87e0*/  SHF.R.U32.HI R16, RZ, 0x3, R23 ;  /* 0x00000003ff107819 */ /* 0x000fe40000011617 */
[----:B------:R-:W-:-:S07]  /*87f0*/  MOV R17, RZ ;  /* 0x000000ff00117202 */ /* 0x000fce0000000f00 */
.L_x_3045:
        /* <DEDUP_REMOVED lines=284> */
.L_x_3048:
[----:B------:R-:W-:Y:S01]  /*99c0*/  SHF.R.U32.HI R28, RZ, 0x3, R28 ;  /* 0x00000003ff1c7819 */ /* 0x000fe2000001161c */
[----:B------:R-:W-:-:S07]  /*99d0*/  IMAD.MOV.U32 R29, RZ, RZ, RZ ;  /* 0x000000ffff1d7224 */ /* 0x000fce00078e00ff */
.L_x_3047:
        /* <DEDUP_REMOVED lines=281> */
.L_x_3050:
[----:B------:R-:W-:Y:S01]  /*ab70*/  SHF.R.U32.HI R28, RZ, 0x3, R28 ;  /* 0x00000003ff1c7819 */ /* 0x000fe2000001161c */
[----:B------:R-:W-:-:S07]  /*ab80*/  IMAD.MOV.U32 R29, RZ, RZ, RZ ;  /* 0x000000ffff1d7224 */ /* 0x000fce00078e00ff */
.L_x_3049:
        /* <DEDUP_REMOVED lines=281> */
.L_x_3052:
[----:B------:R-:W-:Y:S01]  /*bd20*/  SHF.R.U32.HI R22, RZ, 0x3, R22 ;  /* 0x00000003ff167819 */ /* 0x000fe20000011616 */
[----:B------:R-:W-:-:S07]  /*bd30*/  IMAD.MOV.U32 R23, RZ, RZ, RZ ;  /* 0x000000ffff177224 */ /* 0x000fce00078e00ff */
.L_x_3051:
[----:B------:R-:W-:-:S04]  /*bd40*/  LEA R10, P0, R22, R27, 0x3 ;  /* 0x0000001b160a7211 */ /* 0x000fc800078018ff */
[----:B------:R-:W-:-:S06]  /*bd50*/  LEA.HI.X R11, R22, R26, R23, 0x3, P0 ;  /* 0x0000001a160b7211 */ /* 0x000fcc00000f1c17 */
[----:B------:R-:W5:Y:S03]  /*bd60*/  LDG.E.64 R10, desc[UR36][R10.64] ;  /* 0x000000240a0a7981 */ /* 0x000f66000c1e1b00 */
.L_x_3044:
[----:B------:R-:W-:Y:S05]  /*bd70*/  BSYNC.RECONVERGENT B0 ;  /* 0x0000000000007941 */ /* 0x000fea0003800200 */
.L_x_3043:
[----:B------:R-:W-:Y:S01]  /*bd80*/  ISETP.GE.U32.AND P0, PT, R3, R0, PT ;  /* 0x000000000300720c */ /* 0x000fe20003f06070 */
[----:B------:R-:W-:-:S12]  /*bd90*/  BSSY.RECONVERGENT B0, `(.L_x_3053) ;  /* 0x0000024000007945 */ /* 0x000fd80003800200 */
[----:B------:R-:W-:Y:S05]  /*bda0*/  @P0 BRA `(.L_x_3054) ;  /* 0x0000000000880947 */ /* 0x000fea0003800000 */
[----:B------:R-:W-:Y:S02]  /*bdb0*/  IADD3 R3, PT, PT, R3, R2, RZ ;  /* 0x0000000203037210 */ /* 0x000fe40007ffe0ff */
[----:B------:R-:W-:Y:S02]  /*bdc0*/  LOP3.LUT P0, RZ, R21, 0xff, RZ, 0xc0, !PT ;  /* 0x000000ff15ff7812 */ /* 0x000fe4000780c0ff */
[----:B------:R-:W-:Y:S02]  /*bdd0*/  ISETP.GE.U32.AND P2, PT, R3, R0, PT ;  /* 0x000000000300720c */ /* 0x000fe40003f46070 */
[----:B------:R-:W-:Y:S02]  /*bde0*/  LOP3.LUT P1, RZ, R20, 0xff, RZ, 0xc0, !PT ;  /* 0x000000ff14ff7812 */ /* 0x000fe4000782c0ff */
[----:B-----5:R-:W-:Y:S02]  /*bdf0*/  ISETP.NE.OR P0, PT, R18, RZ, P0 ;  /* 0x000000ff1200720c */ /* 0x020fe40000705670 */
[----:B------:R-:W-:-:S02]  /*be00*/  ISETP.NE.OR P1, PT, R19, RZ, P1 ;  /* 0x000000ff1300720c */ /* 0x000fc40000f25670 */
[----:B------:R-:W-:Y:S02]  /*be10*/  SEL R21, RZ, 0x1, !P0 ;  /* 0x00000001ff157807 */ /* 0x000fe40004000000 */
[----:B------:R-:W-:-:S03]  /*be20*/  SEL R20, RZ, 0x1, !P1 ;  /* 0x00000001ff147807 */ /* 0x000fc60004800000 */
[----:B------:R-:W-:Y:S06]  /*be30*/  @P2 BRA `(.L_x_3054) ;  /* 0x0000000000642947 */ /* 0x000fec0003800000 */
[----:B------:R-:W-:Y:S01]  /*be40*/  IMAD.IADD R3, R3, 0x1, R2 ;  /* 0x0000000103037824 */ /* 0x000fe200078e0202 */
[----:B------:R-:W-:Y:S02]  /*be50*/  LOP3.LUT P0, RZ, R8, 0xff, RZ, 0xc0, !PT ;  /* 0x000000ff08ff7812 */ /* 0x000fe4000780c0ff */
[----:B------:R-:W-:Y:S02]  /*be60*/  LOP3.LUT P1, RZ, R9, 0xff, RZ, 0xc0, !PT ;  /* 0x000000ff09ff7812 */ /* 0x000fe4000782c0ff */
[----:B------:R-:W-:Y:S02]  /*be70*/  ISETP.GE.U32.AND P2, PT, R3, R0, PT ;  /* 0x000000000300720c */ /* 0x000fe40003f46070 */
[----:B------:R-:W-:Y:S02]  /*be80*/  ISETP.NE.OR P0, PT, R14, RZ, P0 ;  /* 0x000000ff0e00720c */ /* 0x000fe40000705670 */
[----:B------:R-:W-:Y:S02]  /*be90*/  ISETP.NE.OR P1, PT, R15, RZ, P1 ;  /* 0x000000ff0f00720c */ /* 0x000fe40000f25670 */
[----:B------:R-:W-:-:S02]  /*bea0*/  SEL R8, RZ, 0x1, !P0 ;  /* 0x00000001ff087807 */ /* 0x000fc40004000000 */
[----:B------:R-:W-:-:S05]  /*beb0*/  SEL R9, RZ, 0x1, !P1 ;  /* 0x00000001ff097807 */ /* 0x000fca0004800000 */
[----:B------:R-:W-:Y:S05]  /*bec0*/  @P2 BRA `(.L_x_3054) ;  /* 0x0000000000402947 */ /* 0x000fea0003800000 */
[----:B------:R-:W-:Y:S02]  /*bed0*/  IADD3 R3, PT, PT, R3, R2, RZ ;  /* 0x0000000203037210 */ /* 0x000fe40007ffe0ff */
[----:B------:R-:W-:Y:S02]  /*bee0*/  LOP3.LUT P2, RZ, R7, 0xff, RZ, 0xc0, !PT ;  /* 0x000000ff07ff7812 */ /* 0x000fe4000784c0ff */
[----:B------:R-:W-:Y:S02]  /*bef0*/  ISETP.GE.U32.AND P3, PT, R3, R0, PT ;  /* 0x000000000300720c */ /* 0x000fe40003f66070 */
[----:B------:R-:W-:Y:S02]  /*bf00*/  LOP3.LUT P1, RZ, R6, 0xff, RZ, 0xc0, !PT ;  /* 0x000000ff06ff7812 */ /* 0x000fe4000782c0ff */
[----:B------:R-:W-:Y:S02]  /*bf10*/  ISETP.NE.OR P2, PT, R12, RZ, P2 ;  /* 0x000000ff0c00720c */ /* 0x000fe40001745670 */
[----:B------:R-:W-:-:S02]  /*bf20*/  ISETP.NE.OR P1, PT, R13, RZ, P1 ;  /* 0x000000ff0d00720c */ /* 0x000fc40000f25670 */
[----:B------:R-:W-:Y:S02]  /*bf30*/  SEL R7, RZ, 0x1, !P2 ;  /* 0x00000001ff077807 */ /* 0x000fe40005000000 */
[----:B------:R-:W-:-:S03]  /*bf40*/  SEL R6, RZ, 0x1, !P1 ;  /* 0x00000001ff067807 */ /* 0x000fc60004800000 */
[----:B------:R-:W-:Y:S02]  /*bf50*/  @!P3 LOP3.LUT P0, RZ, R5, 0xff, RZ, 0xc0, !PT ;  /* 0x000000ff05ffb812 */ /* 0x000fe4000780c0ff */
[----:B------:R-:W-:Y:S02]  /*bf60*/  @!P3 LOP3.LUT P4, RZ, R4, 0xff, RZ, 0xc0, !PT ;  /* 0x000000ff04ffb812 */ /* 0x000fe4000788c0ff */
[----:B------:R-:W-:Y:S02]  /*bf70*/  @!P3 ISETP.NE.OR P0, PT, R10, RZ, P0 ;  /* 0x000000ff0a00b20c */ /* 0x000fe40000705670 */
[----:B------:R-:W-:Y:S02]  /*bf80*/  @!P3 ISETP.NE.OR P4, PT, R11, RZ, P4 ;  /* 0x000000ff0b00b20c */ /* 0x000fe40002785670 */
[----:B------:R-:W-:Y:S02]  /*bf90*/  @!P3 SEL R0, RZ, 0x1, !P0 ;  /* 0x00000001ff00b807 */ /* 0x000fe40004000000 */
[----:B------:R-:W-:-:S02]  /*bfa0*/  @!P3 SEL R2, RZ, 0x1, !P4 ;  /* 0x00000001ff02b807 */ /* 0x000fc40006000000 */
[----:B------:R-:W-:Y:S02]  /*bfb0*/  @!P3 PRMT R5, R0, 0x7610, R5 ;  /* 0x000076100005b816 */ /* 0x000fe40000000005 */
[----:B------:R-:W-:-:S07]  /*bfc0*/  @!P3 PRMT R4, R2, 0x7610, R4 ;  /* 0x000076100204b816 */ /* 0x000fce0000000004 */
.L_x_3054:
[----:B------:R-:W-:Y:S05]  /*bfd0*/  BSYNC.RECONVERGENT B0 ;  /* 0x0000000000007941 */ /* 0x000fea0003800200 */
.L_x_3053:
[----:B------:R-:W-:Y:S02]  /*bfe0*/  LOP3.LUT R8, R7, R21, R8, 0xfe, !PT ;  /* 0x0000001507087212 */ /* 0x000fe400078efe08 */
[----:B------:R-:W-:Y:S02]  /*bff0*/  LOP3.LUT R9, R6, R20, R9, 0xfe, !PT ;  /* 0x0000001406097212 */ /* 0x000fe400078efe09 */
[----:B------:R-:W-:Y:S02]  /*c000*/  LOP3.LUT P0, RZ, R8, 0xff, R5, 0xc8, !PT ;  /* 0x000000ff08ff7812 */ /* 0x000fe4000780c805 */
[----:B------:R-:W-:-:S13]  /*c010*/  LOP3.LUT P1, RZ, R9, 0xff, R4, 0xc8, !PT ;  /* 0x000000ff09ff7812 */ /* 0x000fda000782c804 */
.L_x_3014:
[----:B------:R-:W-:Y:S02]  /*c020*/  SEL R17, RZ, 0x1, !P1 ;  /* 0x00000001ff117807 */ /* 0x000fe40004800000 */
[----:B-----5:R-:W-:-:S07]  /*c030*/  SEL R18, RZ, 0x1, !P0 ;  /* 0x00000001ff127807 */ /* 0x020fce0004000000 */
.L_x_3001:
[----:B------:R-:W-:Y:S05]  /*c040*/  BSYNC.RECONVERGENT B6 ;  /* 0x0000000000067941 */ /* 0x000fea0003800200 */
.L_x_3000:
        /* <DEDUP_REMOVED lines=18> */
.L_x_3058:
        /* <DEDUP_REMOVED lines=20> */
.L_x_3057:
[----:B------:R-:W-:Y:S05]  /*c2b0*/  BSYNC.RECONVERGENT B0 ;  /* 0x0000000000007941 */ /* 0x000fea0003800200 */
.L_x_3056:
[----:B------:R-:W-:Y:S01]  /*c2c0*/  MOV R2, R11 ;  /* 0x0000000b00027202 */ /* 0x000fe20000000f00 */
[----:B------:R-:W-:Y:S06]  /*c2d0*/  @P2 BRA `(.L_x_3058) ;  /* 0xfffffffc00a42947 */ /* 0x000fec000383ffff */
.L_x_3055:
        /* <DEDUP_REMOVED lines=19> */
.L_x_3063:
        /* <DEDUP_REMOVED lines=20> */
.L_x_3062:
[----:B------:R-:W-:Y:S05]  /*c550*/  BSYNC.RECONVERGENT B0 ;  /* 0x0000000000007941 */ /* 0x000fea0003800200 */
.L_x_3061:
[----:B------:R-:W-:Y:S01]  /*c560*/  MOV R3, R8 ;  /* 0x0000000800037202 */ /* 0x000fe20000000f00 */
[----:B------:R-:W-:Y:S06]  /*c570*/  @P2 BRA `(.L_x_3063) ;  /* 0xfffffffc00a42947 */ /* 0x000fec000383ffff */
.L_x_3060:
[----:B------:R-:W-:Y:S01]  /*c580*/  ISETP.GE.U32.AND P0, PT, R0, 0x2, PT ;  /* 0x000000020000780c */ /* 0x000fe20003f06070 */
[----:B------:R-:W-:Y:S05]  /*c590*/  WARPSYNC.ALL ;  /* 0x0000000000007948 */ /* 0x000fea0003800000 */
[----:B------:R-:W-:Y:S07]  /*c5a0*/  BAR.SYNC.DEFER_BLOCKING 0x0 ;  /* 0x0000000000007b1d */ /* 0x000fee0000010000 */
[----:B------:R-:W-:Y:S05]  /*c5b0*/  @!P0 BRA `(.L_x_3059) ;  /* 0x0000000000408947 */ /* 0x000fea0003800000 */
[----:B0-----:R-:W-:-:S07]  /*c5c0*/  IMAD.MOV.U32 R3, RZ, RZ, 0x1 ;  /* 0x00000001ff037424 */ /* 0x001fce00078e00ff */
.L_x_3064:
        /* <DEDUP_REMOVED lines=15> */
.L_x_3059:
        /* <DEDUP_REMOVED lines=288> */
.L_x_3065:
        /* <DEDUP_REMOVED lines=276> */
.L_x_3066:
        /* <DEDUP_REMOVED lines=286> */
.L_x_3068:
        /* <DEDUP_REMOVED lines=276> */
.L_x_3069:
        /* <DEDUP_REMOVED lines=25> */
.L_x_3071:
[----:B------:R-:W-:Y:S05]  /*10eb0*/  BSYNC.RECONVERGENT B0 ;  /* 0x0000000000007941 */ /* 0x000fea0003800200 */
.L_x_3070:
        /* <DEDUP_REMOVED lines=35> */
.L_x_3073:
[----:B------:R-:W-:Y:S05]  /*110f0*/  BSYNC.RECONVERGENT B0 ;  /* 0x0000000000007941 */ /* 0x000fea0003800200 */
.L_x_3072:
        /* <DEDUP_REMOVED lines=38> */
.L_x_3078:
        /* <DEDUP_REMOVED lines=10> */
.L_x_3077:
[----:B------:R-:W-:Y:S02]  /*11400*/  SEL R18, RZ, 0x1, !P1 ;  /* 0x00000001ff127807 */ /* 0x000fe40004800000 */
[----:B------:R-:W-:Y:S01]  /*11410*/  SEL R17, RZ, 0x1, !P2 ;  /* 0x00000001ff117807 */ /* 0x000fe20005000000 */
[----:B------:R-:W-:Y:S06]  /*11420*/  BRA `(.L_x_3076) ;  /* 0x00000000006c7947 */ /* 0x000fec0003800000 */
.L_x_3075:
        /* <DEDUP_REMOVED lines=14> */
.L_x_3080:
        /* <DEDUP_REMOVED lines=11> */
.L_x_3079:
[----:B------:R-:W-:Y:S02]  /*115c0*/  SEL R18, RZ, 0x1, !P1 ;  /* 0x00000001ff127807 */ /* 0x000fe40004800000 */
[----:B------:R-:W-:-:S07]  /*115d0*/  SEL R17, RZ, 0x1, !P2 ;  /* 0x00000001ff117807 */ /* 0x000fce0005000000 */
.L_x_3076:
[----:B------:R-:W-:Y:S05]  /*115e0*/  BSYNC.RECONVERGENT B0 ;  /* 0x0000000000007941 */ /* 0x000fea0003800200 */
.L_x_3074:
        /* <DEDUP_REMOVED lines=11> */
.L_x_3084:
        /* <DEDUP_REMOVED lines=18> */
.L_x_3083:
[----:B------:R-:W-:Y:S05]  /*117c0*/  BSYNC.RECONVERGENT B0 ;  /* 0x0000000000007941 */ /* 0x000fea0003800200 */
.L_x_3082:
[----:B------:R-:W-:-:S03]  /*117d0*/  UISETP.GT.U32.AND UP0, UPT, UR4, 0x3, UPT ;  /* 0x000000030400788c */ /* 0x000fc6000bf04070 */
[----:B------:R-:W-:-:S06]  /*117e0*/  UMOV UR4, UR7 ;  /* 0x0000000700047c82 */ /* 0x000fcc0008000000 */
[----:B------:R-:W-:Y:S05]  /*117f0*/  BRA.U UP0, `(.L_x_3084) ;  /* 0xfffffffd00a87547 */ /* 0x000fea000b83ffff */
.L_x_3081:
        /* <DEDUP_REMOVED lines=12> */
.L_x_3089:
        /* <DEDUP_REMOVED lines=17> */
.L_x_3088:
[----:B------:R-:W-:Y:S05]  /*119d0*/  BSYNC.RECONVERGENT B0 ;  /* 0x0000000000007941 */ /* 0x000fea0003800200 */
.L_x_3087:
[----:B------:R-:W-:-:S03]  /*119e0*/  UISETP.GT.U32.AND UP0, UPT, UR5, 0x7f, UPT ;  /* 0x0000007f0500788c */ /* 0x000fc6000bf04070 */
[----:B------:R-:W-:-:S06]  /*119f0*/  UMOV UR5, UR7 ;  /* 0x0000000700057c82 */ /* 0x000fcc0008000000 */
[----:B------:R-:W-:Y:S05]  /*11a00*/  BRA.U UP0, `(.L_x_3089) ;  /* 0xfffffffd00ac7547 */ /* 0x000fea000b83ffff */
.L_x_3086:
[----:B------:R-:W-:Y:S01]  /*11a10*/  BAR.SYNC.DEFER_BLOCKING 0x0 ;  /* 0x0000000000007b1d */ /* 0x000fe20000010000 */
[----:B------:R-:W-:-:S09]  /*11a20*/  UISETP.GE.U32.AND UP0, UPT, UR4, 0x2, UPT ;  /* 0x000000020400788c */ /* 0x000fd2000bf06070 */
[----:B------:R-:W-:Y:S05]  /*11a30*/  BRA.U !UP0, `(.L_x_3085) ;  /* 0x0000000108447547 */ /* 0x000fea000b800000 */
[----:B01----:R-:W-:-:S07]  /*11a40*/  HFMA2 R0, -RZ, RZ, 0, 5.9604644775390625e-08 ;  /* 0x00000001ff007431 */ /* 0x003fce00000001ff */
.L_x_3090:
        /* <DEDUP_REMOVED lines=16> */
.L_x_3085:
        /* <DEDUP_REMOVED lines=30> */
.L_x_3092:
        /* <DEDUP_REMOVED lines=19> */
.L_x_3093:
        /* <DEDUP_REMOVED lines=25> */
.L_x_3094:
[----:B------:R-:W0:Y:S01]  /*11ff0*/  LDCU.64 UR4, c[0x0][0x758] ;  /* 0x0000eb00ff0477ac */ /* 0x000e220008000a00 */
[----:B------:R-:W-:-:S04]  /*12000*/  LOP3.LUT P1, RZ, R17, 0xff, RZ, 0xc0, !PT ;  /* 0x000000ff11ff7812 */ /* 0x000fc8000782c0ff */
[----:B------:R-:W-:Y:S02]  /*12010*/  SEL R3, RZ, 0x1, !P1 ;  /* 0x00000001ff037807 */ /* 0x000fe40004800000 */
[----:B0-----:R-:W-:-:S04]  /*12020*/  IADD3 R16, P0, PT, R16, UR4, RZ ;  /* 0x0000000410107c10 */ /* 0x001fc8000ff1e0ff */
[----:B------:R-:W-:-:S05]  /*12030*/  IADD3.X R17, PT, PT, RZ, UR5, RZ, P0, !PT ;  /* 0x00000005ff117c10 */ /* 0x000fca00087fe4ff */
[----:B------:R-:W-:Y:S01]  /*12040*/  STG.E.U8 desc[UR36][R16.64], R3 ;  /* 0x0000000310007986 */ /* 0x000fe2000c101124 */
[----:B------:R-:W-:Y:S05]  /*12050*/  EXIT ;  /* 0x000000000000794d */ /* 0x000fea0003800000 */
.L_x_3091:
        /* <DEDUP_REMOVED lines=11> */
.L_x_3095:
        /* <DEDUP_REMOVED lines=20> */
.L_x_3097:
        /* <DEDUP_REMOVED lines=25> */
.L_x_3098:
[----:B------:R-:W0:Y:S01]  /*123e0*/  LDCU.64 UR4, c[0x0][0x758] ;  /* 0x0000eb00ff0477ac */ /* 0x000e220008000a00 */
[----:B------:R-:W-:-:S04]  /*123f0*/  LOP3.LUT P0, RZ, R17, 0xff, RZ, 0xc0, !PT ;  /* 0x000000ff11ff7812 */ /* 0x000fc8000780c0ff */
[----:B------:R-:W-:Y:S02]  /*12400*/  SEL R3, RZ, 0x1, !P0 ;  /* 0x00000001ff037807 */ /* 0x000fe40004000000 */
[----:B0-----:R-:W-:-:S04]  /*12410*/  IADD3 R16, P1, PT, R16, UR4, RZ ;  /* 0x0000000410107c10 */ /* 0x001fc8000ff3e0ff */
[----:B------:R-:W-:-:S05]  /*12420*/  IADD3.X R17, PT, PT, RZ, UR5, RZ, P1, !PT ;  /* 0x00000005ff117c10 */ /* 0x000fca0008ffe4ff */
[----:B------:R-:W-:Y:S01]  /*12430*/  STG.E.U8 desc[UR36][R16.64], R3 ;  /* 0x0000000310007986 */ /* 0x000fe2000c101124 */
[----:B------:R-:W-:Y:S05]  /*12440*/  EXIT ;  /* 0x000000000000794d */ /* 0x000fea0003800000 */
.L_x_3096:
[----:B------:R-:W-:Y:S04]  /*12450*/  STG.E.U8 desc[UR36][R6.64], R18 ;  /* 0x0000001206007986 */ /* 0x000fe8000c101124 */
[----:B------:R-:W-:Y:S01]  /*12460*/  STG.E.U8 desc[UR36][R6.64+0x1], R17 ;  /* 0x0000011106007986 */ /* 0x000fe2000c101124 */
[----:B------:R-:W-:Y:S05]  /*12470*/  EXIT ;  /* 0x000000000000794d */ /* 0x000fea0003800000 */
.L_x_3067:
        /* <DEDUP_REMOVED lines=39> */
.L_x_3100:
        /* <DEDUP_REMOVED lines=19> */
.L_x_3101:
        /* <DEDUP_REMOVED lines=25> */
.L_x_3102:
[----:B------:R-:W0:Y:S01]  /*129b0*/  LDCU.64 UR4, c[0x0][0x758] ;  /* 0x0000eb00ff0477ac */ /* 0x000e220008000a00 */
[----:B------:R-:W-:-:S04]  /*129c0*/  LOP3.LUT P1, RZ, R17, 0xff, RZ, 0xc0, !PT ;  /* 0x000000ff11ff7812 */ /* 0x000fc8000782c0ff */
[----:B------:R-:W-:Y:S02]  /*129d0*/  SEL R3, RZ, 0x1, !P1 ;  /* 0x00000001ff037807 */ /* 0x000fe40004800000 */
[----:B0-----:R-:W-:-:S04]  /*129e0*/  IADD3 R16, P0, PT, R16, UR4, RZ ;  /* 0x0000000410107c10 */ /* 0x001fc8000ff1e0ff */
[----:B------:R-:W-:-:S05]  /*129f0*/  IADD3.X R17, PT, PT, RZ, UR5, RZ, P0, !PT ;  /* 0x00000005ff117c10 */ /* 0x000fca00087fe4ff */
[----:B------:R-:W-:Y:S01]  /*12a00*/  STG.E.U8 desc[UR36][R16.64], R3 ;  /* 0x0000000310007986 */ /* 0x000fe2000c101124 */
[----:B------:R-:W-:Y:S05]  /*12a10*/  EXIT ;  /* 0x000000000000794d */ /* 0x000fea0003800000 */
.L_x_3099:
        /* <DEDUP_REMOVED lines=11> */
.L_x_3103:
        /* <DEDUP_REMOVED lines=20> */
.L_x_3105:
        /* <DEDUP_REMOVED lines=25> */
.L_x_3106:
[----:B------:R-:W0:Y:S01]  /*12da0*/  LDCU.64 UR4, c[0x0][0x758] ;  /* 0x0000eb00ff0477ac */ /* 0x000e220008000a00 */
[----:B------:R-:W-:-:S04]  /*12db0*/  LOP3.LUT P0, RZ, R17, 0xff, RZ, 0xc0, !PT ;  /* 0x000000ff11ff7812 */ /* 0x000fc8000780c0ff */
[----:B------:R-:W-:Y:S02]  /*12dc0*/  SEL R3, RZ, 0x1, !P0 ;  /* 0x00000001ff037807 */ /* 0x000fe40004000000 */
[----:B0-----:R-:W-:-:S04]  /*12dd0*/  IADD3 R16, P1, PT, R16, UR4, RZ ;  /* 0x0000000410107c10 */ /* 0x001fc8000ff3e0ff */
[----:B------:R-:W-:-:S05]  /*12de0*/  IADD3.X R17, PT, PT, RZ, UR5, RZ, P1, !PT ;  /* 0x00000005ff117c10 */ /* 0x000fca0008ffe4ff */
[----:B------:R-:W-:Y:S01]  /*12df0*/  STG.E.U8 desc[UR36][R16.64], R3 ;  /* 0x0000000310007986 */ /* 0x000fe2000c101124 */
[----:B------:R-:W-:Y:S05]  /*12e00*/  EXIT ;  /* 0x000000000000794d */ /* 0x000fea0003800000 */
.L_x_3104:
[----:B------:R-:W-:Y:S04]  /*12e10*/  STG.E.U8 desc[UR36][R6.64], R18 ;  /* 0x0000001206007986 */ /* 0x000fe8000c101124 */
[----:B------:R-:W-:Y:S01]  /*12e20*/  STG.E.U8 desc[UR36][R6.64+0x1], R17 ;  /* 0x0000011106007986 */ /* 0x000fe2000c101124 */
[----:B------:R-:W-:Y:S05]  /*12e30*/  EXIT ;  /* 0x000000000000794d */ /* 0x000fea0003800000 */
.L_x_3107:
        /* <DEDUP_REMOVED lines=12> */
.L_x_7774:


//--------------------- .text._ZN2at6native13reduce_kernelILi128ELi4ENS0_8ReduceOpIiNS0_14func_wrapper_tIbZZZNS0_14or_kernel_cudaERNS_14TensorIteratorEENKUlvE_clEvENKUlvE1_clEvEUlbiE_EEjbLi4ELi4EEEEEvT1_ --------------------------
	.section	.text._ZN2at6native13reduce_kernelILi128ELi4ENS0_8ReduceOpIiNS0_14func_wrapper_tIbZZZNS0_14or_kernel_cudaERNS_14TensorIteratorEENKUlvE_clEvENKUlvE1_clEvEUlbiE_EEjbLi4ELi4EEEEEvT1_,"ax",@progbits
	.align	128
        .global         _ZN2at6native13reduce_kernelILi128ELi4ENS0_8ReduceOpIiNS0_14func_wrapper_tIbZZZNS0_14or_kernel_cudaERNS_14TensorIteratorEENKUlvE_clEvENKUlvE1_clEvEUlbiE_EEjbLi4ELi4EEEEEvT1_
        .type           _ZN2at6native13reduce_kernelILi128ELi4ENS0_8ReduceOpIiNS0_14func_wrapper_tIbZZZNS0_14or_kernel_cudaERNS_14TensorIteratorEENKUlvE_clEvENKUlvE1_clEvEUlbiE_EEjbLi4ELi4EEEEEvT1_,@function
        .size           _ZN2at6native13reduce_kernelILi128ELi4ENS0_8ReduceOpIiNS0_14func_wrapper_tIbZZZNS0_14or_kernel_cudaERNS_14TensorIteratorEENKUlvE_clEvENKUlvE1_clEvEUlbiE_EEjbLi4ELi4EEEEEvT1_,(.L_x_7775 - _ZN2at6native13reduce_kernelILi128ELi4ENS0_8ReduceOpIiNS0_14func_wrapper_tIbZZZNS0_14or_kernel_cudaERNS_14TensorIteratorEENKUlvE_clEvENKUlvE1_clEvEUlbiE_EEjbLi4ELi4EEEEEvT1_)
        .other          _ZN2at6native13reduce_kernelILi128ELi4ENS0_8ReduceOpIiNS0_14func_wrapper_tIbZZZNS0_14or_kernel_cudaERNS_14TensorIteratorEENKUlvE_clEvENKUlvE1_clEvEUlbiE_EEjbLi4ELi4EEEEEvT1_,@"STO_CUDA_ENTRY STV_DEFAULT"
_ZN2at6native13reduce_kernelILi128ELi4ENS0_8ReduceOpIiNS0_14func_wrapper_tIbZZZNS0_14or_kernel_cudaERNS_14TensorIteratorEENKUlvE_clEvENKUlvE1_clEvEUlbiE_EEjbLi4ELi4EEEEEvT1_:
.text._ZN2at6native13reduce_kernelILi128ELi4ENS0_8ReduceOpIiNS0_14func_wrapper_tIbZZZNS0_14or_kernel_cudaERNS_14TensorIteratorEENKUlvE_clEvENKUlvE1_clEvEUlbiE_EEjbLi4ELi4EEEEEvT1_:
        /* <DEDUP_REMOVED lines=296> */
.L_x_3108:
        /* <DEDUP_REMOVED lines=31> */
.L_x_3112:
        /* <DEDUP_REMOVED lines=32> */
.L_x_3116:
[----:B------:R-:W-:Y:S05]  /*1670*/  BSYNC.RECONVERGENT B1 ;  /* 0x0000000000017941 */ /* 0x000fea0003800200 */
.L_x_3115:
[----:B------:R-:W0:Y:S01]  /*1680*/  LDC R0, c[0x0][0x388] ;  /* 0x0000e200ff007b82 */ /* 0x000e220000000800 */
[----:B------:R-:W-:-:S05]  /*1690*/  IADD3 R16, P0, PT, R16, 0x10, RZ ;  /* 0x0000001010107810 */ /* 0x000fca0007f1e0ff */
[----:B------:R-:W-:Y:S01]  /*16a0*/  IMAD.X R17, RZ, RZ, R17, P0 ;  /* 0x000000ffff117224 */ /* 0x000fe200000e0611 */
[----:B0-----:R-:W-:-:S07]  /*16b0*/  IADD3 R0, PT, PT, R7, -0x4, R0 ;  /* 0xfffffffc07007810 */ /* 0x001fce0007ffe000 */
.L_x_3114:
[----:B------:R-:W-:Y:S05]  /*16c0*/  BSYNC.RECONVERGENT B0 ;  /* 0x0000000000007941 */ /* 0x000fea0003800200 */
.L_x_3113:
        /* <DEDUP_REMOVED lines=18> */
.L_x_3120:
[C---:B------:R-:W-:Y:S01]  /*17f0*/  IMAD.WIDE.U32 R4, R7.reuse, 0x10, R16 ;  /* 0x0000001007047825 */ /* 0x040fe200078e0010 */
[----:B------:R-:W0:Y:S04]  /*1800*/  LDCU UR4, c[0x0][0x390] ;  /* 0x00007200ff0477ac */ /* 0x000e280008000800 */
        /* <DEDUP_REMOVED lines=10> */
.L_x_3119:
[----:B------:R-:W-:Y:S02]  /*18b0*/  SEL R5, RZ, 0x1, !P3 ;  /* 0x00000001ff057807 */ /* 0x000fe40005800000 */
[----:B------:R-:W-:Y:S02]  /*18c0*/  SEL R7, RZ, 0x1, !P2 ;  /* 0x00000001ff077807 */ /* 0x000fe40005000000 */
[----:B------:R-:W-:Y:S02]  /*18d0*/  SEL R6, RZ, 0x1, !P1 ;  /* 0x00000001ff067807 */ /* 0x000fe40004800000 */
[----:B------:R-:W-:-:S07]  /*18e0*/  SEL R4, RZ, 0x1, !P0 ;  /* 0x00000001ff047807 */ /* 0x000fce0004000000 */
.L_x_3118:
[----:B------:R-:W-:Y:S05]  /*18f0*/  BSYNC.RECONVERGENT B0 ;  /* 0x0000000000007941 */ /* 0x000fea0003800200 */
.L_x_3117:
        /* <DEDUP_REMOVED lines=16> */
.L_x_3122:
[----:B------:R-:W-:Y:S05]  /*1a00*/  BSYNC.RECONVERGENT B0 ;  /* 0x0000000000007941 */ /* 0x000fea0003800200 */
.L_x_3121:
[----:B------:R-:W-:Y:S02]  /*1a10*/  LOP3.LUT R7, R6, R5, R7, 0xfe, !PT ;  /* 0x0000000506077212 */ /* 0x000fe400078efe07 */
[----:B------:R-:W-:Y:S02]  /*1a20*/  PLOP3.LUT P1, PT, PT, PT, PT, 0x8, 0x80 ;  /* 0x000000000080781c */ /* 0x000fe40003f2e170 */
[----:B------:R-:W-:Y:S02]  /*1a30*/  PLOP3.LUT P2, PT, PT, PT, PT, 0x8, 0x80 ;  /* 0x000000000080781c */ /* 0x000fe40003f4e170 */
[----:B------:R-:W-:Y:S02]  /*1a40*/  LOP3.LUT P0, RZ, R7, 0xff, R4, 0xc8, !PT ;  /* 0x000000ff07ff7812 */ /* 0x000fe4000780c804 */
[----:B------:R-:W-:Y:S01]  /*1a50*/  PLOP3.LUT P3, PT, PT, PT, PT, 0x8, 0x80 ;  /* 0x000000000080781c */ /* 0x000fe20003f6e170 */
[----:B------:R-:W-:-:S12]  /*1a60*/  BRA `(.L_x_3123) ;  /* 0x000000c8009c7947 */ /* 0x000fd80003800000 */
.L_x_3111:
        /* <DEDUP_REMOVED lines=56> */
.L_x_3128:
[--C-:B------:R-:W-:Y:S01]  /*1df0*/  IMAD.IADD R7, R3, 0x1, R2.reuse ;  /* 0x0000000103077824 */ /* 0x100fe200078e0202 */
[----:B------:R-:W-:Y:S02]  /*1e00*/  SHF.R.U32.HI R5, RZ, 0x2, R3 ;  /* 0x00000002ff057819 */ /* 0x000fe40000011603 */
[----:B------:R-:W-:Y:S01]  /*1e10*/  P2R R18, PR, RZ, 0x1 ;  /* 0x00000001ff127803 */ /* 0x000fe20000000000 */
[----:B------:R-:W-:Y:S01]  /*1e20*/  IMAD.IADD R3, R7, 0x1, R2 ;  /* 0x0000000107037824 */ /* 0x000fe200078e0202 */
[----:B------:R-:W-:Y:S01]  /*1e30*/  SHF.R.U32.HI R9, RZ, 0x2, R7 ;  /* 0x00000002ff097819 */ /* 0x000fe20000011607 */
[----:B------:R-:W-:Y:S01]  /*1e40*/  IMAD.WIDE.U32 R4, R5, 0x10, R16 ;  /* 0x0000001005047825 */ /* 0x000fe200078e0010 */
[----:B------:R-:W-:Y:S02]  /*1e50*/  LOP3.LUT P0, RZ, R24, 0x80, RZ, 0xc0, !PT ;  /* 0x0000008018ff7812 */ /* 0x000fe4000780c0ff */
[----:B------:R-:W-:Y:S01]  /*1e60*/  SHF.R.U32.HI R13, RZ, 0x2, R3 ;  /* 0x00000002ff0d7819 */ /* 0x000fe20000011603 */
[----:B------:R-:W-:Y:S01]  /*1e70*/  IMAD.WIDE.U32 R8, R9, 0x10, R16 ;  /* 0x0000001009087825 */ /* 0x000fe200078e0010 */
[----:B------:R-:W-:Y:S01]  /*1e80*/  IADD3 R3, PT, PT, R3, R2, RZ ;  /* 0x0000000203037210 */ /* 0x000fe20007ffe0ff */
[----:B------:R-:W2:Y:S01]  /*1e90*/  LDG.E.128 R4, desc[UR36][R4.64] ;  /* 0x0000002404047981 */ /* 0x000ea2000c1e1d00 */
[----:B------:R-:W-:-:S02]  /*1ea0*/  P2R R19, PR, RZ, 0x1 ;  /* 0x00000001ff137803 */ /* 0x000fc40000000000 */
[C---:B------:R-:W-:Y:S01]  /*1eb0*/  LOP3.LUT P6, RZ, R24.reuse, 0x200, RZ, 0xc0, !PT ;  /* 0x0000020018ff7812 */ /* 0x040fe200078cc0ff */
[----:B------:R-:W3:Y:S01]  /*1ec0*/  LDG.E.128 R8, desc[UR36][R8.64] ;  /* 0x0000002408087981 */ /* 0x000ee2000c1e1d00 */
[----:B------:R-:W-:Y:S01]  /*1ed0*/  IMAD.WIDE.U32 R12, R13, 0x10, R16 ;  /* 0x000000100d0c7825 */ /* 0x000fe200078e0010 */
[----:B------:R-:W-:Y:S02]  /*1ee0*/  SHF.R.U32.HI R21, RZ, 0x2, R3 ;  /* 0x00000002ff157819 */ /* 0x000fe40000011603 */
[----:B------:R-:W-:-:S03]  /*1ef0*/  LOP3.LUT P0, RZ, R24, 0x40, RZ, 0xc0, !PT ;  /* 0x0000004018ff7812 */ /* 0x000fc6000780c0ff */
[----:B------:R-:W4:Y:S01]  /*1f00*/  LDG.E.128 R12, desc[UR36][R12.64] ;  /* 0x000000240c0c7981 */ /* 0x000f22000c1e1d00 */
[----:B------:R-:W-:Y:S01]  /*1f10*/  IMAD.WIDE.U32 R20, R21, 0x10, R16 ;  /* 0x0000001015147825 */ /* 0x000fe200078e0010 */
[----:B------:R-:W-:Y:S02]  /*1f20*/  P2R R25, PR, RZ, 0x1 ;  /* 0x00000001ff197803 */ /* 0x000fe40000000000 */
[----:B------:R-:W-:-:S03]  /*1f30*/  LOP3.LUT P0, RZ, R24, 0x20, RZ, 0xc0, !PT ;  /* 0x0000002018ff7812 */ /* 0x000fc6000780c0ff */
[----:B------:R-:W5:Y:S01]  /*1f40*/  LDG.E.128 R20, desc[UR36][R20.64] ;  /* 0x0000002414147981 */ /* 0x000f62000c1e1d00 */
[----:B------:R-:W-:Y:S02]  /*1f50*/  P2R R26, PR, RZ, 0x1 ;  /* 0x00000001ff1a7803 */ /* 0x000fe40000000000 */
[----:B------:R-:W-:-:S04]  /*1f60*/  LOP3.LUT P0, RZ, R24, 0x10, RZ, 0xc0, !PT ;  /* 0x0000001018ff7812 */ /* 0x000fc8000780c0ff */
        /* <DEDUP_REMOVED lines=8> */
[----:B--2---:R-:W-:Y:S02]  /*1ff0*/  ISETP.NE.OR P5, PT, R4, RZ, P5 ;  /* 0x000000ff0400720c */ /* 0x004fe40002fa5670 */
[----:B---3--:R-:W-:Y:S02]  /*2000*/  ISETP.NE.OR P0, PT, R9, RZ, P0 ;  /* 0x000000ff0900720c */ /* 0x008fe40000705670 */
[----:B------:R-:W-:Y:S02]  /*2010*/  P2R R32, PR, RZ, 0x20 ;  /* 0x00000020ff207803 */ /* 0x000fe40000000000 */
[----:B------:R-:W-:-:S02]  /*2020*/  LOP3.LUT P5, RZ, R24, 0x100, RZ, 0xc0, !PT ;  /* 0x0000010018ff7812 */ /* 0x000fc400078ac0ff */
[----:B------:R-:W-:-:S07]  /*2030*/  LOP3.LUT R24, R24, 0xfffffffe, RZ, 0xc0, !PT ;  /* 0xfffffffe18187812 */ /* 0x000fce00078ec0ff */
[----:B------:R-:W-:Y:S02]  /*2040*/  @P0 LOP3.LUT R24, R24, 0x1, RZ, 0xfc, !PT ;  /* 0x0000000118180812 */ /* 0x000fe400078efcff */
[----:B------:R-:W-:-:S04]  /*2050*/  ISETP.NE.AND P0, PT, R30, RZ, PT ;  /* 0x000000ff1e00720c */ /* 0x000fc80003f05270 */
[----:B------:R-:W-:Y:S02]  /*2060*/  ISETP.NE.OR P0, PT, R10, RZ, P0 ;  /* 0x000000ff0a00720c */ /* 0x000fe40000705670 */
[----:B------:R-:W-:-:S11]  /*2070*/  LOP3.LUT R24, R24, 0xfffffffd, RZ, 0xc0, !PT ;  /* 0xfffffffd18187812 */ /* 0x000fd600078ec0ff */
[----:B------:R-:W-:Y:S02]  /*2080*/  @P0 LOP3.LUT R24, R24, 0x2, RZ, 0xfc, !PT ;  /* 0x0000000218180812 */ /* 0x000fe400078efcff */
[----:B------:R-:W-:-:S04]  /*2090*/  ISETP.NE.AND P0, PT, R29, RZ, PT ;  /* 0x000000ff1d00720c */ /* 0x000fc80003f05270 */
[----:B------:R-:W-:Y:S02]  /*20a0*/  ISETP.NE.OR P0, PT, R11, RZ, P0 ;  /* 0x000000ff0b00720c */ /* 0x000fe40000705670 */
[----:B------:R-:W-:-:S11]  /*20b0*/  LOP3.LUT R24, R24, 0xfffffffb, RZ, 0xc0, !PT ;  /* 0xfffffffb18187812 */ /* 0x000fd600078ec0ff */
[----:B------:R-:W-:Y:S02]  /*20c0*/  @P0 LOP3.LUT R24, R24, 0x4, RZ, 0xfc, !PT ;  /* 0x0000000418180812 */ /* 0x000fe400078efcff */
[----:B------:R-:W-:-:S04]  /*20d0*/  ISETP.NE.AND P0, PT, R28, RZ, PT ;  /* 0x000000ff1c00720c */ /* 0x000fc80003f05270 */
[----:B----4-:R-:W-:Y:S02]  /*20e0*/  ISETP.NE.OR P0, PT, R12, RZ, P0 ;  /* 0x000000ff0c00720c */ /* 0x010fe40000705670 */
[----:B------:R-:W-:-:S11]  /*20f0*/  LOP3.LUT R24, R24, 0xfffffff7, RZ, 0xc0, !PT ;  /* 0xfffffff718187812 */ /* 0x000fd600078ec0ff */
        /* <DEDUP_REMOVED lines=14> */
[----:B-----5:R-:W-:Y:S02]  /*21e0*/  ISETP.NE.OR P0, PT, R20, RZ, P0 ;  /* 0x000000ff1400720c */ /* 0x020fe40000705670 */
[----:B------:R-:W-:Y:S02]  /*21f0*/  LOP3.LUT R24, R24, 0xffffff7f, RZ, 0xc0, !PT ;  /* 0xffffff7f18187812 */ /* 0x000fe400078ec0ff */
[----:B------:R-:W-:Y:S02]  /*2200*/  ISETP.NE.OR P5, PT, R21, RZ, P5 ;  /* 0x000000ff1500720c */ /* 0x000fe40002fa5670 */
[----:B------:R-:W-:-:S07]  /*2210*/  ISETP.NE.OR P6, PT, R22, RZ, P6 ;  /* 0x000000ff1600720c */ /* 0x000fce00037c5670 */
[----:B------:R-:W-:-:S04]  /*2220*/  @P0 LOP3.LUT R24, R24, 0x80, RZ, 0xfc, !PT ;  /* 0x0000008018180812 */ /* 0x000fc800078efcff */
[----:B------:R-:W-:-:S04]  /*2230*/  LOP3.LUT R24, R24, 0xfffffdff, RZ, 0xc0, !PT ;  /* 0xfffffdff18187812 */ /* 0x000fc800078ec0ff */
[----:B------:R-:W-:-:S04]  /*2240*/  LOP3.LUT R24, R24, 0xfffffeff, RZ, 0xc0, !PT ;  /* 0xfffffeff18187812 */ /* 0x000fc800078ec0ff */
        /* <DEDUP_REMOVED lines=42> */
[----:B------:R-:W-:Y:S01]  /*24f0*/  LOP3.LUT R24, R24, 0xffffefff, RZ, 0xc0, !PT ;  /* 0xffffefff18187812 */ /* 0x000fe200078ec0ff */
[----:B------:R-:W-:-:S10]  /*2500*/  IMAD.IADD R3, R3, 0x1, R2 ;  /* 0x0000000103037824 */ /* 0x000fd400078e0202 */
[----:B------:R-:W-:Y:S02]  /*2510*/  @P5 LOP3.LUT R24, R24, 0x1000, RZ, 0xfc, !PT ;  /* 0x0000100018185812 */ /* 0x000fe400078efcff */
[----:B------:R-:W-:Y:S01]  /*2520*/  ISETP.NE.AND P5, PT, R22, RZ, PT ;  /* 0x000000ff1600720c */ /* 0x000fe20003fa5270 */
[----:B------:R-:W-:Y:S01]  /*2530*/  IMAD R31, R2, 0x3, R3 ;  /* 0x00000003021f7824 */ /* 0x000fe200078e0203 */
[----:B------:R-:W-:-:S04]  /*2540*/  LOP3.LUT R24, R24, 0xfffff7ff, RZ, 0xc0, !PT ;  /* 0xfffff7ff18187812 */ /* 0x000fc800078ec0ff */
[----:B------:R-:W-:-:S07]  /*2550*/  ISETP.GE.U32.AND P6, PT, R31, R0, PT ;  /* 0x000000001f00720c */ /* 0x000fce0003fc6070 */
[----:B------:R-:W-:Y:S02]  /*2560*/  @P5 LOP3.LUT R24, R24, 0x800, RZ, 0xfc, !PT ;  /* 0x0000080018185812 */ /* 0x000fe400078efcff */
[----:B------:R-:W-:Y:S02]  /*2570*/  ISETP.NE.AND P5, PT, R23, RZ, PT ;  /* 0x000000ff1700720c */ /* 0x000fe40003fa5270 */
[----:B------:R-:W-:Y:S02]  /*2580*/  LOP3.LUT R24, R24, 0xfffffbff, RZ, 0xc0, !PT ;  /* 0xfffffbff18187812 */ /* 0x000fe400078ec0ff */
[----:B------:R-:W-:Y:S02]  /*2590*/  ISETP.NE.AND P0, PT, R18, RZ, PT ;  /* 0x000000ff1200720c */ /* 0x000fe40003f05270 */
[----:B------:R-:W-:Y:S02]  /*25a0*/  ISETP.NE.OR P4, PT, R5, RZ, P4 ;  /* 0x000000ff0500720c */ /* 0x000fe40002785670 */
[----:B------:R-:W-:-:S02]  /*25b0*/  ISETP.NE.OR P3, PT, R6, RZ, P3 ;  /* 0x000000ff0600720c */ /* 0x000fc40001f65670 */
[----:B------:R-:W-:Y:S02]  /*25c0*/  ISETP.NE.OR P2, PT, R7, RZ, P2 ;  /* 0x000000ff0700720c */ /* 0x000fe40001745670 */
[----:B------:R-:W-:Y:S02]  /*25d0*/  ISETP.NE.OR P1, PT, R8, RZ, P1 ;  /* 0x000000ff0800720c */ /* 0x000fe40000f25670 */
[----:B------:R-:W-:Y:S02]  /*25e0*/  @P5 LOP3.LUT R24, R24, 0x400, RZ, 0xfc, !PT ;  /* 0x0000040018185812 */ /* 0x000fe400078efcff */
[----:B------:R-:W-:Y:S02]  /*25f0*/  ISETP.NE.OR P0, PT, R23, RZ, P0 ;  /* 0x000000ff1700720c */ /* 0x000fe40000705670 */
[----:B------:R-:W-:Y:S01]  /*2600*/  ISETP.NE.AND P5, PT, R32, RZ, PT ;  /* 0x000000ff2000720c */ /* 0x000fe20003fa5270 */
[----:B------:R-:W-:-:S12]  /*2610*/  @!P6 BRA `(.L_x_3128) ;  /* 0xfffffff400f4e947 */ /* 0x000fd8000383ffff */
[----:B------:R-:W-:Y:S05]  /*2620*/  BSYNC.RECONVERGENT B1 ;  /* 0x0000000000017941 */ /* 0x000fea0003800200 */
.L_x_3127:
        /* <DEDUP_REMOVED lines=72> */
.L_x_3126:
[----:B------:R-:W-:Y:S05]  /*2ab0*/  BSYNC.RECONVERGENT B0 ;  /* 0x0000000000007941 */ /* 0x000fea0003800200 */
.L_x_3125:
[----:B------:R-:W-:Y:S01]  /*2ac0*/  ISETP.GE.U32.AND P3, PT, R3, R0, PT ;  /* 0x000000000300720c */ /* 0x000fe20003f66070 */
[----:B------:R-:W-:-:S12]  /*2ad0*/  BSSY.RECONVERGENT B0, `(.L_x_3129) ;  /* 0x0000042000007945 */ /* 0x000fd80003800200 */
[----:B------:R-:W-:Y:S05]  /*2ae0*/  @P3 BRA `(.L_x_3130) ;  /* 0x0000000400003947 */ /* 0x000fea0003800000 */
[----:B------:R-:W-:-:S05]  /*2af0*/  SHF.R.U32.HI R5, RZ, 0x2, R3 ;  /* 0x00000002ff057819 */ /* 0x000fca0000011603 */
[----:B------:R-:W-:-:S06]  /*2b00*/  IMAD.WIDE.U32 R4, R5, 0x10, R16 ;  /* 0x0000001005047825 */ /* 0x000fcc00078e0010 */
[----:B------:R-:W2:Y:S01]  /*2b10*/  LDG.E.128 R4, desc[UR36][R4.64] ;  /* 0x0000002404047981 */ /* 0x000ea2000c1e1d00 */
[----:B------:R-:W-:Y:S01]  /*2b20*/  IMAD.IADD R27, R3, 0x1, R2 ;  /* 0x00000001031b7824 */ /* 0x000fe200078e0202 */
[----:B------:R-:W-:Y:S02]  /*2b30*/  LOP3.LUT R24, R24, 0xfffffff7, RZ, 0xc0, !PT ;  /* 0xfffffff718187812 */ /* 0x000fe400078ec0ff */
[----:B--2---:R-:W-:Y:S02]  /*2b40*/  ISETP.NE.AND P4, PT, R7, RZ, PT ;  /* 0x000000ff0700720c */ /* 0x004fe40003f85270 */
[----:B------:R-:W-:Y:S02]  /*2b50*/  ISETP.NE.AND P2, PT, R4, RZ, PT ;  /* 0x000000ff0400720c */ /* 0x000fe40003f45270 */
[----:B------:R-:W-:Y:S02]  /*2b60*/  ISETP.NE.AND P5, PT, R5, RZ, PT ;  /* 0x000000ff0500720c */ /* 0x000fe40003fa5270 */
[----:B------:R-:W-:-:S07]  /*2b70*/  ISETP.NE.AND P6, PT, R6, RZ, PT ;  /* 0x000000ff0600720c */ /* 0x000fce0003fc5270 */
        /* <DEDUP_REMOVED lines=8> */
[----:B--2---:R-:W-:-:S13]  /*2c00*/  ISETP.NE.AND P4, PT, R4, RZ, PT ;  /* 0x000000ff0400720c */ /* 0x004fda0003f85270 */
        /* <DEDUP_REMOVED lines=10> */
[----:B------:R-:W-:-:S13]  /*2cb0*/  ISETP.GE.U32.AND P4, PT, R27, R0, PT ;  /* 0x000000001b00720c */ /* 0x000fda0003f86070 */
[----:B------:R-:W-:Y:S05]  /*2cc0*/  @P4 BRA `(.L_x_3130) ;  /* 0x0000000000884947 */ /* 0x000fea0003800000 */
[----:B------:R-:W-:Y:S02]  /*2cd0*/  IADD3 R29, PT, PT, R27, R2, RZ ;  /* 0x000000021b1d7210 */ /* 0x000fe40007ffe0ff */
[----:B------:R-:W-:Y:S02]  /*2ce0*/  P2R R31, PR, RZ, 0x4 ;  /* 0x00000004ff1f7803 */ /* 0x000fe40000000000 */
[----:B------:R-:W-:Y:S02]  /*2cf0*/  ISETP.GE.U32.AND P4, PT, R29, R0, PT ;  /* 0x000000001d00720c */ /* 0x000fe40003f86070 */
[C---:B------:R-:W-:Y:S02]  /*2d00*/  LOP3.LUT P2, RZ, R24.reuse, 0x1, RZ, 0xc0, !PT ;  /* 0x0000000118ff7812 */ /* 0x040fe4000784c0ff */
[----:B------:R-:W-:Y:S02]  /*2d10*/  P2R R30, PR, RZ, 0x8 ;  /* 0x00000008ff1e7803 */ /* 0x000fe40000000000 */
[----:B------:R-:W-:-:S07]  /*2d20*/  LOP3.LUT P3, RZ, R24, 0x2, RZ, 0xc0, !PT ;  /* 0x0000000218ff7812 */ /* 0x000fce000786c0ff */
[----:B------:R-:W-:-:S05]  /*2d30*/  @!P4 SHF.R.U32.HI R29, RZ, 0x2, R29 ;  /* 0x00000002ff1dc819 */ /* 0x000fca000001161d */
[----:B------:R-:W-:-:S05]  /*2d40*/  @!P4 IMAD.WIDE.U32 R28, R29, 0x10, R16 ;  /* 0x000000101d1cc825 */ /* 0x000fca00078e0010 */
[----:B------:R-:W2:Y:S01]  /*2d50*/  @!P4 LDG.E.128 R4, desc[UR36][R28.64] ;  /* 0x000000241c04c981 */ /* 0x000ea2000c1e1d00 */
[----:B------:R-:W-:Y:S02]  /*2d60*/  LOP3.LUT R24, R24, 0xfffffffd, RZ, 0xc0, !PT ;  /* 0xfffffffd18187812 */ /* 0x000fe400078ec0ff */
[----:B--2---:R-:W-:Y:S02]  /*2d70*/  @!P4 ISETP.NE.AND P2, PT, R5, RZ, PT ;  /* 0x000000ff0500c20c */ /* 0x004fe40003f45270 */
[----:B------:R-:W-:Y:S02]  /*2d80*/  SHF.R.U32.HI R5, RZ, 0x2, R27 ;  /* 0x00000002ff057819 */ /* 0x000fe4000001161b */
[----:B------:R-:W-:Y:S02]  /*2d90*/  @!P4 ISETP.NE.AND P3, PT, R4, RZ, PT ;  /* 0x000000ff0400c20c */ /* 0x000fe40003f65270 */
[----:B------:R-:W-:Y:S01]  /*2da0*/  @!P4 ISETP.NE.AND P0, PT, R6, RZ, PT ;  /* 0x000000ff0600c20c */ /* 0x000fe20003f05270 */
[----:B------:R-:W-:Y:S01]  /*2db0*/  IMAD.WIDE.U32 R4, R5, 0x10, R16 ;  /* 0x0000001005047825 */ /* 0x000fe200078e0010 */
[----:B------:R-:W-:-:S05]  /*2dc0*/  @!P4 ISETP.NE.AND P1, PT, R7, RZ, PT ;  /* 0x000000ff0700c20c */ /* 0x000fca0003f25270 */
[----:B------:R-:W2:Y:S04]  /*2dd0*/  LDG.E.128 R4, desc[UR36][R4.64] ;  /* 0x0000002404047981 */ /* 0x000ea8000c1e1d00 */
[----:B------:R-:W-:Y:S02]  /*2de0*/  @P3 LOP3.LUT R24, R24, 0x2, RZ, 0xfc, !PT ;  /* 0x0000000218183812 */ /* 0x000fe400078efcff */
[----:B------:R-:W-:Y:S02]  /*2df0*/  ISETP.NE.AND P3, PT, R30, RZ, PT ;  /* 0x000000ff1e00720c */ /* 0x000fe40003f65270 */
[----:B------:R-:W-:-:S04]  /*2e00*/  LOP3.LUT R24, R24, 0xfffffffe, RZ, 0xc0, !PT ;  /* 0xfffffffe18187812 */ /* 0x000fc800078ec0ff */
[----:B------:R-:W-:Y:S02]  /*2e10*/  @P2 LOP3.LUT R24, R24, 0x1, RZ, 0xfc, !PT ;  /* 0x0000000118182812 */ /* 0x000fe400078efcff */
[----:B------:R-:W-:Y:S02]  /*2e20*/  ISETP.NE.AND P2, PT, R31, RZ, PT ;  /* 0x000000ff1f00720c */ /* 0x000fe40003f45270 */
[----:B------:R-:W-:Y:S02]  /*2e30*/  LOP3.LUT R24, R24, 0xfffdffff, RZ, 0xc0, !PT ;  /* 0xfffdffff18187812 */ /* 0x000fe400078ec0ff */
        /* <DEDUP_REMOVED lines=10> */
[----:B------:R-:W-:-:S07]  /*2ee0*/  @P4 LOP3.LUT R24, R24, 0x4, RZ, 0xfc, !PT ;  /* 0x0000000418184812 */ /* 0x000fce00078efcff */
.L_x_3130:
[----:B------:R-:W-:Y:S05]  /*2ef0*/  BSYNC.RECONVERGENT B0 ;  /* 0x0000000000007941 */ /* 0x000fea0003800200 */
.L_x_3129:
        /* <DEDUP_REMOVED lines=18> */
[C---:B------:R-:W-:Y:S01]  /*3020*/  LOP3.LUT P3, RZ, R24.reuse, 0x10, RZ, 0xc0, !PT ;  /* 0x0000001018ff7812 */ /* 0x040fe2000786c0ff */
[----:B------:R-:W-:Y:S01]  /*3030*/  IMAD.IADD R3, R3, 0x1, R2 ;  /* 0x0000000103037824 */ /* 0x000fe200078e0202 */
[----:B------:R-:W-:Y:S02]  /*3040*/  LOP3.LUT P4, RZ, R21, 0xff, RZ, 0xc0, !PT ;  /* 0x000000ff15ff7812 */ /* 0x000fe4000788c0ff */
[----:B------:R-:W-:Y:S02]  /*3050*/  LOP3.LUT P2, RZ, R24, 0x20, RZ, 0xc0, !PT ;  /* 0x0000002018ff7812 */ /* 0x000fe4000784c0ff */
        /* <DEDUP_REMOVED lines=15> */
[----:B------:R-:W-:Y:S01]  /*3150*/  LOP3.LUT P3, RZ, R24, 0x40, RZ, 0xc0, !PT ;  /* 0x0000004018ff7812 */ /* 0x000fe2000786c0ff */
        /* <DEDUP_REMOVED lines=18> */
[----:B------:R-:W-:Y:S02]  /*3280*/  LOP3.LUT P5, RZ, R24, 0x1, RZ, 0xc0, !PT ;  /* 0x0000000118ff7812 */ /* 0x000fe400078ac0ff */
        /* <DEDUP_REMOVED lines=13> */
.L_x_3132:
[----:B------:R-:W-:Y:S05]  /*3360*/  BSYNC.RECONVERGENT B0 ;  /* 0x0000000000007941 */ /* 0x000fea0003800200 */
.L_x_3131:
        /* <DEDUP_REMOVED lines=9> */
.L_x_3124:
        /* <DEDUP_REMOVED lines=52> */
.L_x_3137:
[----:B------:R-:W-:Y:S01]  /*3740*/  IADD3 R5, PT, PT, R3, R2, RZ ;  /* 0x0000000203057210 */ /* 0x000fe20007ffe0ff */
[----:B------:R-:W-:Y:S01]  /*3750*/  IMAD R3, R4, R3, RZ ;  /* 0x0000000304037224 */ /* 0x000fe200078e02ff */
[----:B------:R-:W-:Y:S02]  /*3760*/  P2R R25, PR, RZ, 0x1 ;  /* 0x00000001ff197803 */ /* 0x000fe40000000000 */
[----:B------:R-:W-:Y:S01]  /*3770*/  LOP3.LUT P0, RZ, R24, 0x80, RZ, 0xc0, !PT ;  /* 0x0000008018ff7812 */ /* 0x000fe2000780c0ff */
[--C-:B------:R-:W-:Y:S01]  /*3780*/  IMAD.IADD R11, R5, 0x1, R2.reuse ;  /* 0x00000001050b7824 */ /* 0x100fe200078e0202 */
[----:B------:R-:W-:Y:S01]  /*3790*/  SHF.R.U32.HI R9, RZ, 0x2, R3 ;  /* 0x00000002ff097819 */ /* 0x000fe20000011603 */
[----:B------:R-:W-:Y:S01]  /*37a0*/  IMAD R5, R4, R5, RZ ;  /* 0x0000000504057224 */ /* 0x000fe200078e02ff */
[----:B------:R-:W-:Y:S01]  /*37b0*/  P2R R26, PR, RZ, 0x1 ;  /* 0x00000001ff1a7803 */ /* 0x000fe20000000000 */
[----:B------:R-:W-:Y:S01]  /*37c0*/  IMAD.IADD R3, R11, 0x1, R2 ;  /* 0x000000010b037824 */ /* 0x000fe200078e0202 */
[----:B------:R-:W-:Y:S01]  /*37d0*/  LOP3.LUT P0, RZ, R24, 0x40, RZ, 0xc0, !PT ;  /* 0x0000004018ff7812 */ /* 0x000fe2000780c0ff */
[C---:B------:R-:W-:Y:S01]  /*37e0*/  IMAD R11, R4.reuse, R11, RZ ;  /* 0x0000000b040b7224 */ /* 0x040fe200078e02ff */
[----:B------:R-:W-:Y:S01]  /*37f0*/  SHF.R.U32.HI R5, RZ, 0x2, R5 ;  /* 0x00000002ff057819 */ /* 0x000fe20000011605 */
[----:B------:R-:W-:Y:S01]  /*3800*/  IMAD R14, R4, R3, RZ ;  /* 0x00000003040e7224 */ /* 0x000fe200078e02ff */
[----:B------:R-:W-:Y:S01]  /*3810*/  P2R R27, PR, RZ, 0x1 ;  /* 0x00000001ff1b7803 */ /* 0x000fe20000000000 */
[----:B------:R-:W-:Y:S01]  /*3820*/  IMAD.WIDE.U32 R8, R9, 0x10, R16 ;  /* 0x0000001009087825 */ /* 0x000fe200078e0010 */
[----:B------:R-:W-:-:S02]  /*3830*/  SHF.R.U32.HI R21, RZ, 0x2, R11 ;  /* 0x00000002ff157819 */ /* 0x000fc4000001160b */
[C---:B------:R-:W-:Y:S01]  /*3840*/  LOP3.LUT P6, RZ, R24.reuse, 0x200, RZ, 0xc0, !PT ;  /* 0x0000020018ff7812 */ /* 0x040fe200078cc0ff */
[----:B------:R-:W-:Y:S01]  /*3850*/  IMAD.WIDE.U32 R12, R5, 0x10, R16 ;  /* 0x00000010050c7825 */ /* 0x000fe200078e0010 */
[----:B------:R-:W-:Y:S01]  /*3860*/  SHF.R.U32.HI R29, RZ, 0x2, R14 ;  /* 0x00000002ff1d7819 */ /* 0x000fe2000001160e */
[----:B------:R-:W2:Y:S01]  /*3870*/  LDG.E.128 R8, desc[UR36][R8.64] ;  /* 0x0000002408087981 */ /* 0x000ea2000c1e1d00 */
[----:B------:R-:W-:-:S03]  /*3880*/  LOP3.LUT P0, RZ, R24, 0x20, RZ, 0xc0, !PT ;  /* 0x0000002018ff7812 */ /* 0x000fc6000780c0ff */
[----:B------:R-:W3:Y:S01]  /*3890*/  LDG.E.128 R12, desc[UR36][R12.64] ;  /* 0x000000240c0c7981 */ /* 0x000ee2000c1e1d00 */
[----:B------:R-:W-:Y:S01]  /*38a0*/  IMAD.WIDE.U32 R20, R21, 0x10, R16 ;  /* 0x0000001015147825 */ /* 0x000fe200078e0010 */
[----:B------:R-:W-:Y:S02]  /*38b0*/  P2R R7, PR, RZ, 0x1 ;  /* 0x00000001ff077803 */ /* 0x000fe40000000000 */
        /* <DEDUP_REMOVED lines=112> */
.L_x_3136:
        /* <DEDUP_REMOVED lines=72> */
.L_x_3135:
[----:B------:R-:W-:Y:S05]  /*4440*/  BSYNC.RECONVERGENT B0 ;  /* 0x0000000000007941 */ /* 0x000fea0003800200 */
.L_x_3134:
        /* <DEDUP_REMOVED lines=9> */
[----:B--2---:R-:W-:Y:S02]  /*44e0*/  ISETP.NE.AND P4, PT, R11, RZ, PT ;  /* 0x000000ff0b00720c */ /* 0x004fe40003f85270 */
[----:B------:R-:W-:Y:S02]  /*44f0*/  ISETP.NE.AND P2, PT, R8, RZ, PT ;  /* 0x000000ff0800720c */ /* 0x000fe40003f45270 */
[----:B------:R-:W-:Y:S02]  /*4500*/  ISETP.NE.AND P5, PT, R9, RZ, PT ;  /* 0x000000ff0900720c */ /* 0x000fe40003fa5270 */
[----:B------:R-:W-:-:S07]  /*4510*/  ISETP.NE.AND P6, PT, R10, RZ, PT ;  /* 0x000000ff0a00720c */ /* 0x000fce0003fc5270 */
        /* <DEDUP_REMOVED lines=30> */
[----:B------:R-:W-:-:S06]  /*4700*/  @!P4 IMAD.WIDE.U32 R8, R5, 0x10, R16 ;  /* 0x000000100508c825 */ /* 0x000fcc00078e0010 */
[----:B------:R-:W2:Y:S01]  /*4710*/  @!P4 LDG.E.128 R8, desc[UR36][R8.64] ;  /* 0x000000240808c981 */ /* 0x000ea2000c1e1d00 */
[----:B------:R-:W-:Y:S01]  /*4720*/  IMAD R4, R4, R7, RZ ;  /* 0x0000000704047224 */ /* 0x000fe200078e02ff */
[----:B------:R-:W-:-:S04]  /*4730*/  LOP3.LUT R24, R24, 0xfffffffd, RZ, 0xc0, !PT ;  /* 0xfffffffd18187812 */ /* 0x000fc800078ec0ff */
[----:B------:R-:W-:-:S05]  /*4740*/  SHF.R.U32.HI R5, RZ, 0x2, R4 ;  /* 0x00000002ff057819 */ /* 0x000fca0000011604 */
[----:B------:R-:W-:Y:S01]  /*4750*/  IMAD.WIDE.U32 R4, R5, 0x10, R16 ;  /* 0x0000001005047825 */ /* 0x000fe200078e0010 */
[----:B--2---:R-:W-:Y:S02]  /*4760*/  @!P4 ISETP.NE.AND P3, PT, R8, RZ, PT ;  /* 0x000000ff0800c20c */ /* 0x004fe40003f65270 */
[----:B------:R-:W-:Y:S02]  /*4770*/  @!P4 ISETP.NE.AND P2, PT, R9, RZ, PT ;  /* 0x000000ff0900c20c */ /* 0x000fe40003f45270 */
[----:B------:R-:W-:Y:S02]  /*4780*/  @!P4 ISETP.NE.AND P0, PT, R10, RZ, PT ;  /* 0x000000ff0a00c20c */ /* 0x000fe40003f05270 */
[----:B------:R-:W-:-:S07]  /*4790*/  @!P4 ISETP.NE.AND P1, PT, R11, RZ, PT ;  /* 0x000000ff0b00c20c */ /* 0x000fce0003f25270 */
[----:B------:R-:W-:Y:S02]  /*47a0*/  @P3 LOP3.LUT R24, R24, 0x2, RZ, 0xfc, !PT ;  /* 0x0000000218183812 */ /* 0x000fe400078efcff */
[----:B------:R-:W-:Y:S02]  /*47b0*/  ISETP.NE.AND P3, PT, R6, RZ, PT ;  /* 0x000000ff0600720c */ /* 0x000fe40003f65270 */
[----:B------:R-:W2:Y:S01]  /*47c0*/  LDG.E.128 R4, desc[UR36][R4.64] ;  /* 0x0000002404047981 */ /* 0x000ea2000c1e1d00 */
        /* <DEDUP_REMOVED lines=15> */
.L_x_3139:
[----:B------:R-:W-:Y:S05]  /*48c0*/  BSYNC.RECONVERGENT B0 ;  /* 0x0000000000007941 */ /* 0x000fea0003800200 */
.L_x_3138:
        /* <DEDUP_REMOVED lines=70> */
.L_x_3141:
[----:B------:R-:W-:Y:S05]  /*4d30*/  BSYNC.RECONVERGENT B0 ;  /* 0x0000000000007941 */ /* 0x000fea0003800200 */
.L_x_3140:
        /* <DEDUP_REMOVED lines=9> */
.L_x_3133:
        /* <DEDUP_REMOVED lines=55> */
.L_x_3151:
[----:B------:R-:W-:Y:S01]  /*5140*/  ISETP.NE.AND P5, PT, R37, RZ, PT ;  /* 0x000000ff2500720c */ /* 0x000fe20003fa5270 */
[----:B------:R-:W0:-:S12]  /*5150*/  LDCU UR4, c[0x0][0x390] ;  /* 0x00007200ff0477ac */ /* 0x000e180008000800 */
[----:B------:R-:W-:Y:S05]  /*5160*/  @P5 BRA `(.L_x_3145) ;  /* 0x0000000000385947 */ /* 0x000fea0003800000 */
[----:B------:R-:W2:Y:S02]  /*5170*/  LDG.E.128 R16, desc[UR36][R38.64] ;  /* 0x0000002426107981 */ /* 0x000ea4000c1e1d00 */
[--C-:B--2---:R-:W-:Y:S01]  /*5180*/  IMAD.MOV.U32 R23, RZ, RZ, R19.reuse ;  /* 0x000000ffff177224 */ /* 0x104fe200078e0013 */
[-C--:B------:R-:W-:Y:S01]  /*5190*/  MOV R21, R17.reuse ;  /* 0x0000001100157202 */ /* 0x080fe20000000f00 */
[----:B------:R-:W-:Y:S01]  /*51a0*/  IMAD.MOV.U32 R22, RZ, RZ, R18 ;  /* 0x000000ffff167224 */ /* 0x000fe200078e0012 */
[-C--:B------:R-:W-:Y:S01]  /*51b0*/  MOV R9, R17.reuse ;  /* 0x0000001100097202 */ /* 0x080fe20000000f00 */
[----:B------:R-:W-:Y:S01]  /*51c0*/  IMAD.MOV.U32 R20, RZ, RZ, R16 ;  /* 0x000000ffff147224 */ /* 0x000fe200078e0010 */
[----:B------:R-:W-:Y:S01]  /*51d0*/  MOV R13, R17 ;  /* 0x00000011000d7202 */ /* 0x000fe20000000f00 */
[----:B------:R-:W-:Y:S02]  /*51e0*/  IMAD.MOV.U32 R11, RZ, RZ, R19 ;  /* 0x000000ffff0b7224 */ /* 0x000fe400078e0013 */
[----:B------:R-:W-:-:S02]  /*51f0*/  IMAD.MOV.U32 R10, RZ, RZ, R18 ;  /* 0x000000ffff0a7224 */ /* 0x000fc400078e0012 */
[----:B------:R-:W-:Y:S02]  /*5200*/  IMAD.MOV.U32 R8, RZ, RZ, R16 ;  /* 0x000000ffff087224 */ /* 0x000fe400078e0010 */
[----:B------:R-:W-:Y:S02]  /*5210*/  IMAD.MOV.U32 R15, RZ, RZ, R19 ;  /* 0x000000ffff0f7224 */ /* 0x000fe400078e0013 */
[----:B------:R-:W-:Y:S02]  /*5220*/  IMAD.MOV.U32 R14, RZ, RZ, R18 ;  /* 0x000000ffff0e7224 */ /* 0x000fe400078e0012 */
[----:B------:R-:W-:Y:S01]  /*5230*/  IMAD.MOV.U32 R12, RZ, RZ, R16 ;  /* 0x000000ffff0c7224 */ /* 0x000fe200078e0010 */
[----:B------:R-:W-:Y:S06]  /*5240*/  BRA `(.L_x_3146) ;  /* 0x0000003c00f87947 */ /* 0x000fec0003800000 */
.L_x_3145:
        /* <DEDUP_REMOVED lines=295> */
.L_x_3147:
[----:B------:R-:W-:-:S04]  /*64c0*/  LOP3.LUT R13, R0, 0xfffffff0, RZ, 0xc0, !PT ;  /* 0xfffffff0000d7812 */ /* 0x000fc800078ec0ff */
[----:B------:R-:W-:-:S05]  /*64d0*/  IADD3 R12, P6, PT, R13, R38, RZ ;  /* 0x000000260d0c7210 */ /* 0x000fca0007fde0ff */
[----:B------:R-:W-:-:S06]  /*64e0*/  IMAD.X R13, RZ, RZ, R39, P6 ;  /* 0x000000ffff0d7224 */ /* 0x000fcc00030e0627 */
[----:B------:R-:W5:Y:S01]  /*64f0*/  LDG.E.128 R12, desc[UR36][R12.64] ;  /* 0x000000240c0c7981 */ /* 0x000f62000c1e1d00 */
        /* <DEDUP_REMOVED lines=237> */
.L_x_3148:
        /* <DEDUP_REMOVED lines=241> */
.L_x_3149:
[----:B------:R-:W-:-:S04]  /*82e0*/  LOP3.LUT R21, R0, 0xfffffff0, RZ, 0xc0, !PT ;  /* 0xfffffff000157812 */ /* 0x000fc800078ec0ff */
[----:B------:R-:W-:-:S05]  /*82f0*/  IADD3 R20, P6, PT, R21, R38, RZ ;  /* 0x0000002615147210 */ /* 0x000fca0007fde0ff */
[----:B------:R-:W-:-:S06]  /*8300*/  IMAD.X R21, RZ, RZ, R39, P6 ;  /* 0x000000ffff157224 */ /* 0x000fcc00030e0627 */
[----:B------:R-:W5:Y:S01]  /*8310*/  LDG.E.128 R20, desc[UR36][R20.64] ;  /* 0x0000002414147981 */ /* 0x000f62000c1e1d00 */
[----:B------:R-:W-:Y:S02]  /*8320*/  VIADD R5, R5, UR4 ;  /* 0x0000000405057c36 */ /* 0x000fe40008000000 */
[----:B------:R-:W-:-:S04]  /*8330*/  IMAD.MOV.U32 R4, RZ, RZ, RZ ;  /* 0x000000ffff047224 */ /* 0x000fc800078e00ff */
[----:B------:R-:W-:-:S05]  /*8340*/  IMAD.HI.U32 R0, R5, UR31, R4 ;  /* 0x0000001f05007c27 */ /* 0x000fca000f8e0004 */
[----:B------:R-:W-:-:S04]  /*8350*/  SHF.R.U32.HI R6, RZ, UR76, R0 ;  /* 0x0000004cff067c19 */ /* 0x000fc80008011600 */
[----:B------:R-:W-:-:S05]  /*8360*/  IADD3 R4, PT, PT, -R6, RZ, RZ ;  /* 0x000000ff06047210 */ /* 0x000fca0007ffe1ff */
[----:B------:R-:W-:-:S04]  /*8370*/  IMAD R0, R4, UR30, R5 ;  /* 0x0000001e04007c24 */ /* 0x000fc8000f8e0205 */
[----:B------:R-:W-:Y:S01]  /*8380*/  IMAD R0, R0, UR5, RZ ;  /* 0x0000000500007c24 */ /* 0x000fe2000f8e02ff */
        /* <DEDUP_REMOVED lines=230> */
.L_x_3150:
[----:B------:R-:W-:-:S04]  /*91f0*/  LOP3.LUT R17, R0, 0xfffffff0, RZ, 0xc0, !PT ;  /* 0xfffffff000117812 */ /* 0x000fc800078ec0ff */
[----:B------:R-:W-:-:S04]  /*9200*/  IADD3 R16, P5, PT, R17, R38, RZ ;  /* 0x0000002611107210 */ /* 0x000fc80007fbe0ff */
[----:B------:R-:W-:-:S06]  /*9210*/  IADD3.X R17, PT, PT, RZ, R39, RZ, P5, !PT ;  /* 0x00000027ff117210 */ /* 0x000fcc0002ffe4ff */
[----:B------:R-:W5:Y:S03]  /*9220*/  LDG.E.128 R16, desc[UR36][R16.64] ;  /* 0x0000002410107981 */ /* 0x000f66000c1e1d00 */
.L_x_3146:
[----:B------:R-:W-:Y:S01]  /*9230*/  P2R R27, PR, RZ, 0x1 ;  /* 0x00000001ff1b7803 */ /* 0x000fe20000000000 */
[----:B------:R-:W1:Y:S01]  /*9240*/  LDCU UR5, c[0x0][0x388] ;  /* 0x00007100ff0577ac */ /* 0x000e620008000800 */
[C---:B------:R-:W-:Y:S02]  /*9250*/  LOP3.LUT P0, RZ, R24.reuse, 0x80, RZ, 0xc0, !PT ;  /* 0x0000008018ff7812 */ /* 0x040fe4000780c0ff */
        /* <DEDUP_REMOVED lines=11> */
[----:B------:R-:W-:Y:S02]  /*9310*/  LOP3.LUT P0, RZ, R24, 0x8, RZ, 0xc0, !PT ;  /* 0x0000000818ff7812 */ /* 0x000fe4000780c0ff */
[----:B-----5:R-:W-:Y:S02]  /*9320*/  ISETP.NE.OR P4, PT, R16, RZ, P4 ;  /* 0x000000ff1000720c */ /* 0x020fe40002785670 */
[----:B------:R-:W-:Y:S02]  /*9330*/  P2R R4, PR, RZ, 0x1 ;  /* 0x00000001ff047803 */ /* 0x000fe40000000000 */
[----:B------:R-:W-:Y:S02]  /*9340*/  LOP3.LUT P0, RZ, R24, 0x4, RZ, 0xc0, !PT ;  /* 0x0000000418ff7812 */ /* 0x000fe4000780c0ff */
[----:B------:R-:W-:-:S02]  /*9350*/  ISETP.NE.OR P5, PT, R17, RZ, P5 ;  /* 0x000000ff1100720c */ /* 0x000fc40002fa5670 */
[----:B------:R-:W-:Y:S02]  /*9360*/  P2R R2, PR, RZ, 0x1 ;  /* 0x00000001ff027803 */ /* 0x000fe40000000000 */
[----:B------:R-:W-:Y:S02]  /*9370*/  LOP3.LUT P0, RZ, R24, 0x2, RZ, 0xc0, !PT ;  /* 0x0000000218ff7812 */ /* 0x000fe4000780c0ff */
[----:B------:R-:W-:Y:S02]  /*9380*/  ISETP.NE.OR P6, PT, R18, RZ, P6 ;  /* 0x000000ff1200720c */ /* 0x000fe400037c5670 */
[----:B------:R-:W-:Y:S02]  /*9390*/  P2R R0, PR, RZ, 0x1 ;  /* 0x00000001ff007803 */ /* 0x000fe40000000000 */
[C---:B------:R-:W-:Y:S02]  /*93a0*/  LOP3.LUT P0, RZ, R24.reuse, 0x1, RZ, 0xc0, !PT ;  /* 0x0000000118ff7812 */ /* 0x040fe4000780c0ff */
[----:B------:R-:W-:-:S02]  /*93b0*/  LOP3.LUT R24, R24, 0xfffffffe, RZ, 0xc0, !PT ;  /* 0xfffffffe18187812 */ /* 0x000fc400078ec0ff */
[----:B------:R-:W-:Y:S02]  /*93c0*/  ISETP.NE.OR P0, PT, R8, RZ, P0 ;  /* 0x000000ff0800720c */ /* 0x000fe40000705670 */
[----:B------:R-:W-:Y:S02]  /*93d0*/  ISETP.NE.OR P3, PT, R13, RZ, P3 ;  /* 0x000000ff0d00720c */ /* 0x000fe40001f65670 */
[----:B------:R-:W-:Y:S02]  /*93e0*/  ISETP.NE.OR P2, PT, R14, RZ, P2 ;  /* 0x000000ff0e00720c */ /* 0x000fe40001745670 */
[----:B------:R-:W-:-:S07]  /*93f0*/  ISETP.NE.OR P1, PT, R15, RZ, P1 ;  /* 0x000000ff0f00720c */ /* 0x000fce0000f25670 */
[----:B------:R-:W-:Y:S02]  /*9400*/  @P0 LOP3.LUT R24, R24, 0x1, RZ, 0xfc, !PT ;  /* 0x0000000118180812 */ /* 0x000fe400078efcff */
[----:B------:R-:W-:Y:S01]  /*9410*/  ISETP.NE.AND P0, PT, R0, RZ, PT ;  /* 0x000000ff0000720c */ /* 0x000fe20003f05270 */
[----:B-1----:R-:W-:Y:S01]  /*9420*/  IMAD.U32 R0, RZ, RZ, UR5 ;  /* 0x00000005ff007e24 */ /* 0x002fe2000f8e00ff */
[----:B------:R-:W-:Y:S02]  /*9430*/  LOP3.LUT R24, R24, 0xfffffffd, RZ, 0xc0, !PT ;  /* 0xfffffffd18187812 */ /* 0x000fe400078ec0ff */
[----:B------:R-:W-:-:S13]  /*9440*/  ISETP.NE.OR P0, PT, R9, RZ, P0 ;  /* 0x000000ff0900720c */ /* 0x000fda0000705670 */
[----:B------:R-:W-:Y:S02]  /*9450*/  @P0 LOP3.LUT R24, R24, 0x2, RZ, 0xfc, !PT ;  /* 0x0000000218180812 */ /* 0x000fe400078efcff */
[----:B------:R-:W-:Y:S01]  /*9460*/  ISETP.NE.AND P0, PT, R2, RZ, PT ;  /* 0x000000ff0200720c */ /* 0x000fe20003f05270 */
[----:B0-----:R-:W-:Y:S01]  /*9470*/  IMAD.U32 R2, RZ, RZ, UR4 ;  /* 0x00000004ff027e24 */ /* 0x001fe2000f8e00ff */
[----:B------:R-:W-:Y:S02]  /*9480*/  LOP3.LUT R24, R24, 0xfffffffb, RZ, 0xc0, !PT ;  /* 0xfffffffb18187812 */ /* 0x000fe400078ec0ff */
[----:B------:R-:W-:Y:S01]  /*9490*/  ISETP.NE.OR P0, PT, R10, RZ, P0 ;  /* 0x000000ff0a00720c */ /* 0x000fe20000705670 */
[----:B------:R-:W-:-:S12]  /*94a0*/  IMAD R35, R2, 0x4, R35 ;  /* 0x0000000402237824 */ /* 0x000fd800078e0223 */
[----:B------:R-:W-:Y:S02]  /*94b0*/  @P0 LOP3.LUT R24, R24, 0x4, RZ, 0xfc, !PT ;  /* 0x0000000418180812 */ /* 0x000fe400078efcff */
[----:B------:R-:W-:Y:S02]  /*94c0*/  ISETP.NE.AND P0, PT, R4, RZ, PT ;  /* 0x000000ff0400720c */ /* 0x000fe40003f05270 */
[----:B------:R-:W-:Y:S02]  /*94d0*/  LOP3.LUT R24, R24, 0xfffffff7, RZ, 0xc0, !PT ;  /* 0xfffffff718187812 */ /* 0x000fe400078ec0ff */
[----:B------:R-:W-:-:S13]  /*94e0*/  ISETP.NE.OR P0, PT, R11, RZ, P0 ;  /* 0x000000ff0b00720c */ /* 0x000fda0000705670 */
[----:B------:R-:W-:Y:S02]  /*94f0*/  @P0 LOP3.LUT R24, R24, 0x8, RZ, 0xfc, !PT ;  /* 0x0000000818180812 */ /* 0x000fe400078efcff */
[----:B------:R-:W-:Y:S01]  /*9500*/  ISETP.NE.AND P0, PT, R5, RZ, PT ;  /* 0x000000ff0500720c */ /* 0x000fe20003f05270 */
[----:B------:R-:W-:Y:S01]  /*9510*/  IMAD R5, R2, 0x3, R35 ;  /* 0x0000000302057824 */ /* 0x000fe200078e0223 */
[----:B------:R-:W-:Y:S02]  /*9520*/  LOP3.LUT R24, R24, 0xffffffef, RZ, 0xc0, !PT ;  /* 0xffffffef18187812 */ /* 0x000fe400078ec0ff */
[----:B------:R-:W-:-:S13]  /*9530*/  ISETP.NE.OR P0, PT, R20, RZ, P0 ;  /* 0x000000ff1400720c */ /* 0x000fda0000705670 */
[----:B------:R-:W-:Y:S02]  /*9540*/  @P0 LOP3.LUT R24, R24, 0x10, RZ, 0xfc, !PT ;  /* 0x0000001018180812 */ /* 0x000fe400078efcff */
[----:B------:R-:W-:Y:S02]  /*9550*/  ISETP.NE.AND P0, PT, R6, RZ, PT ;  /* 0x000000ff0600720c */ /* 0x000fe40003f05270 */
        /* <DEDUP_REMOVED lines=13> */
[----:B------:R-:W-:Y:S02]  /*9630*/  ISETP.NE.OR P0, PT, R19, RZ, P0 ;  /* 0x000000ff1300720c */ /* 0x000fe40000705670 */
[----:B------:R-:W-:Y:S02]  /*9640*/  @P4 LOP3.LUT R24, R24, 0x100, RZ, 0xfc, !PT ;  /* 0x0000010018184812 */ /* 0x000fe400078efcff */
[----:B------:R-:W-:-:S02]  /*9650*/  ISETP.NE.AND P4, PT, R28, RZ, PT ;  /* 0x000000ff1c00720c */ /* 0x000fc40003f85270 */
[----:B------:R-:W-:Y:S02]  /*9660*/  LOP3.LUT R24, R24, 0xfffffdff, RZ, 0xc0, !PT ;  /* 0xfffffdff18187812 */ /* 0x000fe400078ec0ff */
[----:B------:R-:W-:Y:S02]  /*9670*/  ISETP.NE.OR P4, PT, R12, RZ, P4 ;  /* 0x000000ff0c00720c */ /* 0x000fe40002785670 */
[----:B------:R-:W-:Y:S02]  /*9680*/  @P5 LOP3.LUT R24, R24, 0x200, RZ, 0xfc, !PT ;  /* 0x0000020018185812 */ /* 0x000fe400078efcff */
[----:B------:R-:W-:Y:S02]  /*9690*/  ISETP.GE.U32.AND P5, PT, R5, R0, PT ;  /* 0x000000000500720c */ /* 0x000fe40003fa6070 */
[----:B------:R-:W-:-:S04]  /*96a0*/  LOP3.LUT R24, R24, 0xfffffbff, RZ, 0xc0, !PT ;  /* 0xfffffbff18187812 */ /* 0x000fc800078ec0ff */
[----:B------:R-:W-:-:S07]  /*96b0*/  @P6 LOP3.LUT R24, R24, 0x400, RZ, 0xfc, !PT ;  /* 0x0000040018186812 */ /* 0x000fce00078efcff */
[----:B------:R-:W-:Y:S05]  /*96c0*/  @!P5 BRA `(.L_x_3151) ;  /* 0xffffffb8009cd947 */ /* 0x000fea000383ffff */
[----:B------:R-:W-:Y:S05]  /*96d0*/  BSYNC.RECONVERGENT B1 ;  /* 0x0000000000017941 */ /* 0x000fea0003800200 */
.L_x_3144:
        /* <DEDUP_REMOVED lines=25> */
[----:B------:R-:W-:Y:S02]  /*9870*/  SEL R5, RZ, 0x1, !P0 ;  /* 0x00000001ff057807 */ /* 0x000fe40004000000 */
[----:B------:R-:W-:Y:S02]  /*9880*/  SEL R6, RZ, 0x1, !P6 ;  /* 0x00000001ff067807 */ /* 0x000fe40007000000 */
        /* <DEDUP_REMOVED lines=9> */
.L_x_3143:
[----:B------:R-:W-:Y:S05]  /*9920*/  BSYNC.RECONVERGENT B0 ;  /* 0x0000000000007941 */ /* 0x000fea0003800200 */
.L_x_3142:
        /* <DEDUP_REMOVED lines=284> */
.L_x_3155:
[----:B------:R-:W-:Y:S01]  /*aaf0*/  SHF.R.U32.HI R12, RZ, 0x4, R37 ;  /* 0x00000004ff0c7819 */ /* 0x000fe20000011625 */
[----:B------:R-:W-:-:S07]  /*ab00*/  IMAD.MOV.U32 R13, RZ, RZ, RZ ;  /* 0x000000ffff0d7224 */ /* 0x000fce00078e00ff */
.L_x_3154:
        /* <DEDUP_REMOVED lines=284> */
.L_x_3157:
[----:B------:R-:W-:Y:S01]  /*bcd0*/  SHF.R.U32.HI R42, RZ, 0x4, R42 ;  /* 0x00000004ff2a7819 */ /* 0x000fe2000001162a */
[----:B------:R-:W-:-:S07]  /*bce0*/  IMAD.MOV.U32 R43, RZ, RZ, RZ ;  /* 0x000000ffff2b7224 */ /* 0x000fce00078e00ff */
.L_x_3156:
        /* <DEDUP_REMOVED lines=281> */
.L_x_3159:
[----:B------:R-:W-:Y:S01]  /*ce80*/  SHF.R.U32.HI R42, RZ, 0x4, R42 ;  /* 0x00000004ff2a7819 */ /* 0x000fe2000001162a */
[----:B------:R-:W-:-:S07]  /*ce90*/  IMAD.MOV.U32 R43, RZ, RZ, RZ ;  /* 0x000000ffff2b7224 */ /* 0x000fce00078e00ff */
.L_x_3158:
        /* <DEDUP_REMOVED lines=281> */
.L_x_3161:
[----:B------:R-:W-:Y:S01]  /*e030*/  SHF.R.U32.HI R16, RZ, 0x4, R36 ;  /* 0x00000004ff107819 */ /* 0x000fe20000011624 */
[----:B------:R-:W-:-:S07]  /*e040*/  IMAD.MOV.U32 R17, RZ, RZ, RZ ;  /* 0x000000ffff117224 */ /* 0x000fce00078e00ff */
.L_x_3160:
[----:B------:R-:W-:-:S04]  /*e050*/  LEA R18, P0, R16, R41, 0x4 ;  /* 0x0000002910127211 */ /* 0x000fc800078020ff */
[----:B------:R-:W-:-:S06]  /*e060*/  LEA.HI.X R19, R16, R40, R17, 0x4, P0 ;  /* 0x0000002810137211 */ /* 0x000fcc00000f2411 */
[----:B------:R-:W5:Y:S03]  /*e070*/  LDG.E.128 R16, desc[UR36][R18.64] ;  /* 0x0000002412107981 */ /* 0x000f66000c1e1d00 */
.L_x_3153:
[----:B------:R-:W-:Y:S05]  /*e080*/  BSYNC.RECONVERGENT B0 ;  /* 0x0000000000007941 */ /* 0x000fea0003800200 */
.L_x_3152:
[----:B------:R-:W-:Y:S01]  /*e090*/  ISETP.GE.U32.AND P0, PT, R35, R0, PT ;  /* 0x000000002300720c */ /* 0x000fe20003f06070 */
[----:B------:R-:W-:-:S12]  /*e0a0*/  BSSY.RECONVERGENT B0, `(.L_x_3162) ;  /* 0x000003b000007945 */ /* 0x000fd80003800200 */
[----:B------:R-:W-:Y:S05]  /*e0b0*/  @P0 BRA `(.L_x_3163) ;  /* 0x0000000000e40947 */ /* 0x000fea0003800000 */
[----:B------:R-:W-:Y:S01]  /*e0c0*/  IMAD.IADD R35, R35, 0x1, R2 ;  /* 0x0000000123237824 */ /* 0x000fe200078e0202 */
[----:B------:R-:W-:Y:S02]  /*e0d0*/  LOP3.LUT P0, RZ, R29, 0xff, RZ, 0xc0, !PT ;  /* 0x000000ff1dff7812 */ /* 0x000fe4000780c0ff */
[----:B------:R-:W-:Y:S02]  /*e0e0*/  LOP3.LUT P1, RZ, R28, 0xff, RZ, 0xc0, !PT ;  /* 0x000000ff1cff7812 */ /* 0x000fe4000782c0ff */
[----:B------:R-:W-:Y:S02]  /*e0f0*/  ISETP.GE.U32.AND P4, PT, R35, R0, PT ;  /* 0x000000002300720c */ /* 0x000fe40003f86070 */
[----:B------:R-:W-:Y:S02]  /*e100*/  LOP3.LUT P2, RZ, R27, 0xff, RZ, 0xc0, !PT ;  /* 0x000000ff1bff7812 */ /* 0x000fe4000784c0ff */
[----:B------:R-:W-:Y:S02]  /*e110*/  LOP3.LUT P3, RZ, R25, 0xff, RZ, 0xc0, !PT ;  /* 0x000000ff19ff7812 */ /* 0x000fe4000786c0ff */
[----:B-----5:R-:W-:-:S02]  /*e120*/  ISETP.NE.OR P0, PT, R12, RZ, P0 ;  /* 0x000000ff0c00720c */ /* 0x020fc40000705670 */
[----:B------:R-:W-:Y:S02]  /*e130*/  ISETP.NE.OR P1, PT, R13, RZ, P1 ;  /* 0x000000ff0d00720c */ /* 0x000fe40000f25670 */
[----:B------:R-:W-:Y:S02]  /*e140*/  ISETP.NE.OR P2, PT, R14, RZ, P2 ;  /* 0x000000ff0e00720c */ /* 0x000fe40001745670 */
[----:B------:R-:W-:Y:S02]  /*e150*/  ISETP.NE.OR P3, PT, R15, RZ, P3 ;  /* 0x000000ff0f00720c */ /* 0x000fe40001f65670 */
[----:B------:R-:W-:Y:S02]  /*e160*/  SEL R29, RZ, 0x1, !P0 ;  /* 0x00000001ff1d7807 */ /* 0x000fe40004000000 */
[----:B------:R-:W-:Y:S02]  /*e170*/  SEL R28, RZ, 0x1, !P1 ;  /* 0x00000001ff1c7807 */ /* 0x000fe40004800000 */
[----:B------:R-:W-:-:S02]  /*e180*/  SEL R27, RZ, 0x1, !P2 ;  /* 0x00000001ff1b7807 */ /* 0x000fc40005000000 */
[----:B------:R-:W-:Y:S01]  /*e190*/  SEL R25, RZ, 0x1, !P3 ;  /* 0x00000001ff197807 */ /* 0x000fe20005800000 */
[----:B------:R-:W-:Y:S06]  /*e1a0*/  @P4 BRA `(.L_x_3163) ;  /* 0x0000000000a84947 */ /* 0x000fec0003800000 */
[----:B------:R-:W-:Y:S02]  /*e1b0*/  IADD3 R13, PT, PT, R35, R2, RZ ;  /* 0x00000002230d7210 */ /* 0x000fe40007ffe0ff */
[----:B------:R-:W-:Y:S02]  /*e1c0*/  LOP3.LUT P0, RZ, R26, 0xff, RZ, 0xc0, !PT ;  /* 0x000000ff1aff7812 */ /* 0x000fe4000780c0ff */
[----:B------:R-:W-:Y:S02]  /*e1d0*/  ISETP.GE.U32.AND P4, PT, R13, R0, PT ;  /* 0x000000000d00720c */ /* 0x000fe40003f86070 */
[----:B------:R-:W-:Y:S02]  /*e1e0*/  LOP3.LUT P1, RZ, R7, 0xff, RZ, 0xc0, !PT ;  /* 0x000000ff07ff7812 */ /* 0x000fe4000782c0ff */
[----:B------:R-:W-:Y:S02]  /*e1f0*/  LOP3.LUT P2, RZ, R24, 0xff, RZ, 0xc0, !PT ;  /* 0x000000ff18ff7812 */ /* 0x000fe4000784c0ff */
[----:B------:R-:W-:-:S02]  /*e200*/  LOP3.LUT P3, RZ, R6, 0xff, RZ, 0xc0, !PT ;  /* 0x000000ff06ff7812 */ /* 0x000fc4000786c0ff */
[----:B------:R-:W-:Y:S02]  /*e210*/  ISETP.NE.OR P0, PT, R8, RZ, P0 ;  /* 0x000000ff0800720c */ /* 0x000fe40000705670 */
[----:B------:R-:W-:Y:S02]  /*e220*/  ISETP.NE.OR P1, PT, R9, RZ, P1 ;  /* 0x000000ff0900720c */ /* 0x000fe40000f25670 */
[----:B------:R-:W-:Y:S02]  /*e230*/  ISETP.NE.OR P2, PT, R10, RZ, P2 ;  /* 0x000000ff0a00720c */ /* 0x000fe40001745670 */
[----:B------:R-:W-:Y:S02]  /*e240*/  ISETP.NE.OR P3, PT, R11, RZ, P3 ;  /* 0x000000ff0b00720c */ /* 0x000fe40001f65670 */
[----:B------:R-:W-:Y:S02]  /*e250*/  SEL R26, RZ, 0x1, !P0 ;  /* 0x00000001ff1a7807 */ /* 0x000fe40004000000 */
[----:B------:R-:W-:-:S02]  /*e260*/  SEL R7, RZ, 0x1, !P1 ;  /* 0x00000001ff077807 */ /* 0x000fc40004800000 */
[----:B------:R-:W-:Y:S02]  /*e270*/  SEL R24, RZ, 0x1, !P2 ;  /* 0x00000001ff187807 */ /* 0x000fe40005000000 */
[----:B------:R-:W-:Y:S01]  /*e280*/  SEL R6, RZ, 0x1, !P3 ;  /* 0x00000001ff067807 */ /* 0x000fe20005800000 */
[----:B------:R-:W-:Y:S06]  /*e290*/  @P4 BRA `(.L_x_3163) ;  /* 0x00000000006c4947 */ /* 0x000fec0003800000 */
[----:B------:R-:W-:Y:S01]  /*e2a0*/  LOP3.LUT P1, RZ, R5, 0xff, RZ, 0xc0, !PT ;  /* 0x000000ff05ff7812 */ /* 0x000fe2000782c0ff */
[----:B------:R-:W-:Y:S01]  /*e2b0*/  IMAD.IADD R5, R13, 0x1, R2 ;  /* 0x000000010d057824 */ /* 0x000fe200078e0202 */
[----:B------:R-:W-:Y:S02]  /*e2c0*/  LOP3.LUT P2, RZ, R4, 0xff, RZ, 0xc0, !PT ;  /* 0x000000ff04ff7812 */ /* 0x000fe4000784c0ff */
[----:B------:R-:W-:Y:S02]  /*e2d0*/  LOP3.LUT P3, RZ, R3, 0xff, RZ, 0xc0, !PT ;  /* 0x000000ff03ff7812 */ /* 0x000fe4000786c0ff */
[----:B------:R-:W-:Y:S02]  /*e2e0*/  ISETP.GE.U32.AND P4, PT, R5, R0, PT ;  /* 0x000000000500720c */ /* 0x000fe40003f86070 */
[----:B------:R-:W-:Y:S02]  /*e2f0*/  LOP3.LUT P0, RZ, R30, 0xff, RZ, 0xc0, !PT ;  /* 0x000000ff1eff7812 */ /* 0x000fe4000780c0ff */
[----:B------:R-:W-:-:S02]  /*e300*/  ISETP.NE.OR P1, PT, R20, RZ, P1 ;  /* 0x000000ff1400720c */ /* 0x000fc40000f25670 */
        /* <DEDUP_REMOVED lines=8> */
[----:B------:R-:W-:Y:S02]  /*e390*/  LOP3.LUT P0, RZ, R31, 0xff, RZ, 0xc0, !PT ;  /* 0x000000ff1fff7812 */ /* 0x000fe4000780c0ff */
[----:B------:R-:W-:Y:S02]  /*e3a0*/  LOP3.LUT P1, RZ, R32, 0xff, RZ, 0xc0, !PT ;  /* 0x000000ff20ff7812 */ /* 0x000fe4000782c0ff */
[----:B------:R-:W-:Y:S02]  /*e3b0*/  LOP3.LUT P2, RZ, R33, 0xff, RZ, 0xc0, !PT ;  /* 0x000000ff21ff7812 */ /* 0x000fe4000784c0ff */
[----:B------:R-:W-:Y:S02]  /*e3c0*/  LOP3.LUT P3, RZ, R34, 0xff, RZ, 0xc0, !PT ;  /* 0x000000ff22ff7812 */ /* 0x000fe4000786c0ff */
[----:B------:R-:W-:Y:S02]  /*e3d0*/  ISETP.NE.OR P0, PT, R16, RZ, P0 ;  /* 0x000000ff1000720c */ /* 0x000fe40000705670 */
[----:B------:R-:W-:-:S02]  /*e3e0*/  ISETP.NE.OR P1, PT, R17, RZ, P1 ;  /* 0x000000ff1100720c */ /* 0x000fc40000f25670 */
[----:B------:R-:W-:Y:S02]  /*e3f0*/  ISETP.NE.OR P2, PT, R18, RZ, P2 ;  /* 0x000000ff1200720c */ /* 0x000fe40001745670 */
[----:B------:R-:W-:Y:S02]  /*e400*/  ISETP.NE.OR P3, PT, R19, RZ, P3 ;  /* 0x000000ff1300720c */ /* 0x000fe40001f65670 */
[----:B------:R-:W-:Y:S02]  /*e410*/  SEL R31, RZ, 0x1, !P0 ;  /* 0x00000001ff1f7807 */ /* 0x000fe40004000000 */
[----:B------:R-:W-:Y:S02]  /*e420*/  SEL R32, RZ, 0x1, !P1 ;  /* 0x00000001ff207807 */ /* 0x000fe40004800000 */
[----:B------:R-:W-:Y:S02]  /*e430*/  SEL R33, RZ, 0x1, !P2 ;  /* 0x00000001ff217807 */ /* 0x000fe40005000000 */
[----:B------:R-:W-:-:S07]  /*e440*/  SEL R34, RZ, 0x1, !P3 ;  /* 0x00000001ff227807 */ /* 0x000fce0005800000 */
.L_x_3163:
[----:B------:R-:W-:Y:S05]  /*e450*/  BSYNC.RECONVERGENT B0 ;  /* 0x0000000000007941 */ /* 0x000fea0003800200 */
.L_x_3162:
        /* <DEDUP_REMOVED lines=8> */
.L_x_3123:
[----:B-----5:R-:W-:Y:S02]  /*e4e0*/  SEL R16, RZ, 0x1, !P3 ;  /* 0x00000001ff107807 */ /* 0x020fe40005800000 */
[----:B------:R-:W-:Y:S02]  /*e4f0*/  SEL R19, RZ, 0x1, !P2 ;  /* 0x00000001ff137807 */ /* 0x000fe40005000000 */
[----:B------:R-:W-:Y:S02]  /*e500*/  SEL R22, RZ, 0x1, !P1 ;  /* 0x00000001ff167807 */ /* 0x000fe40004800000 */
[----:B------:R-:W-:-:S07]  /*e510*/  SEL R25, RZ, 0x1, !P0 ;  /* 0x00000001ff197807 */ /* 0x000fce0004000000 */
.L_x_3110:
[----:B------:R-:W-:Y:S05]  /*e520*/  BSYNC.RECONVERGENT B6 ;  /* 0x0000000000067941 */ /* 0x000fea0003800200 */
.L_x_3109:
        /* <DEDUP_REMOVED lines=24> */
.L_x_3167:
        /* <DEDUP_REMOVED lines=28> */
.L_x_3166:
[----:B------:R-:W-:Y:S05]  /*e870*/  BSYNC.RECONVERGENT B0 ;  /* 0x0000000000007941 */ /* 0x000fea0003800200 */
.L_x_3165:
[----:B------:R-:W-:Y:S01]  /*e880*/  IMAD.MOV.U32 R4, RZ, RZ, R13 ;  /* 0x000000ffff047224 */ /* 0x000fe200078e000d */
[----:B------:R-:W-:Y:S06]  /*e890*/  @P4 BRA `(.L_x_3167) ;  /* 0xfffffffc00844947 */ /* 0x000fec000383ffff */
.L_x_3164:
        /* <DEDUP_REMOVED lines=25> */
.L_x_3172:
        /* <DEDUP_REMOVED lines=27> */
.L_x_3171:
[----:B------:R-:W-:Y:S05]  /*ebe0*/  BSYNC.RECONVERGENT B0 ;  /* 0x0000000000007941 */ /* 0x000fea0003800200 */
.L_x_3170:
[----:B0-----:R-:W-:Y:S01]  /*ebf0*/  IMAD.MOV.U32 R4, RZ, RZ, R10 ;  /* 0x000000ffff047224 */ /* 0x001fe200078e000a */
[----:B------:R-:W-:Y:S06]  /*ec00*/  @P4 BRA `(.L_x_3172) ;  /* 0xfffffffc00884947 */ /* 0x000fec000383ffff */
.L_x_3169:
[----:B------:R-:W-:Y:S01]  /*ec10*/  ISETP.GE.U32.AND P0, PT, R2, 0x2, PT ;  /* 0x000000020200780c */ /* 0x000fe20003f06070 */
[----:B------:R-:W-:Y:S05]  /*ec20*/  WARPSYNC.ALL ;  /* 0x0000000000007948 */ /* 0x000fea0003800000 */
[----:B------:R-:W-:Y:S07]  /*ec30*/  BAR.SYNC.DEFER_BLOCKING 0x0 ;  /* 0x0000000000007b1d */ /* 0x000fee0000010000 */
[----:B------:R-:W-:Y:S05]  /*ec40*/  @!P0 BRA `(.L_x_3168) ;  /* 0x0000000000748947 */ /* 0x000fea0003800000 */
[----:B0-----:R-:W-:-:S07]  /*ec50*/  IMAD.MOV.U32 R3, RZ, RZ, 0x1 ;  /* 0x00000001ff037424 */ /* 0x001fce00078e00ff */
.L_x_3173:
        /* <DEDUP_REMOVED lines=28> */
.L_x_3168:
        /* <DEDUP_REMOVED lines=288> */
.L_x_3174:
        /* <DEDUP_REMOVED lines=276> */
.L_x_3175:
        /* <DEDUP_REMOVED lines=276> */
.L_x_3176:
        /* <DEDUP_REMOVED lines=276> */
.L_x_3177:
        /* <DEDUP_REMOVED lines=286> */
.L_x_3179:
        /* <DEDUP_REMOVED lines=276> */
.L_x_3180:
        /* <DEDUP_REMOVED lines=276> */
.L_x_3181:
        /* <DEDUP_REMOVED lines=276> */
.L_x_3182:
        /* <DEDUP_REMOVED lines=27> */
.L_x_3184:
[----:B------:R-:W-:Y:S05]  /*17b30*/  BSYNC.RECONVERGENT B0 ;  /* 0x0000000000007941 */ /* 0x000fea0003800200 */
.L_x_3183:
        /* <DEDUP_REMOVED lines=35> */
.L_x_3186:
[----:B------:R-:W-:Y:S05]  /*17d70*/  BSYNC.RECONVERGENT B0 ;  /* 0x0000000000007941 */ /* 0x000fea0003800200 */
.L_x_3185:
        /* <DEDUP_REMOVED lines=41> */
.L_x_3191:
        /* <DEDUP_REMOVED lines=15> */
.L_x_3190:
[----:B------:R-:W-:Y:S02]  /*18100*/  SEL R25, RZ, 0x1, !P1 ;  /* 0x00000001ff197807 */ /* 0x000fe40004800000 */
[----:B------:R-:W-:Y:S02]  /*18110*/  SEL R22, RZ, 0x1, !P2 ;  /* 0x00000001ff167807 */ /* 0x000fe40005000000 */
[----:B------:R-:W-:Y:S02]  /*18120*/  SEL R19, RZ, 0x1, !P3 ;  /* 0x00000001ff137807 */ /* 0x000fe40005800000 */
[----:B------:R-:W-:Y:S01]  /*18130*/  SEL R16, RZ, 0x1, !P4 ;  /* 0x00000001ff107807 */ /* 0x000fe20006000000 */
[----:B------:R-:W-:Y:S06]  /*18140*/  BRA `(.L_x_3189) ;  /* 0x0000000000947947 */ /* 0x000fec0003800000 */
.L_x_3188:
        /* <DEDUP_REMOVED lines=18> */
.L_x_3193:
        /* <DEDUP_REMOVED lines=15> */
.L_x_3192:
[----:B------:R-:W-:Y:S02]  /*18360*/  SEL R25, RZ, 0x1, !P1 ;  /* 0x00000001ff197807 */ /* 0x000fe40004800000 */
[----:B------:R-:W-:Y:S02]  /*18370*/  SEL R22, RZ, 0x1, !P2 ;  /* 0x00000001ff167807 */ /* 0x000fe40005000000 */
[----:B------:R-:W-:Y:S02]  /*18380*/  SEL R19, RZ, 0x1, !P3 ;  /* 0x00000001ff137807 */ /* 0x000fe40005800000 */
[----:B------:R-:W-:-:S07]  /*18390*/  SEL R16, RZ, 0x1, !P4 ;  /* 0x00000001ff107807 */ /* 0x000fce0006000000 */
.L_x_3189:
[----:B------:R-:W-:Y:S05]  /*183a0*/  BSYNC.RECONVERGENT B0 ;  /* 0x0000000000007941 */ /* 0x000fea0003800200 */
.L_x_3187:
        /* <DEDUP_REMOVED lines=17> */
.L_x_3197:
        /* <DEDUP_REMOVED lines=26> */
.L_x_3196:
[----:B------:R-:W-:Y:S05]  /*18660*/  BSYNC.RECONVERGENT B0 ;  /* 0x0000000000007941 */ /* 0x000fea0003800200 */
.L_x_3195:
[----:B------:R-:W-:-:S03]  /*18670*/  UISETP.GT.U32.AND UP0, UPT, UR4, 0x3, UPT ;  /* 0x000000030400788c */ /* 0x000fc6000bf04070 */
[----:B------:R-:W-:-:S06]  /*18680*/  UMOV UR4, UR7 ;  /* 0x0000000700047c82 */ /* 0x000fcc0008000000 */
[----:B------:R-:W-:Y:S05]  /*18690*/  BRA.U UP0, `(.L_x_3197) ;  /* 0xfffffffd00887547 */ /* 0x000fea000b83ffff */
.L_x_3194:
        /* <DEDUP_REMOVED lines=18> */
.L_x_3202:
        /* <DEDUP_REMOVED lines=26> */
.L_x_3201:
[----:B------:R-:W-:Y:S05]  /*18960*/  BSYNC.RECONVERGENT B0 ;  /* 0x0000000000007941 */ /* 0x000fea0003800200 */
.L_x_3200:
[----:B------:R-:W-:Y:S01]  /*18970*/  IMAD.MOV.U32 R0, RZ, RZ, R10 ;  /* 0x000000ffff007224 */ /* 0x000fe200078e000a */
[----:B------:R-:W-:Y:S06]  /*18980*/  @P5 BRA `(.L_x_3202) ;  /* 0xfffffffc008c5947 */ /* 0x000fec000383ffff */
.L_x_3199:
[----:B------:R-:W-:Y:S01]  /*18990*/  BAR.SYNC.DEFER_BLOCKING 0x0 ;  /* 0x0000000000007b1d */ /* 0x000fe20000010000 */
[----:B------:R-:W-:-:S09]  /*189a0*/  UISETP.GE.U32.AND UP0, UPT, UR4, 0x2, UPT ;  /* 0x000000020400788c */ /* 0x000fd2000bf06070 */
[----:B------:R-:W-:Y:S05]  /*189b0*/  BRA.U !UP0, `(.L_x_3198) ;  /* 0x0000000108787547 */ /* 0x000fea000b800000 */
[----:B------:R-:W-:-:S07]  /*189c0*/  IMAD.MOV.U32 R0, RZ, RZ, 0x1 ;  /* 0x00000001ff007424 */ /* 0x000fce00078e00ff */
.L_x_3203:
        /* <DEDUP_REMOVED lines=29> */
.L_x_3198:
        /* <DEDUP_REMOVED lines=48> */
.L_x_3205:
        /* <DEDUP_REMOVED lines=19> */
.L_x_3206:
        /* <DEDUP_REMOVED lines=25> */
.L_x_3207:
        /* <DEDUP_REMOVED lines=25> */
.L_x_3208:
        /* <DEDUP_REMOVED lines=25> */
.L_x_3209:
[----:B------:R-:W0:Y:S01]  /*19480*/  LDCU.64 UR4, c[0x0][0x758] ;  /* 0x0000eb00ff0477ac */ /* 0x000e220008000a00 */
[----:B------:R-:W-:-:S04]  /*19490*/  LOP3.LUT P1, RZ, R16, 0xff, RZ, 0xc0, !PT ;  /* 0x000000ff10ff7812 */ /* 0x000fc8000782c0ff */
[----:B------:R-:W-:Y:S02]  /*194a0*/  SEL R5, RZ, 0x1, !P1 ;  /* 0x00000001ff057807 */ /* 0x000fe40004800000 */
[----:B0-----:R-:W-:-:S05]  /*194b0*/  IADD3 R2, P0, PT, R17, UR4, RZ ;  /* 0x0000000411027c10 */ /* 0x001fca000ff1e0ff */
[----:B------:R-:W-:-:S05]  /*194c0*/  IMAD.X R3, RZ, RZ, UR5, P0 ;  /* 0x00000005ff037e24 */ /* 0x000fca00080e06ff */
[----:B------:R-:W-:Y:S01]  /*194d0*/  STG.E.U8 desc[UR36][R2.64], R5 ;  /* 0x0000000502007986 */ /* 0x000fe2000c101124 */
[----:B------:R-:W-:Y:S05]  /*194e0*/  EXIT ;  /* 0x000000000000794d */ /* 0x000fea0003800000 */
.L_x_3204:
        /* <DEDUP_REMOVED lines=17> */
.L_x_3210:
        /* <DEDUP_REMOVED lines=20> */
.L_x_3212:
        /* <DEDUP_REMOVED lines=25> */
.L_x_3213:
        /* <DEDUP_REMOVED lines=25> */
.L_x_3214:
        /* <DEDUP_REMOVED lines=25> */
.L_x_3215:
[----:B------:R-:W2:Y:S01]  /*19bf0*/  LDCU.64 UR4, c[0x0][0x758] ;  /* 0x0000eb00ff0477ac */ /* 0x000ea20008000a00 */
[----:B------:R-:W-:-:S04]  /*19c00*/  LOP3.LUT P0, RZ, R16, 0xff, RZ, 0xc0, !PT ;  /* 0x000000ff10ff7812 */ /* 0x000fc8000780c0ff */
[----:B------:R-:W-:Y:S02]  /*19c10*/  SEL R5, RZ, 0x1, !P0 ;  /* 0x00000001ff057807 */ /* 0x000fe40004000000 */
[----:B--2---:R-:W-:-:S05]  /*19c20*/  IADD3 R2, P1, PT, R17, UR4, RZ ;  /* 0x0000000411027c10 */ /* 0x004fca000ff3e0ff */
[----:B------:R-:W-:-:S05]  /*19c30*/  IMAD.X R3, RZ, RZ, UR5, P1 ;  /* 0x00000005ff037e24 */ /* 0x000fca00088e06ff */
[----:B------:R-:W-:Y:S01]  /*19c40*/  STG.E.U8 desc[UR36][R2.64], R5 ;  /* 0x0000000502007986 */ /* 0x000fe2000c101124 */
[----:B------:R-:W-:Y:S05]  /*19c50*/  EXIT ;  /* 0x000000000000794d */ /* 0x000fea0003800000 */
.L_x_3211:
[----:B------:R-:W-:Y:S04]  /*19c60*/  STG.E.U8 desc[UR36][R2.64], R25 ;  /* 0x0000001902007986 */ /* 0x000fe8000c101124 */
[----:B------:R-:W-:Y:S04]  /*19c70*/  STG.E.U8 desc[UR36][R2.64+0x1], R22 ;  /* 0x0000011602007986 */ /* 0x000fe8000c101124 */
[----:B------:R-:W-:Y:S04]  /*19c80*/  STG.E.U8 desc[UR36][R2.64+0x2], R19 ;  /* 0x0000021302007986 */ /* 0x000fe8000c101124 */
[----:B------:R-:W-:Y:S01]  /*19c90*/  STG.E.U8 desc[UR36][R2.64+0x3], R16 ;  /* 0x0000031002007986 */ /* 0x000fe2000c101124 */
[----:B------:R-:W-:Y:S05]  /*19ca0*/  EXIT ;  /* 0x000000000000794d */ /* 0x000fea0003800000 */
.L_x_3178:
        /* <DEDUP_REMOVED lines=57> */
.L_x_3217:
        /* <DEDUP_REMOVED lines=19> */
.L_x_3218:
        /* <DEDUP_REMOVED lines=25> */
.L_x_3219:
        /* <DEDUP_REMOVED lines=25> */
.L_x_3220:
        /* <DEDUP_REMOVED lines=25> */
.L_x_3221:
[----:B------:R-:W0:Y:S01]  /*1a620*/  LDCU.64 UR4, c[0x0][0x758] ;  /* 0x0000eb00ff0477ac */ /* 0x000e220008000a00 */
[----:B------:R-:W-:-:S04]  /*1a630*/  LOP3.LUT P1, RZ, R16, 0xff, RZ, 0xc0, !PT ;  /* 0x000000ff10ff7812 */ /* 0x000fc8000782c0ff */
[----:B------:R-:W-:Y:S02]  /*1a640*/  SEL R5, RZ, 0x1, !P1 ;  /* 0x00000001ff057807 */ /* 0x000fe40004800000 */
[----:B0-----:R-:W-:-:S04]  /*1a650*/  IADD3 R2, P0, PT, R17, UR4, RZ ;  /* 0x0000000411027c10 */ /* 0x001fc8000ff1e0ff */
[----:B------:R-:W-:-:S05]  /*1a660*/  IADD3.X R3, PT, PT, RZ, UR5, RZ, P0, !PT ;  /* 0x00000005ff037c10 */ /* 0x000fca00087fe4ff */
[----:B------:R-:W-:Y:S01]  /*1a670*/  STG.E.U8 desc[UR36][R2.64], R5 ;  /* 0x0000000502007986 */ /* 0x000fe2000c101124 */
[----:B------:R-:W-:Y:S05]  /*1a680*/  EXIT ;  /* 0x000000000000794d */ /* 0x000fea0003800000 */
.L_x_3216:
        /* <DEDUP_REMOVED lines=17> */
.L_x_3222:
        /* <DEDUP_REMOVED lines=20> */
.L_x_3224:
        /* <DEDUP_REMOVED lines=25> */
.L_x_3225:
        /* <DEDUP_REMOVED lines=25> */
.L_x_3226:
        /* <DEDUP_REMOVED lines=25> */
.L_x_3227:
[----:B------:R-:W0:Y:S01]  /*1ad90*/  LDCU.64 UR4, c[0x0][0x758] ;  /* 0x0000eb00ff0477ac */ /* 0x000e220008000a00 */
[----:B------:R-:W-:-:S04]  /*1ada0*/  LOP3.LUT P0, RZ, R16, 0xff, RZ, 0xc0, !PT ;  /* 0x000000ff10ff7812 */ /* 0x000fc8000780c0ff */
[----:B------:R-:W-:Y:S02]  /*1adb0*/  SEL R5, RZ, 0x1, !P0 ;  /* 0x00000001ff057807 */ /* 0x000fe40004000000 */
[----:B0-----:R-:W-:-:S05]  /*1adc0*/  IADD3 R2, P1, PT, R17, UR4, RZ ;  /* 0x0000000411027c10 */ /* 0x001fca000ff3e0ff */
[----:B------:R-:W-:-:S05]  /*1add0*/  IMAD.X R3, RZ, RZ, UR5, P1 ;  /* 0x00000005ff037e24 */ /* 0x000fca00088e06ff */
[----:B------:R-:W-:Y:S01]  /*1ade0*/  STG.E.U8 desc[UR36][R2.64], R5 ;  /* 0x0000000502007986 */ /* 0x000fe2000c101124 */
[----:B------:R-:W-:Y:S05]  /*1adf0*/  EXIT ;  /* 0x000000000000794d */ /* 0x000fea0003800000 */
.L_x_3223:
[----:B------:R-:W-:Y:S04]  /*1ae00*/  STG.E.U8 desc[UR36][R2.64], R25 ;  /* 0x0000001902007986 */ /* 0x000fe8000c101124 */
[----:B------:R-:W-:Y:S04]  /*1ae10*/  STG.E.U8 desc[UR36][R2.64+0x1], R22 ;  /* 0x0000011602007986 */ /* 0x000fe8000c101124 */
[----:B------:R-:W-:Y:S04]  /*1ae20*/  STG.E.U8 desc[UR36][R2.64+0x2], R19 ;  /* 0x0000021302007986 */ /* 0x000fe8000c101124 */
[----:B------:R-:W-:Y:S01]  /*1ae30*/  STG.E.U8 desc[UR36][R2.64+0x3], R16 ;  /* 0x0000031002007986 */ /* 0x000fe2000c101124 */
[----:B------:R-:W-:Y:S05]  /*1ae40*/  EXIT ;  /* 0x000000000000794d */ /* 0x000fea0003800000 */
.L_x_3228:
        /* <DEDUP_REMOVED lines=11> */
.L_x_7775:


//--------------------- .text._ZN2at6native13reduce_kernelILi512ELi1ENS0_8ReduceOpIaNS0_14func_wrapper_tIbZZZNS0_14or_kernel_cudaERNS_14TensorIteratorEENKUlvE_clEvENKUlvE0_clEvEUlbaE_EEjbLi4ELi4EEEEEvT1_ --------------------------
	.section	.text._ZN2at6native13reduce_kernelILi512ELi1ENS0_8ReduceOpIaNS0_14func_wrapper_tIbZZZNS0_14or_kernel_cudaERNS_14TensorIteratorEENKUlvE_clEvENKUlvE0_clEvEUlbaE_EEjbLi4ELi4EEEEEvT1_,"ax",@progbits
	.align	128
        .global         _ZN2at6native13reduce_kernelILi512ELi1ENS0_8ReduceOpIaNS0_14func_wrapper_tIbZZZNS0_14or_kernel_cudaERNS_14TensorIteratorEENKUlvE_clEvENKUlvE0_clEvEUlbaE_EEjbLi4ELi4EEEEEvT1_
        .type           _ZN2at6native13reduce_kernelILi512ELi1ENS0_8ReduceOpIaNS0_14func_wrapper_tIbZZZNS0_14or_kernel_cudaERNS_14TensorIteratorEENKUlvE_clEvENKUlvE0_clEvEUlbaE_EEjbLi4ELi4EEEEEvT1_,@function
        .size           _ZN2at6native13reduce_kernelILi512ELi1ENS0_8ReduceOpIaNS0_14func_wrapper_tIbZZZNS0_14or_kernel_cudaERNS_14TensorIteratorEENKUlvE_clEvENKUlvE0_clEvEUlbaE_EEjbLi4ELi4EEEEEvT1_,(.L_x_7776 - _ZN2at6native13reduce_kernelILi512ELi1ENS0_8ReduceOpIaNS0_14func_wrapper_tIbZZZNS0_14or_kernel_cudaERNS_14TensorIteratorEENKUlvE_clEvENKUlvE0_clEvEUlbaE_EEjbLi4ELi4EEEEEvT1_)
        .other          _ZN2at6native13reduce_kernelILi512ELi1ENS0_8ReduceOpIaNS0_14func_wrapper_tIbZZZNS0_14or_kernel_cudaERNS_14TensorIteratorEENKUlvE_clEvENKUlvE0_clEvEUlbaE_EEjbLi4ELi4EEEEEvT1_,@"STO_CUDA_ENTRY STV_DEFAULT"
_ZN2at6native13reduce_kernelILi512ELi1ENS0_8ReduceOpIaNS0_14func_wrapper_tIbZZZNS0_14or_kernel_cudaERNS_14TensorIteratorEENKUlvE_clEvENKUlvE0_clEvEUlbaE_EEjbLi4ELi4EEEEEvT1_:
.text._ZN2at6native13reduce_kernelILi512ELi1ENS0_8ReduceOpIaNS0_14func_wrapper_tIbZZZNS0_14or_kernel_cudaERNS_14TensorIteratorEENKUlvE_clEvENKUlvE0_clEvEUlbaE_EEjbLi4ELi4EEEEEvT1_:
        /* <DEDUP_REMOVED lines=295> */
.L_x_3229:
        /* <DEDUP_REMOVED lines=44> */
.L_x_3236:
[----:B------:R-:W-:Y:S05]  /*1530*/  BSYNC.RECONVERGENT B2 ;  /* 0x0000000000027941 */ /* 0x000fea0003800200 */
.L_x_3235:
[----:B------:R-:W-:Y:S02]  /*1540*/  IADD3 R2, P0, PT, R13, 0x4, RZ ;  /* 0x000000040d027810 */ /* 0x000fe40007f1e0ff */
[----:B------:R-:W-:Y:S02]  /*1550*/  IADD3 R8, PT, PT, R11, -0x4, R0 ;  /* 0xfffffffc0b087810 */ /* 0x000fe40007ffe000 */
[----:B------:R-:W-:-:S09]  /*1560*/  IADD3.X R3, PT, PT, RZ, R12, RZ, P0, !PT ;  /* 0x0000000cff037210 */ /* 0x000fd200007fe4ff */
.L_x_3234:
[----:B------:R-:W-:Y:S05]  /*1570*/  BSYNC.RECONVERGENT B1 ;  /* 0x0000000000017941 */ /* 0x000fea0003800200 */
.L_x_3233:
        /* <DEDUP_REMOVED lines=12> */
.L_x_3240:
        /* <DEDUP_REMOVED lines=16> */
.L_x_3239:
[----:B------:R-:W-:Y:S02]  /*1740*/  SEL R10, RZ, 0x1, !P3 ;  /* 0x00000001ff0a7807 */ /* 0x000fe40005800000 */
[----:B------:R-:W-:Y:S02]  /*1750*/  SEL R0, RZ, 0x1, !P2 ;  /* 0x00000001ff007807 */ /* 0x000fe40005000000 */
[----:B------:R-:W-:Y:S02]  /*1760*/  SEL R11, RZ, 0x1, !P1 ;  /* 0x00000001ff0b7807 */ /* 0x000fe40004800000 */
[----:B------:R-:W-:-:S07]  /*1770*/  SEL R9, RZ, 0x1, !P0 ;  /* 0x00000001ff097807 */ /* 0x000fce0004000000 */
.L_x_3238:
[----:B------:R-:W-:Y:S05]  /*1780*/  BSYNC.RECONVERGENT B1 ;  /* 0x0000000000017941 */ /* 0x000fea0003800200 */
.L_x_3237:
        /* <DEDUP_REMOVED lines=16> */
.L_x_3242:
[----:B------:R-:W-:Y:S05]  /*1890*/  BSYNC.RECONVERGENT B1 ;  /* 0x0000000000017941 */ /* 0x000fea0003800200 */
.L_x_3241:
[----:B------:R-:W-:-:S04]  /*18a0*/  LOP3.LUT R0, R11, R10, R0, 0xfe, !PT ;  /* 0x0000000a0b007212 */ /* 0x000fc800078efe00 */
[----:B------:R-:W-:-:S04]  /*18b0*/  LOP3.LUT P0, RZ, R0, 0xff, R9, 0xc8, !PT ;  /* 0x000000ff00ff7812 */ /* 0x000fc8000780c809 */
[----:B------:R-:W-:Y:S01]  /*18c0*/  SEL R17, RZ, 0x1, !P0 ;  /* 0x00000001ff117807 */ /* 0x000fe20004000000 */
[----:B------:R-:W-:Y:S08]  /*18d0*/  BRA `(.L_x_3231) ;  /* 0x0000009400407947 */ /* 0x000ff00003800000 */
.L_x_3232:
        /* <DEDUP_REMOVED lines=21> */
.L_x_3247:
        /* <DEDUP_REMOVED lines=24> */
.L_x_3246:
[----:B------:R-:W-:Y:S02]  /*1bb0*/  PRMT R13, R8, 0x7610, R13 ;  /* 0x00007610080d7816 */ /* 0x000fe4000000000d */
[----:B------:R-:W-:Y:S02]  /*1bc0*/  PRMT R8, R12, 0x7610, R8 ;  /* 0x000076100c087816 */ /* 0x000fe40000000008 */
[----:B------:R-:W-:Y:S02]  /*1bd0*/  PRMT R5, R14, 0x7610, R5 ;  /* 0x000076100e057816 */ /* 0x000fe40000000005 */
[----:B------:R-:W-:Y:S02]  /*1be0*/  SEL R6, RZ, 0x1, !P3 ;  /* 0x00000001ff067807 */ /* 0x000fe40005800000 */
[----:B------:R-:W-:Y:S02]  /*1bf0*/  SEL R11, RZ, 0x1, !P2 ;  /* 0x00000001ff0b7807 */ /* 0x000fe40005000000 */
[----:B------:R-:W-:-:S02]  /*1c00*/  SEL R15, RZ, 0x1, !P1 ;  /* 0x00000001ff0f7807 */ /* 0x000fc40004800000 */
[----:B------:R-:W-:-:S07]  /*1c10*/  SEL R12, RZ, 0x1, !P0 ;  /* 0x00000001ff0c7807 */ /* 0x000fce0004000000 */
.L_x_3245:
[----:B------:R-:W-:Y:S05]  /*1c20*/  BSYNC.RECONVERGENT B1 ;  /* 0x0000000000017941 */ /* 0x000fea0003800200 */
.L_x_3244:
[----:B------:R-:W-:Y:S01]  /*1c30*/  ISETP.GE.U32.AND P0, PT, R7, R0, PT ;  /* 0x000000000700720c */ /* 0x000fe20003f06070 */
[----:B------:R-:W-:-:S12]  /*1c40*/  BSSY.RECONVERGENT B1, `(.L_x_3248) ;  /* 0x0000016000017945 */ /* 0x000fd80003800200 */
[----:B------:R-:W-:Y:S05]  /*1c50*/  @P0 BRA `(.L_x_3249) ;  /* 0x0000000000500947 */ /* 0x000fea0003800000 */
[----:B------:R-:W-:-:S05]  /*1c60*/  IADD3 R16, P1, PT, R7, R2, RZ ;  /* 0x0000000207107210 */ /* 0x000fca0007f3e0ff */
[----:B------:R-:W-:-:S05]  /*1c70*/  IMAD.X R17, RZ, RZ, R3, P1 ;  /* 0x000000ffff117224 */ /* 0x000fca00008e0603 */
[----:B------:R0:W5:Y:S01]  /*1c80*/  LDG.E.U8 R13, desc[UR36][R16.64] ;  /* 0x00000024100d7981 */ /* 0x000162000c1e1100 */
[----:B------:R-:W-:-:S04]  /*1c90*/  IADD3 R9, PT, PT, R7, R4, RZ ;  /* 0x0000000407097210 */ /* 0x000fc80007ffe0ff */
[----:B------:R-:W-:-:S13]  /*1ca0*/  ISETP.GE.U32.AND P1, PT, R9, R0, PT ;  /* 0x000000000900720c */ /* 0x000fda0003f26070 */
[----:B0-----:R-:W-:Y:S05]  /*1cb0*/  @P1 BRA `(.L_x_3249) ;  /* 0x0000000000381947 */ /* 0x001fea0003800000 */
[----:B------:R-:W-:-:S05]  /*1cc0*/  IADD3 R16, P1, PT, R9, R2, RZ ;  /* 0x0000000209107210 */ /* 0x000fca0007f3e0ff */
[----:B------:R-:W-:-:S05]  /*1cd0*/  IMAD.X R17, RZ, RZ, R3, P1 ;  /* 0x000000ffff117224 */ /* 0x000fca00008e0603 */
[----:B------:R0:W5:Y:S01]  /*1ce0*/  LDG.E.U8 R10, desc[UR36][R16.64] ;  /* 0x00000024100a7981 */ /* 0x000162000c1e1100 */
[----:B------:R-:W-:-:S04]  /*1cf0*/  IADD3 R9, PT, PT, R9, R4, RZ ;  /* 0x0000000409097210 */ /* 0x000fc80007ffe0ff */
[----:B------:R-:W-:-:S13]  /*1d00*/  ISETP.GE.U32.AND P1, PT, R9, R0, PT ;  /* 0x000000000900720c */ /* 0x000fda0003f26070 */
[----:B0-----:R-:W-:Y:S05]  /*1d10*/  @P1 BRA `(.L_x_3249) ;  /* 0x0000000000201947 */ /* 0x001fea0003800000 */
[C---:B------:R-:W-:Y:S01]  /*1d20*/  IMAD.IADD R17, R9.reuse, 0x1, R4 ;  /* 0x0000000109117824 */ /* 0x040fe200078e0204 */
[----:B------:R-:W-:-:S04]  /*1d30*/  IADD3 R8, P2, PT, R9, R2, RZ ;  /* 0x0000000209087210 */ /* 0x000fc80007f5e0ff */
[----:B------:R-:W-:Y:S02]  /*1d40*/  ISETP.GE.U32.AND P1, PT, R17, R0, PT ;  /* 0x000000001100720c */ /* 0x000fe40003f26070 */
[----:B------:R-:W-:-:S05]  /*1d50*/  IADD3.X R9, PT, PT, RZ, R3, RZ, P2, !PT ;  /* 0x00000003ff097210 */ /* 0x000fca00017fe4ff */
[----:B------:R0:W5:Y:S06]  /*1d60*/  LDG.E.U8 R8, desc[UR36][R8.64] ;  /* 0x0000002408087981 */ /* 0x00016c000c1e1100 */
[----:B------:R-:W-:-:S05]  /*1d70*/  @!P1 IADD3 R2, P3, PT, R17, R2, RZ ;  /* 0x0000000211029210 */ /* 0x000fca0007f7e0ff */
[----:B------:R-:W-:-:S05]  /*1d80*/  @!P1 IMAD.X R3, RZ, RZ, R3, P3 ;  /* 0x000000ffff039224 */ /* 0x000fca00018e0603 */
[----:B------:R0:W5:Y:S03]  /*1d90*/  @!P1 LDG.E.U8 R5, desc[UR36][R2.64] ;  /* 0x0000002402059981 */ /* 0x000166000c1e1100 */
.L_x_3249:
[----:B------:R-:W-:Y:S05]  /*1da0*/  BSYNC.RECONVERGENT B1 ;  /* 0x0000000000017941 */ /* 0x000fea0003800200 */
.L_x_3248:
[----:B------:R-:W-:Y:S04]  /*1db0*/  BSSY.RECONVERGENT B1, `(.L_x_3250) ;  /* 0x0000013000017945 */ /* 0x000fe80003800200 */
[----:B------:R-:W-:Y:S05]  /*1dc0*/  @P0 BRA `(.L_x_3251) ;  /* 0x0000000000440947 */ /* 0x000fea0003800000 */
[----:B0-----:R-:W-:Y:S02]  /*1dd0*/  IADD3 R3, PT, PT, R7, R4, RZ ;  /* 0x0000000407037210 */ /* 0x001fe40007ffe0ff */
[----:B-----5:R-:W-:Y:S02]  /*1de0*/  LOP3.LUT P0, RZ, R6, 0xff, R13, 0xc8, !PT ;  /* 0x000000ff06ff7812 */ /* 0x020fe4000780c80d */
        /* <DEDUP_REMOVED lines=15> */
.L_x_3251:
[----:B------:R-:W-:Y:S05]  /*1ee0*/  BSYNC.RECONVERGENT B1 ;  /* 0x0000000000017941 */ /* 0x000fea0003800200 */
.L_x_3250:
[----:B------:R-:W-:-:S04]  /*1ef0*/  LOP3.LUT R11, R15, R6, R11, 0xfe, !PT ;  /* 0x000000060f0b7212 */ /* 0x000fc800078efe0b */
[----:B------:R-:W-:-:S04]  /*1f00*/  LOP3.LUT P0, RZ, R11, 0xff, R12, 0xc8, !PT ;  /* 0x000000ff0bff7812 */ /* 0x000fc8000780c80c */
[----:B------:R-:W-:Y:S01]  /*1f10*/  SEL R17, RZ, 0x1, !P0 ;  /* 0x00000001ff117807 */ /* 0x000fe20004000000 */
[----:B------:R-:W-:Y:S08]  /*1f20*/  BRA `(.L_x_3231) ;  /* 0x0000008c00ac7947 */ /* 0x000ff00003800000 */
.L_x_3243:
        /* <DEDUP_REMOVED lines=18> */
.L_x_3256:
[C-C-:B------:R-:W-:Y:S02]  /*2050*/  IMAD.IADD R6, R7.reuse, 0x1, R5.reuse ;  /* 0x0000000107067824 */ /* 0x140fe400078e0205 */
[-C--:B------:R-:W-:Y:S02]  /*2060*/  IMAD R11, R7, R4.reuse, RZ ;  /* 0x00000004070b7224 */ /* 0x080fe400078e02ff */
[C---:B------:R-:W-:Y:S01]  /*2070*/  IMAD R13, R6.reuse, R4, RZ ;  /* 0x00000004060d7224 */ /* 0x040fe200078e02ff */
[----:B------:R-:W-:Y:S02]  /*2080*/  IADD3 R9, PT, PT, R6, R5, RZ ;  /* 0x0000000506097210 */ /* 0x000fe40007ffe0ff */
[-C--:B------:R-:W-:Y:S02]  /*2090*/  IADD3 R8, P5, PT, R11, R2.reuse, RZ ;  /* 0x000000020b087210 */ /* 0x080fe40007fbe0ff */
[----:B------:R-:W-:Y:S01]  /*20a0*/  IADD3 R10, P4, PT, R13, R2, RZ ;  /* 0x000000020d0a7210 */ /* 0x000fe20007f9e0ff */
[----:B------:R-:W-:-:S02]  /*20b0*/  IMAD.IADD R7, R9, 0x1, R5 ;  /* 0x0000000109077824 */ /* 0x000fc400078e0205 */
[-C--:B------:R-:W-:Y:S01]  /*20c0*/  IMAD R11, R9, R4.reuse, RZ ;  /* 0x00000004090b7224 */ /* 0x080fe200078e02ff */
[----:B------:R-:W-:Y:S01]  /*20d0*/  IADD3.X R9, PT, PT, RZ, R3, RZ, P5, !PT ;  /* 0x00000003ff097210 */ /* 0x000fe20002ffe4ff */
[----:B------:R-:W-:-:S03]  /*20e0*/  IMAD R15, R7, R4, RZ ;  /* 0x00000004070f7224 */ /* 0x000fc600078e02ff */
        /* <DEDUP_REMOVED lines=18> */
.L_x_3255:
        /* <DEDUP_REMOVED lines=8> */
.L_x_3254:
[----:B------:R-:W-:Y:S05]  /*2290*/  BSYNC.RECONVERGENT B1 ;  /* 0x0000000000017941 */ /* 0x000fea0003800200 */
.L_x_3253:
[----:B------:R-:W-:Y:S01]  /*22a0*/  ISETP.GE.U32.AND P0, PT, R7, R0, PT ;  /* 0x000000000700720c */ /* 0x000fe20003f06070 */
[----:B------:R-:W-:-:S12]  /*22b0*/  BSSY.RECONVERGENT B1, `(.L_x_3257) ;  /* 0x000001a000017945 */ /* 0x000fd80003800200 */
[----:B------:R-:W-:Y:S05]  /*22c0*/  @P0 BRA `(.L_x_3258) ;  /* 0x0000000000600947 */ /* 0x000fea0003800000 */
[----:B------:R-:W-:-:S05]  /*22d0*/  IMAD R17, R7, R4, RZ ;  /* 0x0000000407117224 */ /* 0x000fca00078e02ff */
[----:B------:R-:W-:-:S05]  /*22e0*/  IADD3 R16, P1, PT, R17, R2, RZ ;  /* 0x0000000211107210 */ /* 0x000fca0007f3e0ff */
[----:B------:R-:W-:-:S05]  /*22f0*/  IMAD.X R17, RZ, RZ, R3, P1 ;  /* 0x000000ffff117224 */ /* 0x000fca00008e0603 */
[----:B------:R0:W5:Y:S01]  /*2300*/  LDG.E.U8 R14, desc[UR36][R16.64] ;  /* 0x00000024100e7981 */ /* 0x000162000c1e1100 */
[----:B------:R-:W-:-:S04]  /*2310*/  IADD3 R19, PT, PT, R7, R5, RZ ;  /* 0x0000000507137210 */ /* 0x000fc80007ffe0ff */
[----:B------:R-:W-:-:S13]  /*2320*/  ISETP.GE.U32.AND P1, PT, R19, R0, PT ;  /* 0x000000001300720c */ /* 0x000fda0003f26070 */
[----:B0-----:R-:W-:Y:S05]  /*2330*/  @P1 BRA `(.L_x_3258) ;  /* 0x0000000000441947 */ /* 0x001fea0003800000 */
[----:B------:R-:W-:-:S05]  /*2340*/  IMAD R9, R19, R4, RZ ;  /* 0x0000000413097224 */ /* 0x000fca00078e02ff */
[----:B------:R-:W-:-:S05]  /*2350*/  IADD3 R8, P1, PT, R9, R2, RZ ;  /* 0x0000000209087210 */ /* 0x000fca0007f3e0ff */
[----:B------:R-:W-:-:S06]  /*2360*/  IMAD.X R9, RZ, RZ, R3, P1 ;  /* 0x000000ffff097224 */ /* 0x000fcc00008e0603 */
[----:B------:R0:W5:Y:S01]  /*2370*/  LDG.E.U8 R9, desc[UR36][R8.64] ;  /* 0x0000002408097981 */ /* 0x000162000c1e1100 */
[----:B------:R-:W-:-:S04]  /*2380*/  IADD3 R19, PT, PT, R19, R5, RZ ;  /* 0x0000000513137210 */ /* 0x000fc80007ffe0ff */
[----:B------:R-:W-:-:S13]  /*2390*/  ISETP.GE.U32.AND P1, PT, R19, R0, PT ;  /* 0x000000001300720c */ /* 0x000fda0003f26070 */
[----:B0-----:R-:W-:Y:S05]  /*23a0*/  @P1 BRA `(.L_x_3258) ;  /* 0x0000000000281947 */ /* 0x001fea0003800000 */
[C---:B------:R-:W-:Y:S02]  /*23b0*/  IMAD.IADD R17, R19.reuse, 0x1, R5 ;  /* 0x0000000113117824 */ /* 0x040fe400078e0205 */
[----:B------:R-:W-:-:S03]  /*23c0*/  IMAD R19, R19, R4, RZ ;  /* 0x0000000413137224 */ /* 0x000fc600078e02ff */
[----:B------:R-:W-:Y:S02]  /*23d0*/  ISETP.GE.U32.AND P1, PT, R17, R0, PT ;  /* 0x000000001100720c */ /* 0x000fe40003f26070 */
[----:B------:R-:W-:-:S11]  /*23e0*/  IADD3 R16, P2, PT, R19, R2, RZ ;  /* 0x0000000213107210 */ /* 0x000fd60007f5e0ff */
[----:B------:R-:W-:-:S05]  /*23f0*/  @!P1 IMAD R17, R17, R4, RZ ;  /* 0x0000000411119224 */ /* 0x000fca00078e02ff */
[----:B------:R-:W-:Y:S02]  /*2400*/  @!P1 IADD3 R2, P3, PT, R17, R2, RZ ;  /* 0x0000000211029210 */ /* 0x000fe40007f7e0ff */
[----:B------:R-:W-:-:S03]  /*2410*/  IADD3.X R17, PT, PT, RZ, R3, RZ, P2, !PT ;  /* 0x00000003ff117210 */ /* 0x000fc600017fe4ff */
[----:B------:R-:W-:Y:S02]  /*2420*/  @!P1 IMAD.X R3, RZ, RZ, R3, P3 ;  /* 0x000000ffff039224 */ /* 0x000fe400018e0603 */
[----:B------:R0:W5:Y:S04]  /*2430*/  LDG.E.U8 R10, desc[UR36][R16.64] ;  /* 0x00000024100a7981 */ /* 0x000168000c1e1100 */
[----:B------:R0:W5:Y:S02]  /*2440*/  @!P1 LDG.E.U8 R6, desc[UR36][R2.64] ;  /* 0x0000002402069981 */ /* 0x000164000c1e1100 */
.L_x_3258:
[----:B------:R-:W-:Y:S05]  /*2450*/  BSYNC.RECONVERGENT B1 ;  /* 0x0000000000017941 */ /* 0x000fea0003800200 */
.L_x_3257:
        /* <DEDUP_REMOVED lines=19> */
.L_x_3260:
[----:B------:R-:W-:Y:S05]  /*2590*/  BSYNC.RECONVERGENT B1 ;  /* 0x0000000000017941 */ /* 0x000fea0003800200 */
.L_x_3259:
[----:B------:R-:W-:-:S04]  /*25a0*/  LOP3.LUT R12, R15, R11, R12, 0xfe, !PT ;  /* 0x0000000b0f0c7212 */ /* 0x000fc800078efe0c */
[----:B------:R-:W-:-:S04]  /*25b0*/  LOP3.LUT P0, RZ, R12, 0xff, R13, 0xc8, !PT ;  /* 0x000000ff0cff7812 */ /* 0x000fc8000780c80d */
[----:B0-----:R-:W-:Y:S01]  /*25c0*/  SEL R17, RZ, 0x1, !P0 ;  /* 0x00000001ff117807 */ /* 0x001fe20004000000 */
[----:B------:R-:W-:Y:S08]  /*25d0*/  BRA `(.L_x_3231) ;  /* 0x0000008800007947 */ /* 0x000ff00003800000 */
.L_x_3252:
        /* <DEDUP_REMOVED lines=20> */
.L_x_3270:
        /* <DEDUP_REMOVED lines=8> */
.L_x_3264:
        /* <DEDUP_REMOVED lines=284> */
.L_x_3266:
[----:B------:R-:W-:Y:S01]  /*3960*/  IADD3 R24, P5, PT, R5, R8, RZ ;  /* 0x0000000805187210 */ /* 0x000fe20007fbe0ff */
[----:B------:R-:W1:Y:S04]  /*3970*/  LDCU UR52, c[0x0][0x3d0] ;  /* 0x00007a00ff3477ac */ /* 0x000e680008000800 */
[----:B------:R-:W-:-:S05]  /*3980*/  IMAD.X R25, RZ, RZ, R9, P5 ;  /* 0x000000ffff197224 */ /* 0x000fca00028e0609 */
[----:B------:R2:W5:Y:S01]  /*3990*/  LDG.E.U8 R24, desc[UR36][R24.64] ;  /* 0x0000002418187981 */ /* 0x000562000c1e1100 */
        /* <DEDUP_REMOVED lines=226> */
.L_x_3267:
[----:B------:R-:W0:Y:S01]  /*47c0*/  LDCU UR52, c[0x0][0x3d0] ;  /* 0x00007a00ff3477ac */ /* 0x000e220008000800 */
[----:B------:R-:W-:Y:S01]  /*47d0*/  IADD3 R10, P5, PT, R5, R8, RZ ;  /* 0x00000008050a7210 */ /* 0x000fe20007fbe0ff */
[----:B------:R-:W-:Y:S01]  /*47e0*/  IMAD.MOV.U32 R6, RZ, RZ, RZ ;  /* 0x000000ffff067224 */ /* 0x000fe200078e00ff */
[----:B------:R-:W-:-:S03]  /*47f0*/  IADD3 R7, PT, PT, R7, UR4, RZ ;  /* 0x0000000407077c10 */ /* 0x000fc6000fffe0ff */
[----:B------:R-:W-:Y:S02]  /*4800*/  IMAD.X R11, RZ, RZ, R9, P5 ;  /* 0x000000ffff0b7224 */ /* 0x000fe400028e0609 */
[----:B------:R-:W-:-:S03]  /*4810*/  IMAD.HI.U32 R0, R7, UR31, R6 ;  /* 0x0000001f07007c27 */ /* 0x000fc6000f8e0006 */
[----:B------:R0:W5:Y:S02]  /*4820*/  LDG.E.U8 R25, desc[UR36][R10.64] ;  /* 0x000000240a197981 */ /* 0x000164000c1e1100 */
[----:B0-----:R-:W-:-:S04]  /*4830*/  SHF.R.U32.HI R11, RZ, UR52, R0 ;  /* 0x00000034ff0b7c19 */ /* 0x001fc80008011600 */
[----:B------:R-:W-:-:S05]  /*4840*/  IADD3 R5, PT, PT, -R11, RZ, RZ ;  /* 0x000000ff0b057210 */ /* 0x000fca0007ffe1ff */
        /* <DEDUP_REMOVED lines=221> */
.L_x_3268:
[----:B------:R-:W-:Y:S01]  /*5620*/  IADD3 R20, P5, PT, R5, R8, RZ ;  /* 0x0000000805147210 */ /* 0x000fe20007fbe0ff */
[----:B------:R-:W0:Y:S04]  /*5630*/  LDCU UR52, c[0x0][0x3d0] ;  /* 0x00007a00ff3477ac */ /* 0x000e280008000800 */
[----:B------:R-:W-:-:S05]  /*5640*/  IMAD.X R21, RZ, RZ, R9, P5 ;  /* 0x000000ffff157224 */ /* 0x000fca00028e0609 */
[----:B------:R1:W5:Y:S01]  /*5650*/  LDG.E.U8 R20, desc[UR36][R20.64] ;  /* 0x0000002414147981 */ /* 0x000362000c1e1100 */
        /* <DEDUP_REMOVED lines=226> */
.L_x_3269:
[----:B------:R-:W-:-:S05]  /*6480*/  IADD3 R10, P4, PT, R5, R8, RZ ;  /* 0x00000008050a7210 */ /* 0x000fca0007f9e0ff */
[----:B------:R-:W-:-:S05]  /*6490*/  IMAD.X R11, RZ, RZ, R9, P4 ;  /* 0x000000ffff0b7224 */ /* 0x000fca00020e0609 */
[----:B------:R1:W5:Y:S03]  /*64a0*/  LDG.E.U8 R10, desc[UR36][R10.64] ;  /* 0x000000240a0a7981 */ /* 0x000366000c1e1100 */
.L_x_3265:
[----:B------:R-:W2:Y:S01]  /*64b0*/  LDCU UR5, c[0x0][0x388] ;  /* 0x00007100ff0577ac */ /* 0x000ea20008000800 */
[----:B0-----:R-:W-:Y:S02]  /*64c0*/  MOV R2, UR4 ;  /* 0x0000000400027c02 */ /* 0x001fe40008000f00 */
[----:B-----5:R-:W-:Y:S02]  /*64d0*/  PRMT R0, R24, 0x9910, RZ ;  /* 0x0000991018007816 */ /* 0x020fe400000000ff */
[----:B------:R-:W-:Y:S01]  /*64e0*/  PRMT R6, R25, 0x9910, RZ ;  /* 0x0000991019067816 */ /* 0x000fe200000000ff */
[----:B------:R-:W-:Y:S01]  /*64f0*/  IMAD R3, R2, 0x4, R3 ;  /* 0x0000000402037824 */ /* 0x000fe200078e0203 */
[----:B------:R-:W-:Y:S02]  /*6500*/  ISETP.NE.OR P3, PT, R0, RZ, P3 ;  /* 0x000000ff0000720c */ /* 0x000fe40001f65670 */
[----:B------:R-:W-:Y:S01]  /*6510*/  PRMT R7, R20, 0x9910, RZ ;  /* 0x0000991014077816 */ /* 0x000fe200000000ff */
[----:B------:R-:W-:Y:S01]  /*6520*/  IMAD R5, R2, 0x3, R3 ;  /* 0x0000000302057824 */ /* 0x000fe200078e0203 */
[----:B-1----:R-:W-:-:S02]  /*6530*/  PRMT R11, R10, 0x9910, RZ ;  /* 0x000099100a0b7816 */ /* 0x002fc400000000ff */
[----:B------:R-:W-:Y:S02]  /*6540*/  ISETP.NE.OR P2, PT, R6, RZ, P2 ;  /* 0x000000ff0600720c */ /* 0x000fe40001745670 */
[----:B------:R-:W-:Y:S02]  /*6550*/  ISETP.NE.OR P1, PT, R7, RZ, P1 ;  /* 0x000000ff0700720c */ /* 0x000fe40000f25670 */
[----:B------:R-:W-:Y:S02]  /*6560*/  ISETP.NE.OR P0, PT, R11, RZ, P0 ;  /* 0x000000ff0b00720c */ /* 0x000fe40000705670 */
[----:B--2---:R-:W-:-:S04]  /*6570*/  MOV R0, UR5 ;  /* 0x0000000500007c02 */ /* 0x004fc80008000f00 */
[----:B------:R-:W-:-:S13]  /*6580*/  ISETP.GE.U32.AND P4, PT, R5, R0, PT ;  /* 0x000000000500720c */ /* 0x000fda0003f86070 */
[----:B------:R-:W-:Y:S05]  /*6590*/  @!P4 BRA `(.L_x_3270) ;  /* 0xffffffc00060c947 */ /* 0x000fea000383ffff */
[----:B------:R-:W-:Y:S05]  /*65a0*/  BSYNC.RECONVERGENT B2 ;  /* 0x0000000000027941 */ /* 0x000fea0003800200 */
.L_x_3263:
[----:B------:R-:W-:Y:S02]  /*65b0*/  SEL R7, RZ, 0x1, !P3 ;  /* 0x00000001ff077807 */ /* 0x000fe40005800000 */
[----:B------:R-:W-:Y:S02]  /*65c0*/  SEL R6, RZ, 0x1, !P2 ;  /* 0x00000001ff067807 */ /* 0x000fe40005000000 */
[----:B------:R-:W-:Y:S02]  /*65d0*/  SEL R5, RZ, 0x1, !P1 ;  /* 0x00000001ff057807 */ /* 0x000fe40004800000 */
[----:B------:R-:W-:-:S07]  /*65e0*/  SEL R4, RZ, 0x1, !P0 ;  /* 0x00000001ff047807 */ /* 0x000fce0004000000 */
.L_x_3262:
[----:B------:R-:W-:Y:S05]  /*65f0*/  BSYNC.RECONVERGENT B1 ;  /* 0x0000000000017941 */ /* 0x000fea0003800200 */
.L_x_3261:
[----:B------:R-:W-:Y:S01]  /*6600*/  ISETP.GE.U32.AND P0, PT, R3, R0, PT ;  /* 0x000000000300720c */ /* 0x000fe20003f06070 */
[----:B------:R-:W-:Y:S01]  /*6610*/  BSSY.RECONVERGENT B1, `(.L_x_3271) ;  /* 0x0000464000017945 */ /* 0x000fe20003800200 */
[----:B------:R-:W-:-:S11]  /*6620*/  PRMT R9, R10, 0x7610, R9 ;  /* 0x000076100a097816 */ /* 0x000fd60000000009 */
[----:B------:R-:W-:Y:S05]  /*6630*/  @P0 BRA `(.L_x_3272) ;  /* 0x0000004400840947 */ /* 0x000fea0003800000 */
[----:B------:R-:W0:Y:S01]  /*6640*/  LDC R16, c[0x0][0x3c4] ;  /* 0x0000f100ff107b82 */ /* 0x000e220000000800 */
[----:B------:R-:W1:Y:S02]  /*6650*/  LDCU.64 UR4, c[0x0][0x750] ;  /* 0x0000ea00ff0477ac */ /* 0x000e640008000a00 */
[----:B-1----:R-:W-:Y:S02]  /*6660*/  IADD3 R12, P0, PT, R12, UR4, RZ ;  /* 0x000000040c0c7c10 */ /* 0x002fe4000ff1e0ff */
[----:B0-----:R-:W-:-:S03]  /*6670*/  ISETP.NE.AND P1, PT, R16, RZ, PT ;  /* 0x000000ff1000720c */ /* 0x001fc60003f25270 */
[----:B------:R-:W-:-:S10]  /*6680*/  IMAD.X R13, RZ, RZ, UR5, P0 ;  /* 0x00000005ff0d7e24 */ /* 0x000fd400080e06ff */
[----:B------:R-:W-:Y:S05]  /*6690*/  @P1 BRA `(.L_x_3273) ;  /* 0x0000000000381947 */ /* 0x000fea0003800000 */
[----:B------:R1:W5:Y:S01]  /*66a0*/  LDG.E.U8 R24, desc[UR36][R12.64] ;  /* 0x000000240c187981 */ /* 0x000362000c1e1100 */
[----:B------:R-:W-:-:S04]  /*66b0*/  IADD3 R11, PT, PT, R3, R2, RZ ;  /* 0x00000002030b7210 */ /* 0x000fc80007ffe0ff */
[----:B------:R-:W-:-:S13]  /*66c0*/  ISETP.GE.U32.AND P0, PT, R11, R0, PT ;  /* 0x000000000b00720c */ /* 0x000fda0003f06070 */
[----:B-1----:R-:W-:Y:S05]  /*66d0*/  @P0 BRA `(.L_x_3272) ;  /* 0x00000044005c0947 */ /* 0x002fea0003800000 */
[----:B------:R-:W-:Y:S01]  /*66e0*/  IMAD.IADD R11, R11, 0x1, R2 ;  /* 0x000000010b0b7824 */ /* 0x000fe200078e0202 */
[----:B-----5:R-:W-:-:S04]  /*66f0*/  PRMT R25, R24, 0x7610, R25 ;  /* 0x0000761018197816 */ /* 0x020fc80000000019 */
[----:B------:R-:W-:-:S13]  /*6700*/  ISETP.GE.U32.AND P0, PT, R11, R0, PT ;  /* 0x000000000b00720c */ /* 0x000fda0003f06070 */
[----:B------:R-:W-:Y:S05]  /*6710*/  @P0 BRA `(.L_x_3272) ;  /* 0x00000044004c0947 */ /* 0x000fea0003800000 */
[----:B------:R-:W-:Y:S02]  /*6720*/  IADD3 R11, PT, PT, R11, R2, RZ ;  /* 0x000000020b0b7210 */ /* 0x000fe40007ffe0ff */
[C---:B------:R-:W-:Y:S02]  /*6730*/  PRMT R20, R24.reuse, 0x7610, R20 ;  /* 0x0000761018147816 */ /* 0x040fe40000000014 */
[----:B------:R-:W-:Y:S02]  /*6740*/  ISETP.GE.U32.AND P0, PT, R11, R0, PT ;  /* 0x000000000b00720c */ /* 0x000fe40003f06070 */
[C---:B------:R-:W-:Y:S02]  /*6750*/  PRMT R25, R24.reuse, 0x7610, R25 ;  /* 0x0000761018197816 */ /* 0x040fe40000000019 */
[----:B------:R-:W-:Y:S01]  /*6760*/  SEL R9, R24, R9, !P0 ;  /* 0x0000000918097207 */ /* 0x000fe20004000000 */
[----:B------:R-:W-:Y:S08]  /*6770*/  BRA `(.L_x_3272) ;  /* 0x0000004400347947 */ /* 0x000ff00003800000 */
.L_x_3273:
[----:B------:R-:W0:Y:S01]  /*6780*/  LDC.64 R10, c[0x0][0x3c8] ;  /* 0x0000f200ff0a7b82 */ /* 0x000e220000000a00 */
[----:B------:R-:W-:Y:S01]  /*6790*/  MOV R15, R3 ;  /* 0x00000003000f7202 */ /* 0x000fe20000000f00 */
[----:B------:R-:W-:-:S06]  /*67a0*/  IMAD.MOV.U32 R14, RZ, RZ, RZ ;  /* 0x000000ffff0e7224 */ /* 0x000fcc00078e00ff */
[----:B------:R-:W1:Y:S08]  /*67b0*/  LDC R8, c[0x0][0x3d0] ;  /* 0x0000f400ff087b82 */ /* 0x000e700000000800 */
[----:B------:R-:W2:Y:S01]  /*67c0*/  LDC R22, c[0x0][0x4f4] ;  /* 0x00013d00ff167b82 */ /* 0x000ea20000000800 */
[----:B0-----:R-:W-:-:S04]  /*67d0*/  IMAD.HI.U32 R17, R3, R11, R14 ;  /* 0x0000000b03117227 */ /* 0x001fc800078e000e */
[----:B------:R-:W-:Y:S01]  /*67e0*/  VIADD R14, R16, 0xffffffff ;  /* 0xffffffff100e7836 */ /* 0x000fe20000000000 */
[----:B-1----:R-:W-:-:S04]  /*67f0*/  SHF.R.U32.HI R17, RZ, R8, R17 ;  /* 0x00000008ff117219 */ /* 0x002fc80000011611 */
[C---:B------:R-:W-:Y:S02]  /*6800*/  ISETP.NE.AND P0, PT, R14.reuse, RZ, PT ;  /* 0x000000ff0e00720c */ /* 0x040fe40003f05270 */
[----:B------:R-:W-:Y:S02]  /*6810*/  IADD3 R21, PT, PT, -R17, RZ, RZ ;  /* 0x000000ff11157210 */ /* 0x000fe40007ffe1ff */
[----:B------:R-:W-:-:S03]  /*6820*/  VIMNMX.U32 R23, PT, PT, R14, 0x18, PT ;  /* 0x000000180e177848 */ /* 0x000fc60003fe0000 */
[----:B------:R-:W-:Y:S02]  /*6830*/  IMAD R21, R10, R21, R3 ;  /* 0x000000150a157224 */ /* 0x000fe400078e0203 */
[----:B------:R-:W-:Y:S02]  /*6840*/  VIADD R23, R23, 0x1 ;  /* 0x0000000117177836 */ /* 0x000fe40000000000 */
[----:B--2---:R-:W-:Y:S02]  /*6850*/  IMAD R21, R21, R22, RZ ;  /* 0x0000001615157224 */ /* 0x004fe400078e02ff */
[----:B------:R-:W-:Y:S05]  /*6860*/  @!P0 BRA `(.L_x_3274) ;  /* 0x0000001000148947 */ /* 0x000fea0003800000 */
        /* <DEDUP_REMOVED lines=261> */
.L_x_3274:
[----:B------:R-:W-:-:S04]  /*78c0*/  IADD3 R14, P1, PT, R21, R12, RZ ;  /* 0x0000000c150e7210 */ /* 0x000fc80007f3e0ff */
[----:B------:R-:W-:-:S05]  /*78d0*/  IADD3.X R15, PT, PT, RZ, R13, RZ, P1, !PT ;  /* 0x0000000dff0f7210 */ /* 0x000fca0000ffe4ff */
[----:B------:R0:W5:Y:S01]  /*78e0*/  LDG.E.U8 R24, desc[UR36][R14.64] ;  /* 0x000000240e187981 */ /* 0x000162000c1e1100 */
        /* <DEDUP_REMOVED lines=265> */
[----:B------:R-:W-:-:S03]  /*8980*/  IADD3 R26, PT, PT, -R19, RZ, RZ ;  /* 0x000000ff131a7210 */ /* 0x000fc60007ffe1ff */
[----:B------:R-:W-:Y:S02]  /*8990*/  @P1 IMAD.MOV R25, RZ, RZ, -R25 ;  /* 0x000000ffff191224 */ /* 0x000fe400078e0a19 */
[----:B0-----:R-:W-:Y:S02]  /*89a0*/  IMAD R26, R26, UR4, R27 ;  /* 0x000000041a1a7c24 */ /* 0x001fe4000f8e021b */
[----:B------:R-:W-:Y:S02]  /*89b0*/  @P1 IMAD R14, R14, R25, R19 ;  /* 0x000000190e0e1224 */ /* 0x000fe400078e0213 */
[----:B---3--:R-:W-:-:S04]  /*89c0*/  IMAD R21, R26, UR5, R21 ;  /* 0x000000051a157c24 */ /* 0x008fc8000f8e0215 */
[----:B-1----:R-:W-:-:S07]  /*89d0*/  @P1 IMAD R21, R14, R18, R21 ;  /* 0x000000120e151224 */ /* 0x002fce00078e0215 */
.L_x_3275:
        /* <DEDUP_REMOVED lines=274> */
.L_x_3276:
[----:B------:R-:W-:-:S04]  /*9b00*/  IADD3 R20, P1, PT, R27, R12, RZ ;  /* 0x0000000c1b147210 */ /* 0x000fc80007f3e0ff */
[----:B------:R-:W-:-:S05]  /*9b10*/  IADD3.X R21, PT, PT, RZ, R13, RZ, P1, !PT ;  /* 0x0000000dff157210 */ /* 0x000fca0000ffe4ff */
[----:B------:R0:W5:Y:S01]  /*9b20*/  LDG.E.U8 R20, desc[UR36][R20.64] ;  /* 0x0000002414147981 */ /* 0x000162000c1e1100 */
        /* <DEDUP_REMOVED lines=271> */
.L_x_3277:
[----:B------:R-:W-:-:S05]  /*ac20*/  IADD3 R8, P0, PT, R15, R12, RZ ;  /* 0x0000000c0f087210 */ /* 0x000fca0007f1e0ff */
[----:B------:R-:W-:-:S06]  /*ac30*/  IMAD.X R9, RZ, RZ, R13, P0 ;  /* 0x000000ffff097224 */ /* 0x000fcc00000e060d */
[----:B------:R0:W5:Y:S02]  /*ac40*/  LDG.E.U8 R9, desc[UR36][R8.64] ;  /* 0x0000002408097981 */ /* 0x000164000c1e1100 */
.L_x_3272:
[----:B------:R-:W-:Y:S05]  /*ac50*/  BSYNC.RECONVERGENT B1 ;  /* 0x0000000000017941 */ /* 0x000fea0003800200 */
.L_x_3271:
[----:B------:R-:W-:Y:S01]  /*ac60*/  ISETP.GE.U32.AND P0, PT, R3, R0, PT ;  /* 0x000000000300720c */ /* 0x000fe20003f06070 */
[----:B------:R-:W-:-:S12]  /*ac70*/  BSSY.RECONVERGENT B1, `(.L_x_3278) ;  /* 0x0000013000017945 */ /* 0x000fd80003800200 */
[----:B------:R-:W-:Y:S05]  /*ac80*/  @P0 BRA `(.L_x_3279) ;  /* 0x0000000000440947 */ /* 0x000fea0003800000 */
[----:B------:R-:W-:Y:S02]  /*ac90*/  IADD3 R3, PT, PT, R3, R2, RZ ;  /* 0x0000000203037210 */ /* 0x000fe40007ffe0ff */
[----:B-----5:R-:W-:Y:S02]  /*aca0*/  LOP3.LUT P0, RZ, R7, 0xff, R24, 0xc8, !PT ;  /* 0x000000ff07ff7812 */ /* 0x020fe4000780c818 */
        /* <DEDUP_REMOVED lines=15> */
.L_x_3279:
[----:B------:R-:W-:Y:S05]  /*ada0*/  BSYNC.RECONVERGENT B1 ;  /* 0x0000000000017941 */ /* 0x000fea0003800200 */
.L_x_3278:
[----:B------:R-:W-:-:S04]  /*adb0*/  LOP3.LUT R5, R5, R7, R6, 0xfe, !PT ;  /* 0x0000000705057212 */ /* 0x000fc800078efe06 */
[----:B------:R-:W-:-:S04]  /*adc0*/  LOP3.LUT P0, RZ, R5, 0xff, R4, 0xc8, !PT ;  /* 0x000000ff05ff7812 */ /* 0x000fc8000780c804 */
[----:B------:R-:W-:-:S09]  /*add0*/  SEL R17, RZ, 0x1, !P0 ;  /* 0x00000001ff117807 */ /* 0x000fd20004000000 */
.L_x_3231:
[----:B------:R-:W-:Y:S05]  /*ade0*/  BSYNC.RECONVERGENT B0 ;  /* 0x0000000000007941 */ /* 0x000fea0003800200 */
.L_x_3230:
        /* <DEDUP_REMOVED lines=16> */
.L_x_3281:
        /* <DEDUP_REMOVED lines=14> */
.L_x_3280:
        /* <DEDUP_REMOVED lines=18> */
.L_x_3284:
        /* <DEDUP_REMOVED lines=13> */
.L_x_3283:
[----:B------:R-:W-:Y:S01]  /*b1c0*/  BAR.SYNC.DEFER_BLOCKING 0x0 ;  /* 0x0000000000007b1d */ /* 0x000fe20000010000 */
[----:B------:R-:W-:-:S09]  /*b1d0*/  UISETP.GE.U32.AND UP0, UPT, UR4, 0x2, UPT ;  /* 0x000000020400788c */ /* 0x000fd2000bf06070 */
[----:B------:R-:W-:Y:S05]  /*b1e0*/  BRA.U !UP0, `(.L_x_3282) ;  /* 0x0000000108287547 */ /* 0x000fea000b800000 */
[----:B01-34-:R-:W-:-:S07]  /*b1f0*/  HFMA2 R2, -RZ, RZ, 0, 5.9604644775390625e-08 ;  /* 0x00000001ff027431 */ /* 0x01bfce00000001ff */
.L_x_3285:
        /* <DEDUP_REMOVED lines=9> */
.L_x_3282:
        /* <DEDUP_REMOVED lines=287> */
.L_x_3286:
        /* <DEDUP_REMOVED lines=290> */
.L_x_3288:
        /* <DEDUP_REMOVED lines=26> */
.L_x_3290:
[----:B------:R-:W-:Y:S05]  /*d840*/  BSYNC.RECONVERGENT B0 ;  /* 0x0000000000007941 */ /* 0x000fea0003800200 */
.L_x_3289:
        /* <DEDUP_REMOVED lines=35> */
.L_x_3292:
[----:B------:R-:W-:Y:S05]  /*da80*/  BSYNC.RECONVERGENT B0 ;  /* 0x0000000000007941 */ /* 0x000fea0003800200 */
.L_x_3291:
        /* <DEDUP_REMOVED lines=34> */
.L_x_3297:
        /* <DEDUP_REMOVED lines=9> */
.L_x_3296:
[----:B------:R-:W-:Y:S01]  /*dd40*/  SEL R17, RZ, 0x1, !P1 ;  /* 0x00000001ff117807 */ /* 0x000fe20004800000 */
[----:B------:R-:W-:Y:S06]  /*dd50*/  BRA `(.L_x_3295) ;  /* 0x00000000005c7947 */ /* 0x000fec0003800000 */
.L_x_3294:
        /* <DEDUP_REMOVED lines=12> */
.L_x_3299:
        /* <DEDUP_REMOVED lines=10> */
.L_x_3298:
[----:B------:R-:W-:-:S07]  /*dec0*/  SEL R17, RZ, 0x1, !P1 ;  /* 0x00000001ff117807 */ /* 0x000fce0004800000 */
.L_x_3295:
[----:B------:R-:W-:Y:S05]  /*ded0*/  BSYNC.RECONVERGENT B0 ;  /* 0x0000000000007941 */ /* 0x000fea0003800200 */
.L_x_3293:
        /* <DEDUP_REMOVED lines=11> */
.L_x_3301:
        /* <DEDUP_REMOVED lines=14> */
.L_x_3300:
        /* <DEDUP_REMOVED lines=10> */
.L_x_3304:
        /* <DEDUP_REMOVED lines=13> */
.L_x_3303:
[----:B------:R-:W-:Y:S01]  /*e1e0*/  BAR.SYNC.DEFER_BLOCKING 0x0 ;  /* 0x0000000000007b1d */ /* 0x000fe20000010000 */
[----:B------:R-:W-:-:S09]  /*e1f0*/  UISETP.GE.U32.AND UP0, UPT, UR4, 0x2, UPT ;  /* 0x000000020400788c */ /* 0x000fd2000bf06070 */
[----:B------:R-:W-:Y:S05]  /*e200*/  BRA.U !UP0, `(.L_x_3302) ;  /* 0x0000000108287547 */ /* 0x000fea000b800000 */
[----:B------:R-:W-:-:S07]  /*e210*/  HFMA2 R0, -RZ, RZ, 0, 5.9604644775390625e-08 ;  /* 0x00000001ff007431 */ /* 0x000fce00000001ff */
.L_x_3305:
        /* <DEDUP_REMOVED lines=9> */
.L_x_3302:
        /* <DEDUP_REMOVED lines=16> */
.L_x_3307:
        /* <DEDUP_REMOVED lines=20> */
.L_x_3309:
[----:B------:R-:W0:Y:S01]  /*e4f0*/  LDCU.64 UR4, c[0x0][0x758] ;  /* 0x0000eb00ff0477ac */ /* 0x000e220008000a00 */
[----:B------:R-:W-:-:S04]  /*e500*/  LOP3.LUT P0, RZ, R17, 0xff, RZ, 0xc0, !PT ;  /* 0x000000ff11ff7812 */ /* 0x000fc8000780c0ff */
[----:B------:R-:W-:Y:S02]  /*e510*/  SEL R3, RZ, 0x1, !P0 ;  /* 0x00000001ff037807 */ /* 0x000fe40004000000 */
[----:B0-----:R-:W-:-:S04]  /*e520*/  IADD3 R16, P1, PT, R16, UR4, RZ ;  /* 0x0000000410107c10 */ /* 0x001fc8000ff3e0ff */
[----:B------:R-:W-:-:S05]  /*e530*/  IADD3.X R17, PT, PT, RZ, UR5, RZ, P1, !PT ;  /* 0x00000005ff117c10 */ /* 0x000fca0008ffe4ff */
[----:B------:R-:W-:Y:S01]  /*e540*/  STG.E.U8 desc[UR36][R16.64], R3 ;  /* 0x0000000310007986 */ /* 0x000fe2000c101124 */
[----:B------:R-:W-:Y:S05]  /*e550*/  EXIT ;  /* 0x000000000000794d */ /* 0x000fea0003800000 */
.L_x_3308:
[----:B------:R-:W-:-:S04]  /*e560*/  LOP3.LUT P0, RZ, R17, 0xff, RZ, 0xc0, !PT ;  /* 0x000000ff11ff7812 */ /* 0x000fc8000780c0ff */
[----:B------:R-:W-:-:S05]  /*e570*/  SEL R5, RZ, 0x1, !P0 ;  /* 0x00000001ff057807 */ /* 0x000fca0004000000 */
[----:B------:R-:W-:Y:S01]  /*e580*/  STG.E.U8 desc[UR36][R2.64], R5 ;  /* 0x0000000502007986 */ /* 0x000fe2000c101124 */
[----:B------:R-:W-:Y:S05]  /*e590*/  EXIT ;  /* 0x000000000000794d */ /* 0x000fea0003800000 */
.L_x_3306:
        /* <DEDUP_REMOVED lines=8> */
.L_x_3310:
        /* <DEDUP_REMOVED lines=20> */
.L_x_3312:
[----:B------:R-:W2:Y:S01]  /*e760*/  LDCU.64 UR4, c[0x0][0x758] ;  /* 0x0000eb00ff0477ac */ /* 0x000ea20008000a00 */
[----:B------:R-:W-:-:S04]  /*e770*/  LOP3.LUT P0, RZ, R17, 0xff, RZ, 0xc0, !PT ;  /* 0x000000ff11ff7812 */ /* 0x000fc8000780c0ff */
[----:B------:R-:W-:Y:S02]  /*e780*/  SEL R3, RZ, 0x1, !P0 ;  /* 0x00000001ff037807 */ /* 0x000fe40004000000 */
[----:B--2---:R-:W-:-:S04]  /*e790*/  IADD3 R16, P1, PT, R16, UR4, RZ ;  /* 0x0000000410107c10 */ /* 0x004fc8000ff3e0ff */
[----:B------:R-:W-:-:S05]  /*e7a0*/  IADD3.X R17, PT, PT, RZ, UR5, RZ, P1, !PT ;  /* 0x00000005ff117c10 */ /* 0x000fca0008ffe4ff */
[----:B------:R-:W-:Y:S01]  /*e7b0*/  STG.E.U8 desc[UR36][R16.64], R3 ;  /* 0x0000000310007986 */ /* 0x000fe2000c101124 */
[----:B------:R-:W-:Y:S05]  /*e7c0*/  EXIT ;  /* 0x000000000000794d */ /* 0x000fea0003800000 */
.L_x_3311:
[----:B------:R-:W-:Y:S01]  /*e7d0*/  STG.E.U8 desc[UR36][R6.64], R17 ;  /* 0x0000001106007986 */ /* 0x000fe2000c101124 */
[----:B------:R-:W-:Y:S05]  /*e7e0*/  EXIT ;  /* 0x000000000000794d */ /* 0x000fea0003800000 */
.L_x_3287:
        /* <DEDUP_REMOVED lines=25> */
.L_x_3314:
        /* <DEDUP_REMOVED lines=20> */
.L_x_3316:
[----:B------:R-:W0:Y:S01]  /*eac0*/  LDCU.64 UR4, c[0x0][0x758] ;  /* 0x0000eb00ff0477ac */ /* 0x000e220008000a00 */
[----:B------:R-:W-:-:S04]  /*ead0*/  LOP3.LUT P0, RZ, R17, 0xff, RZ, 0xc0, !PT ;  /* 0x000000ff11ff7812 */ /* 0x000fc8000780c0ff */
[----:B------:R-:W-:Y:S02]  /*eae0*/  SEL R3, RZ, 0x1, !P0 ;  /* 0x00000001ff037807 */ /* 0x000fe40004000000 */
[----:B0-----:R-:W-:-:S04]  /*eaf0*/  IADD3 R16, P1, PT, R16, UR4, RZ ;  /* 0x0000000410107c10 */ /* 0x001fc8000ff3e0ff */
[----:B------:R-:W-:-:S05]  /*eb00*/  IADD3.X R17, PT, PT, RZ, UR5, RZ, P1, !PT ;  /* 0x00000005ff117c10 */ /* 0x000fca0008ffe4ff */
[----:B------:R-:W-:Y:S01]  /*eb10*/  STG.E.U8 desc[UR36][R16.64], R3 ;  /* 0x0000000310007986 */ /* 0x000fe2000c101124 */
[----:B------:R-:W-:Y:S05]  /*eb20*/  EXIT ;  /* 0x000000000000794d */ /* 0x000fea0003800000 */
.L_x_3315:
[----:B------:R-:W-:-:S04]  /*eb30*/  LOP3.LUT P0, RZ, R17, 0xff, RZ, 0xc0, !PT ;  /* 0x000000ff11ff7812 */ /* 0x000fc8000780c0ff */
[----:B------:R-:W-:-:S05]  /*eb40*/  SEL R5, RZ, 0x1, !P0 ;  /* 0x00000001ff057807 */ /* 0x000fca0004000000 */
[----:B------:R-:W-:Y:S01]  /*eb50*/  STG.E.U8 desc[UR36][R2.64], R5 ;  /* 0x0000000502007986 */ /* 0x000fe2000c101124 */
[----:B------:R-:W-:Y:S05]  /*eb60*/  EXIT ;  /* 0x000000000000794d */ /* 0x000fea0003800000 */
.L_x_3313:
        /* <DEDUP_REMOVED lines=8> */
.L_x_3317:
        /* <DEDUP_REMOVED lines=20> */
.L_x_3319:
[----:B------:R-:W0:Y:S01]  /*ed30*/  LDCU.64 UR4, c[0x0][0x758] ;  /* 0x0000eb00ff0477ac */ /* 0x000e220008000a00 */
[----:B------:R-:W-:-:S04]  /*ed40*/  LOP3.LUT P0, RZ, R17, 0xff, RZ, 0xc0, !PT ;  /* 0x000000ff11ff7812 */ /* 0x000fc8000780c0ff */
[----:B------:R-:W-:Y:S02]  /*ed50*/  SEL R3, RZ, 0x1, !P0 ;  /* 0x00000001ff037807 */ /* 0x000fe40004000000 */
[----:B0-----:R-:W-:-:S04]  /*ed60*/  IADD3 R16, P1, PT, R16, UR4, RZ ;  /* 0x0000000410107c10 */ /* 0x001fc8000ff3e0ff */
[----:B------:R-:W-:-:S05]  /*ed70*/  IADD3.X R17, PT, PT, RZ, UR5, RZ, P1, !PT ;  /* 0x00000005ff117c10 */ /* 0x000fca0008ffe4ff */
[----:B------:R-:W-:Y:S01]  /*ed80*/  STG.E.U8 desc[UR36][R16.64], R3 ;  /* 0x0000000310007986 */ /* 0x000fe2000c101124 */
[----:B------:R-:W-:Y:S05]  /*ed90*/  EXIT ;  /* 0x000000000000794d */ /* 0x000fea0003800000 */
.L_x_3318:
[----:B------:R-:W-:Y:S01]  /*eda0*/  STG.E.U8 desc[UR36][R6.64], R17 ;  /* 0x0000001106007986 */ /* 0x000fe2000c101124 */
[----:B------:R-:W-:Y:S05]  /*edb0*/  EXIT ;  /* 0x000000000000794d */ /* 0x000fea0003800000 */
.L_x_3320:
        /* <DEDUP_REMOVED lines=12> */
.L_x_7776:


//--------------------- .text._ZN2at6native13reduce_kernelILi256ELi2ENS0_8ReduceOpIaNS0_14func_wrapper_tIbZZZNS0_14or_kernel_cudaERNS_14TensorIteratorEENKUlvE_clEvENKUlvE0_clEvEUlbaE_EEjbLi4ELi4EEEEEvT1_ --------------------------
	.section	.text._ZN2at6native13reduce_kernelILi256ELi2ENS0_8ReduceOpIaNS0_14func_wrapper_tIbZZZNS0_14or_kernel_cudaERNS_14TensorIteratorEENKUlvE_clEvENKUlvE0_clEvEUlbaE_EEjbLi4ELi4EEEEEvT1_,"ax",@progbits
	.align	128
        .global         _ZN2at6native13reduce_kernelILi256ELi2ENS0_8ReduceOpIaNS0_14func_wrapper_tIbZZZNS0_14or_kernel_cudaERNS_14TensorIteratorEENKUlvE_clEvENKUlvE0_clEvEUlbaE_EEjbLi4ELi4EEEEEvT1_
        .type           _ZN2at6native13reduce_kernelILi256ELi2ENS0_8ReduceOpIaNS0_14func_wrapper_tIbZZZNS0_14or_kernel_cudaERNS_14TensorIteratorEENKUlvE_clEvENKUlvE0_clEvEUlbaE_EEjbLi4ELi4EEEEEvT1_,@function
        .size           _ZN2at6native13reduce_kernelILi256ELi2ENS0_8ReduceOpIaNS0_14func_wrapper_tIbZZZNS0_14or_kernel_cudaERNS_14TensorIteratorEENKUlvE_clEvENKUlvE0_clEvEUlbaE_EEjbLi4ELi4EEEEEvT1_,(.L_x_7777 - _ZN2at6native13reduce_kernelILi256ELi2ENS0_8ReduceOpIaNS0_14func_wrapper_tIbZZZNS0_14or_kernel_cudaERNS_14TensorIteratorEENKUlvE_clEvENKUlvE0_clEvEUlbaE_EEjbLi4ELi4EEEEEvT1_)
        .other          _ZN2at6native13reduce_kernelILi256ELi2ENS0_8ReduceOpIaNS0_14func_wrapper_tIbZZZNS0_14or_kernel_cudaERNS_14TensorIteratorEENKUlvE_clEvENKUlvE0_clEvEUlbaE_EEjbLi4ELi4EEEEEvT1_,@"STO_CUDA_ENTRY STV_DEFAULT"
_ZN2at6native13reduce_kernelILi256ELi2ENS0_8ReduceOpIaNS0_14func_wrapper_tIbZZZNS0_14or_kernel_cudaERNS_14TensorIteratorEENKUlvE_clEvENKUlvE0_clEvEUlbaE_EEjbLi4ELi4EEEEEvT1_:
.text._ZN2at6native13reduce_kernelILi256ELi2ENS0_8ReduceOpIaNS0_14func_wrapper_tIbZZZNS0_14or_kernel_cudaERNS_14TensorIteratorEENKUlvE_clEvENKUlvE0_clEvEUlbaE_EEjbLi4ELi4EEEEEvT1_:
        /* <DEDUP_REMOVED lines=296> */
.L_x_3321:
        /* <DEDUP_REMOVED lines=31> */
.L_x_3325:
        /* <DEDUP_REMOVED lines=31> */
.L_x_3329:
[----:B------:R-:W-:Y:S05]  /*1660*/  BSYNC.RECONVERGENT B1 ;  /* 0x0000000000017941 */ /* 0x000fea0003800200 */
.L_x_3328:
[----:B------:R-:W0:Y:S01]  /*1670*/  LDC R0, c[0x0][0x388] ;  /* 0x0000e200ff007b82 */ /* 0x000e220000000800 */
[----:B------:R-:W-:-:S05]  /*1680*/  IADD3 R24, P0, PT, R9, 0x4, RZ ;  /* 0x0000000409187810 */ /* 0x000fca0007f1e0ff */
[----:B------:R-:W-:Y:S01]  /*1690*/  IMAD.X R25, RZ, RZ, R25, P0 ;  /* 0x000000ffff197224 */ /* 0x000fe200000e0619 */
[----:B0-----:R-:W-:-:S07]  /*16a0*/  IADD3 R0, PT, PT, R7, -0x4, R0 ;  /* 0xfffffffc07007810 */ /* 0x001fce0007ffe000 */
.L_x_3327:
[----:B------:R-:W-:Y:S05]  /*16b0*/  BSYNC.RECONVERGENT B0 ;  /* 0x0000000000007941 */ /* 0x000fea0003800200 */
.L_x_3326:
        /* <DEDUP_REMOVED lines=18> */
.L_x_3333:
        /* <DEDUP_REMOVED lines=16> */
.L_x_3332:
[----:B------:R-:W-:Y:S02]  /*18e0*/  SEL R5, RZ, 0x1, !P3 ;  /* 0x00000001ff057807 */ /* 0x000fe40005800000 */
[----:B------:R-:W-:Y:S02]  /*18f0*/  SEL R7, RZ, 0x1, !P2 ;  /* 0x00000001ff077807 */ /* 0x000fe40005000000 */
[----:B------:R-:W-:Y:S02]  /*1900*/  SEL R6, RZ, 0x1, !P1 ;  /* 0x00000001ff067807 */ /* 0x000fe40004800000 */
[----:B------:R-:W-:-:S07]  /*1910*/  SEL R4, RZ, 0x1, !P0 ;  /* 0x00000001ff047807 */ /* 0x000fce0004000000 */
.L_x_3331:
[----:B------:R-:W-:Y:S05]  /*1920*/  BSYNC.RECONVERGENT B0 ;  /* 0x0000000000007941 */ /* 0x000fea0003800200 */
.L_x_3330:
        /* <DEDUP_REMOVED lines=16> */
.L_x_3335:
[----:B------:R-:W-:Y:S05]  /*1a30*/  BSYNC.RECONVERGENT B0 ;  /* 0x0000000000007941 */ /* 0x000fea0003800200 */
.L_x_3334:
[----:B------:R-:W-:Y:S02]  /*1a40*/  LOP3.LUT R7, R6, R5, R7, 0xfe, !PT ;  /* 0x0000000506077212 */ /* 0x000fe400078efe07 */
[----:B------:R-:W-:Y:S02]  /*1a50*/  PLOP3.LUT P1, PT, PT, PT, PT, 0x8, 0x80 ;  /* 0x000000000080781c */ /* 0x000fe40003f2e170 */
[----:B------:R-:W-:Y:S01]  /*1a60*/  LOP3.LUT P0, RZ, R7, 0xff, R4, 0xc8, !PT ;  /* 0x000000ff07ff7812 */ /* 0x000fe2000780c804 */
[----:B------:R-:W-:-:S12]  /*1a70*/  BRA `(.L_x_3336) ;  /* 0x000000a000dc7947 */ /* 0x000fd80003800000 */
.L_x_3324:
        /* <DEDUP_REMOVED lines=31> */
.L_x_3341:
[C---:B------:R-:W-:Y:S02]  /*1c70*/  LOP3.LUT R3, R7.reuse, 0xfffffffe, RZ, 0xc0, !PT ;  /* 0xfffffffe07037812 */ /* 0x040fe400078ec0ff */
[C---:B------:R-:W-:Y:S01]  /*1c80*/  LEA.HI R11, R7.reuse, R0, RZ, 0x1f ;  /* 0x00000000070b7211 */ /* 0x040fe200078ff8ff */
[----:B------:R-:W-:Y:S01]  /*1c90*/  IMAD.IADD R7, R7, 0x1, R0 ;  /* 0x0000000107077824 */ /* 0x000fe200078e0200 */
[-C--:B------:R-:W-:Y:S02]  /*1ca0*/  IADD3 R2, P6, PT, R3, R24.reuse, RZ ;  /* 0x0000001803027210 */ /* 0x080fe40007fde0ff */
[----:B------:R-:W-:Y:S02]  /*1cb0*/  P2R R17, PR, RZ, 0x2 ;  /* 0x00000002ff117803 */ /* 0x000fe40000000000 */
[----:B------:R-:W-:Y:S01]  /*1cc0*/  LOP3.LUT R13, R7, 0xfffffffe, RZ, 0xc0, !PT ;  /* 0xfffffffe070d7812 */ /* 0x000fe200078ec0ff */
[----:B------:R-:W-:Y:S01]  /*1cd0*/  IMAD.X R3, RZ, RZ, R25, P6 ;  /* 0x000000ffff037224 */ /* 0x000fe200030e0619 */
[----:B------:R-:W-:-:S02]  /*1ce0*/  LEA R10, P6, R11, R24, 0x1 ;  /* 0x000000180b0a7211 */ /* 0x000fc400078c08ff */
[----:B------:R-:W-:Y:S02]  /*1cf0*/  LEA R7, R0, R7, 0x1 ;  /* 0x0000000700077211 */ /* 0x000fe400078e08ff */
[----:B------:R-:W-:Y:S01]  /*1d00*/  IADD3.X R11, PT, PT, RZ, R25, RZ, P6, !PT ;  /* 0x00000019ff0b7210 */ /* 0x000fe200037fe4ff */
[----:B------:R-:W2:Y:S01]  /*1d10*/  LDG.E.U16 R2, desc[UR36][R2.64] ;  /* 0x0000002402027981 */ /* 0x000ea2000c1e1500 */
[-C--:B------:R-:W-:Y:S02]  /*1d20*/  IADD3 R12, P6, PT, R13, R24.reuse, RZ ;  /* 0x000000180d0c7210 */ /* 0x080fe40007fde0ff */
[----:B------:R-:W-:Y:S01]  /*1d30*/  LOP3.LUT R15, R7, 0xfffffffe, RZ, 0xc0, !PT ;  /* 0xfffffffe070f7812 */ /* 0x000fe200078ec0ff */
[----:B------:R-:W3:Y:S01]  /*1d40*/  LDG.E.U16 R10, desc[UR36][R10.64] ;  /* 0x000000240a0a7981 */ /* 0x000ee2000c1e1500 */
[----:B------:R-:W-:Y:S01]  /*1d50*/  LOP3.LUT P1, RZ, R8, 0x1, RZ, 0xc0, !PT ;  /* 0x0000000108ff7812 */ /* 0x000fe2000782c0ff */
[----:B------:R-:W-:Y:S01]  /*1d60*/  IMAD.X R13, RZ, RZ, R25, P6 ;  /* 0x000000ffff0d7224 */ /* 0x000fe200030e0619 */
[----:B------:R-:W-:-:S04]  /*1d70*/  IADD3 R14, P6, PT, R15, R24, RZ ;  /* 0x000000180f0e7210 */ /* 0x000fc80007fde0ff */
[----:B------:R-:W4:Y:S01]  /*1d80*/  LDG.E.U16 R12, desc[UR36][R12.64] ;  /* 0x000000240c0c7981 */ /* 0x000f22000c1e1500 */
[----:B------:R-:W-:Y:S01]  /*1d90*/  IMAD.X R15, RZ, RZ, R25, P6 ;  /* 0x000000ffff0f7224 */ /* 0x000fe200030e0619 */
[----:B------:R-:W-:-:S04]  /*1da0*/  LOP3.LUT P6, RZ, R8, 0x2, RZ, 0xc0, !PT ;  /* 0x0000000208ff7812 */ /* 0x000fc800078cc0ff */
[----:B------:R-:W5:Y:S01]  /*1db0*/  LDG.E.U16 R14, desc[UR36][R14.64] ;  /* 0x000000240e0e7981 */ /* 0x000f62000c1e1500 */
[----:B------:R-:W-:Y:S01]  /*1dc0*/  LOP3.LUT R8, R8, 0xfffffffe, RZ, 0xc0, !PT ;  /* 0xfffffffe08087812 */ /* 0x000fe200078ec0ff */
[----:B------:R-:W-:-:S04]  /*1dd0*/  IMAD.IADD R7, R7, 0x1, R0 ;  /* 0x0000000107077824 */ /* 0x000fc800078e0200 */
[----:B------:R-:W-:Y:S01]  /*1de0*/  IMAD R18, R0, 0x3, R7 ;  /* 0x0000000300127824 */ /* 0x000fe200078e0207 */
[----:B---3--:R-:W-:-:S04]  /*1df0*/  PRMT R16, R10, 0x7771, RZ ;  /* 0x000077710a107816 */ /* 0x008fc800000000ff */
[----:B------:R-:W-:Y:S02]  /*1e00*/  ISETP.NE.OR P1, PT, R16, RZ, P1 ;  /* 0x000000ff1000720c */ /* 0x000fe40000f25670 */
[C---:B--2---:R-:W-:Y:S02]  /*1e10*/  PRMT R4, R2.reuse, 0x7770, RZ ;  /* 0x0000777002047816 */ /* 0x044fe400000000ff */
[----:B------:R-:W-:Y:S02]  /*1e20*/  PRMT R9, R2, 0x7771, RZ ;  /* 0x0000777102097816 */ /* 0x000fe400000000ff */
[----:B-----5:R-:W-:-:S04]  /*1e30*/  PRMT R2, R14, 0x7770, RZ ;  /* 0x000077700e027816 */ /* 0x020fc800000000ff */
[----:B------:R-:W-:-:S03]  /*1e40*/  ISETP.NE.OR P6, PT, R2, RZ, P6 ;  /* 0x000000ff0200720c */ /* 0x000fc600037c5670 */
[----:B------:R-:W-:-:S04]  /*1e50*/  @P1 LOP3.LUT R8, R8, 0x1, RZ, 0xfc, !PT ;  /* 0x0000000108081812 */ /* 0x000fc800078efcff */
[----:B------:R-:W-:-:S06]  /*1e60*/  LOP3.LUT R8, R8, 0xfffffffd, RZ, 0xc0, !PT ;  /* 0xfffffffd08087812 */ /* 0x000fcc00078ec0ff */
[----:B------:R-:W-:Y:S02]  /*1e70*/  @P6 LOP3.LUT R8, R8, 0x2, RZ, 0xfc, !PT ;  /* 0x0000000208086812 */ /* 0x000fe400078efcff */
[----:B------:R-:W-:Y:S02]  /*1e80*/  ISETP.GE.U32.AND P6, PT, R18, R5, PT ;  /* 0x000000051200720c */ /* 0x000fe40003fc6070 */
[----:B------:R-:W-:Y:S02]  /*1e90*/  PRMT R6, R10, 0x7770, RZ ;  /* 0x000077700a067816 */ /* 0x000fe400000000ff */
[C---:B----4-:R-:W-:Y:S02]  /*1ea0*/  PRMT R10, R12.reuse, 0x7770, RZ ;  /* 0x000077700c0a7816 */ /* 0x050fe400000000ff */
[----:B------:R-:W-:Y:S02]  /*1eb0*/  PRMT R11, R12, 0x7771, RZ ;  /* 0x000077710c0b7816 */ /* 0x000fe400000000ff */
[----:B------:R-:W-:-:S02]  /*1ec0*/  ISETP.NE.AND P1, PT, R17, RZ, PT ;  /* 0x000000ff1100720c */ /* 0x000fc40003f25270 */
[----:B------:R-:W-:Y:S02]  /*1ed0*/  PRMT R3, R14, 0x7771, RZ ;  /* 0x000077710e037816 */ /* 0x000fe400000000ff */
[----:B------:R-:W-:Y:S02]  /*1ee0*/  ISETP.NE.OR P5, PT, R4, RZ, P5 ;  /* 0x000000ff0400720c */ /* 0x000fe40002fa5670 */
[----:B------:R-:W-:Y:S02]  /*1ef0*/  ISETP.NE.OR P0, PT, R9, RZ, P0 ;  /* 0x000000ff0900720c */ /* 0x000fe40000705670 */
[----:B------:R-:W-:Y:S02]  /*1f00*/  ISETP.NE.OR P4, PT, R6, RZ, P4 ;  /* 0x000000ff0600720c */ /* 0x000fe40002785670 */
[----:B------:R-:W-:Y:S02]  /*1f10*/  ISETP.NE.OR P2, PT, R10, RZ, P2 ;  /* 0x000000ff0a00720c */ /* 0x000fe40001745670 */
[----:B------:R-:W-:-:S02]  /*1f20*/  ISETP.NE.OR P3, PT, R11, RZ, P3 ;  /* 0x000000ff0b00720c */ /* 0x000fc40001f65670 */
[----:B------:R-:W-:Y:S01]  /*1f30*/  ISETP.NE.OR P1, PT, R3, RZ, P1 ;  /* 0x000000ff0300720c */ /* 0x000fe20000f25670 */
[----:B------:R-:W-:-:S12]  /*1f40*/  @!P6 BRA `(.L_x_3341) ;  /* 0xfffffffc0048e947 */ /* 0x000fd8000383ffff */
[----:B------:R-:W-:Y:S05]  /*1f50*/  BSYNC.RECONVERGENT B1 ;  /* 0x0000000000017941 */ /* 0x000fea0003800200 */
.L_x_3340:
        /* <DEDUP_REMOVED lines=15> */
.L_x_3339:
[----:B------:R-:W-:Y:S05]  /*2050*/  BSYNC.RECONVERGENT B0 ;  /* 0x0000000000007941 */ /* 0x000fea0003800200 */
.L_x_3338:
[----:B------:R-:W-:Y:S01]  /*2060*/  ISETP.GE.U32.AND P0, PT, R7, R5, PT ;  /* 0x000000050700720c */ /* 0x000fe20003f06070 */
[----:B------:R-:W-:-:S12]  /*2070*/  BSSY.RECONVERGENT B0, `(.L_x_3342) ;  /* 0x0000024000007945 */ /* 0x000fd80003800200 */
[----:B------:R-:W-:Y:S05]  /*2080*/  @P0 BRA `(.L_x_3343) ;  /* 0x0000000000880947 */ /* 0x000fea0003800000 */
[----:B------:R-:W-:-:S04]  /*2090*/  LOP3.LUT R3, R7, 0xfffffffe, RZ, 0xc0, !PT ;  /* 0xfffffffe07037812 */ /* 0x000fc800078ec0ff */
[----:B------:R-:W-:-:S04]  /*20a0*/  IADD3 R2, P1, PT, R3, R24, RZ ;  /* 0x0000001803027210 */ /* 0x000fc80007f3e0ff */
[----:B------:R-:W-:-:S05]  /*20b0*/  IADD3.X R3, PT, PT, RZ, R25, RZ, P1, !PT ;  /* 0x00000019ff037210 */ /* 0x000fca0000ffe4ff */
[----:B------:R-:W2:Y:S01]  /*20c0*/  LDG.E.U16 R2, desc[UR36][R2.64] ;  /* 0x0000002402027981 */ /* 0x000ea2000c1e1500 */
[----:B------:R-:W-:-:S05]  /*20d0*/  IMAD.IADD R20, R7, 0x1, R0 ;  /* 0x0000000107147824 */ /* 0x000fca00078e0200 */
[----:B------:R-:W-:Y:S02]  /*20e0*/  ISETP.GE.U32.AND P1, PT, R20, R5, PT ;  /* 0x000000051400720c */ /* 0x000fe40003f26070 */
[C---:B--2---:R-:W-:Y:S02]  /*20f0*/  PRMT R8, R2.reuse, 0x7770, RZ ;  /* 0x0000777002087816 */ /* 0x044fe400000000ff */
[----:B------:R-:W-:-:S09]  /*2100*/  PRMT R9, R2, 0x7771, RZ ;  /* 0x0000777102097816 */ /* 0x000fd200000000ff */
[----:B------:R-:W-:Y:S05]  /*2110*/  @P1 BRA `(.L_x_3343) ;  /* 0x0000000000641947 */ /* 0x000fea0003800000 */
[----:B------:R-:W-:-:S04]  /*2120*/  LOP3.LUT R3, R20, 0xfffffffe, RZ, 0xc0, !PT ;  /* 0xfffffffe14037812 */ /* 0x000fc800078ec0ff */
[----:B------:R-:W-:-:S05]  /*2130*/  IADD3 R2, P1, PT, R3, R24, RZ ;  /* 0x0000001803027210 */ /* 0x000fca0007f3e0ff */
[----:B------:R-:W-:-:S05]  /*2140*/  IMAD.X R3, RZ, RZ, R25, P1 ;  /* 0x000000ffff037224 */ /* 0x000fca00008e0619 */
[----:B------:R-:W2:Y:S01]  /*2150*/  LDG.E.U16 R2, desc[UR36][R2.64] ;  /* 0x0000002402027981 */ /* 0x000ea2000c1e1500 */
[----:B------:R-:W-:-:S04]  /*2160*/  IADD3 R20, PT, PT, R20, R0, RZ ;  /* 0x0000000014147210 */ /* 0x000fc80007ffe0ff */
[----:B------:R-:W-:Y:S02]  /*2170*/  ISETP.GE.U32.AND P1, PT, R20, R5, PT ;  /* 0x000000051400720c */ /* 0x000fe40003f26070 */
[C---:B--2---:R-:W-:Y:S02]  /*2180*/  PRMT R10, R2.reuse, 0x7770, RZ ;  /* 0x00007770020a7816 */ /* 0x044fe400000000ff */
[----:B------:R-:W-:-:S09]  /*2190*/  PRMT R11, R2, 0x7771, RZ ;  /* 0x00007771020b7816 */ /* 0x000fd200000000ff */
[----:B------:R-:W-:Y:S05]  /*21a0*/  @P1 BRA `(.L_x_3343) ;  /* 0x0000000000401947 */ /* 0x000fea0003800000 */
[C---:B------:R-:W-:Y:S01]  /*21b0*/  IMAD.IADD R2, R20.reuse, 0x1, R0 ;  /* 0x0000000114027824 */ /* 0x040fe200078e0200 */
[----:B------:R-:W-:-:S04]  /*21c0*/  LOP3.LUT R3, R20, 0xfffffffe, RZ, 0xc0, !PT ;  /* 0xfffffffe14037812 */ /* 0x000fc800078ec0ff */
[----:B------:R-:W-:-:S13]  /*21d0*/  ISETP.GE.U32.AND P1, PT, R2, R5, PT ;  /* 0x000000050200720c */ /* 0x000fda0003f26070 */
[----:B------:R-:W-:-:S04]  /*21e0*/  @!P1 LOP3.LUT R15, R2, 0xfffffffe, RZ, 0xc0, !PT ;  /* 0xfffffffe020f9812 */ /* 0x000fc800078ec0ff */
[-C--:B------:R-:W-:Y:S02]  /*21f0*/  @!P1 IADD3 R2, P3, PT, R15, R24.reuse, RZ ;  /* 0x000000180f029210 */ /* 0x080fe40007f7e0ff */
[----:B------:R-:W-:-:S03]  /*2200*/  IADD3 R24, P2, PT, R3, R24, RZ ;  /* 0x0000001803187210 */ /* 0x000fc60007f5e0ff */
[----:B------:R-:W-:Y:S01]  /*2210*/  @!P1 IMAD.X R3, RZ, RZ, R25, P3 ;  /* 0x000000ffff039224 */ /* 0x000fe200018e0619 */
[----:B------:R-:W-:-:S04]  /*2220*/  IADD3.X R25, PT, PT, RZ, R25, RZ, P2, !PT ;  /* 0x00000019ff197210 */ /* 0x000fc800017fe4ff */
[----:B------:R-:W2:Y:S04]  /*2230*/  @!P1 LDG.E.U16 R2, desc[UR36][R2.64] ;  /* 0x0000002402029981 */ /* 0x000ea8000c1e1500 */
[----:B------:R-:W3:Y:S01]  /*2240*/  LDG.E.U16 R24, desc[UR36][R24.64] ;  /* 0x0000002418187981 */ /* 0x000ee2000c1e1500 */
[C---:B--2---:R-:W-:Y:S02]  /*2250*/  @!P1 PRMT R20, R2.reuse, 0x7770, RZ ;  /* 0x0000777002149816 */ /* 0x044fe400000000ff */
[----:B------:R-:W-:Y:S02]  /*2260*/  @!P1 PRMT R22, R2, 0x7771, RZ ;  /* 0x0000777102169816 */ /* 0x000fe400000000ff */
[C---:B---3--:R-:W-:Y:S02]  /*2270*/  PRMT R12, R24.reuse, 0x7770, RZ ;  /* 0x00007770180c7816 */ /* 0x048fe400000000ff */
[----:B------:R-:W-:-:S02]  /*2280*/  PRMT R15, R24, 0x7771, RZ ;  /* 0x00007771180f7816 */ /* 0x000fc400000000ff */
[----:B------:R-:W-:Y:S02]  /*2290*/  @!P1 PRMT R4, R20, 0x7610, R4 ;  /* 0x0000761014049816 */ /* 0x000fe40000000004 */
[----:B------:R-:W-:-:S07]  /*22a0*/  @!P1 PRMT R6, R22, 0x7610, R6 ;  /* 0x0000761016069816 */ /* 0x000fce0000000006 */
.L_x_3343:
[----:B------:R-:W-:Y:S05]  /*22b0*/  BSYNC.RECONVERGENT B0 ;  /* 0x0000000000007941 */ /* 0x000fea0003800200 */
.L_x_3342:
[----:B------:R-:W-:Y:S04]  /*22c0*/  BSSY.RECONVERGENT B0, `(.L_x_3344) ;  /* 0x000001c000007945 */ /* 0x000fe80003800200 */
        /* <DEDUP_REMOVED lines=27> */
.L_x_3345:
[----:B------:R-:W-:Y:S05]  /*2480*/  BSYNC.RECONVERGENT B0 ;  /* 0x0000000000007941 */ /* 0x000fea0003800200 */
.L_x_3344:
[----:B------:R-:W-:Y:S02]  /*2490*/  LOP3.LUT R16, R19, R13, R16, 0xfe, !PT ;  /* 0x0000000d13107212 */ /* 0x000fe400078efe10 */
[----:B------:R-:W-:Y:S02]  /*24a0*/  LOP3.LUT R14, R18, R14, R17, 0xfe, !PT ;  /* 0x0000000e120e7212 */ /* 0x000fe400078efe11 */
[----:B------:R-:W-:Y:S02]  /*24b0*/  LOP3.LUT P0, RZ, R16, 0xff, R21, 0xc8, !PT ;  /* 0x000000ff10ff7812 */ /* 0x000fe4000780c815 */
[----:B------:R-:W-:Y:S01]  /*24c0*/  LOP3.LUT P1, RZ, R14, 0xff, R23, 0xc8, !PT ;  /* 0x000000ff0eff7812 */ /* 0x000fe2000782c817 */
[----:B------:R-:W-:-:S12]  /*24d0*/  BRA `(.L_x_3336) ;  /* 0x0000009800447947 */ /* 0x000fd80003800000 */
.L_x_3337:
        /* <DEDUP_REMOVED lines=28> */
.L_x_3350:
[CC--:B------:R-:W-:Y:S01]  /*26a0*/  IMAD R2, R7.reuse, R0.reuse, RZ ;  /* 0x0000000007027224 */ /* 0x0c0fe200078e02ff */
[----:B------:R-:W-:Y:S01]  /*26b0*/  P2R R9, PR, RZ, 0x2 ;  /* 0x00000002ff097803 */ /* 0x000fe20000000000 */
[--C-:B------:R-:W-:Y:S01]  /*26c0*/  IMAD.IADD R7, R7, 0x1, R4.reuse ;  /* 0x0000000107077824 */ /* 0x100fe200078e0204 */
[----:B------:R-:W-:Y:S02]  /*26d0*/  LOP3.LUT P1, RZ, R8, 0x1, RZ, 0xc0, !PT ;  /* 0x0000000108ff7812 */ /* 0x000fe4000782c0ff */
[----:B------:R-:W-:Y:S01]  /*26e0*/  LOP3.LUT R3, R2, 0xfffffffe, RZ, 0xc0, !PT ;  /* 0xfffffffe02037812 */ /* 0x000fe200078ec0ff */
[C---:B------:R-:W-:Y:S01]  /*26f0*/  IMAD R6, R7.reuse, R0, RZ ;  /* 0x0000000007067224 */ /* 0x040fe200078e02ff */
[----:B------:R-:W-:Y:S02]  /*2700*/  IADD3 R7, PT, PT, R7, R4, RZ ;  /* 0x0000000407077210 */ /* 0x000fe40007ffe0ff */
[----:B------:R-:W-:Y:S02]  /*2710*/  IADD3 R2, P6, PT, R3, R24, RZ ;  /* 0x0000001803027210 */ /* 0x000fe40007fde0ff */
[----:B------:R-:W-:Y:S01]  /*2720*/  LOP3.LUT R11, R6, 0xfffffffe, RZ, 0xc0, !PT ;  /* 0xfffffffe060b7812 */ /* 0x000fe200078ec0ff */
[C---:B------:R-:W-:Y:S01]  /*2730*/  IMAD R6, R7.reuse, R0, RZ ;  /* 0x0000000007067224 */ /* 0x040fe200078e02ff */
[----:B------:R-:W-:Y:S01]  /*2740*/  IADD3.X R3, PT, PT, RZ, R25, RZ, P6, !PT ;  /* 0x00000019ff037210 */ /* 0x000fe200037fe4ff */
[----:B------:R-:W-:Y:S01]  /*2750*/  IMAD.IADD R7, R7, 0x1, R4 ;  /* 0x0000000107077824 */ /* 0x000fe200078e0204 */
[----:B------:R-:W-:-:S02]  /*2760*/  IADD3 R10, P6, PT, R11, R24, RZ ;  /* 0x000000180b0a7210 */ /* 0x000fc40007fde0ff */
[----:B------:R-:W-:Y:S01]  /*2770*/  LOP3.LUT R13, R6, 0xfffffffe, RZ, 0xc0, !PT ;  /* 0xfffffffe060d7812 */ /* 0x000fe200078ec0ff */
[----:B------:R-:W-:Y:S01]  /*2780*/  IMAD R6, R7, R0, RZ ;  /* 0x0000000007067224 */ /* 0x000fe200078e02ff */
[----:B------:R-:W2:Y:S01]  /*2790*/  LDG.E.U16 R2, desc[UR36][R2.64] ;  /* 0x0000002402027981 */ /* 0x000ea2000c1e1500 */
[--C-:B------:R-:W-:Y:S01]  /*27a0*/  IMAD.X R11, RZ, RZ, R25.reuse, P6 ;  /* 0x000000ffff0b7224 */ /* 0x100fe200030e0619 */
[-C--:B------:R-:W-:Y:S02]  /*27b0*/  IADD3 R12, P6, PT, R13, R24.reuse, RZ ;  /* 0x000000180d0c7210 */ /* 0x080fe40007fde0ff */
[----:B------:R-:W-:Y:S02]  /*27c0*/  LOP3.LUT R15, R6, 0xfffffffe, RZ, 0xc0, !PT ;  /* 0xfffffffe060f7812 */ /* 0x000fe400078ec0ff */
[----:B------:R-:W3:Y:S01]  /*27d0*/  LDG.E.U16 R10, desc[UR36][R10.64] ;  /* 0x000000240a0a7981 */ /* 0x000ee2000c1e1500 */
[----:B------:R-:W-:Y:S01]  /*27e0*/  IMAD.X R13, RZ, RZ, R25, P6 ;  /* 0x000000ffff0d7224 */ /* 0x000fe200030e0619 */
[----:B------:R-:W-:-:S04]  /*27f0*/  IADD3 R14, P6, PT, R15, R24, RZ ;  /* 0x000000180f0e7210 */ /* 0x000fc80007fde0ff */
[----:B------:R-:W4:Y:S01]  /*2800*/  LDG.E.U16 R12, desc[UR36][R12.64] ;  /* 0x000000240c0c7981 */ /* 0x000f22000c1e1500 */
[----:B------:R-:W-:Y:S02]  /*2810*/  IADD3.X R15, PT, PT, RZ, R25, RZ, P6, !PT ;  /* 0x00000019ff0f7210 */ /* 0x000fe400037fe4ff */
[----:B------:R-:W-:-:S03]  /*2820*/  LOP3.LUT P6, RZ, R8, 0x2, RZ, 0xc0, !PT ;  /* 0x0000000208ff7812 */ /* 0x000fc600078cc0ff */
[----:B------:R-:W5:Y:S01]  /*2830*/  LDG.E.U16 R14, desc[UR36][R14.64] ;  /* 0x000000240e0e7981 */ /* 0x000f62000c1e1500 */
[----:B------:R-:W-:Y:S01]  /*2840*/  LOP3.LUT R8, R8, 0xfffffffe, RZ, 0xc0, !PT ;  /* 0xfffffffe08087812 */ /* 0x000fe200078ec0ff */
[----:B------:R-:W-:-:S04]  /*2850*/  IMAD.IADD R7, R7, 0x1, R4 ;  /* 0x0000000107077824 */ /* 0x000fc800078e0204 */
[----:B------:R-:W-:Y:S01]  /*2860*/  IMAD R6, R4, 0x3, R7 ;  /* 0x0000000304067824 */ /* 0x000fe200078e0207 */
[----:B----4-:R-:W-:-:S04]  /*2870*/  PRMT R20, R12, 0x7771, RZ ;  /* 0x000077710c147816 */ /* 0x010fc800000000ff */
[----:B------:R-:W-:Y:S02]  /*2880*/  ISETP.NE.OR P1, PT, R20, RZ, P1 ;  /* 0x000000ff1400720c */ /* 0x000fe40000f25670 */
[----:B-----5:R-:W-:-:S04]  /*2890*/  PRMT R15, R14, 0x7770, RZ ;  /* 0x000077700e0f7816 */ /* 0x020fc800000000ff */
[----:B------:R-:W-:-:S07]  /*28a0*/  ISETP.NE.OR P6, PT, R15, RZ, P6 ;  /* 0x000000ff0f00720c */ /* 0x000fce00037c5670 */
[----:B------:R-:W-:-:S04]  /*28b0*/  @P1 LOP3.LUT R8, R8, 0x1, RZ, 0xfc, !PT ;  /* 0x0000000108081812 */ /* 0x000fc800078efcff */
[----:B------:R-:W-:-:S04]  /*28c0*/  LOP3.LUT R8, R8, 0xfffffffd, RZ, 0xc0, !PT ;  /* 0xfffffffd08087812 */ /* 0x000fc800078ec0ff */
[----:B------:R-:W-:Y:S02]  /*28d0*/  @P6 LOP3.LUT R8, R8, 0x2, RZ, 0xfc, !PT ;  /* 0x0000000208086812 */ /* 0x000fe400078efcff */
[----:B------:R-:W-:Y:S02]  /*28e0*/  ISETP.GE.U32.AND P6, PT, R6, R5, PT ;  /* 0x000000050600720c */ /* 0x000fe40003fc6070 */
[C---:B--2---:R-:W-:Y:S02]  /*28f0*/  PRMT R18, R2.reuse, 0x7770, RZ ;  /* 0x0000777002127816 */ /* 0x044fe400000000ff */
[----:B------:R-:W-:Y:S02]  /*2900*/  PRMT R16, R2, 0x7771, RZ ;  /* 0x0000777102107816 */ /* 0x000fe400000000ff */
[C---:B---3--:R-:W-:Y:S02]  /*2910*/  PRMT R21, R10.reuse, 0x7770, RZ ;  /* 0x000077700a157816 */ /* 0x048fe400000000ff */
[----:B------:R-:W-:-:S02]  /*2920*/  PRMT R19, R10, 0x7771, RZ ;  /* 0x000077710a137816 */ /* 0x000fc400000000ff */
[----:B------:R-:W-:Y:S02]  /*2930*/  PRMT R23, R12, 0x7770, RZ ;  /* 0x000077700c177816 */ /* 0x000fe400000000ff */
[----:B------:R-:W-:Y:S02]  /*2940*/  PRMT R17, R14, 0x7771, RZ ;  /* 0x000077710e117816 */ /* 0x000fe400000000ff */
[----:B------:R-:W-:Y:S02]  /*2950*/  ISETP.NE.AND P1, PT, R9, RZ, PT ;  /* 0x000000ff0900720c */ /* 0x000fe40003f25270 */
[----:B------:R-:W-:Y:S02]  /*2960*/  ISETP.NE.OR P5, PT, R18, RZ, P5 ;  /* 0x000000ff1200720c */ /* 0x000fe40002fa5670 */
[----:B------:R-:W-:Y:S02]  /*2970*/  ISETP.NE.OR P0, PT, R16, RZ, P0 ;  /* 0x000000ff1000720c */ /* 0x000fe40000705670 */
[----:B------:R-:W-:-:S02]  /*2980*/  ISETP.NE.OR P4, PT, R21, RZ, P4 ;  /* 0x000000ff1500720c */ /* 0x000fc40002785670 */
[----:B------:R-:W-:Y:S02]  /*2990*/  ISETP.NE.OR P3, PT, R19, RZ, P3 ;  /* 0x000000ff1300720c */ /* 0x000fe40001f65670 */
[----:B------:R-:W-:Y:S02]  /*29a0*/  ISETP.NE.OR P2, PT, R23, RZ, P2 ;  /* 0x000000ff1700720c */ /* 0x000fe40001745670 */
[----:B------:R-:W-:Y:S01]  /*29b0*/  ISETP.NE.OR P1, PT, R17, RZ, P1 ;  /* 0x000000ff1100720c */ /* 0x000fe20000f25670 */
[----:B------:R-:W-:-:S12]  /*29c0*/  @!P6 BRA `(.L_x_3350) ;  /* 0xfffffffc0034e947 */ /* 0x000fd8000383ffff */
[----:B------:R-:W-:Y:S05]  /*29d0*/  BSYNC.RECONVERGENT B1 ;  /* 0x0000000000017941 */ /* 0x000fea0003800200 */
.L_x_3349:
        /* <DEDUP_REMOVED lines=10> */
.L_x_3348:
[----:B------:R-:W-:Y:S05]  /*2a80*/  BSYNC.RECONVERGENT B0 ;  /* 0x0000000000007941 */ /* 0x000fea0003800200 */
.L_x_3347:
        /* <DEDUP_REMOVED lines=21> */
[----:B------:R-:W-:-:S09]  /*2be0*/  PRMT R19, R2, 0x7771, RZ ;  /* 0x0000777102137816 */ /* 0x000fd200000000ff */
[----:B------:R-:W-:Y:S05]  /*2bf0*/  @P1 BRA `(.L_x_3352) ;  /* 0x0000000000481947 */ /* 0x000fea0003800000 */
[----:B------:R-:W-:-:S04]  /*2c00*/  IADD3 R2, PT, PT, R27, R4, RZ ;  /* 0x000000041b027210 */ /* 0x000fc80007ffe0ff */
[----:B------:R-:W-:-:S13]  /*2c10*/  ISETP.GE.U32.AND P1, PT, R2, R5, PT ;  /* 0x000000050200720c */ /* 0x000fda0003f26070 */
[-C--:B------:R-:W-:Y:S02]  /*2c20*/  @!P1 IMAD R2, R2, R0.reuse, RZ ;  /* 0x0000000002029224 */ /* 0x080fe400078e02ff */
[----:B------:R-:W-:-:S03]  /*2c30*/  IMAD R0, R27, R0, RZ ;  /* 0x000000001b007224 */ /* 0x000fc600078e02ff */
[----:B------:R-:W-:Y:S02]  /*2c40*/  @!P1 LOP3.LUT R23, R2, 0xfffffffe, RZ, 0xc0, !PT ;  /* 0xfffffffe02179812 */ /* 0x000fe400078ec0ff */
[----:B------:R-:W-:Y:S02]  /*2c50*/  LOP3.LUT R3, R0, 0xfffffffe, RZ, 0xc0, !PT ;  /* 0xfffffffe00037812 */ /* 0x000fe400078ec0ff */
[-C--:B------:R-:W-:Y:S02]  /*2c60*/  @!P1 IADD3 R2, P3, PT, R23, R24.reuse, RZ ;  /* 0x0000001817029210 */ /* 0x080fe40007f7e0ff */
[----:B------:R-:W-:-:S03]  /*2c70*/  IADD3 R24, P2, PT, R3, R24, RZ ;  /* 0x0000001803187210 */ /* 0x000fc60007f5e0ff */
[--C-:B------:R-:W-:Y:S02]  /*2c80*/  @!P1 IMAD.X R3, RZ, RZ, R25.reuse, P3 ;  /* 0x000000ffff039224 */ /* 0x100fe400018e0619 */
[----:B------:R-:W-:-:S03]  /*2c90*/  IMAD.X R25, RZ, RZ, R25, P2 ;  /* 0x000000ffff197224 */ /* 0x000fc600010e0619 */
        /* <DEDUP_REMOVED lines=8> */
.L_x_3352:
[----:B------:R-:W-:Y:S05]  /*2d20*/  BSYNC.RECONVERGENT B0 ;  /* 0x0000000000007941 */ /* 0x000fea0003800200 */
.L_x_3351:
[----:B------:R-:W-:Y:S04]  /*2d30*/  BSSY.RECONVERGENT B0, `(.L_x_3353) ;  /* 0x000001c000007945 */ /* 0x000fe80003800200 */
        /* <DEDUP_REMOVED lines=27> */
.L_x_3354:
[----:B------:R-:W-:Y:S05]  /*2ef0*/  BSYNC.RECONVERGENT B0 ;  /* 0x0000000000007941 */ /* 0x000fea0003800200 */
.L_x_3353:
[----:B------:R-:W-:Y:S02]  /*2f00*/  LOP3.LUT R11, R14, R11, R8, 0xfe, !PT ;  /* 0x0000000b0e0b7212 */ /* 0x000fe400078efe08 */
[----:B------:R-:W-:Y:S02]  /*2f10*/  LOP3.LUT R9, R13, R9, R6, 0xfe, !PT ;  /* 0x000000090d097212 */ /* 0x000fe400078efe06 */
[----:B------:R-:W-:Y:S02]  /*2f20*/  LOP3.LUT P0, RZ, R11, 0xff, R12, 0xc8, !PT ;  /* 0x000000ff0bff7812 */ /* 0x000fe4000780c80c */
[----:B------:R-:W-:Y:S01]  /*2f30*/  LOP3.LUT P1, RZ, R9, 0xff, R10, 0xc8, !PT ;  /* 0x000000ff09ff7812 */ /* 0x000fe2000782c80a */
[----:B------:R-:W-:-:S12]  /*2f40*/  BRA `(.L_x_3336) ;  /* 0x0000008c00a87947 */ /* 0x000fd80003800000 */
.L_x_3346:
[----:B------:R-:W0:Y:S01]  /*2f50*/  LDCU UR4, c[0x0][0x390] ;  /* 0x00007200ff0477ac */ /* 0x000e220008000800 */
[----:B------:R-:W1:Y:S01]  /*2f60*/  LDC.U8 R12, c[0x0][0x381] ;  /* 0x0000e040ff0c7b82 */ /* 0x000e620000000000 */
[----:B------:R-:W-:Y:S01]  /*2f70*/  BSSY.RECONVERGENT B0, `(.L_x_3355) ;  /* 0x0000445000007945 */ /* 0x000fe20003800200 */
[----:B0-----:R-:W-:-:S05]  /*2f80*/  MOV R6, UR4 ;  /* 0x0000000400067c02 */ /* 0x001fca0008000f00 */
[----:B------:R-:W-:Y:S01]  /*2f90*/  IMAD R0, R6, 0x3, R7 ;  /* 0x0000000306007824 */ /* 0x000fe200078e0207 */
[C---:B-1----:R-:W-:Y:S02]  /*2fa0*/  PRMT R8, R12.reuse, 0x7610, R8 ;  /* 0x000076100c087816 */ /* 0x042fe40000000008 */
        /* <DEDUP_REMOVED lines=23> */
.L_x_3364:
        /* <DEDUP_REMOVED lines=13> */
.L_x_3358:
        /* <DEDUP_REMOVED lines=285> */
.L_x_3360:
[----:B------:R-:W-:-:S04]  /*43c0*/  LOP3.LUT R11, R2, 0xfffffffe, RZ, 0xc0, !PT ;  /* 0xfffffffe020b7812 */ /* 0x000fc800078ec0ff */
[----:B------:R-:W-:-:S05]  /*43d0*/  IADD3 R10, P6, PT, R11, R16, RZ ;  /* 0x000000100b0a7210 */ /* 0x000fca0007fde0ff */
[----:B------:R-:W-:-:S05]  /*43e0*/  IMAD.X R11, RZ, RZ, R17, P6 ;  /* 0x000000ffff0b7224 */ /* 0x000fca00030e0611 */
[----:B------:R-:W2:Y:S01]  /*43f0*/  LDG.E.U16 R10, desc[UR36][R10.64] ;  /* 0x000000240a0a7981 */ /* 0x000ea2000c1e1500 */
[----:B0-----:R-:W-:Y:S01]  /*4400*/  IADD3 R3, PT, PT, R7, UR4, RZ ;  /* 0x0000000407037c10 */ /* 0x001fe2000fffe0ff */
        /* <DEDUP_REMOVED lines=227> */
.L_x_3361:
[----:B------:R-:W-:-:S04]  /*5240*/  LOP3.LUT R5, R4, 0xfffffffe, RZ, 0xc0, !PT ;  /* 0xfffffffe04057812 */ /* 0x000fc800078ec0ff */
[----:B------:R-:W-:-:S04]  /*5250*/  IADD3 R4, P6, PT, R5, R16, RZ ;  /* 0x0000001005047210 */ /* 0x000fc80007fde0ff */
[----:B------:R-:W-:-:S05]  /*5260*/  IADD3.X R5, PT, PT, RZ, R17, RZ, P6, !PT ;  /* 0x00000011ff057210 */ /* 0x000fca00037fe4ff */
[----:B------:R-:W2:Y:S01]  /*5270*/  LDG.E.U16 R4, desc[UR36][R4.64] ;  /* 0x0000002404047981 */ /* 0x000ea2000c1e1500 */
[----:B------:R-:W-:Y:S02]  /*5280*/  VIADD R3, R3, UR4 ;  /* 0x0000000403037c36 */ /* 0x000fe40008000000 */
        /* <DEDUP_REMOVED lines=238> */
.L_x_3362:
[----:B------:R-:W-:-:S04]  /*6170*/  LOP3.LUT R5, R6, 0xfffffffe, RZ, 0xc0, !PT ;  /* 0xfffffffe06057812 */ /* 0x000fc800078ec0ff */
[----:B------:R-:W-:-:S04]  /*6180*/  IADD3 R4, P6, PT, R5, R16, RZ ;  /* 0x0000001005047210 */ /* 0x000fc80007fde0ff */
[----:B------:R-:W-:-:S05]  /*6190*/  IADD3.X R5, PT, PT, RZ, R17, RZ, P6, !PT ;  /* 0x00000011ff057210 */ /* 0x000fca00037fe4ff */
[----:B------:R-:W2:Y:S01]  /*61a0*/  LDG.E.U16 R4, desc[UR36][R4.64] ;  /* 0x0000002404047981 */ /* 0x000ea2000c1e1500 */
        /* <DEDUP_REMOVED lines=239> */
.L_x_3363:
[----:B------:R-:W-:-:S04]  /*70a0*/  LOP3.LUT R3, R6, 0xfffffffe, RZ, 0xc0, !PT ;  /* 0xfffffffe06037812 */ /* 0x000fc800078ec0ff */
[----:B------:R-:W-:-:S05]  /*70b0*/  IADD3 R2, P6, PT, R3, R16, RZ ;  /* 0x0000001003027210 */ /* 0x000fca0007fde0ff */
[----:B------:R-:W-:-:S05]  /*70c0*/  IMAD.X R3, RZ, RZ, R17, P6 ;  /* 0x000000ffff037224 */ /* 0x000fca00030e0611 */
[----:B------:R-:W2:Y:S02]  /*70d0*/  LDG.E.U16 R2, desc[UR36][R2.64] ;  /* 0x0000002402027981 */ /* 0x000ea4000c1e1500 */
[C---:B--2---:R-:W-:Y:S02]  /*70e0*/  PRMT R28, R2.reuse, 0x7770, RZ ;  /* 0x00007770021c7816 */ /* 0x044fe400000000ff */
[----:B------:R-:W-:-:S07]  /*70f0*/  PRMT R27, R2, 0x7771, RZ ;  /* 0x00007771021b7816 */ /* 0x000fce00000000ff */
.L_x_3359:
[----:B------:R-:W-:Y:S01]  /*7100*/  LOP3.LUT P6, RZ, R23, 0xff, RZ, 0xc0, !PT ;  /* 0x000000ff17ff7812 */ /* 0x000fe200078cc0ff */
[----:B------:R-:W1:Y:S01]  /*7110*/  LDCU UR5, c[0x0][0x388] ;  /* 0x00007100ff0577ac */ /* 0x000e620008000800 */
[----:B------:R-:W-:Y:S02]  /*7120*/  P2R R3, PR, RZ, 0x1 ;  /* 0x00000001ff037803 */ /* 0x000fe40000000000 */
[----:B------:R-:W-:Y:S02]  /*7130*/  PLOP3.LUT P5, PT, P5, P6, PT, 0xf8, 0x8f ;  /* 0x00000000008f781c */ /* 0x000fe40002fadf70 */
[----:B------:R-:W-:Y:S02]  /*7140*/  LOP3.LUT P6, RZ, R24, 0xff, RZ, 0xc0, !PT ;  /* 0x000000ff18ff7812 */ /* 0x000fe400078cc0ff */
[----:B------:R-:W-:Y:S02]  /*7150*/  LOP3.LUT P0, RZ, R8, 0x2, RZ, 0xc0, !PT ;  /* 0x0000000208ff7812 */ /* 0x000fe4000780c0ff */
[----:B------:R-:W-:-:S02]  /*7160*/  PLOP3.LUT P4, PT, P4, P6, PT, 0xf8, 0x8f ;  /* 0x00000000008f781c */ /* 0x000fc4000278df70 */
[----:B------:R-:W-:Y:S02]  /*7170*/  LOP3.LUT P6, RZ, R25, 0xff, RZ, 0xc0, !PT ;  /* 0x000000ff19ff7812 */ /* 0x000fe400078cc0ff */
[----:B------:R-:W-:Y:S02]  /*7180*/  P2R R2, PR, RZ, 0x1 ;  /* 0x00000001ff027803 */ /* 0x000fe40000000000 */
[----:B------:R-:W-:Y:S02]  /*7190*/  PLOP3.LUT P3, PT, P3, P6, PT, 0xf8, 0x8f ;  /* 0x00000000008f781c */ /* 0x000fe40001f6df70 */
[----:B------:R-:W-:Y:S02]  /*71a0*/  LOP3.LUT P6, RZ, R26, 0xff, RZ, 0xc0, !PT ;  /* 0x000000ff1aff7812 */ /* 0x000fe400078cc0ff */
[----:B------:R-:W-:Y:S02]  /*71b0*/  LOP3.LUT P0, RZ, R8, 0x1, RZ, 0xc0, !PT ;  /* 0x0000000108ff7812 */ /* 0x000fe4000780c0ff */
[----:B------:R-:W-:-:S02]  /*71c0*/  PLOP3.LUT P2, PT, P2, P6, PT, 0xf8, 0x8f ;  /* 0x00000000008f781c */ /* 0x000fc4000174df70 */
[----:B------:R-:W-:Y:S02]  /*71d0*/  LOP3.LUT P6, RZ, R12, 0xff, RZ, 0xc0, !PT ;  /* 0x000000ff0cff7812 */ /* 0x000fe400078cc0ff */
[----:B------:R-:W-:Y:S02]  /*71e0*/  LOP3.LUT R8, R8, 0xfffffffe, RZ, 0xc0, !PT ;  /* 0xfffffffe08087812 */ /* 0x000fe400078ec0ff */
[----:B------:R-:W-:Y:S02]  /*71f0*/  PLOP3.LUT P1, PT, P1, P6, PT, 0xf8, 0x8f ;  /* 0x00000000008f781c */ /* 0x000fe40000f2df70 */
[----:B------:R-:W-:Y:S02]  /*7200*/  LOP3.LUT P6, RZ, R13, 0xff, RZ, 0xc0, !PT ;  /* 0x000000ff0dff7812 */ /* 0x000fe400078cc0ff */
[----:B0-----:R-:W-:Y:S02]  /*7210*/  MOV R6, UR4 ;  /* 0x0000000400067c02 */ /* 0x001fe40008000f00 */
[----:B------:R-:W-:-:S02]  /*7220*/  PLOP3.LUT P0, PT, P0, P6, PT, 0xf8, 0x8f ;  /* 0x00000000008f781c */ /* 0x000fc4000070df70 */
[----:B------:R-:W-:Y:S01]  /*7230*/  LOP3.LUT P6, RZ, R28, 0xff, RZ, 0xc0, !PT ;  /* 0x000000ff1cff7812 */ /* 0x000fe200078cc0ff */
[----:B------:R-:W-:Y:S01]  /*7240*/  IMAD R7, R6, 0x4, R7 ;  /* 0x0000000406077824 */ /* 0x000fe200078e0207 */
[----:B-1----:R-:W-:-:S09]  /*7250*/  MOV R5, UR5 ;  /* 0x0000000500057c02 */ /* 0x002fd20008000f00 */
[----:B------:R-:W-:Y:S02]  /*7260*/  @P0 LOP3.LUT R8, R8, 0x1, RZ, 0xfc, !PT ;  /* 0x0000000108080812 */ /* 0x000fe400078efcff */
[----:B------:R-:W-:Y:S01]  /*7270*/  ISETP.NE.AND P0, PT, R2, RZ, PT ;  /* 0x000000ff0200720c */ /* 0x000fe20003f05270 */
[----:B------:R-:W-:Y:S01]  /*7280*/  IMAD R2, R6, 0x3, R7 ;  /* 0x0000000306027824 */ /* 0x000fe200078e0207 */
[----:B------:R-:W-:Y:S02]  /*7290*/  LOP3.LUT R8, R8, 0xfffffffd, RZ, 0xc0, !PT ;  /* 0xfffffffd08087812 */ /* 0x000fe400078ec0ff */
[----:B------:R-:W-:Y:S02]  /*72a0*/  PLOP3.LUT P0, PT, P0, P6, PT, 0xf8, 0x8f ;  /* 0x00000000008f781c */ /* 0x000fe4000070df70 */
[----:B------:R-:W-:-:S11]  /*72b0*/  LOP3.LUT P6, RZ, R27, 0xff, RZ, 0xc0, !PT ;  /* 0x000000ff1bff7812 */ /* 0x000fd600078cc0ff */
[----:B------:R-:W-:Y:S02]  /*72c0*/  @P0 LOP3.LUT R8, R8, 0x2, RZ, 0xfc, !PT ;  /* 0x0000000208080812 */ /* 0x000fe400078efcff */
[----:B------:R-:W-:-:S04]  /*72d0*/  ISETP.NE.AND P0, PT, R3, RZ, PT ;  /* 0x000000ff0300720c */ /* 0x000fc80003f05270 */
[----:B------:R-:W-:Y:S02]  /*72e0*/  PLOP3.LUT P0, PT, P0, P6, PT, 0xf8, 0x8f ;  /* 0x00000000008f781c */ /* 0x000fe4000070df70 */
[----:B------:R-:W-:-:S13]  /*72f0*/  ISETP.GE.U32.AND P6, PT, R2, R5, PT ;  /* 0x000000050200720c */ /* 0x000fda0003fc6070 */
[----:B------:R-:W-:Y:S05]  /*7300*/  @!P6 BRA `(.L_x_3364) ;  /* 0xffffffbc0084e947 */ /* 0x000fea000383ffff */
[----:B------:R-:W-:Y:S05]  /*7310*/  BSYNC.RECONVERGENT B1 ;  /* 0x0000000000017941 */ /* 0x000fea0003800200 */
.L_x_3357:
        /* <DEDUP_REMOVED lines=10> */
.L_x_3356:
[----:B------:R-:W-:Y:S05]  /*73c0*/  BSYNC.RECONVERGENT B0 ;  /* 0x0000000000007941 */ /* 0x000fea0003800200 */
.L_x_3355:
        /* <DEDUP_REMOVED lines=286> */
.L_x_3368:
[----:B------:R-:W-:Y:S02]  /*85b0*/  SHF.R.U32.HI R12, RZ, 0x1, R18 ;  /* 0x00000001ff0c7819 */ /* 0x000fe40000011612 */
[----:B------:R-:W-:-:S07]  /*85c0*/  MOV R13, RZ ;  /* 0x000000ff000d7202 */ /* 0x000fce0000000f00 */
.L_x_3367:
[----:B------:R-:W0:Y:S02]  /*85d0*/  LDCU.64 UR4, c[0x0][0x750] ;  /* 0x0000ea00ff0477ac */ /* 0x000e240008000a00 */
[----:B0-----:R-:W-:-:S05]  /*85e0*/  IADD3 R20, P1, PT, R20, UR4, RZ ;  /* 0x0000000414147c10 */ /* 0x001fca000ff3e0ff */
[----:B------:R-:W-:Y:S01]  /*85f0*/  IMAD.X R19, RZ, RZ, UR5, P1 ;  /* 0x00000005ff137e24 */ /* 0x000fe200088e06ff */
[----:B------:R-:W-:-:S04]  /*8600*/  LEA R14, P1, R12, R20, 0x1 ;  /* 0x000000140c0e7211 */ /* 0x000fc800078208ff */
[----:B------:R-:W-:-:S05]  /*8610*/  LEA.HI.X R15, R12, R19, R13, 0x1, P1 ;  /* 0x000000130c0f7211 */ /* 0x000fca00008f0c0d */
[----:B------:R-:W2:Y:S01]  /*8620*/  LDG.E.U16 R14, desc[UR36][R14.64] ;  /* 0x000000240e0e7981 */ /* 0x000ea2000c1e1500 */
[----:B------:R-:W-:-:S04]  /*8630*/  IADD3 R13, PT, PT, R7, R6, RZ ;  /* 0x00000006070d7210 */ /* 0x000fc80007ffe0ff */
[----:B------:R-:W-:Y:S02]  /*8640*/  ISETP.GE.U32.AND P1, PT, R13, R5, PT ;  /* 0x000000050d00720c */ /* 0x000fe40003f26070 */
[C---:B--2---:R-:W-:Y:S02]  /*8650*/  PRMT R23, R14.reuse, 0x7770, RZ ;  /* 0x000077700e177816 */ /* 0x044fe400000000ff */
[----:B------:R-:W-:-:S09]  /*8660*/  PRMT R24, R14, 0x7771, RZ ;  /* 0x000077710e187816 */ /* 0x000fd200000000ff */
        /* <DEDUP_REMOVED lines=276> */
.L_x_3370:
[----:B------:R-:W-:Y:S01]  /*97b0*/  SHF.R.U32.HI R30, RZ, 0x1, R18 ;  /* 0x00000001ff1e7819 */ /* 0x000fe20000011612 */
[----:B------:R-:W-:-:S07]  /*97c0*/  IMAD.MOV.U32 R31, RZ, RZ, RZ ;  /* 0x000000ffff1f7224 */ /* 0x000fce00078e00ff */
.L_x_3369:
        /* <DEDUP_REMOVED lines=283> */
.L_x_3372:
[----:B------:R-:W-:Y:S01]  /*a980*/  SHF.R.U32.HI R16, RZ, 0x1, R18 ;  /* 0x00000001ff107819 */ /* 0x000fe20000011612 */
[----:B------:R-:W-:-:S07]  /*a990*/  IMAD.MOV.U32 R17, RZ, RZ, RZ ;  /* 0x000000ffff117224 */ /* 0x000fce00078e00ff */
.L_x_3371:
        /* <DEDUP_REMOVED lines=283> */
.L_x_3374:
[----:B------:R-:W-:Y:S01]  /*bb50*/  SHF.R.U32.HI R14, RZ, 0x1, R18 ;  /* 0x00000001ff0e7819 */ /* 0x000fe20000011612 */
[----:B------:R-:W-:-:S07]  /*bb60*/  IMAD.MOV.U32 R15, RZ, RZ, RZ ;  /* 0x000000ffff0f7224 */ /* 0x000fce00078e00ff */
.L_x_3373:
[----:B------:R-:W-:-:S04]  /*bb70*/  LEA R20, P0, R14, R20, 0x1 ;  /* 0x000000140e147211 */ /* 0x000fc800078008ff */
[----:B------:R-:W-:-:S05]  /*bb80*/  LEA.HI.X R21, R14, R19, R15, 0x1, P0 ;  /* 0x000000130e157211 */ /* 0x000fca00000f0c0f */
[----:B------:R-:W2:Y:S02]  /*bb90*/  LDG.E.U16 R20, desc[UR36][R20.64] ;  /* 0x0000002414147981 */ /* 0x000ea4000c1e1500 */
[C---:B--2---:R-:W-:Y:S02]  /*bba0*/  PRMT R28, R20.reuse, 0x7770, RZ ;  /* 0x00007770141c7816 */ /* 0x044fe400000000ff */
[----:B------:R-:W-:-:S07]  /*bbb0*/  PRMT R27, R20, 0x7771, RZ ;  /* 0x00007771141b7816 */ /* 0x000fce00000000ff */
.L_x_3366:
[----:B------:R-:W-:Y:S05]  /*bbc0*/  BSYNC.RECONVERGENT B0 ;  /* 0x0000000000007941 */ /* 0x000fea0003800200 */
.L_x_3365:
        /* <DEDUP_REMOVED lines=29> */
.L_x_3376:
[----:B------:R-:W-:Y:S05]  /*bda0*/  BSYNC.RECONVERGENT B0 ;  /* 0x0000000000007941 */ /* 0x000fea0003800200 */
.L_x_3375:
[----:B------:R-:W-:Y:S02]  /*bdb0*/  LOP3.LUT R2, R11, R4, R2, 0xfe, !PT ;  /* 0x000000040b027212 */ /* 0x000fe400078efe02 */
[----:B------:R-:W-:Y:S02]  /*bdc0*/  LOP3.LUT R3, R10, R3, R0, 0xfe, !PT ;  /* 0x000000030a037212 */ /* 0x000fe400078efe00 */
[----:B------:R-:W-:Y:S02]  /*bdd0*/  LOP3.LUT P0, RZ, R2, 0xff, R9, 0xc8, !PT ;  /* 0x000000ff02ff7812 */ /* 0x000fe4000780c809 */
[----:B------:R-:W-:-:S13]  /*bde0*/  LOP3.LUT P1, RZ, R3, 0xff, R8, 0xc8, !PT ;  /* 0x000000ff03ff7812 */ /* 0x000fda000782c808 */
.L_x_3336:
[----:B------:R-:W-:Y:S02]  /*bdf0*/  SEL R17, RZ, 0x1, !P1 ;  /* 0x00000001ff117807 */ /* 0x000fe40004800000 */
[----:B------:R-:W-:-:S07]  /*be00*/  SEL R18, RZ, 0x1, !P0 ;  /* 0x00000001ff127807 */ /* 0x000fce0004000000 */
.L_x_3323:
[----:B------:R-:W-:Y:S05]  /*be10*/  BSYNC.RECONVERGENT B6 ;  /* 0x0000000000067941 */ /* 0x000fea0003800200 */
.L_x_3322:
        /* <DEDUP_REMOVED lines=18> */
.L_x_3380:
        /* <DEDUP_REMOVED lines=20> */
.L_x_3379:
[----:B------:R-:W-:Y:S05]  /*c080*/  BSYNC.RECONVERGENT B0 ;  /* 0x0000000000007941 */ /* 0x000fea0003800200 */
.L_x_3378:
[----:B------:R-:W-:Y:S01]  /*c090*/  MOV R2, R11 ;  /* 0x0000000b00027202 */ /* 0x000fe20000000f00 */
[----:B------:R-:W-:Y:S06]  /*c0a0*/  @P2 BRA `(.L_x_3380) ;  /* 0xfffffffc00a42947 */ /* 0x000fec000383ffff */
.L_x_3377:
        /* <DEDUP_REMOVED lines=19> */
.L_x_3385:
        /* <DEDUP_REMOVED lines=20> */
.L_x_3384:
[----:B------:R-:W-:Y:S05]  /*c320*/  BSYNC.RECONVERGENT B0 ;  /* 0x0000000000007941 */ /* 0x000fea0003800200 */
.L_x_3383:
[----:B------:R-:W-:Y:S01]  /*c330*/  MOV R3, R8 ;  /* 0x0000000800037202 */ /* 0x000fe20000000f00 */
[----:B------:R-:W-:Y:S06]  /*c340*/  @P2 BRA `(.L_x_3385) ;  /* 0xfffffffc00a42947 */ /* 0x000fec000383ffff */
.L_x_3382:
[----:B------:R-:W-:Y:S01]  /*c350*/  ISETP.GE.U32.AND P0, PT, R0, 0x2, PT ;  /* 0x000000020000780c */ /* 0x000fe20003f06070 */
[----:B------:R-:W-:Y:S05]  /*c360*/  WARPSYNC.ALL ;  /* 0x0000000000007948 */ /* 0x000fea0003800000 */
[----:B------:R-:W-:Y:S07]  /*c370*/  BAR.SYNC.DEFER_BLOCKING 0x0 ;  /* 0x0000000000007b1d */ /* 0x000fee0000010000 */
[----:B------:R-:W-:Y:S05]  /*c380*/  @!P0 BRA `(.L_x_3381) ;  /* 0x0000000000408947 */ /* 0x000fea0003800000 */
[----:B0-----:R-:W-:-:S07]  /*c390*/  IMAD.MOV.U32 R3, RZ, RZ, 0x1 ;  /* 0x00000001ff037424 */ /* 0x001fce00078e00ff */
.L_x_3386:
        /* <DEDUP_REMOVED lines=15> */
.L_x_3381:
        /* <DEDUP_REMOVED lines=288> */
.L_x_3387:
        /* <DEDUP_REMOVED lines=276> */
.L_x_3388:
        /* <DEDUP_REMOVED lines=286> */
.L_x_3390:
        /* <DEDUP_REMOVED lines=276> */
.L_x_3391:
        /* <DEDUP_REMOVED lines=25> */
.L_x_3393:
[----:B------:R-:W-:Y:S05]  /*10c80*/  BSYNC.RECONVERGENT B0 ;  /* 0x0000000000007941 */ /* 0x000fea0003800200 */
.L_x_3392:
        /* <DEDUP_REMOVED lines=35> */
.L_x_3395:
[----:B------:R-:W-:Y:S05]  /*10ec0*/  BSYNC.RECONVERGENT B0 ;  /* 0x0000000000007941 */ /* 0x000fea0003800200 */
.L_x_3394:
        /* <DEDUP_REMOVED lines=38> */
.L_x_3400:
        /* <DEDUP_REMOVED lines=10> */
.L_x_3399:
[----:B------:R-:W-:Y:S02]  /*111d0*/  SEL R18, RZ, 0x1, !P1 ;  /* 0x00000001ff127807 */ /* 0x000fe40004800000 */
[----:B------:R-:W-:Y:S01]  /*111e0*/  SEL R17, RZ, 0x1, !P2 ;  /* 0x00000001ff117807 */ /* 0x000fe20005000000 */
[----:B------:R-:W-:Y:S06]  /*111f0*/  BRA `(.L_x_3398) ;  /* 0x00000000006c7947 */ /* 0x000fec0003800000 */
.L_x_3397:
        /* <DEDUP_REMOVED lines=14> */
.L_x_3402:
        /* <DEDUP_REMOVED lines=11> */
.L_x_3401:
[----:B------:R-:W-:Y:S02]  /*11390*/  SEL R18, RZ, 0x1, !P1 ;  /* 0x00000001ff127807 */ /* 0x000fe40004800000 */
[----:B------:R-:W-:-:S07]  /*113a0*/  SEL R17, RZ, 0x1, !P2 ;  /* 0x00000001ff117807 */ /* 0x000fce0005000000 */
.L_x_3398:
[----:B------:R-:W-:Y:S05]  /*113b0*/  BSYNC.RECONVERGENT B0 ;  /* 0x0000000000007941 */ /* 0x000fea0003800200 */
.L_x_3396:
        /* <DEDUP_REMOVED lines=11> */
.L_x_3406:
        /* <DEDUP_REMOVED lines=18> */
.L_x_3405:
[----:B------:R-:W-:Y:S05]  /*11590*/  BSYNC.RECONVERGENT B0 ;  /* 0x0000000000007941 */ /* 0x000fea0003800200 */
.L_x_3404:
[----:B------:R-:W-:-:S03]  /*115a0*/  UISETP.GT.U32.AND UP0, UPT, UR4, 0x3, UPT ;  /* 0x000000030400788c */ /* 0x000fc6000bf04070 */
[----:B------:R-:W-:-:S06]  /*115b0*/  UMOV UR4, UR7 ;  /* 0x0000000700047c82 */ /* 0x000fcc0008000000 */
[----:B------:R-:W-:Y:S05]  /*115c0*/  BRA.U UP0, `(.L_x_3406) ;  /* 0xfffffffd00a87547 */ /* 0x000fea000b83ffff */
.L_x_3403:
        /* <DEDUP_REMOVED lines=12> */
.L_x_3411:
        /* <DEDUP_REMOVED lines=17> */
.L_x_3410:
[----:B------:R-:W-:Y:S05]  /*117a0*/  BSYNC.RECONVERGENT B0 ;  /* 0x0000000000007941 */ /* 0x000fea0003800200 */
.L_x_3409:
[----:B------:R-:W-:-:S03]  /*117b0*/  UISETP.GT.U32.AND UP0, UPT, UR5, 0x7f, UPT ;  /* 0x0000007f0500788c */ /* 0x000fc6000bf04070 */
[----:B------:R-:W-:-:S06]  /*117c0*/  UMOV UR5, UR7 ;  /* 0x0000000700057c82 */ /* 0x000fcc0008000000 */
[----:B------:R-:W-:Y:S05]  /*117d0*/  BRA.U UP0, `(.L_x_3411) ;  /* 0xfffffffd00ac7547 */ /* 0x000fea000b83ffff */
.L_x_3408:
[----:B------:R-:W-:Y:S01]  /*117e0*/  BAR.SYNC.DEFER_BLOCKING 0x0 ;  /* 0x0000000000007b1d */ /* 0x000fe20000010000 */
[----:B------:R-:W-:-:S09]  /*117f0*/  UISETP.GE.U32.AND UP0, UPT, UR4, 0x2, UPT ;  /* 0x000000020400788c */ /* 0x000fd2000bf06070 */
[----:B------:R-:W-:Y:S05]  /*11800*/  BRA.U !UP0, `(.L_x_3407) ;  /* 0x0000000108447547 */ /* 0x000fea000b800000 */
[----:B01----:R-:W-:-:S07]  /*11810*/  HFMA2 R0, -RZ, RZ, 0, 5.9604644775390625e-08 ;  /* 0x00000001ff007431 */ /* 0x003fce00000001ff */
.L_x_3412:
        /* <DEDUP_REMOVED lines=16> */
.L_x_3407:
        /* <DEDUP_REMOVED lines=30> */
.L_x_3414:
        /* <DEDUP_REMOVED lines=19> */
.L_x_3415:
        /* <DEDUP_REMOVED lines=25> */
.L_x_3416:
[----:B------:R-:W0:Y:S01]  /*11dc0*/  LDCU.64 UR4, c[0x0][0x758] ;  /* 0x0000eb00ff0477ac */ /* 0x000e220008000a00 */
[----:B------:R-:W-:-:S04]  /*11dd0*/  LOP3.LUT P1, RZ, R17, 0xff, RZ, 0xc0, !PT ;  /* 0x000000ff11ff7812 */ /* 0x000fc8000782c0ff */
[----:B------:R-:W-:Y:S02]  /*11de0*/  SEL R3, RZ, 0x1, !P1 ;  /* 0x00000001ff037807 */ /* 0x000fe40004800000 */
[----:B0-----:R-:W-:-:S04]  /*11df0*/  IADD3 R16, P0, PT, R16, UR4, RZ ;  /* 0x0000000410107c10 */ /* 0x001fc8000ff1e0ff */
[----:B------:R-:W-:-:S05]  /*11e00*/  IADD3.X R17, PT, PT, RZ, UR5, RZ, P0, !PT ;  /* 0x00000005ff117c10 */ /* 0x000fca00087fe4ff */
[----:B------:R-:W-:Y:S01]  /*11e10*/  STG.E.U8 desc[UR36][R16.64], R3 ;  /* 0x0000000310007986 */ /* 0x000fe2000c101124 */
[----:B------:R-:W-:Y:S05]  /*11e20*/  EXIT ;  /* 0x000000000000794d */ /* 0x000fea0003800000 */
.L_x_3413:
        /* <DEDUP_REMOVED lines=11> */
.L_x_3417:
        /* <DEDUP_REMOVED lines=20> */
.L_x_3419:
        /* <DEDUP_REMOVED lines=25> */
.L_x_3420:
[----:B------:R-:W0:Y:S01]  /*121b0*/  LDCU.64 UR4, c[0x0][0x758] ;  /* 0x0000eb00ff0477ac */ /* 0x000e220008000a00 */
[----:B------:R-:W-:-:S04]  /*121c0*/  LOP3.LUT P0, RZ, R17, 0xff, RZ, 0xc0, !PT ;  /* 0x000000ff11ff7812 */ /* 0x000fc8000780c0ff */
[----:B------:R-:W-:Y:S02]  /*121d0*/  SEL R3, RZ, 0x1, !P0 ;  /* 0x00000001ff037807 */ /* 0x000fe40004000000 */
[----:B0-----:R-:W-:-:S04]  /*121e0*/  IADD3 R16, P1, PT, R16, UR4, RZ ;  /* 0x0000000410107c10 */ /* 0x001fc8000ff3e0ff */
[----:B------:R-:W-:-:S05]  /*121f0*/  IADD3.X R17, PT, PT, RZ, UR5, RZ, P1, !PT ;  /* 0x00000005ff117c10 */ /* 0x000fca0008ffe4ff */
[----:B------:R-:W-:Y:S01]  /*12200*/  STG.E.U8 desc[UR36][R16.64], R3 ;  /* 0x0000000310007986 */ /* 0x000fe2000c101124 */
[----:B------:R-:W-:Y:S05]  /*12210*/  EXIT ;  /* 0x000000000000794d */ /* 0x000fea0003800000 */
.L_x_3418:
[----:B------:R-:W-:Y:S04]  /*12220*/  STG.E.U8 desc[UR36][R6.64], R18 ;  /* 0x0000001206007986 */ /* 0x000fe8000c101124 */
[----:B------:R-:W-:Y:S01]  /*12230*/  STG.E.U8 desc[UR36][R6.64+0x1], R17 ;  /* 0x0000011106007986 */ /* 0x000fe2000c101124 */
[----:B------:R-:W-:Y:S05]  /*12240*/  EXIT ;  /* 0x000000000000794d */ /* 0x000fea0003800000 */
.L_x_3389:
        /* <DEDUP_REMOVED lines=39> */
.L_x_3422:
        /* <DEDUP_REMOVED lines=19> */
.L_x_3423:
        /* <DEDUP_REMOVED lines=25> */
.L_x_3424:
[----:B------:R-:W0:Y:S01]  /*12780*/  LDCU.64 UR4, c[0x0][0x758] ;  /* 0x0000eb00ff0477ac */ /* 0x000e220008000a00 */
[----:B------:R-:W-:-:S04]  /*12790*/  LOP3.LUT P1, RZ, R17, 0xff, RZ, 0xc0, !PT ;  /* 0x000000ff11ff7812 */ /* 0x000fc8000782c0ff */
[----:B------:R-:W-:Y:S02]  /*127a0*/  SEL R3, RZ, 0x1, !P1 ;  /* 0x00000001ff037807 */ /* 0x000fe40004800000 */
[----:B0-----:R-:W-:-:S04]  /*127b0*/  IADD3 R16, P0, PT, R16, UR4, RZ ;  /* 0x0000000410107c10 */ /* 0x001fc8000ff1e0ff */
[----:B------:R-:W-:-:S05]  /*127c0*/  IADD3.X R17, PT, PT, RZ, UR5, RZ, P0, !PT ;  /* 0x00000005ff117c10 */ /* 0x000fca00087fe4ff */
[----:B------:R-:W-:Y:S01]  /*127d0*/  STG.E.U8 desc[UR36][R16.64], R3 ;  /* 0x0000000310007986 */ /* 0x000fe2000c101124 */
[----:B------:R-:W-:Y:S05]  /*127e0*/  EXIT ;  /* 0x000000000000794d */ /* 0x000fea0003800000 */
.L_x_3421:
        /* <DEDUP_REMOVED lines=11> */
.L_x_3425:
        /* <DEDUP_REMOVED lines=20> */
.L_x_3427:
        /* <DEDUP_REMOVED lines=25> */
.L_x_3428:
[----:B------:R-:W0:Y:S01]  /*12b70*/  LDCU.64 UR4, c[0x0][0x758] ;  /* 0x0000eb00ff0477ac */ /* 0x000e220008000a00 */
[----:B------:R-:W-:-:S04]  /*12b80*/  LOP3.LUT P0, RZ, R17, 0xff, RZ, 0xc0, !PT ;  /* 0x000000ff11ff7812 */ /* 0x000fc8000780c0ff */
[----:B------:R-:W-:Y:S02]  /*12b90*/  SEL R3, RZ, 0x1, !P0 ;  /* 0x00000001ff037807 */ /* 0x000fe40004000000 */
[----:B0-----:R-:W-:-:S04]  /*12ba0*/  IADD3 R16, P1, PT, R16, UR4, RZ ;  /* 0x0000000410107c10 */ /* 0x001fc8000ff3e0ff */
[----:B------:R-:W-:-:S05]  /*12bb0*/  IADD3.X R17, PT, PT, RZ, UR5, RZ, P1, !PT ;  /* 0x00000005ff117c10 */ /* 0x000fca0008ffe4ff */
[----:B------:R-:W-:Y:S01]  /*12bc0*/  STG.E.U8 desc[UR36][R16.64], R3 ;  /* 0x0000000310007986 */ /* 0x000fe2000c101124 */
[----:B------:R-:W-:Y:S05]  /*12bd0*/  EXIT ;  /* 0x000000000000794d */ /* 0x000fea0003800000 */
.L_x_3426:
[----:B------:R-:W-:Y:S04]  /*12be0*/  STG.E.U8 desc[UR36][R6.64], R18 ;  /* 0x0000001206007986 */ /* 0x000fe8000c101124 */
[----:B------:R-:W-:Y:S01]  /*12bf0*/  STG.E.U8 desc[UR36][R6.64+0x1], R17 ;  /* 0x0000011106007986 */ /* 0x000fe2000c101124 */
[----:B------:R-:W-:Y:S05]  /*12c00*/  EXIT ;  /* 0x000000000000794d */ /* 0x000fea0003800000 */
.L_x_3429:
        /* <DEDUP_REMOVED lines=15> */
.L_x_7777:


//--------------------- .text._ZN2at6native13reduce_kernelILi128ELi4ENS0_8ReduceOpIaNS0_14func_wrapper_tIbZZZNS0_14or_kernel_cudaERNS_14TensorIteratorEENKUlvE_clEvENKUlvE0_clEvEUlbaE_EEjbLi4ELi4EEEEEvT1_ --------------------------
	.section	.text._ZN2at6native13reduce_kernelILi128ELi4ENS0_8ReduceOpIaNS0_14func_wrapper_tIbZZZNS0_14or_kernel_cudaERNS_14TensorIteratorEENKUlvE_clEvENKUlvE0_clEvEUlbaE_EEjbLi4ELi4EEEEEvT1_,"ax",@progbits
	.align	128
        .global         _ZN2at6native13reduce_kernelILi128ELi4ENS0_8ReduceOpIaNS0_14func_wrapper_tIbZZZNS0_14or_kernel_cudaERNS_14TensorIteratorEENKUlvE_clEvENKUlvE0_clEvEUlbaE_EEjbLi4ELi4EEEEEvT1_
        .type           _ZN2at6native13reduce_kernelILi128ELi4ENS0_8ReduceOpIaNS0_14func_wrapper_tIbZZZNS0_14or_kernel_cudaERNS_14TensorIteratorEENKUlvE_clEvENKUlvE0_clEvEUlbaE_EEjbLi4ELi4EEEEEvT1_,@function
        .size           _ZN2at6native13reduce_kernelILi128ELi4ENS0_8ReduceOpIaNS0_14func_wrapper_tIbZZZNS0_14or_kernel_cudaERNS_14TensorIteratorEENKUlvE_clEvENKUlvE0_clEvEUlbaE_EEjbLi4ELi4EEEEEvT1_,(.L_x_7778 - _ZN2at6native13reduce_kernelILi128ELi4ENS0_8ReduceOpIaNS0_14func_wrapper_tIbZZZNS0_14or_kernel_cudaERNS_14TensorIteratorEENKUlvE_clEvENKUlvE0_clEvEUlbaE_EEjbLi4ELi4EEEEEvT1_)
        .other          _ZN2at6native13reduce_kernelILi128ELi4ENS0_8ReduceOpIaNS0_14func_wrapper_tIbZZZNS0_14or_kernel_cudaERNS_14TensorIteratorEENKUlvE_clEvENKUlvE0_clEvEUlbaE_EEjbLi4ELi4EEEEEvT1_,@"STO_CUDA_ENTRY STV_DEFAULT"
_ZN2at6native13reduce_kernelILi128ELi4ENS0_8ReduceOpIaNS0_14func_wrapper_tIbZZZNS0_14or_kernel_cudaERNS_14TensorIteratorEENKUlvE_clEvENKUlvE0_clEvEUlbaE_EEjbLi4ELi4EEEEEvT1_:
.text._ZN2at6native13reduce_kernelILi128ELi4ENS0_8ReduceOpIaNS0_14func_wrapper_tIbZZZNS0_14or_kernel_cudaERNS_14TensorIteratorEENKUlvE_clEvENKUlvE0_clEvEUlbaE_EEjbLi4ELi4EEEEEvT1_:
        /* <DEDUP_REMOVED lines=296> */
.L_x_3430:
        /* <DEDUP_REMOVED lines=31> */
.L_x_3434:
[----:B------:R-:W0:Y:S01]  /*1470*/  LDCU.U8 UR4, c[0x0][0x381] ;  /* 0x00007020ff0477ac */ /* 0x000e220008000000 */
[----:B------:R-:W-:Y:S01]  /*1480*/  LOP3.LUT P0, R6, R16, 0x3, RZ, 0xc0, !PT ;  /* 0x0000000310067812 */ /* 0x000fe2000780c0ff */
[----:B------:R-:W-:Y:S01]  /*1490*/  BSSY.RECONVERGENT B0, `(.L_x_3435) ;  /* 0x0000022000007945 */ /* 0x000fe20003800200 */
[----:B------:R-:W1:Y:S01]  /*14a0*/  LDCU UR5, c[0x0][0x388] ;  /* 0x00007100ff0577ac */ /* 0x000e620008000800 */
[----:B0-----:R-:W-:Y:S02]  /*14b0*/  IMAD.U32 R4, RZ, RZ, UR4 ;  /* 0x00000004ff047e24 */ /* 0x001fe4000f8e00ff */
[----:B------:R-:W-:Y:S01]  /*14c0*/  IMAD.U32 R5, RZ, RZ, UR4 ;  /* 0x00000004ff057e24 */ /* 0x000fe2000f8e00ff */
[----:B-1----:R-:W-:-:S07]  /*14d0*/  MOV R0, UR5 ;  /* 0x0000000500007c02 */ /* 0x002fce0008000f00 */
        /* <DEDUP_REMOVED lines=24> */
.L_x_3438:
[----:B------:R-:W-:Y:S05]  /*1660*/  BSYNC.RECONVERGENT B1 ;  /* 0x0000000000017941 */ /* 0x000fea0003800200 */
.L_x_3437:
[----:B------:R-:W0:Y:S01]  /*1670*/  LDC R3, c[0x0][0x388] ;  /* 0x0000e200ff037b82 */ /* 0x000e220000000800 */
[----:B------:R-:W-:-:S05]  /*1680*/  IADD3 R18, P0, PT, R18, 0x4, RZ ;  /* 0x0000000412127810 */ /* 0x000fca0007f1e0ff */
[----:B------:R-:W-:Y:S01]  /*1690*/  IMAD.X R19, RZ, RZ, R19, P0 ;  /* 0x000000ffff137224 */ /* 0x000fe200000e0613 */
[----:B0-----:R-:W-:-:S07]  /*16a0*/  IADD3 R0, PT, PT, R6, -0x4, R3 ;  /* 0xfffffffc06007810 */ /* 0x001fce0007ffe003 */
.L_x_3436:
[----:B------:R-:W-:Y:S05]  /*16b0*/  BSYNC.RECONVERGENT B0 ;  /* 0x0000000000007941 */ /* 0x000fea0003800200 */
.L_x_3435:
        /* <DEDUP_REMOVED lines=18> */
.L_x_3442:
        /* <DEDUP_REMOVED lines=16> */
.L_x_3441:
[----:B------:R-:W-:Y:S02]  /*18e0*/  SEL R5, RZ, 0x1, !P3 ;  /* 0x00000001ff057807 */ /* 0x000fe40005800000 */
[----:B------:R-:W-:Y:S02]  /*18f0*/  SEL R7, RZ, 0x1, !P2 ;  /* 0x00000001ff077807 */ /* 0x000fe40005000000 */
[----:B------:R-:W-:Y:S02]  /*1900*/  SEL R6, RZ, 0x1, !P1 ;  /* 0x00000001ff067807 */ /* 0x000fe40004800000 */
[----:B------:R-:W-:-:S07]  /*1910*/  SEL R4, RZ, 0x1, !P0 ;  /* 0x00000001ff047807 */ /* 0x000fce0004000000 */
.L_x_3440:
[----:B------:R-:W-:Y:S05]  /*1920*/  BSYNC.RECONVERGENT B0 ;  /* 0x0000000000007941 */ /* 0x000fea0003800200 */
.L_x_3439:
        /* <DEDUP_REMOVED lines=16> */
.L_x_3444:
[----:B------:R-:W-:Y:S05]  /*1a30*/  BSYNC.RECONVERGENT B0 ;  /* 0x0000000000007941 */ /* 0x000fea0003800200 */
.L_x_3443:
[----:B------:R-:W-:Y:S02]  /*1a40*/  LOP3.LUT R7, R6, R5, R7, 0xfe, !PT ;  /* 0x0000000506077212 */ /* 0x000fe400078efe07 */
[----:B------:R-:W-:Y:S02]  /*1a50*/  PLOP3.LUT P1, PT, PT, PT, PT, 0x8, 0x80 ;  /* 0x000000000080781c */ /* 0x000fe40003f2e170 */
[----:B------:R-:W-:Y:S02]  /*1a60*/  PLOP3.LUT P2, PT, PT, PT, PT, 0x8, 0x80 ;  /* 0x000000000080781c */ /* 0x000fe40003f4e170 */
[----:B------:R-:W-:Y:S02]  /*1a70*/  LOP3.LUT P0, RZ, R7, 0xff, R4, 0xc8, !PT ;  /* 0x000000ff07ff7812 */ /* 0x000fe4000780c804 */
[----:B------:R-:W-:Y:S01]  /*1a80*/  PLOP3.LUT P3, PT, PT, PT, PT, 0x8, 0x80 ;  /* 0x000000000080781c */ /* 0x000fe20003f6e170 */
[----:B------:R-:W-:-:S12]  /*1a90*/  BRA `(.L_x_3445) ;  /* 0x000000bc00f87947 */ /* 0x000fd80003800000 */
.L_x_3433:
[----:B------:R-:W0:Y:S08]  /*1aa0*/  LDC R26, c[0x0][0x4f4] ;  /* 0x00013d00ff1a7b82 */ /* 0x000e300000000800 */
[----:B------:R-:W1:Y:S01]  /*1ab0*/  LDC R5, c[0x0][0x3c4] ;  /* 0x0000f100ff057b82 */ /* 0x000e620000000800 */
[----:B0-----:R-:W-:-:S04]  /*1ac0*/  ISETP.NE.AND P0, PT, R26, 0x1, PT ;  /* 0x000000011a00780c */ /* 0x001fc80003f05270 */
        /* <DEDUP_REMOVED lines=53> */
.L_x_3450:
[C---:B------:R-:W-:Y:S01]  /*1e20*/  LOP3.LUT R3, R20.reuse, 0xfffffffc, RZ, 0xc0, !PT ;  /* 0xfffffffc14037812 */ /* 0x040fe200078ec0ff */
[--C-:B------:R-:W-:Y:S01]  /*1e30*/  IMAD.IADD R20, R20, 0x1, R17.reuse ;  /* 0x0000000114147824 */ /* 0x100fe200078e0211 */
[----:B------:R-:W-:Y:S02]  /*1e40*/  P2R R10, PR, RZ, 0x2 ;  /* 0x00000002ff0a7803 */ /* 0x000fe40000000000 */
[-C--:B------:R-:W-:Y:S02]  /*1e50*/  IADD3 R2, P6, PT, R3, R18.reuse, RZ ;  /* 0x0000001203027210 */ /* 0x080fe40007fde0ff */
[C---:B------:R-:W-:Y:S01]  /*1e60*/  LOP3.LUT R5, R20.reuse, 0xfffffffc, RZ, 0xc0, !PT ;  /* 0xfffffffc14057812 */ /* 0x040fe200078ec0ff */
[----:B------:R-:W-:Y:S01]  /*1e70*/  IMAD.IADD R20, R20, 0x1, R17 ;  /* 0x0000000114147824 */ /* 0x000fe200078e0211 */
[----:B------:R-:W-:Y:S02]  /*1e80*/  IADD3.X R3, PT, PT, RZ, R19, RZ, P6, !PT ;  /* 0x00000013ff037210 */ /* 0x000fe400037fe4ff */
[----:B------:R-:W-:-:S02]  /*1e90*/  IADD3 R4, P6, PT, R5, R18, RZ ;  /* 0x0000001205047210 */ /* 0x000fc40007fde0ff */
[C---:B------:R-:W-:Y:S01]  /*1ea0*/  LOP3.LUT R7, R20.reuse, 0xfffffffc, RZ, 0xc0, !PT ;  /* 0xfffffffc14077812 */ /* 0x040fe200078ec0ff */
[----:B------:R-:W2:Y:S01]  /*1eb0*/  LDG.E R2, desc[UR36][R2.64] ;  /* 0x0000002402027981 */ /* 0x000ea2000c1e1900 */
[----:B------:R-:W-:Y:S01]  /*1ec0*/  IMAD.IADD R20, R20, 0x1, R17 ;  /* 0x0000000114147824 */ /* 0x000fe200078e0211 */
[----:B------:R-:W-:Y:S01]  /*1ed0*/  LOP3.LUT P1, RZ, R23, 0x1, RZ, 0xc0, !PT ;  /* 0x0000000117ff7812 */ /* 0x000fe2000782c0ff */
[----:B------:R-:W-:Y:S01]  /*1ee0*/  IMAD.X R5, RZ, RZ, R19, P6 ;  /* 0x000000ffff057224 */ /* 0x000fe200030e0613 */
[----:B------:R-:W-:Y:S02]  /*1ef0*/  IADD3 R6, P6, PT, R7, R18, RZ ;  /* 0x0000001207067210 */ /* 0x000fe40007fde0ff */
[----:B------:R-:W-:Y:S02]  /*1f00*/  LOP3.LUT R9, R20, 0xfffffffc, RZ, 0xc0, !PT ;  /* 0xfffffffc14097812 */ /* 0x000fe400078ec0ff */
[----:B------:R-:W3:Y:S01]  /*1f10*/  LDG.E R4, desc[UR36][R4.64] ;  /* 0x0000002404047981 */ /* 0x000ee2000c1e1900 */
[----:B------:R-:W-:-:S02]  /*1f20*/  IADD3.X R7, PT, PT, RZ, R19, RZ, P6, !PT ;  /* 0x00000013ff077210 */ /* 0x000fc400037fe4ff */
        /* <DEDUP_REMOVED lines=8> */
[----:B0-----:R-:W-:Y:S02]  /*1fb0*/  P2R R9, PR, RZ, 0x1 ;  /* 0x00000001ff097803 */ /* 0x001fe40000000000 */
[----:B------:R-:W-:-:S04]  /*1fc0*/  LOP3.LUT P0, RZ, R23, 0x40, RZ, 0xc0, !PT ;  /* 0x0000004017ff7812 */ /* 0x000fc8000780c0ff */
[----:B------:R-:W-:Y:S02]  /*1fd0*/  P2R R7, PR, RZ, 0x1 ;  /* 0x00000001ff077803 */ /* 0x000fe40000000000 */
        /* <DEDUP_REMOVED lines=48> */
[----:B-----5:R-:W-:Y:S02]  /*22e0*/  PRMT R0, R8, 0x7770, RZ ;  /* 0x0000777008007816 */ /* 0x020fe400000000ff */
        /* <DEDUP_REMOVED lines=25> */
.L_x_3449:
        /* <DEDUP_REMOVED lines=23> */
[----:B------:R-:W-:-:S02]  /*25f0*/  LOP3.LUT P0, RZ, R23, 0x80, RZ, 0xc0, !PT ;  /* 0x0000008017ff7812 */ /* 0x000fc4000780c0ff */
[C---:B------:R-:W-:Y:S02]  /*2600*/  LOP3.LUT P4, RZ, R23.reuse, 0x40, RZ, 0xc0, !PT ;  /* 0x0000004017ff7812 */ /* 0x040fe4000788c0ff */
[C---:B------:R-:W-:Y:S02]  /*2610*/  LOP3.LUT P3, RZ, R23.reuse, 0x20, RZ, 0xc0, !PT ;  /* 0x0000002017ff7812 */ /* 0x040fe4000786c0ff */
[----:B------:R-:W-:Y:S02]  /*2620*/  LOP3.LUT P2, RZ, R23, 0x10, RZ, 0xc0, !PT ;  /* 0x0000001017ff7812 */ /* 0x000fe4000784c0ff */
[----:B------:R-:W-:Y:S02]  /*2630*/  SEL R2, RZ, 0x1, !P1 ;  /* 0x00000001ff027807 */ /* 0x000fe40004800000 */
[----:B------:R-:W-:Y:S02]  /*2640*/  PRMT R23, R0, 0x7610, R23 ;  /* 0x0000761000177816 */ /* 0x000fe40000000017 */
[----:B------:R-:W-:-:S02]  /*2650*/  SEL R7, RZ, 0x1, !P2 ;  /* 0x00000001ff077807 */ /* 0x000fc40005000000 */
[----:B------:R-:W-:Y:S02]  /*2660*/  SEL R6, RZ, 0x1, !P3 ;  /* 0x00000001ff067807 */ /* 0x000fe40005800000 */
[----:B------:R-:W-:Y:S02]  /*2670*/  SEL R5, RZ, 0x1, !P4 ;  /* 0x00000001ff057807 */ /* 0x000fe40006000000 */
[----:B------:R-:W-:Y:S02]  /*2680*/  SEL R4, RZ, 0x1, !P0 ;  /* 0x00000001ff047807 */ /* 0x000fe40004000000 */
[----:B------:R-:W-:Y:S02]  /*2690*/  SEL R0, RZ, 0x1, !P5 ;  /* 0x00000001ff007807 */ /* 0x000fe40006800000 */
[----:B------:R-:W-:Y:S02]  /*26a0*/  SEL R39, RZ, 0x1, !P6 ;  /* 0x00000001ff277807 */ /* 0x000fe40007000000 */
[----:B------:R-:W-:-:S07]  /*26b0*/  PRMT R36, R2, 0x7610, R36 ;  /* 0x0000761002247816 */ /* 0x000fce0000000024 */
.L_x_3448:
[----:B------:R-:W-:Y:S05]  /*26c0*/  BSYNC.RECONVERGENT B0 ;  /* 0x0000000000007941 */ /* 0x000fea0003800200 */
.L_x_3447:
[----:B------:R-:W-:Y:S01]  /*26d0*/  ISETP.GE.U32.AND P0, PT, R20, R42, PT ;  /* 0x0000002a1400720c */ /* 0x000fe20003f06070 */
[----:B------:R-:W-:-:S12]  /*26e0*/  BSSY.RECONVERGENT B0, `(.L_x_3451) ;  /* 0x000002f000007945 */ /* 0x000fd80003800200 */
[----:B------:R-:W-:Y:S05]  /*26f0*/  @P0 BRA `(.L_x_3452) ;  /* 0x0000000000b40947 */ /* 0x000fea0003800000 */
[----:B------:R-:W-:-:S04]  /*2700*/  LOP3.LUT R3, R20, 0xfffffffc, RZ, 0xc0, !PT ;  /* 0xfffffffc14037812 */ /* 0x000fc800078ec0ff */
[----:B------:R-:W-:-:S04]  /*2710*/  IADD3 R2, P1, PT, R3, R18, RZ ;  /* 0x0000001203027210 */ /* 0x000fc80007f3e0ff */
[----:B------:R-:W-:-:S05]  /*2720*/  IADD3.X R3, PT, PT, RZ, R19, RZ, P1, !PT ;  /* 0x00000013ff037210 */ /* 0x000fca0000ffe4ff */
[----:B------:R-:W2:Y:S01]  /*2730*/  LDG.E R2, desc[UR36][R2.64] ;  /* 0x0000002402027981 */ /* 0x000ea2000c1e1900 */
[----:B------:R-:W-:-:S05]  /*2740*/  IMAD.IADD R38, R20, 0x1, R17 ;  /* 0x0000000114267824 */ /* 0x000fca00078e0211 */
[----:B------:R-:W-:Y:S02]  /*2750*/  ISETP.GE.U32.AND P1, PT, R38, R42, PT ;  /* 0x0000002a2600720c */ /* 0x000fe40003f26070 */
[C---:B--2---:R-:W-:Y:S02]  /*2760*/  PRMT R27, R2.reuse, 0x7770, RZ ;  /* 0x00007770021b7816 */ /* 0x044fe400000000ff */
[C---:B------:R-:W-:Y:S02]  /*2770*/  PRMT R24, R2.reuse, 0x7771, RZ ;  /* 0x0000777102187816 */ /* 0x040fe400000000ff */
[C---:B------:R-:W-:Y:S02]  /*2780*/  PRMT R29, R2.reuse, 0x7772, RZ ;  /* 0x00007772021d7816 */ /* 0x040fe400000000ff */
[----:B------:R-:W-:-:S05]  /*2790*/  PRMT R26, R2, 0x7773, RZ ;  /* 0x00007773021a7816 */ /* 0x000fca00000000ff */
[----:B------:R-:W-:Y:S05]  /*27a0*/  @P1 BRA `(.L_x_3452) ;  /* 0x0000000000881947 */ /* 0x000fea0003800000 */
[----:B------:R-:W-:-:S04]  /*27b0*/  LOP3.LUT R3, R38, 0xfffffffc, RZ, 0xc0, !PT ;  /* 0xfffffffc26037812 */ /* 0x000fc800078ec0ff */
[----:B------:R-:W-:-:S05]  /*27c0*/  IADD3 R2, P1, PT, R3, R18, RZ ;  /* 0x0000001203027210 */ /* 0x000fca0007f3e0ff */
[----:B------:R-:W-:-:S05]  /*27d0*/  IMAD.X R3, RZ, RZ, R19, P1 ;  /* 0x000000ffff037224 */ /* 0x000fca00008e0613 */
        /* <DEDUP_REMOVED lines=8> */
[C---:B------:R-:W-:Y:S02]  /*2860*/  IADD3 R3, PT, PT, R38.reuse, R17, RZ ;  /* 0x0000001126037210 */ /* 0x040fe40007ffe0ff */
[----:B------:R-:W-:Y:S02]  /*2870*/  LOP3.LUT R35, R38, 0xfffffffc, RZ, 0xc0, !PT ;  /* 0xfffffffc26237812 */ /* 0x000fe400078ec0ff */
[----:B------:R-:W-:-:S13]  /*2880*/  ISETP.GE.U32.AND P1, PT, R3, R42, PT ;  /* 0x0000002a0300720c */ /* 0x000fda0003f26070 */
[----:B------:R-:W-:-:S04]  /*2890*/  @!P1 LOP3.LUT R3, R3, 0xfffffffc, RZ, 0xc0, !PT ;  /* 0xfffffffc03039812 */ /* 0x000fc800078ec0ff */
[----:B------:R-:W-:-:S05]  /*28a0*/  @!P1 IADD3 R2, P2, PT, R3, R18, RZ ;  /* 0x0000001203029210 */ /* 0x000fca0007f5e0ff */
[----:B------:R-:W-:Y:S01]  /*28b0*/  @!P1 IMAD.X R3, RZ, RZ, R19, P2 ;  /* 0x000000ffff039224 */ /* 0x000fe200010e0613 */
[----:B------:R-:W-:-:S04]  /*28c0*/  IADD3 R18, P2, PT, R35, R18, RZ ;  /* 0x0000001223127210 */ /* 0x000fc80007f5e0ff */
[----:B------:R-:W2:Y:S01]  /*28d0*/  @!P1 LDG.E R2, desc[UR36][R2.64] ;  /* 0x0000002402029981 */ /* 0x000ea2000c1e1900 */
[----:B------:R-:W-:-:S05]  /*28e0*/  IMAD.X R19, RZ, RZ, R19, P2 ;  /* 0x000000ffff137224 */ /* 0x000fca00010e0613 */
[----:B------:R-:W3:Y:S01]  /*28f0*/  LDG.E R18, desc[UR36][R18.64] ;  /* 0x0000002412127981 */ /* 0x000ee2000c1e1900 */
[C---:B--2---:R-:W-:Y:S02]  /*2900*/  @!P1 PRMT R34, R2.reuse, 0x7771, RZ ;  /* 0x0000777102229816 */ /* 0x044fe400000000ff */
[C---:B------:R-:W-:Y:S02]  /*2910*/  @!P1 PRMT R35, R2.reuse, 0x7772, RZ ;  /* 0x0000777202239816 */ /* 0x040fe400000000ff */
[----:B------:R-:W-:Y:S02]  /*2920*/  @!P1 PRMT R37, R2, 0x7773, RZ ;  /* 0x0000777302259816 */ /* 0x000fe400000000ff */
[----:B------:R-:W-:Y:S02]  /*2930*/  @!P1 PRMT R25, R34, 0x7610, R25 ;  /* 0x0000761022199816 */ /* 0x000fe40000000019 */
[----:B------:R-:W-:Y:S02]  /*2940*/  @!P1 PRMT R22, R35, 0x7610, R22 ;  /* 0x0000761023169816 */ /* 0x000fe40000000016 */
[----:B------:R-:W-:-:S02]  /*2950*/  @!P1 PRMT R21, R37, 0x7610, R21 ;  /* 0x0000761025159816 */ /* 0x000fc40000000015 */
[----:B------:R-:W-:Y:S02]  /*2960*/  @!P1 PRMT R32, R2, 0x7770, RZ ;  /* 0x0000777002209816 */ /* 0x000fe400000000ff */
[C---:B---3--:R-:W-:Y:S02]  /*2970*/  PRMT R35, R18.reuse, 0x7770, RZ ;  /* 0x0000777012237816 */ /* 0x048fe400000000ff */
[C---:B------:R-:W-:Y:S02]  /*2980*/  PRMT R34, R18.reuse, 0x7771, RZ ;  /* 0x0000777112227816 */ /* 0x040fe400000000ff */
[C---:B------:R-:W-:Y:S02]  /*2990*/  PRMT R37, R18.reuse, 0x7772, RZ ;  /* 0x0000777212257816 */ /* 0x040fe400000000ff */
[----:B------:R-:W-:Y:S02]  /*29a0*/  PRMT R18, R18, 0x7773, RZ ;  /* 0x0000777312127816 */ /* 0x000fe400000000ff */
[----:B------:R-:W-:-:S02]  /*29b0*/  @!P1 PRMT R23, R32, 0x7610, R23 ;  /* 0x0000761020179816 */ /* 0x000fc40000000017 */
[----:B------:R-:W-:-:S07]  /*29c0*/  PRMT R32, R18, 0x7610, R32 ;  /* 0x0000761012207816 */ /* 0x000fce0000000020 */
.L_x_3452:
[----:B------:R-:W-:Y:S05]  /*29d0*/  BSYNC.RECONVERGENT B0 ;  /* 0x0000000000007941 */ /* 0x000fea0003800200 */
.L_x_3451:
[----:B------:R-:W-:Y:S04]  /*29e0*/  BSSY.RECONVERGENT B0, `(.L_x_3453) ;  /* 0x000002e000007945 */ /* 0x000fe80003800200 */
        /* <DEDUP_REMOVED lines=43> */
[----:B------:R-:W-:Y:S02]  /*2ca0*/  SEL R6, RZ, 0x1, !P0 ;  /* 0x00000001ff067807 */ /* 0x000fe40004000000 */
[----:B------:R-:W-:-:S07]  /*2cb0*/  SEL R5, RZ, 0x1, !P6 ;  /* 0x00000001ff057807 */ /* 0x000fce0007000000 */
.L_x_3454:
[----:B------:R-:W-:Y:S05]  /*2cc0*/  BSYNC.RECONVERGENT B0 ;  /* 0x0000000000007941 */ /* 0x000fea0003800200 */
.L_x_3453:
        /* <DEDUP_REMOVED lines=9> */
.L_x_3446:
        /* <DEDUP_REMOVED lines=52> */
.L_x_3459:
        /* <DEDUP_REMOVED lines=10> */
[----:B------:R-:W-:Y:S01]  /*3140*/  IMAD.X R3, RZ, RZ, R19, P6 ;  /* 0x000000ffff037224 */ /* 0x000fe200030e0613 */
[----:B------:R-:W-:Y:S01]  /*3150*/  IADD3 R4, P6, PT, R5, R18, RZ ;  /* 0x0000001205047210 */ /* 0x000fe20007fde0ff */
[----:B------:R-:W-:Y:S01]  /*3160*/  IMAD.IADD R13, R13, 0x1, R10 ;  /* 0x000000010d0d7824 */ /* 0x000fe200078e020a */
[----:B------:R-:W-:Y:S02]  /*3170*/  LOP3.LUT R7, R0, 0xfffffffc, RZ, 0xc0, !PT ;  /* 0xfffffffc00077812 */ /* 0x000fe400078ec0ff */
[----:B------:R-:W2:Y:S01]  /*3180*/  LDG.E R2, desc[UR36][R2.64] ;  /* 0x0000002402027981 */ /* 0x000ea2000c1e1900 */
[----:B------:R-:W-:Y:S01]  /*3190*/  IADD3.X R5, PT, PT, RZ, R19, RZ, P6, !PT ;  /* 0x00000013ff057210 */ /* 0x000fe200037fe4ff */
[----:B------:R-:W-:Y:S01]  /*31a0*/  IMAD R0, R13, R26, RZ ;  /* 0x0000001a0d007224 */ /* 0x000fe200078e02ff */
[----:B------:R-:W-:-:S03]  /*31b0*/  IADD3 R6, P6, PT, R7, R18, RZ ;  /* 0x0000001207067210 */ /* 0x000fc60007fde0ff */
[----:B------:R-:W3:Y:S01]  /*31c0*/  LDG.E R4, desc[UR36][R4.64] ;  /* 0x0000002404047981 */ /* 0x000ee2000c1e1900 */
[----:B------:R-:W-:Y:S01]  /*31d0*/  LOP3.LUT R9, R0, 0xfffffffc, RZ, 0xc0, !PT ;  /* 0xfffffffc00097812 */ /* 0x000fe200078ec0ff */
[----:B------:R-:W-:-:S03]  /*31e0*/  IMAD.X R7, RZ, RZ, R19, P6 ;  /* 0x000000ffff077224 */ /* 0x000fc600030e0613 */
[----:B------:R-:W-:Y:S02]  /*31f0*/  IADD3 R8, P6, PT, R9, R18, RZ ;  /* 0x0000001209087210 */ /* 0x000fe40007fde0ff */
[----:B------:R-:W4:Y:S02]  /*3200*/  LDG.E R6, desc[UR36][R6.64] ;  /* 0x0000002406067981 */ /* 0x000f24000c1e1900 */
[----:B------:R-:W-:-:S05]  /*3210*/  IADD3.X R9, PT, PT, RZ, R19, RZ, P6, !PT ;  /* 0x00000013ff097210 */ /* 0x000fca00037fe4ff */
        /* <DEDUP_REMOVED lines=82> */
.L_x_3458:
        /* <DEDUP_REMOVED lines=27> */
[----:B------:R-:W-:Y:S02]  /*38f0*/  PRMT R23, R2, 0x7610, R23 ;  /* 0x0000761002177816 */ /* 0x000fe40000000017 */
[----:B------:R-:W-:Y:S02]  /*3900*/  SEL R21, RZ, 0x1, !P2 ;  /* 0x00000001ff157807 */ /* 0x000fe40005000000 */
[----:B------:R-:W-:-:S02]  /*3910*/  SEL R20, RZ, 0x1, !P3 ;  /* 0x00000001ff147807 */ /* 0x000fc40005800000 */
[----:B------:R-:W-:Y:S02]  /*3920*/  SEL R17, RZ, 0x1, !P4 ;  /* 0x00000001ff117807 */ /* 0x000fe40006000000 */
[----:B------:R-:W-:Y:S02]  /*3930*/  SEL R16, RZ, 0x1, !P0 ;  /* 0x00000001ff107807 */ /* 0x000fe40004000000 */
[----:B------:R-:W-:Y:S02]  /*3940*/  SEL R15, RZ, 0x1, !P5 ;  /* 0x00000001ff0f7807 */ /* 0x000fe40006800000 */
[----:B------:R-:W-:Y:S02]  /*3950*/  SEL R14, RZ, 0x1, !P6 ;  /* 0x00000001ff0e7807 */ /* 0x000fe40007000000 */
[----:B------:R-:W-:-:S07]  /*3960*/  SEL R12, RZ, 0x1, !P1 ;  /* 0x00000001ff0c7807 */ /* 0x000fce0004800000 */
.L_x_3457:
[----:B------:R-:W-:Y:S05]  /*3970*/  BSYNC.RECONVERGENT B0 ;  /* 0x0000000000007941 */ /* 0x000fea0003800200 */
.L_x_3456:
        /* <DEDUP_REMOVED lines=15> */
[----:B------:R-:W-:-:S05]  /*3a70*/  IMAD R2, R41, R26, RZ ;  /* 0x0000001a29027224 */ /* 0x000fca00078e02ff */
        /* <DEDUP_REMOVED lines=11> */
[----:B------:R-:W-:-:S05]  /*3b30*/  IMAD.IADD R3, R41, 0x1, R10 ;  /* 0x0000000129037824 */ /* 0x000fca00078e020a */
[----:B------:R-:W-:-:S13]  /*3b40*/  ISETP.GE.U32.AND P1, PT, R3, R42, PT ;  /* 0x0000002a0300720c */ /* 0x000fda0003f26070 */
[-C--:B------:R-:W-:Y:S02]  /*3b50*/  @!P1 IMAD R2, R3, R26.reuse, RZ ;  /* 0x0000001a03029224 */ /* 0x080fe400078e02ff */
[----:B------:R-:W-:-:S03]  /*3b60*/  IMAD R26, R41, R26, RZ ;  /* 0x0000001a291a7224 */ /* 0x000fc600078e02ff */
[----:B------:R-:W-:Y:S02]  /*3b70*/  @!P1 LOP3.LUT R3, R2, 0xfffffffc, RZ, 0xc0, !PT ;  /* 0xfffffffc02039812 */ /* 0x000fe400078ec0ff */
[----:B------:R-:W-:Y:S02]  /*3b80*/  LOP3.LUT R37, R26, 0xfffffffc, RZ, 0xc0, !PT ;  /* 0xfffffffc1a257812 */ /* 0x000fe400078ec0ff */
[----:B------:R-:W-:-:S05]  /*3b90*/  @!P1 IADD3 R2, P2, PT, R3, R18, RZ ;  /* 0x0000001203029210 */ /* 0x000fca0007f5e0ff */
[----:B------:R-:W-:Y:S01]  /*3ba0*/  @!P1 IMAD.X R3, RZ, RZ, R19, P2 ;  /* 0x000000ffff039224 */ /* 0x000fe200010e0613 */
[----:B------:R-:W-:-:S04]  /*3bb0*/  IADD3 R18, P2, PT, R37, R18, RZ ;  /* 0x0000001225127210 */ /* 0x000fc80007f5e0ff */
[----:B------:R-:W2:Y:S01]  /*3bc0*/  @!P1 LDG.E R2, desc[UR36][R2.64] ;  /* 0x0000002402029981 */ /* 0x000ea2000c1e1900 */
[----:B------:R-:W-:-:S05]  /*3bd0*/  IADD3.X R19, PT, PT, RZ, R19, RZ, P2, !PT ;  /* 0x00000013ff137210 */ /* 0x000fca00017fe4ff */
[----:B------:R-:W3:Y:S01]  /*3be0*/  LDG.E R18, desc[UR36][R18.64] ;  /* 0x0000002412127981 */ /* 0x000ee2000c1e1900 */
[C---:B--2---:R-:W-:Y:S02]  /*3bf0*/  @!P1 PRMT R36, R2.reuse, 0x7771, RZ ;  /* 0x0000777102249816 */ /* 0x044fe400000000ff */
[----:B------:R-:W-:Y:S02]  /*3c00*/  @!P1 PRMT R37, R2, 0x7772, RZ ;  /* 0x0000777202259816 */ /* 0x000fe400000000ff */
[----:B------:R-:W-:Y:S02]  /*3c10*/  @!P1 PRMT R24, R36, 0x7610, R24 ;  /* 0x0000761024189816 */ /* 0x000fe40000000018 */
[----:B------:R-:W-:Y:S02]  /*3c20*/  @!P1 PRMT R25, R37, 0x7610, R25 ;  /* 0x0000761025199816 */ /* 0x000fe40000000019 */
[----:B------:R-:W-:Y:S02]  /*3c30*/  @!P1 PRMT R38, R2, 0x7773, RZ ;  /* 0x0000777302269816 */ /* 0x000fe400000000ff */
[----:B---3--:R-:W-:-:S02]  /*3c40*/  PRMT R37, R18, 0x7770, RZ ;  /* 0x0000777012257816 */ /* 0x008fc400000000ff */
[C---:B------:R-:W-:Y:S02]  /*3c50*/  PRMT R36, R18.reuse, 0x7771, RZ ;  /* 0x0000777112247816 */ /* 0x040fe400000000ff */
[----:B------:R-:W-:Y:S02]  /*3c60*/  PRMT R39, R18, 0x7772, RZ ;  /* 0x0000777212277816 */ /* 0x000fe400000000ff */
[----:B------:R-:W-:Y:S02]  /*3c70*/  @!P1 PRMT R26, R2, 0x7770, RZ ;  /* 0x00007770021a9816 */ /* 0x000fe400000000ff */
[----:B------:R-:W-:Y:S02]  /*3c80*/  PRMT R18, R18, 0x7773, RZ ;  /* 0x0000777312127816 */ /* 0x000fe400000000ff */
[----:B------:R-:W-:Y:S02]  /*3c90*/  @!P1 PRMT R27, R38, 0x7610, R27 ;  /* 0x00007610261b9816 */ /* 0x000fe4000000001b */
[----:B------:R-:W-:-:S02]  /*3ca0*/  @!P1 PRMT R23, R26, 0x7610, R23 ;  /* 0x000076101a179816 */ /* 0x000fc40000000017 */
[----:B------:R-:W-:-:S07]  /*3cb0*/  PRMT R38, R18, 0x7610, R38 ;  /* 0x0000761012267816 */ /* 0x000fce0000000026 */
.L_x_3461:
[----:B------:R-:W-:Y:S05]  /*3cc0*/  BSYNC.RECONVERGENT B0 ;  /* 0x0000000000007941 */ /* 0x000fea0003800200 */
.L_x_3460:
        /* <DEDUP_REMOVED lines=46> */
.L_x_3463:
[----:B------:R-:W-:Y:S05]  /*3fb0*/  BSYNC.RECONVERGENT B0 ;  /* 0x0000000000007941 */ /* 0x000fea0003800200 */
.L_x_3462:
        /* <DEDUP_REMOVED lines=9> */
.L_x_3455:
        /* <DEDUP_REMOVED lines=55> */
.L_x_3473:
        /* <DEDUP_REMOVED lines=10> */
[C---:B------:R-:W-:Y:S02]  /*4460*/  PRMT R25, R0.reuse, 0x7610, R25 ;  /* 0x0000761000197816 */ /* 0x040fe40000000019 */
[C---:B------:R-:W-:Y:S02]  /*4470*/  PRMT R12, R0.reuse, 0x7610, R12 ;  /* 0x00007610000c7816 */ /* 0x040fe4000000000c */
[----:B------:R-:W-:Y:S02]  /*4480*/  PRMT R8, R0, 0x7610, R8 ;  /* 0x0000761000087816 */ /* 0x000fe40000000008 */
        /* <DEDUP_REMOVED lines=9> */
.L_x_3467:
        /* <DEDUP_REMOVED lines=295> */
.L_x_3469:
[----:B------:R-:W-:-:S04]  /*5790*/  LOP3.LUT R7, R0, 0xfffffffc, RZ, 0xc0, !PT ;  /* 0xfffffffc00077812 */ /* 0x000fc800078ec0ff */
[----:B------:R-:W-:-:S05]  /*57a0*/  IADD3 R6, P6, PT, R7, R16, RZ ;  /* 0x0000001007067210 */ /* 0x000fca0007fde0ff */
[----:B------:R-:W-:-:S05]  /*57b0*/  IMAD.X R7, RZ, RZ, R17, P6 ;  /* 0x000000ffff077224 */ /* 0x000fca00030e0611 */
[----:B------:R-:W2:Y:S01]  /*57c0*/  LDG.E R6, desc[UR36][R6.64] ;  /* 0x0000002406067981 */ /* 0x000ea2000c1e1900 */
        /* <DEDUP_REMOVED lines=245> */
.L_x_3470:
[----:B------:R-:W-:-:S04]  /*6720*/  LOP3.LUT R11, R0, 0xfffffffc, RZ, 0xc0, !PT ;  /* 0xfffffffc000b7812 */ /* 0x000fc800078ec0ff */
[----:B------:R-:W-:-:S04]  /*6730*/  IADD3 R10, P6, PT, R11, R16, RZ ;  /* 0x000000100b0a7210 */ /* 0x000fc80007fde0ff */
[----:B------:R-:W-:-:S05]  /*6740*/  IADD3.X R11, PT, PT, RZ, R17, RZ, P6, !PT ;  /* 0x00000011ff0b7210 */ /* 0x000fca00037fe4ff */
[----:B------:R-:W2:Y:S01]  /*6750*/  LDG.E R10, desc[UR36][R10.64] ;  /* 0x000000240a0a7981 */ /* 0x000ea2000c1e1900 */
[----:B------:R-:W-:Y:S02]  /*6760*/  VIADD R3, R3, UR4 ;  /* 0x0000000403037c36 */ /* 0x000fe40008000000 */
        /* <DEDUP_REMOVED lines=244> */
.L_x_3471:
        /* <DEDUP_REMOVED lines=9> */
[----:B------:R-:W-:Y:S01]  /*7740*/  IMAD R2, R2, UR30, R3 ;  /* 0x0000001e02027c24 */ /* 0x000fe2000f8e0203 */
[C---:B--2---:R-:W-:Y:S02]  /*7750*/  PRMT R21, R14.reuse, 0x7770, RZ ;  /* 0x000077700e157816 */ /* 0x044fe400000000ff */
[C---:B------:R-:W-:Y:S02]  /*7760*/  PRMT R0, R14.reuse, 0x7771, RZ ;  /* 0x000077710e007816 */ /* 0x040fe400000000ff */
[C---:B------:R-:W-:Y:S02]  /*7770*/  PRMT R25, R14.reuse, 0x7772, RZ ;  /* 0x000077720e197816 */ /* 0x040fe400000000ff */
[----:B------:R-:W-:Y:S01]  /*7780*/  PRMT R20, R14, 0x7773, RZ ;  /* 0x000077730e147816 */ /* 0x000fe200000000ff */
        /* <DEDUP_REMOVED lines=231> */
.L_x_3472:
        /* <DEDUP_REMOVED lines=8> */
.L_x_3468:
[----:B------:R-:W-:Y:S01]  /*8680*/  LOP3.LUT P5, RZ, R6, 0xff, RZ, 0xc0, !PT ;  /* 0x000000ff06ff7812 */ /* 0x000fe200078ac0ff */
[----:B------:R-:W1:Y:S01]  /*8690*/  LDCU UR5, c[0x0][0x388] ;  /* 0x00007100ff0577ac */ /* 0x000e620008000800 */
[----:B------:R-:W-:Y:S01]  /*86a0*/  P2R R32, PR, RZ, 0x1 ;  /* 0x00000001ff207803 */ /* 0x000fe20000000000 */
[----:B0-----:R-:W-:Y:S01]  /*86b0*/  IMAD.U32 R40, RZ, RZ, UR4 ;  /* 0x00000004ff287e24 */ /* 0x001fe2000f8e00ff */
[----:B------:R-:W-:Y:S02]  /*86c0*/  PLOP3.LUT P4, PT, P4, P5, PT, 0xf8, 0x8f ;  /* 0x00000000008f781c */ /* 0x000fe4000278bf70 */
[----:B------:R-:W-:Y:S02]  /*86d0*/  LOP3.LUT P5, RZ, R7, 0xff, RZ, 0xc0, !PT ;  /* 0x000000ff07ff7812 */ /* 0x000fe400078ac0ff */
[----:B------:R-:W-:Y:S02]  /*86e0*/  P2R R30, PR, RZ, 0x10 ;  /* 0x00000010ff1e7803 */ /* 0x000fe40000000000 */
[----:B------:R-:W-:-:S02]  /*86f0*/  LOP3.LUT P4, RZ, R23, 0x80, RZ, 0xc0, !PT ;  /* 0x0000008017ff7812 */ /* 0x000fc4000788c0ff */
[----:B------:R-:W-:Y:S02]  /*8700*/  PLOP3.LUT P3, PT, P3, P5, PT, 0xf8, 0x8f ;  /* 0x00000000008f781c */ /* 0x000fe40001f6bf70 */
[----:B------:R-:W-:Y:S02]  /*8710*/  P2R R29, PR, RZ, 0x10 ;  /* 0x00000010ff1d7803 */ /* 0x000fe40000000000 */
[C---:B------:R-:W-:Y:S02]  /*8720*/  LOP3.LUT P4, RZ, R23.reuse, 0x40, RZ, 0xc0, !PT ;  /* 0x0000004017ff7812 */ /* 0x040fe4000788c0ff */
[----:B------:R-:W-:Y:S01]  /*8730*/  LOP3.LUT P5, RZ, R8, 0xff, RZ, 0xc0, !PT ;  /* 0x000000ff08ff7812 */ /* 0x000fe200078ac0ff */
[----:B-1----:R-:W-:Y:S01]  /*8740*/  IMAD.U32 R42, RZ, RZ, UR5 ;  /* 0x00000005ff2a7e24 */ /* 0x002fe2000f8e00ff */
[----:B------:R-:W-:Y:S02]  /*8750*/  P2R R28, PR, RZ, 0x10 ;  /* 0x00000010ff1c7803 */ /* 0x000fe40000000000 */
[----:B------:R-:W-:-:S02]  /*8760*/  LOP3.LUT P4, RZ, R23, 0x20, RZ, 0xc0, !PT ;  /* 0x0000002017ff7812 */ /* 0x000fc4000788c0ff */
[----:B------:R-:W-:Y:S02]  /*8770*/  PLOP3.LUT P2, PT, P2, P5, PT, 0xf8, 0x8f ;  /* 0x00000000008f781c */ /* 0x000fe4000174bf70 */
[----:B------:R-:W-:Y:S02]  /*8780*/  P2R R27, PR, RZ, 0x10 ;  /* 0x00000010ff1b7803 */ /* 0x000fe40000000000 */
[----:B------:R-:W-:Y:S02]  /*8790*/  LOP3.LUT P4, RZ, R23, 0x10, RZ, 0xc0, !PT ;  /* 0x0000001017ff7812 */ /* 0x000fe4000788c0ff */
[----:B------:R-:W-:Y:S02]  /*87a0*/  LOP3.LUT P5, RZ, R9, 0xff, RZ, 0xc0, !PT ;  /* 0x000000ff09ff7812 */ /* 0x000fe400078ac0ff */
[----:B------:R-:W-:Y:S02]  /*87b0*/  P2R R26, PR, RZ, 0x10 ;  /* 0x00000010ff1a7803 */ /* 0x000fe40000000000 */
[----:B------:R-:W-:-:S02]  /*87c0*/  LOP3.LUT P4, RZ, R23, 0x8, RZ, 0xc0, !PT ;  /* 0x0000000817ff7812 */ /* 0x000fc4000788c0ff */
[----:B------:R-:W-:Y:S02]  /*87d0*/  PLOP3.LUT P1, PT, P1, P5, PT, 0xf8, 0x8f ;  /* 0x00000000008f781c */ /* 0x000fe40000f2bf70 */
[C---:B------:R-:W-:Y:S02]  /*87e0*/  LOP3.LUT P0, RZ, R23.reuse, 0x1, RZ, 0xc0, !PT ;  /* 0x0000000117ff7812 */ /* 0x040fe4000780c0ff */
[----:B------:R-:W-:Y:S02]  /*87f0*/  LOP3.LUT P5, RZ, R10, 0xff, RZ, 0xc0, !PT ;  /* 0x000000ff0aff7812 */ /* 0x000fe400078ac0ff */
[----:B------:R-:W-:Y:S02]  /*8800*/  P2R R19, PR, RZ, 0x10 ;  /* 0x00000010ff137803 */ /* 0x000fe40000000000 */
[----:B------:R-:W-:Y:S02]  /*8810*/  LOP3.LUT P4, RZ, R23, 0x4, RZ, 0xc0, !PT ;  /* 0x0000000417ff7812 */ /* 0x000fe4000788c0ff */
[----:B------:R-:W-:-:S02]  /*8820*/  PLOP3.LUT P0, PT, P0, P5, PT, 0xf8, 0x8f ;  /* 0x00000000008f781c */ /* 0x000fc4000070bf70 */
[C---:B------:R-:W-:Y:S02]  /*8830*/  LOP3.LUT P6, RZ, R23.reuse, 0x400, RZ, 0xc0, !PT ;  /* 0x0000040017ff7812 */ /* 0x040fe400078cc0ff */
[----:B------:R-:W-:Y:S02]  /*8840*/  P2R R18, PR, RZ, 0x10 ;  /* 0x00000010ff127803 */ /* 0x000fe40000000000 */
[----:B------:R-:W-:Y:S02]  /*8850*/  LOP3.LUT P4, RZ, R23, 0x2, RZ, 0xc0, !PT ;  /* 0x0000000217ff7812 */ /* 0x000fe4000788c0ff */
[----:B------:R-:W-:Y:S02]  /*8860*/  LOP3.LUT P5, RZ, R11, 0xff, RZ, 0xc0, !PT ;  /* 0x000000ff0bff7812 */ /* 0x000fe400078ac0ff */
[----:B------:R-:W-:Y:S02]  /*8870*/  P2R R31, PR, RZ, 0x40 ;  /* 0x00000040ff1f7803 */ /* 0x000fe40000000000 */
[----:B------:R-:W-:-:S02]  /*8880*/  LOP3.LUT P6, RZ, R23, 0x100, RZ, 0xc0, !PT ;  /* 0x0000010017ff7812 */ /* 0x000fc400078cc0ff */
[----:B------:R-:W-:Y:S02]  /*8890*/  LOP3.LUT R23, R23, 0xfffffffe, RZ, 0xc0, !PT ;  /* 0xfffffffe17177812 */ /* 0x000fe400078ec0ff */
[----:B------:R-:W-:Y:S02]  /*88a0*/  PLOP3.LUT P4, PT, P4, P5, PT, 0xf8, 0x8f ;  /* 0x00000000008f781c */ /* 0x000fe4000278bf70 */
[----:B------:R-:W-:Y:S02]  /*88b0*/  @P0 LOP3.LUT R23, R23, 0x1, RZ, 0xfc, !PT ;  /* 0x0000000117170812 */ /* 0x000fe400078efcff */
[----:B------:R-:W-:Y:S02]  /*88c0*/  LOP3.LUT P5, RZ, R12, 0xff, RZ, 0xc0, !PT ;  /* 0x000000ff0cff7812 */ /* 0x000fe400078ac0ff */
[C---:B------:R-:W-:Y:S02]  /*88d0*/  LOP3.LUT P0, RZ, R23.reuse, 0x200, RZ, 0xc0, !PT ;  /* 0x0000020017ff7812 */ /* 0x040fe4000780c0ff */
[----:B------:R-:W-:-:S02]  /*88e0*/  LOP3.LUT R23, R23, 0xfffffffd, RZ, 0xc0, !PT ;  /* 0xfffffffd17177812 */ /* 0x000fc400078ec0ff */
[----:B------:R-:W-:-:S03]  /*88f0*/  LEA R41, R40, R41, 0x2 ;  /* 0x0000002928297211 */ /* 0x000fc600078e10ff */
[----:B------:R-:W-:Y:S02]  /*8900*/  @P4 LOP3.LUT R23, R23, 0x2, RZ, 0xfc, !PT ;  /* 0x0000000217174812 */ /* 0x000fe400078efcff */
[----:B------:R-:W-:Y:S02]  /*8910*/  ISETP.NE.AND P4, PT, R18, RZ, PT ;  /* 0x000000ff1200720c */ /* 0x000fe40003f85270 */
[----:B------:R-:W-:Y:S02]  /*8920*/  LOP3.LUT R23, R23, 0xfffffffb, RZ, 0xc0, !PT ;  /* 0xfffffffb17177812 */ /* 0x000fe400078ec0ff */
[----:B------:R-:W-:Y:S02]  /*8930*/  PLOP3.LUT P4, PT, P4, P5, PT, 0xf8, 0x8f ;  /* 0x00000000008f781c */ /* 0x000fe4000278bf70 */
[----:B------:R-:W-:-:S11]  /*8940*/  LOP3.LUT P5, RZ, R13, 0xff, RZ, 0xc0, !PT ;  /* 0x000000ff0dff7812 */ /* 0x000fd600078ac0ff */
[----:B------:R-:W-:Y:S02]  /*8950*/  @P4 LOP3.LUT R23, R23, 0x4, RZ, 0xfc, !PT ;  /* 0x0000000417174812 */ /* 0x000fe400078efcff */
[----:B------:R-:W-:Y:S01]  /*8960*/  ISETP.NE.AND P4, PT, R19, RZ, PT ;  /* 0x000000ff1300720c */ /* 0x000fe20003f85270 */
[----:B------:R-:W-:Y:S01]  /*8970*/  IMAD R19, R40, 0x3, R41 ;  /* 0x0000000328137824 */ /* 0x000fe200078e0229 */
[----:B------:R-:W-:Y:S02]  /*8980*/  LOP3.LUT R23, R23, 0xfffffff7, RZ, 0xc0, !PT ;  /* 0xfffffff717177812 */ /* 0x000fe400078ec0ff */
[----:B------:R-:W-:Y:S02]  /*8990*/  PLOP3.LUT P4, PT, P4, P5, PT, 0xf8, 0x8f ;  /* 0x00000000008f781c */ /* 0x000fe4000278bf70 */
[----:B------:R-:W-:-:S11]  /*89a0*/  LOP3.LUT P5, RZ, R21, 0xff, RZ, 0xc0, !PT ;  /* 0x000000ff15ff7812 */ /* 0x000fd600078ac0ff */
[----:B------:R-:W-:Y:S02]  /*89b0*/  @P4 LOP3.LUT R23, R23, 0x8, RZ, 0xfc, !PT ;  /* 0x0000000817174812 */ /* 0x000fe400078efcff */
[----:B------:R-:W-:Y:S02]  /*89c0*/  ISETP.NE.AND P4, PT, R26, RZ, PT ;  /* 0x000000ff1a00720c */ /* 0x000fe40003f85270 */
        /* <DEDUP_REMOVED lines=17> */
[----:B------:R-:W-:-:S04]  /*8ae0*/  LOP3.LUT P5, RZ, R3, 0xff, RZ, 0xc0, !PT ;  /* 0x000000ff03ff7812 */ /* 0x000fc800078ac0ff */
[----:B------:R-:W-:Y:S02]  /*8af0*/  PLOP3.LUT P6, PT, P6, P5, PT, 0xf8, 0x8f ;  /* 0x00000000008f781c */ /* 0x000fe400037cbf70 */
[----:B------:R-:W-:-:S04]  /*8b00*/  LOP3.LUT P5, RZ, R2, 0xff, RZ, 0xc0, !PT ;  /* 0x000000ff02ff7812 */ /* 0x000fc800078ac0ff */
[----:B------:R-:W-:Y:S02]  /*8b10*/  PLOP3.LUT P0, PT, P0, P5, PT, 0xf8, 0x8f ;  /* 0x00000000008f781c */ /* 0x000fe4000070bf70 */
[----:B------:R-:W-:Y:S02]  /*8b20*/  @P4 LOP3.LUT R23, R23, 0x80, RZ, 0xfc, !PT ;  /* 0x0000008017174812 */ /* 0x000fe400078efcff */
[----:B------:R-:W-:Y:S02]  /*8b30*/  LOP3.LUT P5, RZ, R15, 0xff, RZ, 0xc0, !PT ;  /* 0x000000ff0fff7812 */ /* 0x000fe400078ac0ff */
        /* <DEDUP_REMOVED lines=8> */
[----:B------:R-:W-:-:S02]  /*8bc0*/  LOP3.LUT P5, RZ, R14, 0xff, RZ, 0xc0, !PT ;  /* 0x000000ff0eff7812 */ /* 0x000fc400078ac0ff */
[----:B------:R-:W-:Y:S02]  /*8bd0*/  LOP3.LUT R23, R23, 0xfffffbff, RZ, 0xc0, !PT ;  /* 0xfffffbff17177812 */ /* 0x000fe400078ec0ff */
[----:B------:R-:W-:Y:S02]  /*8be0*/  PLOP3.LUT P0, PT, P0, P5, PT, 0xf8, 0x8f ;  /* 0x00000000008f781c */ /* 0x000fe4000070bf70 */
[----:B------:R-:W-:Y:S02]  /*8bf0*/  ISETP.GE.U32.AND P5, PT, R19, R42, PT ;  /* 0x0000002a1300720c */ /* 0x000fe40003fa6070 */
[----:B------:R-:W-:-:S11]  /*8c00*/  @P6 LOP3.LUT R23, R23, 0x400, RZ, 0xfc, !PT ;  /* 0x0000040017176812 */ /* 0x000fd600078efcff */
[----:B------:R-:W-:Y:S05]  /*8c10*/  @!P5 BRA `(.L_x_3473) ;  /* 0xffffffb400e8d947 */ /* 0x000fea000383ffff */
[----:B------:R-:W-:Y:S05]  /*8c20*/  BSYNC.RECONVERGENT B1 ;  /* 0x0000000000017941 */ /* 0x000fea0003800200 */
.L_x_3466:
        /* <DEDUP_REMOVED lines=36> */
.L_x_3465:
[----:B------:R-:W-:Y:S05]  /*8e70*/  BSYNC.RECONVERGENT B0 ;  /* 0x0000000000007941 */ /* 0x000fea0003800200 */
.L_x_3464:
[----:B------:R-:W-:Y:S01]  /*8e80*/  ISETP.GE.U32.AND P0, PT, R41, R42, PT ;  /* 0x0000002a2900720c */ /* 0x000fe20003f06070 */
[----:B------:R-:W-:Y:S01]  /*8e90*/  BSSY.RECONVERGENT B0, `(.L_x_3474) ;  /* 0x0000486000007945 */ /* 0x000fe20003800200 */
[----:B------:R-:W-:Y:S02]  /*8ea0*/  PRMT R17, R3, 0x7610, R17 ;  /* 0x0000761003117816 */ /* 0x000fe40000000011 */
[----:B------:R-:W-:-:S09]  /*8eb0*/  PRMT R16, R2, 0x7610, R16 ;  /* 0x0000761002107816 */ /* 0x000fd20000000010 */
        /* <DEDUP_REMOVED lines=282> */
.L_x_3477:
[----:B------:R-:W-:Y:S01]  /*a060*/  SHF.R.U32.HI R8, RZ, 0x2, R8 ;  /* 0x00000002ff087819 */ /* 0x000fe20000011608 */
[----:B------:R-:W-:-:S07]  /*a070*/  IMAD.MOV.U32 R9, RZ, RZ, RZ ;  /* 0x000000ffff097224 */ /* 0x000fce00078e00ff */
.L_x_3476:
        /* <DEDUP_REMOVED lines=8> */
[C---:B--2---:R-:W-:Y:S02]  /*a100*/  PRMT R6, R44.reuse, 0x7770, RZ ;  /* 0x000077702c067816 */ /* 0x044fe400000000ff */
[C---:B------:R-:W-:Y:S02]  /*a110*/  PRMT R7, R44.reuse, 0x7771, RZ ;  /* 0x000077712c077816 */ /* 0x040fe400000000ff */
[C---:B------:R-:W-:Y:S02]  /*a120*/  PRMT R8, R44.reuse, 0x7772, RZ ;  /* 0x000077722c087816 */ /* 0x040fe400000000ff */
[----:B------:R-:W-:-:S05]  /*a130*/  PRMT R9, R44, 0x7773, RZ ;  /* 0x000077732c097816 */ /* 0x000fca00000000ff */
        /* <DEDUP_REMOVED lines=276> */
.L_x_3479:
[----:B------:R-:W-:Y:S02]  /*b280*/  SHF.R.U32.HI R10, RZ, 0x2, R24 ;  /* 0x00000002ff0a7819 */ /* 0x000fe40000011618 */
[----:B------:R-:W-:-:S07]  /*b290*/  MOV R11, RZ ;  /* 0x000000ff000b7202 */ /* 0x000fce0000000f00 */
.L_x_3478:
[----:B------:R-:W-:-:S04]  /*b2a0*/  LEA R44, P1, R10, R3, 0x2 ;  /* 0x000000030a2c7211 */ /* 0x000fc800078210ff */
[----:B------:R-:W-:-:S05]  /*b2b0*/  LEA.HI.X R45, R10, R2, R11, 0x2, P1 ;  /* 0x000000020a2d7211 */ /* 0x000fca00008f140b */
        /* <DEDUP_REMOVED lines=283> */
.L_x_3481:
[----:B------:R-:W-:Y:S01]  /*c470*/  SHF.R.U32.HI R20, RZ, 0x2, R0 ;  /* 0x00000002ff147819 */ /* 0x000fe20000011600 */
[----:B------:R-:W-:-:S07]  /*c480*/  IMAD.MOV.U32 R21, RZ, RZ, RZ ;  /* 0x000000ffff157224 */ /* 0x000fce00078e00ff */
.L_x_3480:
        /* <DEDUP_REMOVED lines=285> */
.L_x_3483:
[----:B------:R-:W-:Y:S01]  /*d660*/  SHF.R.U32.HI R14, RZ, 0x2, R5 ;  /* 0x00000002ff0e7819 */ /* 0x000fe20000011605 */
[----:B------:R-:W-:-:S07]  /*d670*/  IMAD.MOV.U32 R15, RZ, RZ, RZ ;  /* 0x000000ffff0f7224 */ /* 0x000fce00078e00ff */
.L_x_3482:
[----:B------:R-:W-:-:S04]  /*d680*/  LEA R4, P0, R14, R3, 0x2 ;  /* 0x000000030e047211 */ /* 0x000fc800078010ff */
[----:B------:R-:W-:-:S05]  /*d690*/  LEA.HI.X R5, R14, R2, R15, 0x2, P0 ;  /* 0x000000020e057211 */ /* 0x000fca00000f140f */
[----:B------:R-:W2:Y:S02]  /*d6a0*/  LDG.E R4, desc[UR36][R4.64] ;  /* 0x0000002404047981 */ /* 0x000ea4000c1e1900 */
[C---:B--2---:R-:W-:Y:S02]  /*d6b0*/  PRMT R17, R4.reuse, 0x7770, RZ ;  /* 0x0000777004117816 */ /* 0x044fe400000000ff */
[C---:B------:R-:W-:Y:S02]  /*d6c0*/  PRMT R16, R4.reuse, 0x7771, RZ ;  /* 0x0000777104107816 */ /* 0x040fe400000000ff */
[C---:B------:R-:W-:Y:S02]  /*d6d0*/  PRMT R15, R4.reuse, 0x7772, RZ ;  /* 0x00007772040f7816 */ /* 0x040fe400000000ff */
[----:B------:R-:W-:-:S07]  /*d6e0*/  PRMT R14, R4, 0x7773, RZ ;  /* 0x00007773040e7816 */ /* 0x000fce00000000ff */
.L_x_3475:
[----:B------:R-:W-:Y:S05]  /*d6f0*/  BSYNC.RECONVERGENT B0 ;  /* 0x0000000000007941 */ /* 0x000fea0003800200 */
.L_x_3474:
[----:B------:R-:W-:Y:S01]  /*d700*/  ISETP.GE.U32.AND P0, PT, R41, R42, PT ;  /* 0x0000002a2900720c */ /* 0x000fe20003f06070 */
[----:B------:R-:W-:-:S12]  /*d710*/  BSSY.RECONVERGENT B0, `(.L_x_3484) ;  /* 0x000002e000007945 */ /* 0x000fd80003800200 */
[----:B------:R-:W-:Y:S05]  /*d720*/  @P0 BRA `(.L_x_3485) ;  /* 0x0000000000b00947 */ /* 0x000fea0003800000 */
        /* <DEDUP_REMOVED lines=44> */
.L_x_3485:
[----:B------:R-:W-:Y:S05]  /*d9f0*/  BSYNC.RECONVERGENT B0 ;  /* 0x0000000000007941 */ /* 0x000fea0003800200 */
.L_x_3484:
        /* <DEDUP_REMOVED lines=8> */
.L_x_3445:
[----:B------:R-:W-:Y:S02]  /*da80*/  SEL R16, RZ, 0x1, !P3 ;  /* 0x00000001ff107807 */ /* 0x000fe40005800000 */
[----:B------:R-:W-:Y:S02]  /*da90*/  SEL R19, RZ, 0x1, !P2 ;  /* 0x00000001ff137807 */ /* 0x000fe40005000000 */
[----:B------:R-:W-:Y:S02]  /*daa0*/  SEL R22, RZ, 0x1, !P1 ;  /* 0x00000001ff167807 */ /* 0x000fe40004800000 */
[----:B------:R-:W-:-:S07]  /*dab0*/  SEL R25, RZ, 0x1, !P0 ;  /* 0x00000001ff197807 */ /* 0x000fce0004000000 */
.L_x_3432:
[----:B------:R-:W-:Y:S05]  /*dac0*/  BSYNC.RECONVERGENT B6 ;  /* 0x0000000000067941 */ /* 0x000fea0003800200 */
.L_x_3431:
        /* <DEDUP_REMOVED lines=24> */
.L_x_3489:
        /* <DEDUP_REMOVED lines=28> */
.L_x_3488:
[----:B------:R-:W-:Y:S05]  /*de10*/  BSYNC.RECONVERGENT B0 ;  /* 0x0000000000007941 */ /* 0x000fea0003800200 */
.L_x_3487:
[----:B------:R-:W-:Y:S01]  /*de20*/  IMAD.MOV.U32 R4, RZ, RZ, R13 ;  /* 0x000000ffff047224 */ /* 0x000fe200078e000d */
[----:B------:R-:W-:Y:S06]  /*de30*/  @P4 BRA `(.L_x_3489) ;  /* 0xfffffffc00844947 */ /* 0x000fec000383ffff */
.L_x_3486:
        /* <DEDUP_REMOVED lines=25> */
.L_x_3494:
        /* <DEDUP_REMOVED lines=27> */
.L_x_3493:
[----:B------:R-:W-:Y:S05]  /*e180*/  BSYNC.RECONVERGENT B0 ;  /* 0x0000000000007941 */ /* 0x000fea0003800200 */
.L_x_3492:
[----:B0-----:R-:W-:Y:S01]  /*e190*/  IMAD.MOV.U32 R4, RZ, RZ, R10 ;  /* 0x000000ffff047224 */ /* 0x001fe200078e000a */
[----:B------:R-:W-:Y:S06]  /*e1a0*/  @P4 BRA `(.L_x_3494) ;  /* 0xfffffffc00884947 */ /* 0x000fec000383ffff */
.L_x_3491:
[----:B------:R-:W-:Y:S01]  /*e1b0*/  ISETP.GE.U32.AND P0, PT, R2, 0x2, PT ;  /* 0x000000020200780c */ /* 0x000fe20003f06070 */
[----:B------:R-:W-:Y:S05]  /*e1c0*/  WARPSYNC.ALL ;  /* 0x0000000000007948 */ /* 0x000fea0003800000 */
[----:B------:R-:W-:Y:S07]  /*e1d0*/  BAR.SYNC.DEFER_BLOCKING 0x0 ;  /* 0x0000000000007b1d */ /* 0x000fee0000010000 */
[----:B------:R-:W-:Y:S05]  /*e1e0*/  @!P0 BRA `(.L_x_3490) ;  /* 0x0000000000748947 */ /* 0x000fea0003800000 */
[----:B0-----:R-:W-:-:S07]  /*e1f0*/  HFMA2 R3, -RZ, RZ, 0, 5.9604644775390625e-08 ;  /* 0x00000001ff037431 */ /* 0x001fce00000001ff */
.L_x_3495:
        /* <DEDUP_REMOVED lines=28> */
.L_x_3490:
        /* <DEDUP_REMOVED lines=288> */
.L_x_3496:
        /* <DEDUP_REMOVED lines=276> */
.L_x_3497:
        /* <DEDUP_REMOVED lines=276> */
.L_x_3498:
        /* <DEDUP_REMOVED lines=276> */
.L_x_3499:
        /* <DEDUP_REMOVED lines=286> */
.L_x_3501:
        /* <DEDUP_REMOVED lines=276> */
.L_x_3502:
        /* <DEDUP_REMOVED lines=276> */
.L_x_3503:
        /* <DEDUP_REMOVED lines=276> */
.L_x_3504:
        /* <DEDUP_REMOVED lines=27> */
.L_x_3506:
[----:B------:R-:W-:Y:S05]  /*170d0*/  BSYNC.RECONVERGENT B0 ;  /* 0x0000000000007941 */ /* 0x000fea0003800200 */
.L_x_3505:
        /* <DEDUP_REMOVED lines=35> */
.L_x_3508:
[----:B------:R-:W-:Y:S05]  /*17310*/  BSYNC.RECONVERGENT B0 ;  /* 0x0000000000007941 */ /* 0x000fea0003800200 */
.L_x_3507:
        /* <DEDUP_REMOVED lines=41> */
.L_x_3513:
        /* <DEDUP_REMOVED lines=15> */
.L_x_3512:
[----:B------:R-:W-:Y:S02]  /*176a0*/  SEL R25, RZ, 0x1, !P1 ;  /* 0x00000001ff197807 */ /* 0x000fe40004800000 */
[----:B------:R-:W-:Y:S02]  /*176b0*/  SEL R22, RZ, 0x1, !P2 ;  /* 0x00000001ff167807 */ /* 0x000fe40005000000 */
[----:B------:R-:W-:Y:S02]  /*176c0*/  SEL R19, RZ, 0x1, !P3 ;  /* 0x00000001ff137807 */ /* 0x000fe40005800000 */
[----:B------:R-:W-:Y:S01]  /*176d0*/  SEL R16, RZ, 0x1, !P4 ;  /* 0x00000001ff107807 */ /* 0x000fe20006000000 */
[----:B------:R-:W-:Y:S06]  /*176e0*/  BRA `(.L_x_3511) ;  /* 0x0000000000947947 */ /* 0x000fec0003800000 */
.L_x_3510:
        /* <DEDUP_REMOVED lines=18> */
.L_x_3515:
        /* <DEDUP_REMOVED lines=15> */
.L_x_3514:
[----:B------:R-:W-:Y:S02]  /*17900*/  SEL R25, RZ, 0x1, !P1 ;  /* 0x00000001ff197807 */ /* 0x000fe40004800000 */
[----:B------:R-:W-:Y:S02]  /*17910*/  SEL R22, RZ, 0x1, !P2 ;  /* 0x00000001ff167807 */ /* 0x000fe40005000000 */
[----:B------:R-:W-:Y:S02]  /*17920*/  SEL R19, RZ, 0x1, !P3 ;  /* 0x00000001ff137807 */ /* 0x000fe40005800000 */
[----:B------:R-:W-:-:S07]  /*17930*/  SEL R16, RZ, 0x1, !P4 ;  /* 0x00000001ff107807 */ /* 0x000fce0006000000 */
.L_x_3511:
[----:B------:R-:W-:Y:S05]  /*17940*/  BSYNC.RECONVERGENT B0 ;  /* 0x0000000000007941 */ /* 0x000fea0003800200 */
.L_x_3509:
        /* <DEDUP_REMOVED lines=17> */
.L_x_3519:
        /* <DEDUP_REMOVED lines=26> */
.L_x_3518:
[----:B------:R-:W-:Y:S05]  /*17c00*/  BSYNC.RECONVERGENT B0 ;  /* 0x0000000000007941 */ /* 0x000fea0003800200 */
.L_x_3517:
[----:B------:R-:W-:-:S03]  /*17c10*/  UISETP.GT.U32.AND UP0, UPT, UR4, 0x3, UPT ;  /* 0x000000030400788c */ /* 0x000fc6000bf04070 */
[----:B------:R-:W-:-:S06]  /*17c20*/  UMOV UR4, UR7 ;  /* 0x0000000700047c82 */ /* 0x000fcc0008000000 */
[----:B------:R-:W-:Y:S05]  /*17c30*/  BRA.U UP0, `(.L_x_3519) ;  /* 0xfffffffd00887547 */ /* 0x000fea000b83ffff */
.L_x_3516:
        /* <DEDUP_REMOVED lines=18> */
.L_x_3524:
        /* <DEDUP_REMOVED lines=26> */
.L_x_3523:
[----:B------:R-:W-:Y:S05]  /*17f00*/  BSYNC.RECONVERGENT B0 ;  /* 0x0000000000007941 */ /* 0x000fea0003800200 */
.L_x_3522:
[----:B------:R-:W-:Y:S01]  /*17f10*/  MOV R0, R10 ;  /* 0x0000000a00007202 */ /* 0x000fe20000000f00 */
[----:B------:R-:W-:Y:S06]  /*17f20*/  @P5 BRA `(.L_x_3524) ;  /* 0xfffffffc008c5947 */ /* 0x000fec000383ffff */
.L_x_3521:
[----:B------:R-:W-:Y:S01]  /*17f30*/  BAR.SYNC.DEFER_BLOCKING 0x0 ;  /* 0x0000000000007b1d */ /* 0x000fe20000010000 */
[----:B------:R-:W-:-:S09]  /*17f40*/  UISETP.GE.U32.AND UP0, UPT, UR4, 0x2, UPT ;  /* 0x000000020400788c */ /* 0x000fd2000bf06070 */
[----:B------:R-:W-:Y:S05]  /*17f50*/  BRA.U !UP0, `(.L_x_3520) ;  /* 0x0000000108787547 */ /* 0x000fea000b800000 */
[----:B------:R-:W-:-:S07]  /*17f60*/  IMAD.MOV.U32 R0, RZ, RZ, 0x1 ;  /* 0x00000001ff007424 */ /* 0x000fce00078e00ff */
.L_x_3525:
        /* <DEDUP_REMOVED lines=29> */
.L_x_3520:
        /* <DEDUP_REMOVED lines=48> */
.L_x_3527:
        /* <DEDUP_REMOVED lines=19> */
.L_x_3528:
        /* <DEDUP_REMOVED lines=25> */
.L_x_3529:
        /* <DEDUP_REMOVED lines=25> */
.L_x_3530:
        /* <DEDUP_REMOVED lines=25> */
.L_x_3531:
[----:B------:R-:W0:Y:S01]  /*18a20*/  LDCU.64 UR4, c[0x0][0x758] ;  /* 0x0000eb00ff0477ac */ /* 0x000e220008000a00 */
[----:B------:R-:W-:-:S04]  /*18a30*/  LOP3.LUT P1, RZ, R16, 0xff, RZ, 0xc0, !PT ;  /* 0x000000ff10ff7812 */ /* 0x000fc8000782c0ff */
[----:B------:R-:W-:Y:S02]  /*18a40*/  SEL R5, RZ, 0x1, !P1 ;  /* 0x00000001ff057807 */ /* 0x000fe40004800000 */
[----:B0-----:R-:W-:-:S04]  /*18a50*/  IADD3 R2, P0, PT, R17, UR4, RZ ;  /* 0x0000000411027c10 */ /* 0x001fc8000ff1e0ff */
[----:B------:R-:W-:-:S05]  /*18a60*/  IADD3.X R3, PT, PT, RZ, UR5, RZ, P0, !PT ;  /* 0x00000005ff037c10 */ /* 0x000fca00087fe4ff */
[----:B------:R-:W-:Y:S01]  /*18a70*/  STG.E.U8 desc[UR36][R2.64], R5 ;  /* 0x0000000502007986 */ /* 0x000fe2000c101124 */
[----:B------:R-:W-:Y:S05]  /*18a80*/  EXIT ;  /* 0x000000000000794d */ /* 0x000fea0003800000 */
.L_x_3526:
        /* <DEDUP_REMOVED lines=17> */
.L_x_3532:
        /* <DEDUP_REMOVED lines=20> */
.L_x_3534:
        /* <DEDUP_REMOVED lines=25> */
.L_x_3535:
        /* <DEDUP_REMOVED lines=25> */
.L_x_3536:
        /* <DEDUP_REMOVED lines=25> */
.L_x_3537:
[----:B------:R-:W2:Y:S01]  /*19190*/  LDCU.64 UR4, c[0x0][0x758] ;  /* 0x0000eb00ff0477ac */ /* 0x000ea20008000a00 */
[----:B------:R-:W-:-:S04]  /*191a0*/  LOP3.LUT P0, RZ, R16, 0xff, RZ, 0xc0, !PT ;  /* 0x000000ff10ff7812 */ /* 0x000fc8000780c0ff */
[----:B------:R-:W-:Y:S02]  /*191b0*/  SEL R5, RZ, 0x1, !P0 ;  /* 0x00000001ff057807 */ /* 0x000fe40004000000 */
[----:B--2---:R-:W-:-:S05]  /*191c0*/  IADD3 R2, P1, PT, R17, UR4, RZ ;  /* 0x0000000411027c10 */ /* 0x004fca000ff3e0ff */
[----:B------:R-:W-:-:S05]  /*191d0*/  IMAD.X R3, RZ, RZ, UR5, P1 ;  /* 0x00000005ff037e24 */ /* 0x000fca00088e06ff */
[----:B------:R-:W-:Y:S01]  /*191e0*/  STG.E.U8 desc[UR36][R2.64], R5 ;  /* 0x0000000502007986 */ /* 0x000fe2000c101124 */
[----:B------:R-:W-:Y:S05]  /*191f0*/  EXIT ;  /* 0x000000000000794d */ /* 0x000fea0003800000 */
.L_x_3533:
[----:B------:R-:W-:Y:S04]  /*19200*/  STG.E.U8 desc[UR36][R2.64], R25 ;  /* 0x0000001902007986 */ /* 0x000fe8000c101124 */
[----:B------:R-:W-:Y:S04]  /*19210*/  STG.E.U8 desc[UR36][R2.64+0x1], R22 ;  /* 0x0000011602007986 */ /* 0x000fe8000c101124 */
[----:B------:R-:W-:Y:S04]  /*19220*/  STG.E.U8 desc[UR36][R2.64+0x2], R19 ;  /* 0x0000021302007986 */ /* 0x000fe8000c101124 */
[----:B------:R-:W-:Y:S01]  /*19230*/  STG.E.U8 desc[UR36][R2.64+0x3], R16 ;  /* 0x0000031002007986 */ /* 0x000fe2000c101124 */
[----:B------:R-:W-:Y:S05]  /*19240*/  EXIT ;  /* 0x000000000000794d */ /* 0x000fea0003800000 */
.L_x_3500:
        /* <DEDUP_REMOVED lines=57> */
.L_x_3539:
        /* <DEDUP_REMOVED lines=19> */
.L_x_3540:
        /* <DEDUP_REMOVED lines=25> */
.L_x_3541:
        /* <DEDUP_REMOVED lines=25> */
.L_x_3542:
        /* <DEDUP_REMOVED lines=25> */
.L_x_3543:
[----:B------:R-:W0:Y:S01]  /*19bc0*/  LDCU.64 UR4, c[0x0][0x758] ;  /* 0x0000eb00ff0477ac */ /* 0x000e220008000a00 */
[----:B------:R-:W-:-:S04]  /*19bd0*/  LOP3.LUT P1, RZ, R16, 0xff, RZ, 0xc0, !PT ;  /* 0x000000ff10ff7812 */ /* 0x000fc8000782c0ff */
[----:B------:R-:W-:Y:S02]  /*19be0*/  SEL R5, RZ, 0x1, !P1 ;  /* 0x00000001ff057807 */ /* 0x000fe40004800000 */
[----:B0-----:R-:W-:-:S04]  /*19bf0*/  IADD3 R2, P0, PT, R17, UR4, RZ ;  /* 0x0000000411027c10 */ /* 0x001fc8000ff1e0ff */
[----:B------:R-:W-:-:S05]  /*19c00*/  IADD3.X R3, PT, PT, RZ, UR5, RZ, P0, !PT ;  /* 0x00000005ff037c10 */ /* 0x000fca00087fe4ff */
[----:B------:R-:W-:Y:S01]  /*19c10*/  STG.E.U8 desc[UR36][R2.64], R5 ;  /* 0x0000000502007986 */ /* 0x000fe2000c101124 */
[----:B------:R-:W-:Y:S05]  /*19c20*/  EXIT ;  /* 0x000000000000794d */ /* 0x000fea0003800000 */
.L_x_3538:
        /* <DEDUP_REMOVED lines=17> */
.L_x_3544:
        /* <DEDUP_REMOVED lines=20> */
.L_x_3546:
        /* <DEDUP_REMOVED lines=25> */
.L_x_3547:
        /* <DEDUP_REMOVED lines=25> */
.L_x_3548:
        /* <DEDUP_REMOVED lines=25> */
.L_x_3549:
[----:B------:R-:W0:Y:S01]  /*1a330*/  LDCU.64 UR4, c[0x0][0x758] ;  /* 0x0000eb00ff0477ac */ /* 0x000e220008000a00 */
[----:B------:R-:W-:-:S04]  /*1a340*/  LOP3.LUT P0, RZ, R16, 0xff, RZ, 0xc0, !PT ;  /* 0x000000ff10ff7812 */ /* 0x000fc8000780c0ff */
[----:B------:R-:W-:Y:S02]  /*1a350*/  SEL R5, RZ, 0x1, !P0 ;  /* 0x00000001ff057807 */ /* 0x000fe40004000000 */
[----:B0-----:R-:W-:-:S05]  /*1a360*/  IADD3 R2, P1, PT, R17, UR4, RZ ;  /* 0x0000000411027c10 */ /* 0x001fca000ff3e0ff */
[----:B------:R-:W-:-:S05]  /*1a370*/  IMAD.X R3, RZ, RZ, UR5, P1 ;  /* 0x00000005ff037e24 */ /* 0x000fca00088e06ff */
[----:B------:R-:W-:Y:S01]  /*1a380*/  STG.E.U8 desc[UR36][R2.64], R5 ;  /* 0x0000000502007986 */ /* 0x000fe2000c101124 */
[----:B------:R-:W-:Y:S05]  /*1a390*/  EXIT ;  /* 0x000000000000794d */ /* 0x000fea0003800000 */
.L_x_3545:
[----:B------:R-:W-:Y:S04]  /*1a3a0*/  STG.E.U8 desc[UR36][R2.64], R25 ;  /* 0x0000001902007986 */ /* 0x000fe8000c101124 */
[----:B------:R-:W-:Y:S04]  /*1a3b0*/  STG.E.U8 desc[UR36][R2.64+0x1], R22 ;  /* 0x0000011602007986 */ /* 0x000fe8000c101124 */
[----:B------:R-:W-:Y:S04]  /*1a3c0*/  STG.E.U8 desc[UR36][R2.64+0x2], R19 ;  /* 0x0000021302007986 */ /* 0x000fe8000c101124 */
[----:B------:R-:W-:Y:S01]  /*1a3d0*/  STG.E.U8 desc[UR36][R2.64+0x3], R16 ;  /* 0x0000031002007986 */ /* 0x000fe2000c101124 */
[----:B------:R-:W-:Y:S05]  /*1a3e0*/  EXIT ;  /* 0x000000000000794d */ /* 0x000fea0003800000 */
.L_x_3550:
        /* <DEDUP_REMOVED lines=9> */
.L_x_7778:


//--------------------- .text._ZN2at6native13reduce_kernelILi512ELi1ENS0_8ReduceOpIhNS0_14func_wrapper_tIbZZZNS0_14or_kernel_cudaERNS_14TensorIteratorEENKUlvE_clEvENKUlvE_clEvEUlbhE_EEjbLi4ELi4EEEEEvT1_ --------------------------
	.section	.text._ZN2at6native13reduce_kernelILi512ELi1ENS0_8ReduceOpIhNS0_14func_wrapper_tIbZZZNS0_14or_kernel_cudaERNS_14TensorIteratorEENKUlvE_clEvENKUlvE_clEvEUlbhE_EEjbLi4ELi4EEEEEvT1_,"ax",@progbits
	.align	128
        .global         _ZN2at6native13reduce_kernelILi512ELi1ENS0_8ReduceOpIhNS0_14func_wrapper_tIbZZZNS0_14or_kernel_cudaERNS_14TensorIteratorEENKUlvE_clEvENKUlvE_clEvEUlbhE_EEjbLi4ELi4EEEEEvT1_
        .type           _ZN2at6native13reduce_kernelILi512ELi1ENS0_8ReduceOpIhNS0_14func_wrapper_tIbZZZNS0_14or_kernel_cudaERNS_14TensorIteratorEENKUlvE_clEvENKUlvE_clEvEUlbhE_EEjbLi4ELi4EEEEEvT1_,@function
        .size           _ZN2at6native13reduce_kernelILi512ELi1ENS0_8ReduceOpIhNS0_14func_wrapper_tIbZZZNS0_14or_kernel_cudaERNS_14TensorIteratorEENKUlvE_clEvENKUlvE_clEvEUlbhE_EEjbLi4ELi4EEEEEvT1_,(.L_x_7779 - _ZN2at6native13reduce_kernelILi512ELi1ENS0_8ReduceOpIhNS0_14func_wrapper_tIbZZZNS0_14or_kernel_cudaERNS_14TensorIteratorEENKUlvE_clEvENKUlvE_clEvEUlbhE_EEjbLi4ELi4EEEEEvT1_)
        .other          _ZN2at6native13reduce_kernelILi512ELi1ENS0_8ReduceOpIhNS0_14func_wrapper_tIbZZZNS0_14or_kernel_cudaERNS_14TensorIteratorEENKUlvE_clEvENKUlvE_clEvEUlbhE_EEjbLi4ELi4EEEEEvT1_,@"STO_CUDA_ENTRY STV_DEFAULT"
_ZN2at6native13reduce_kernelILi512ELi1ENS0_8ReduceOpIhNS0_14func_wrapper_tIbZZZNS0_14or_kernel_cudaERNS_14TensorIteratorEENKUlvE_clEvENKUlvE_clEvEUlbhE_EEjbLi4ELi4EEEEEvT1_:
.text._ZN2at6native13reduce_kernelILi512ELi1ENS0_8ReduceOpIhNS0_14func_wrapper_tIbZZZNS0_14or_kernel_cudaERNS_14TensorIteratorEENKUlvE_clEvENKUlvE_clEvEUlbhE_EEjbLi4ELi4EEEEEvT1_:
        /* <DEDUP_REMOVED lines=295> */
.L_x_3551:
        /* <DEDUP_REMOVED lines=44> */
.L_x_3558:
[----:B------:R-:W-:Y:S05]  /*1530*/  BSYNC.RECONVERGENT B2 ;  /* 0x0000000000027941 */ /* 0x000fea0003800200 */
.L_x_3557:
[----:B------:R-:W-:Y:S02]  /*1540*/  IADD3 R2, P0, PT, R13, 0x4, RZ ;  /* 0x000000040d027810 */ /* 0x000fe40007f1e0ff */
[----:B------:R-:W-:Y:S02]  /*1550*/  IADD3 R8, PT, PT, R11, -0x4, R0 ;  /* 0xfffffffc0b087810 */ /* 0x000fe40007ffe000 */
[----:B------:R-:W-:-:S09]  /*1560*/  IADD3.X R3, PT, PT, RZ, R12, RZ, P0, !PT ;  /* 0x0000000cff037210 */ /* 0x000fd200007fe4ff */
.L_x_3556:
[----:B------:R-:W-:Y:S05]  /*1570*/  BSYNC.RECONVERGENT B1 ;  /* 0x0000000000017941 */ /* 0x000fea0003800200 */
.L_x_3555:
        /* <DEDUP_REMOVED lines=12> */
.L_x_3562:
        /* <DEDUP_REMOVED lines=16> */
.L_x_3561:
[----:B------:R-:W-:Y:S02]  /*1740*/  SEL R10, RZ, 0x1, !P3 ;  /* 0x00000001ff0a7807 */ /* 0x000fe40005800000 */
[----:B------:R-:W-:Y:S02]  /*1750*/  SEL R0, RZ, 0x1, !P2 ;  /* 0x00000001ff007807 */ /* 0x000fe40005000000 */
[----:B------:R-:W-:Y:S02]  /*1760*/  SEL R11, RZ, 0x1, !P1 ;  /* 0x00000001ff0b7807 */ /* 0x000fe40004800000 */
[----:B------:R-:W-:-:S07]  /*1770*/  SEL R9, RZ, 0x1, !P0 ;  /* 0x00000001ff097807 */ /* 0x000fce0004000000 */
.L_x_3560:
[----:B------:R-:W-:Y:S05]  /*1780*/  BSYNC.RECONVERGENT B1 ;  /* 0x0000000000017941 */ /* 0x000fea0003800200 */
.L_x_3559:
        /* <DEDUP_REMOVED lines=16> */
.L_x_3564:
[----:B------:R-:W-:Y:S05]  /*1890*/  BSYNC.RECONVERGENT B1 ;  /* 0x0000000000017941 */ /* 0x000fea0003800200 */
.L_x_3563:
[----:B------:R-:W-:-:S04]  /*18a0*/  LOP3.LUT R0, R11, R10, R0, 0xfe, !PT ;  /* 0x0000000a0b007212 */ /* 0x000fc800078efe00 */
[----:B------:R-:W-:-:S04]  /*18b0*/  LOP3.LUT P0, RZ, R0, 0xff, R9, 0xc8, !PT ;  /* 0x000000ff00ff7812 */ /* 0x000fc8000780c809 */
[----:B------:R-:W-:Y:S01]  /*18c0*/  SEL R17, RZ, 0x1, !P0 ;  /* 0x00000001ff117807 */ /* 0x000fe20004000000 */
[----:B------:R-:W-:Y:S08]  /*18d0*/  BRA `(.L_x_3553) ;  /* 0x0000009400407947 */ /* 0x000ff00003800000 */
.L_x_3554:
        /* <DEDUP_REMOVED lines=21> */
.L_x_3569:
        /* <DEDUP_REMOVED lines=24> */
.L_x_3568:
[----:B------:R-:W-:Y:S02]  /*1bb0*/  PRMT R13, R8, 0x7610, R13 ;  /* 0x00007610080d7816 */ /* 0x000fe4000000000d */
[----:B------:R-:W-:Y:S02]  /*1bc0*/  PRMT R8, R12, 0x7610, R8 ;  /* 0x000076100c087816 */ /* 0x000fe40000000008 */
[----:B------:R-:W-:Y:S02]  /*1bd0*/  PRMT R5, R14, 0x7610, R5 ;  /* 0x000076100e057816 */ /* 0x000fe40000000005 */
[----:B------:R-:W-:Y:S02]  /*1be0*/  SEL R6, RZ, 0x1, !P3 ;  /* 0x00000001ff067807 */ /* 0x000fe40005800000 */
[----:B------:R-:W-:Y:S02]  /*1bf0*/  SEL R11, RZ, 0x1, !P2 ;  /* 0x00000001ff0b7807 */ /* 0x000fe40005000000 */
[----:B------:R-:W-:-:S02]  /*1c00*/  SEL R15, RZ, 0x1, !P1 ;  /* 0x00000001ff0f7807 */ /* 0x000fc40004800000 */
[----:B------:R-:W-:-:S07]  /*1c10*/  SEL R12, RZ, 0x1, !P0 ;  /* 0x00000001ff0c7807 */ /* 0x000fce0004000000 */
.L_x_3567:
[----:B------:R-:W-:Y:S05]  /*1c20*/  BSYNC.RECONVERGENT B1 ;  /* 0x0000000000017941 */ /* 0x000fea0003800200 */
.L_x_3566:
        /* <DEDUP_REMOVED lines=23> */
.L_x_3571:
[----:B------:R-:W-:Y:S05]  /*1da0*/  BSYNC.RECONVERGENT B1 ;  /* 0x0000000000017941 */ /* 0x000fea0003800200 */
.L_x_3570:
        /* <DEDUP_REMOVED lines=19> */
.L_x_3573:
[----:B------:R-:W-:Y:S05]  /*1ee0*/  BSYNC.RECONVERGENT B1 ;  /* 0x0000000000017941 */ /* 0x000fea0003800200 */
.L_x_3572:
[----:B------:R-:W-:-:S04]  /*1ef0*/  LOP3.LUT R11, R15, R6, R11, 0xfe, !PT ;  /* 0x000000060f0b7212 */ /* 0x000fc800078efe0b */
[----:B------:R-:W-:-:S04]  /*1f00*/  LOP3.LUT P0, RZ, R11, 0xff, R12, 0xc8, !PT ;  /* 0x000000ff0bff7812 */ /* 0x000fc8000780c80c */
[----:B------:R-:W-:Y:S01]  /*1f10*/  SEL R17, RZ, 0x1, !P0 ;  /* 0x00000001ff117807 */ /* 0x000fe20004000000 */
[----:B------:R-:W-:Y:S08]  /*1f20*/  BRA `(.L_x_3553) ;  /* 0x0000008c00ac7947 */ /* 0x000ff00003800000 */
.L_x_3565:
        /* <DEDUP_REMOVED lines=18> */
.L_x_3578:
        /* <DEDUP_REMOVED lines=28> */
.L_x_3577:
        /* <DEDUP_REMOVED lines=8> */
.L_x_3576:
[----:B------:R-:W-:Y:S05]  /*2290*/  BSYNC.RECONVERGENT B1 ;  /* 0x0000000000017941 */ /* 0x000fea0003800200 */
.L_x_3575:
        /* <DEDUP_REMOVED lines=27> */
.L_x_3580:
[----:B------:R-:W-:Y:S05]  /*2450*/  BSYNC.RECONVERGENT B1 ;  /* 0x0000000000017941 */ /* 0x000fea0003800200 */
.L_x_3579:
        /* <DEDUP_REMOVED lines=19> */
.L_x_3582:
[----:B------:R-:W-:Y:S05]  /*2590*/  BSYNC.RECONVERGENT B1 ;  /* 0x0000000000017941 */ /* 0x000fea0003800200 */
.L_x_3581:
[----:B------:R-:W-:-:S04]  /*25a0*/  LOP3.LUT R12, R15, R11, R12, 0xfe, !PT ;  /* 0x0000000b0f0c7212 */ /* 0x000fc800078efe0c */
[----:B------:R-:W-:-:S04]  /*25b0*/  LOP3.LUT P0, RZ, R12, 0xff, R13, 0xc8, !PT ;  /* 0x000000ff0cff7812 */ /* 0x000fc8000780c80d */
[----:B0-----:R-:W-:Y:S01]  /*25c0*/  SEL R17, RZ, 0x1, !P0 ;  /* 0x00000001ff117807 */ /* 0x001fe20004000000 */
[----:B------:R-:W-:Y:S08]  /*25d0*/  BRA `(.L_x_3553) ;  /* 0x0000008800007947 */ /* 0x000ff00003800000 */
.L_x_3574:
        /* <DEDUP_REMOVED lines=20> */
.L_x_3592:
        /* <DEDUP_REMOVED lines=8> */
.L_x_3586:
        /* <DEDUP_REMOVED lines=284> */
.L_x_3588:
        /* <DEDUP_REMOVED lines=230> */
.L_x_3589:
        /* <DEDUP_REMOVED lines=230> */
.L_x_3590:
        /* <DEDUP_REMOVED lines=230> */
.L_x_3591:
[----:B------:R-:W-:-:S05]  /*6480*/  IADD3 R10, P4, PT, R5, R8, RZ ;  /* 0x00000008050a7210 */ /* 0x000fca0007f9e0ff */
[----:B------:R-:W-:-:S05]  /*6490*/  IMAD.X R11, RZ, RZ, R9, P4 ;  /* 0x000000ffff0b7224 */ /* 0x000fca00020e0609 */
[----:B------:R1:W5:Y:S03]  /*64a0*/  LDG.E.U8 R10, desc[UR36][R10.64] ;  /* 0x000000240a0a7981 */ /* 0x000366000c1e1100 */
.L_x_3587:
        /* <DEDUP_REMOVED lines=16> */
.L_x_3585:
[----:B------:R-:W-:Y:S02]  /*65b0*/  SEL R7, RZ, 0x1, !P3 ;  /* 0x00000001ff077807 */ /* 0x000fe40005800000 */
[----:B------:R-:W-:Y:S02]  /*65c0*/  SEL R6, RZ, 0x1, !P2 ;  /* 0x00000001ff067807 */ /* 0x000fe40005000000 */
[----:B------:R-:W-:Y:S02]  /*65d0*/  SEL R5, RZ, 0x1, !P1 ;  /* 0x00000001ff057807 */ /* 0x000fe40004800000 */
[----:B------:R-:W-:-:S07]  /*65e0*/  SEL R4, RZ, 0x1, !P0 ;  /* 0x00000001ff047807 */ /* 0x000fce0004000000 */
.L_x_3584:
[----:B------:R-:W-:Y:S05]  /*65f0*/  BSYNC.RECONVERGENT B1 ;  /* 0x0000000000017941 */ /* 0x000fea0003800200 */
.L_x_3583:
        /* <DEDUP_REMOVED lines=24> */
.L_x_3595:
        /* <DEDUP_REMOVED lines=276> */
.L_x_3596:
        /* <DEDUP_REMOVED lines=274> */
.L_x_3597:
        /* <DEDUP_REMOVED lines=274> */
.L_x_3598:
        /* <DEDUP_REMOVED lines=274> */
.L_x_3599:
[----:B------:R-:W-:-:S05]  /*ac20*/  IADD3 R8, P0, PT, R15, R12, RZ ;  /* 0x0000000c0f087210 */ /* 0x000fca0007f1e0ff */
[----:B------:R-:W-:-:S06]  /*ac30*/  IMAD.X R9, RZ, RZ, R13, P0 ;  /* 0x000000ffff097224 */ /* 0x000fcc00000e060d */
[----:B------:R0:W5:Y:S02]  /*ac40*/  LDG.E.U8 R9, desc[UR36][R8.64] ;  /* 0x0000002408097981 */ /* 0x000164000c1e1100 */
.L_x_3594:
[----:B------:R-:W-:Y:S05]  /*ac50*/  BSYNC.RECONVERGENT B1 ;  /* 0x0000000000017941 */ /* 0x000fea0003800200 */
.L_x_3593:
        /* <DEDUP_REMOVED lines=20> */
.L_x_3601:
[----:B------:R-:W-:Y:S05]  /*ada0*/  BSYNC.RECONVERGENT B1 ;  /* 0x0000000000017941 */ /* 0x000fea0003800200 */
.L_x_3600:
[----:B------:R-:W-:-:S04]  /*adb0*/  LOP3.LUT R5, R5, R7, R6, 0xfe, !PT ;  /* 0x0000000705057212 */ /* 0x000fc800078efe06 */
[----:B------:R-:W-:-:S04]  /*adc0*/  LOP3.LUT P0, RZ, R5, 0xff, R4, 0xc8, !PT ;  /* 0x000000ff05ff7812 */ /* 0x000fc8000780c804 */
[----:B------:R-:W-:-:S09]  /*add0*/  SEL R17, RZ, 0x1, !P0 ;  /* 0x00000001ff117807 */ /* 0x000fd20004000000 */
.L_x_3553:
[----:B------:R-:W-:Y:S05]  /*ade0*/  BSYNC.RECONVERGENT B0 ;  /* 0x0000000000007941 */ /* 0x000fea0003800200 */
.L_x_3552:
        /* <DEDUP_REMOVED lines=16> */
.L_x_3603:
        /* <DEDUP_REMOVED lines=14> */
.L_x_3602:
        /* <DEDUP_REMOVED lines=18> */
.L_x_3606:
        /* <DEDUP_REMOVED lines=13> */
.L_x_3605:
[----:B------:R-:W-:Y:S01]  /*b1c0*/  BAR.SYNC.DEFER_BLOCKING 0x0 ;  /* 0x0000000000007b1d */ /* 0x000fe20000010000 */
[----:B------:R-:W-:-:S09]  /*b1d0*/  UISETP.GE.U32.AND UP0, UPT, UR4, 0x2, UPT ;  /* 0x000000020400788c */ /* 0x000fd2000bf06070 */
[----:B------:R-:W-:Y:S05]  /*b1e0*/  BRA.U !UP0, `(.L_x_3604) ;  /* 0x0000000108287547 */ /* 0x000fea000b800000 */
[----:B01-34-:R-:W-:-:S07]  /*b1f0*/  HFMA2 R2, -RZ, RZ, 0, 5.9604644775390625e-08 ;  /* 0x00000001ff027431 */ /* 0x01bfce00000001ff */
.L_x_3607:
        /* <DEDUP_REMOVED lines=9> */
.L_x_3604:
        /* <DEDUP_REMOVED lines=287> */
.L_x_3608:
        /* <DEDUP_REMOVED lines=290> */
.L_x_3610:
        /* <DEDUP_REMOVED lines=26> */
.L_x_3612:
[----:B------:R-:W-:Y:S05]  /*d840*/  BSYNC.RECONVERGENT B0 ;  /* 0x0000000000007941 */ /* 0x000fea0003800200 */
.L_x_3611:
        /* <DEDUP_REMOVED lines=35> */
.L_x_3614:
[----:B------:R-:W-:Y:S05]  /*da80*/  BSYNC.RECONVERGENT B0 ;  /* 0x0000000000007941 */ /* 0x000fea0003800200 */
.L_x_3613:
        /* <DEDUP_REMOVED lines=34> */
.L_x_3619:
        /* <DEDUP_REMOVED lines=9> */
.L_x_3618:
[----:B------:R-:W-:Y:S01]  /*dd40*/  SEL R17, RZ, 0x1, !P1 ;  /* 0x00000001ff117807 */ /* 0x000fe20004800000 */
[----:B------:R-:W-:Y:S06]  /*dd50*/  BRA `(.L_x_3617) ;  /* 0x00000000005c7947 */ /* 0x000fec0003800000 */
.L_x_3616:
        /* <DEDUP_REMOVED lines=12> */
.L_x_3621:
        /* <DEDUP_REMOVED lines=10> */
.L_x_3620:
[----:B------:R-:W-:-:S07]  /*dec0*/  SEL R17, RZ, 0x1, !P1 ;  /* 0x00000001ff117807 */ /* 0x000fce0004800000 */
.L_x_3617:
[----:B------:R-:W-:Y:S05]  /*ded0*/  BSYNC.RECONVERGENT B0 ;  /* 0x0000000000007941 */ /* 0x000fea0003800200 */
.L_x_3615:
        /* <DEDUP_REMOVED lines=11> */
.L_x_3623:
        /* <DEDUP_REMOVED lines=14> */
.L_x_3622:
        /* <DEDUP_REMOVED lines=10> */
.L_x_3626:
        /* <DEDUP_REMOVED lines=13> */
.L_x_3625:
[----:B------:R-:W-:Y:S01]  /*e1e0*/  BAR.SYNC.DEFER_BLOCKING 0x0 ;  /* 0x0000000000007b1d */ /* 0x000fe20000010000 */
[----:B------:R-:W-:-:S09]  /*e1f0*/  UISETP.GE.U32.AND UP0, UPT, UR4, 0x2, UPT ;  /* 0x000000020400788c */ /* 0x000fd2000bf06070 */
[----:B------:R-:W-:Y:S05]  /*e200*/  BRA.U !UP0, `(.L_x_3624) ;  /* 0x0000000108287547 */ /* 0x000fea000b800000 */
[----:B------:R-:W-:-:S07]  /*e210*/  HFMA2 R0, -RZ, RZ, 0, 5.9604644775390625e-08 ;  /* 0x00000001ff007431 */ /* 0x000fce00000001ff */
.L_x_3627:
        /* <DEDUP_REMOVED lines=9> */
.L_x_3624:
        /* <DEDUP_REMOVED lines=16> */
.L_x_3629:
        /* <DEDUP_REMOVED lines=20> */
.L_x_3631:
[----:B------:R-:W0:Y:S01]  /*e4f0*/  LDCU.64 UR4, c[0x0][0x758] ;  /* 0x0000eb00ff0477ac */ /* 0x000e220008000a00 */
[----:B------:R-:W-:-:S04]  /*e500*/  LOP3.LUT P0, RZ, R17, 0xff, RZ, 0xc0, !PT ;  /* 0x000000ff11ff7812 */ /* 0x000fc8000780c0ff */
[----:B------:R-:W-:Y:S02]  /*e510*/  SEL R3, RZ, 0x1, !P0 ;  /* 0x00000001ff037807 */ /* 0x000fe40004000000 */
[----:B0-----:R-:W-:-:S04]  /*e520*/  IADD3 R16, P1, PT, R16, UR4, RZ ;  /* 0x0000000410107c10 */ /* 0x001fc8000ff3e0ff */
[----:B------:R-:W-:-:S05]  /*e530*/  IADD3.X R17, PT, PT, RZ, UR5, RZ, P1, !PT ;  /* 0x00000005ff117c10 */ /* 0x000fca0008ffe4ff */
[----:B------:R-:W-:Y:S01]  /*e540*/  STG.E.U8 desc[UR36][R16.64], R3 ;  /* 0x0000000310007986 */ /* 0x000fe2000c101124 */
[----:B------:R-:W-:Y:S05]  /*e550*/  EXIT ;  /* 0x000000000000794d */ /* 0x000fea0003800000 */
.L_x_3630:
[----:B------:R-:W-:-:S04]  /*e560*/  LOP3.LUT P0, RZ, R17, 0xff, RZ, 0xc0, !PT ;  /* 0x000000ff11ff7812 */ /* 0x000fc8000780c0ff */
[----:B------:R-:W-:-:S05]  /*e570*/  SEL R5, RZ, 0x1, !P0 ;  /* 0x00000001ff057807 */ /* 0x000fca0004000000 */
[----:B------:R-:W-:Y:S01]  /*e580*/  STG.E.U8 desc[UR36][R2.64], R5 ;  /* 0x0000000502007986 */ /* 0x000fe2000c101124 */
[----:B------:R-:W-:Y:S05]  /*e590*/  EXIT ;  /* 0x000000000000794d */ /* 0x000fea0003800000 */
.L_x_3628:
        /* <DEDUP_REMOVED lines=8> */
.L_x_3632:
        /* <DEDUP_REMOVED lines=20> */
.L_x_3634:
[----:B------:R-:W2:Y:S01]  /*e760*/  LDCU.64 UR4, c[0x0][0x758] ;  /* 0x0000eb00ff0477ac */ /* 0x000ea20008000a00 */
[----:B------:R-:W-:-:S04]  /*e770*/  LOP3.LUT P0, RZ, R17, 0xff, RZ, 0xc0, !PT ;  /* 0x000000ff11ff7812 */ /* 0x000fc8000780c0ff */
[----:B------:R-:W-:Y:S02]  /*e780*/  SEL R3, RZ, 0x1, !P0 ;  /* 0x00000001ff037807 */ /* 0x000fe40004000000 */
[----:B--2---:R-:W-:-:S04]  /*e790*/  IADD3 R16, P1, PT, R16, UR4, RZ ;  /* 0x0000000410107c10 */ /* 0x004fc8000ff3e0ff */
[----:B------:R-:W-:-:S05]  /*e7a0*/  IADD3.X R17, PT, PT, RZ, UR5, RZ, P1, !PT ;  /* 0x00000005ff117c10 */ /* 0x000fca0008ffe4ff */
[----:B------:R-:W-:Y:S01]  /*e7b0*/  STG.E.U8 desc[UR36][R16.64], R3 ;  /* 0x0000000310007986 */ /* 0x000fe2000c101124 */
[----:B------:R-:W-:Y:S05]  /*e7c0*/  EXIT ;  /* 0x000000000000794d */ /* 0x000fea0003800000 */
.L_x_3633:
[----:B------:R-:W-:Y:S01]  /*e7d0*/  STG.E.U8 desc[UR36][R6.64], R17 ;  /* 0x0000001106007986 */ /* 0x000fe2000c101124 */
[----:B------:R-:W-:Y:S05]  /*e7e0*/  EXIT ;  /* 0x000000000000794d */ /* 0x000fea0003800000 */
.L_x_3609:
        /* <DEDUP_REMOVED lines=25> */
.L_x_3636:
        /* <DEDUP_REMOVED lines=20> */
.L_x_3638:
[----:B------:R-:W0:Y:S01]  /*eac0*/  LDCU.64 UR4, c[0x0][0x758] ;  /* 0x0000eb00ff0477ac */ /* 0x000e220008000a00 */
[----:B------:R-:W-:-:S04]  /*ead0*/  LOP3.LUT P0, RZ, R17, 0xff, RZ, 0xc0, !PT ;  /* 0x000000ff11ff7812 */ /* 0x000fc8000780c0ff */
[----:B------:R-:W-:Y:S02]  /*eae0*/  SEL R3, RZ, 0x1, !P0 ;  /* 0x00000001ff037807 */ /* 0x000fe40004000000 */
[----:B0-----:R-:W-:-:S04]  /*eaf0*/  IADD3 R16, P1, PT, R16, UR4, RZ ;  /* 0x0000000410107c10 */ /* 0x001fc8000ff3e0ff */
[----:B------:R-:W-:-:S05]  /*eb00*/  IADD3.X R17, PT, PT, RZ, UR5, RZ, P1, !PT ;  /* 0x00000005ff117c10 */ /* 0x000fca0008ffe4ff */
[----:B------:R-:W-:Y:S01]  /*eb10*/  STG.E.U8 desc[UR36][R16.64], R3 ;  /* 0x0000000310007986 */ /* 0x000fe2000c101124 */
[----:B------:R-:W-:Y:S05]  /*eb20*/  EXIT ;  /* 0x000000000000794d */ /* 0x000fea0003800000 */
.L_x_3637:
[----:B------:R-:W-:-:S04]  /*eb30*/  LOP3.LUT P0, RZ, R17, 0xff, RZ, 0xc0, !PT ;  /* 0x000000ff11ff7812 */ /* 0x000fc8000780c0ff */
[----:B------:R-:W-:-:S05]  /*eb40*/  SEL R5, RZ, 0x1, !P0 ;  /* 0x00000001ff057807 */ /* 0x000fca0004000000 */
[----:B------:R-:W-:Y:S01]  /*eb50*/  STG.E.U8 desc[UR36][R2.64], R5 ;  /* 0x0000000502007986 */ /* 0x000fe2000c101124 */
[----:B------:R-:W-:Y:S05]  /*eb60*/  EXIT ;  /* 0x000000000000794d */ /* 0x000fea0003800000 */
.L_x_3635:
        /* <DEDUP_REMOVED lines=8> */
.L_x_3639:
        /* <DEDUP_REMOVED lines=20> */
.L_x_3641:
[----:B------:R-:W0:Y:S01]  /*ed30*/  LDCU.64 UR4, c[0x0][0x758] ;  /* 0x0000eb00ff0477ac */ /* 0x000e220008000a00 */
[----:B------:R-:W-:-:S04]  /*ed40*/  LOP3.LUT P0, RZ, R17, 0xff, RZ, 0xc0, !PT ;  /* 0x000000ff11ff7812 */ /* 0x000fc8000780c0ff */
[----:B------:R-:W-:Y:S02]  /*ed50*/  SEL R3, RZ, 0x1, !P0 ;  /* 0x00000001ff037807 */ /* 0x000fe40004000000 */
[----:B0-----:R-:W-:-:S04]  /*ed60*/  IADD3 R16, P1, PT, R16, UR4, RZ ;  /* 0x0000000410107c10 */ /* 0x001fc8000ff3e0ff */
[----:B------:R-:W-:-:S05]  /*ed70*/  IADD3.X R17, PT, PT, RZ, UR5, RZ, P1, !PT ;  /* 0x00000005ff117c10 */ /* 0x000fca0008ffe4ff */
[----:B------:R-:W-:Y:S01]  /*ed80*/  STG.E.U8 desc[UR36][R16.64], R3 ;  /* 0x0000000310007986 */ /* 0x000fe2000c101124 */
[----:B------:R-:W-:Y:S05]  /*ed90*/  EXIT ;  /* 0x000000000000794d */ /* 0x000fea0003800000 */
.L_x_3640:
[----:B------:R-:W-:Y:S01]  /*eda0*/  STG.E.U8 desc[UR36][R6.64], R17 ;  /* 0x0000001106007986 */ /* 0x000fe2000c101124 */
[----:B------:R-:W-:Y:S05]  /*edb0*/  EXIT ;  /* 0x000000000000794d */ /* 0x000fea0003800000 */
.L_x_3642:
        /* <DEDUP_REMOVED lines=12> */
.L_x_7779:


//--------------------- .text._ZN2at6native13reduce_kernelILi256ELi2ENS0_8ReduceOpIhNS0_14func_wrapper_tIbZZZNS0_14or_kernel_cudaERNS_14TensorIteratorEENKUlvE_clEvENKUlvE_clEvEUlbhE_EEjbLi4ELi4EEEEEvT1_ --------------------------
	.section	.text._ZN2at6native13reduce_kernelILi256ELi2ENS0_8ReduceOpIhNS0_14func_wrapper_tIbZZZNS0_14or_kernel_cudaERNS_14TensorIteratorEENKUlvE_clEvENKUlvE_clEvEUlbhE_EEjbLi4ELi4EEEEEvT1_,"ax",@progbits
	.align	128
        .global         _ZN2at6native13reduce_kernelILi256ELi2ENS0_8ReduceOpIhNS0_14func_wrapper_tIbZZZNS0_14or_kernel_cudaERNS_14TensorIteratorEENKUlvE_clEvENKUlvE_clEvEUlbhE_EEjbLi4ELi4EEEEEvT1_
        .type           _ZN2at6native13reduce_kernelILi256ELi2ENS0_8ReduceOpIhNS0_14func_wrapper_tIbZZZNS0_14or_kernel_cudaERNS_14TensorIteratorEENKUlvE_clEvENKUlvE_clEvEUlbhE_EEjbLi4ELi4EEEEEvT1_,@function
        .size           _ZN2at6native13reduce_kernelILi256ELi2ENS0_8ReduceOpIhNS0_14func_wrapper_tIbZZZNS0_14or_kernel_cudaERNS_14TensorIteratorEENKUlvE_clEvENKUlvE_clEvEUlbhE_EEjbLi4ELi4EEEEEvT1_,(.L_x_7780 - _ZN2at6native13reduce_kernelILi256ELi2ENS0_8ReduceOpIhNS0_14func_wrapper_tIbZZZNS0_14or_kernel_cudaERNS_14TensorIteratorEENKUlvE_clEvENKUlvE_clEvEUlbhE_EEjbLi4ELi4EEEEEvT1_)
        .other          _ZN2at6native13reduce_kernelILi256ELi2ENS0_8ReduceOpIhNS0_14func_wrapper_tIbZZZNS0_14or_kernel_cudaERNS_14TensorIteratorEENKUlvE_clEvENKUlvE_clEvEUlbhE_EEjbLi4ELi4EEEEEvT1_,@"STO_CUDA_ENTRY STV_DEFAULT"
_ZN2at6native13reduce_kernelILi256ELi2ENS0_8ReduceOpIhNS0_14func_wrapper_tIbZZZNS0_14or_kernel_cudaERNS_14TensorIteratorEENKUlvE_clEvENKUlvE_clEvEUlbhE_EEjbLi4ELi4EEEEEvT1_:
.text._ZN2at6native13reduce_kernelILi256ELi2ENS0_8ReduceOpIhNS0_14func_wrapper_tIbZZZNS0_14or_kernel_cudaERNS_14TensorIteratorEENKUlvE_clEvENKUlvE_clEvEUlbhE_EEjbLi4ELi4EEEEEvT1_:
        /* <DEDUP_REMOVED lines=296> */
.L_x_3643:
        /* <DEDUP_REMOVED lines=31> */
.L_x_3647:
        /* <DEDUP_REMOVED lines=31> */
.L_x_3651:
[----:B------:R-:W-:Y:S05]  /*1660*/  BSYNC.RECONVERGENT B1 ;  /* 0x0000000000017941 */ /* 0x000fea0003800200 */
.L_x_3650:
[----:B------:R-:W0:Y:S01]  /*1670*/  LDC R0, c[0x0][0x388] ;  /* 0x0000e200ff007b82 */ /* 0x000e220000000800 */
[----:B------:R-:W-:-:S05]  /*1680*/  IADD3 R24, P0, PT, R9, 0x4, RZ ;  /* 0x0000000409187810 */ /* 0x000fca0007f1e0ff */
[----:B------:R-:W-:Y:S01]  /*1690*/  IMAD.X R25, RZ, RZ, R25, P0 ;  /* 0x000000ffff197224 */ /* 0x000fe200000e0619 */
[----:B0-----:R-:W-:-:S07]  /*16a0*/  IADD3 R0, PT, PT, R7, -0x4, R0 ;  /* 0xfffffffc07007810 */ /* 0x001fce0007ffe000 */
.L_x_3649:
[----:B------:R-:W-:Y:S05]  /*16b0*/  BSYNC.RECONVERGENT B0 ;  /* 0x0000000000007941 */ /* 0x000fea0003800200 */
.L_x_3648:
        /* <DEDUP_REMOVED lines=18> */
.L_x_3655:
        /* <DEDUP_REMOVED lines=16> */
.L_x_3654:
[----:B------:R-:W-:Y:S02]  /*18e0*/  SEL R5, RZ, 0x1, !P3 ;  /* 0x00000001ff057807 */ /* 0x000fe40005800000 */
[----:B------:R-:W-:Y:S02]  /*18f0*/  SEL R7, RZ, 0x1, !P2 ;  /* 0x00000001ff077807 */ /* 0x000fe40005000000 */
[----:B------:R-:W-:Y:S02]  /*1900*/  SEL R6, RZ, 0x1, !P1 ;  /* 0x00000001ff067807 */ /* 0x000fe40004800000 */
[----:B------:R-:W-:-:S07]  /*1910*/  SEL R4, RZ, 0x1, !P0 ;  /* 0x00000001ff047807 */ /* 0x000fce0004000000 */
.L_x_3653:
[----:B------:R-:W-:Y:S05]  /*1920*/  BSYNC.RECONVERGENT B0 ;  /* 0x0000000000007941 */ /* 0x000fea0003800200 */
.L_x_3652:
        /* <DEDUP_REMOVED lines=16> */
.L_x_3657:
[----:B------:R-:W-:Y:S05]  /*1a30*/  BSYNC.RECONVERGENT B0 ;  /* 0x0000000000007941 */ /* 0x000fea0003800200 */
.L_x_3656:
[----:B------:R-:W-:Y:S02]  /*1a40*/  LOP3.LUT R7, R6, R5, R7, 0xfe, !PT ;  /* 0x0000000506077212 */ /* 0x000fe400078efe07 */
[----:B------:R-:W-:Y:S02]  /*1a50*/  PLOP3.LUT P1, PT, PT, PT, PT, 0x8, 0x80 ;  /* 0x000000000080781c */ /* 0x000fe40003f2e170 */
[----:B------:R-:W-:Y:S01]  /*1a60*/  LOP3.LUT P0, RZ, R7, 0xff, R4, 0xc8, !PT ;  /* 0x000000ff07ff7812 */ /* 0x000fe2000780c804 */
[----:B------:R-:W-:-:S12]  /*1a70*/  BRA `(.L_x_3658) ;  /* 0x000000a000dc7947 */ /* 0x000fd80003800000 */
.L_x_3646:
        /* <DEDUP_REMOVED lines=31> */
.L_x_3663:
        /* <DEDUP_REMOVED lines=47> */
.L_x_3662:
        /* <DEDUP_REMOVED lines=15> */
.L_x_3661:
[----:B------:R-:W-:Y:S05]  /*2050*/  BSYNC.RECONVERGENT B0 ;  /* 0x0000000000007941 */ /* 0x000fea0003800200 */
.L_x_3660:
        /* <DEDUP_REMOVED lines=37> */
.L_x_3665:
[----:B------:R-:W-:Y:S05]  /*22b0*/  BSYNC.RECONVERGENT B0 ;  /* 0x0000000000007941 */ /* 0x000fea0003800200 */
.L_x_3664:
        /* <DEDUP_REMOVED lines=28> */
.L_x_3667:
[----:B------:R-:W-:Y:S05]  /*2480*/  BSYNC.RECONVERGENT B0 ;  /* 0x0000000000007941 */ /* 0x000fea0003800200 */
.L_x_3666:
[----:B------:R-:W-:Y:S02]  /*2490*/  LOP3.LUT R16, R19, R13, R16, 0xfe, !PT ;  /* 0x0000000d13107212 */ /* 0x000fe400078efe10 */
[----:B------:R-:W-:Y:S02]  /*24a0*/  LOP3.LUT R14, R18, R14, R17, 0xfe, !PT ;  /* 0x0000000e120e7212 */ /* 0x000fe400078efe11 */
[----:B------:R-:W-:Y:S02]  /*24b0*/  LOP3.LUT P0, RZ, R16, 0xff, R21, 0xc8, !PT ;  /* 0x000000ff10ff7812 */ /* 0x000fe4000780c815 */
[----:B------:R-:W-:Y:S01]  /*24c0*/  LOP3.LUT P1, RZ, R14, 0xff, R23, 0xc8, !PT ;  /* 0x000000ff0eff7812 */ /* 0x000fe2000782c817 */
[----:B------:R-:W-:-:S12]  /*24d0*/  BRA `(.L_x_3658) ;  /* 0x0000009800447947 */ /* 0x000fd80003800000 */
.L_x_3659:
        /* <DEDUP_REMOVED lines=28> */
.L_x_3672:
        /* <DEDUP_REMOVED lines=52> */
.L_x_3671:
        /* <DEDUP_REMOVED lines=10> */
.L_x_3670:
[----:B------:R-:W-:Y:S05]  /*2a80*/  BSYNC.RECONVERGENT B0 ;  /* 0x0000000000007941 */ /* 0x000fea0003800200 */
.L_x_3669:
        /* <DEDUP_REMOVED lines=41> */
.L_x_3674:
[----:B------:R-:W-:Y:S05]  /*2d20*/  BSYNC.RECONVERGENT B0 ;  /* 0x0000000000007941 */ /* 0x000fea0003800200 */
.L_x_3673:
        /* <DEDUP_REMOVED lines=28> */
.L_x_3676:
[----:B------:R-:W-:Y:S05]  /*2ef0*/  BSYNC.RECONVERGENT B0 ;  /* 0x0000000000007941 */ /* 0x000fea0003800200 */
.L_x_3675:
[----:B------:R-:W-:Y:S02]  /*2f00*/  LOP3.LUT R11, R14, R11, R8, 0xfe, !PT ;  /* 0x0000000b0e0b7212 */ /* 0x000fe400078efe08 */
[----:B------:R-:W-:Y:S02]  /*2f10*/  LOP3.LUT R9, R13, R9, R6, 0xfe, !PT ;  /* 0x000000090d097212 */ /* 0x000fe400078efe06 */
[----:B------:R-:W-:Y:S02]  /*2f20*/  LOP3.LUT P0, RZ, R11, 0xff, R12, 0xc8, !PT ;  /* 0x000000ff0bff7812 */ /* 0x000fe4000780c80c */
[----:B------:R-:W-:Y:S01]  /*2f30*/  LOP3.LUT P1, RZ, R9, 0xff, R10, 0xc8, !PT ;  /* 0x000000ff09ff7812 */ /* 0x000fe2000782c80a */
[----:B------:R-:W-:-:S12]  /*2f40*/  BRA `(.L_x_3658) ;  /* 0x0000008c00a87947 */ /* 0x000fd80003800000 */
.L_x_3668:
        /* <DEDUP_REMOVED lines=29> */
.L_x_3686:
        /* <DEDUP_REMOVED lines=13> */
.L_x_3680:
        /* <DEDUP_REMOVED lines=285> */
.L_x_3682:
        /* <DEDUP_REMOVED lines=232> */
.L_x_3683:
        /* <DEDUP_REMOVED lines=243> */
.L_x_3684:
        /* <DEDUP_REMOVED lines=243> */
.L_x_3685:
[----:B------:R-:W-:-:S04]  /*70a0*/  LOP3.LUT R3, R6, 0xfffffffe, RZ, 0xc0, !PT ;  /* 0xfffffffe06037812 */ /* 0x000fc800078ec0ff */
[----:B------:R-:W-:-:S05]  /*70b0*/  IADD3 R2, P6, PT, R3, R16, RZ ;  /* 0x0000001003027210 */ /* 0x000fca0007fde0ff */
[----:B------:R-:W-:-:S05]  /*70c0*/  IMAD.X R3, RZ, RZ, R17, P6 ;  /* 0x000000ffff037224 */ /* 0x000fca00030e0611 */
[----:B------:R-:W2:Y:S02]  /*70d0*/  LDG.E.U16 R2, desc[UR36][R2.64] ;  /* 0x0000002402027981 */ /* 0x000ea4000c1e1500 */
[C---:B--2---:R-:W-:Y:S02]  /*70e0*/  PRMT R28, R2.reuse, 0x7770, RZ ;  /* 0x00007770021c7816 */ /* 0x044fe400000000ff */
[----:B------:R-:W-:-:S07]  /*70f0*/  PRMT R27, R2, 0x7771, RZ ;  /* 0x00007771021b7816 */ /* 0x000fce00000000ff */
.L_x_3681:
        /* <DEDUP_REMOVED lines=34> */
.L_x_3679:
        /* <DEDUP_REMOVED lines=10> */
.L_x_3678:
[----:B------:R-:W-:Y:S05]  /*73c0*/  BSYNC.RECONVERGENT B0 ;  /* 0x0000000000007941 */ /* 0x000fea0003800200 */
.L_x_3677:
        /* <DEDUP_REMOVED lines=286> */
.L_x_3690:
[----:B------:R-:W-:Y:S02]  /*85b0*/  SHF.R.U32.HI R12, RZ, 0x1, R18 ;  /* 0x00000001ff0c7819 */ /* 0x000fe40000011612 */
[----:B------:R-:W-:-:S07]  /*85c0*/  MOV R13, RZ ;  /* 0x000000ff000d7202 */ /* 0x000fce0000000f00 */
.L_x_3689:
        /* <DEDUP_REMOVED lines=286> */
.L_x_3692:
[----:B------:R-:W-:Y:S01]  /*97b0*/  SHF.R.U32.HI R30, RZ, 0x1, R18 ;  /* 0x00000001ff1e7819 */ /* 0x000fe20000011612 */
[----:B------:R-:W-:-:S07]  /*97c0*/  IMAD.MOV.U32 R31, RZ, RZ, RZ ;  /* 0x000000ffff1f7224 */ /* 0x000fce00078e00ff */
.L_x_3691:
        /* <DEDUP_REMOVED lines=283> */
.L_x_3694:
[----:B------:R-:W-:Y:S01]  /*a980*/  SHF.R.U32.HI R16, RZ, 0x1, R18 ;  /* 0x00000001ff107819 */ /* 0x000fe20000011612 */
[----:B------:R-:W-:-:S07]  /*a990*/  IMAD.MOV.U32 R17, RZ, RZ, RZ ;  /* 0x000000ffff117224 */ /* 0x000fce00078e00ff */
.L_x_3693:
        /* <DEDUP_REMOVED lines=283> */
.L_x_3696:
[----:B------:R-:W-:Y:S01]  /*bb50*/  SHF.R.U32.HI R14, RZ, 0x1, R18 ;  /* 0x00000001ff0e7819 */ /* 0x000fe20000011612 */
[----:B------:R-:W-:-:S07]  /*bb60*/  IMAD.MOV.U32 R15, RZ, RZ, RZ ;  /* 0x000000ffff0f7224 */ /* 0x000fce00078e00ff */
.L_x_3695:
[----:B------:R-:W-:-:S04]  /*bb70*/  LEA R20, P0, R14, R20, 0x1 ;  /* 0x000000140e147211 */ /* 0x000fc800078008ff */
[----:B------:R-:W-:-:S05]  /*bb80*/  LEA.HI.X R21, R14, R19, R15, 0x1, P0 ;  /* 0x000000130e157211 */ /* 0x000fca00000f0c0f */
[----:B------:R-:W2:Y:S02]  /*bb90*/  LDG.E.U16 R20, desc[UR36][R20.64] ;  /* 0x0000002414147981 */ /* 0x000ea4000c1e1500 */
[C---:B--2---:R-:W-:Y:S02]  /*bba0*/  PRMT R28, R20.reuse, 0x7770, RZ ;  /* 0x00007770141c7816 */ /* 0x044fe400000000ff */
[----:B------:R-:W-:-:S07]  /*bbb0*/  PRMT R27, R20, 0x7771, RZ ;  /* 0x00007771141b7816 */ /* 0x000fce00000000ff */
.L_x_3688:
[----:B------:R-:W-:Y:S05]  /*bbc0*/  BSYNC.RECONVERGENT B0 ;  /* 0x0000000000007941 */ /* 0x000fea0003800200 */
.L_x_3687:
        /* <DEDUP_REMOVED lines=29> */
.L_x_3698:
[----:B------:R-:W-:Y:S05]  /*bda0*/  BSYNC.RECONVERGENT B0 ;  /* 0x0000000000007941 */ /* 0x000fea0003800200 */
.L_x_3697:
[----:B------:R-:W-:Y:S02]  /*bdb0*/  LOP3.LUT R2, R11, R4, R2, 0xfe, !PT ;  /* 0x000000040b027212 */ /* 0x000fe400078efe02 */
[----:B------:R-:W-:Y:S02]  /*bdc0*/  LOP3.LUT R3, R10, R3, R0, 0xfe, !PT ;  /* 0x000000030a037212 */ /* 0x000fe400078efe00 */
[----:B------:R-:W-:Y:S02]  /*bdd0*/  LOP3.LUT P0, RZ, R2, 0xff, R9, 0xc8, !PT ;  /* 0x000000ff02ff7812 */ /* 0x000fe4000780c809 */
[----:B------:R-:W-:-:S13]  /*bde0*/  LOP3.LUT P1, RZ, R3, 0xff, R8, 0xc8, !PT ;  /* 0x000000ff03ff7812 */ /* 0x000fda000782c808 */
.L_x_3658:
[----:B------:R-:W-:Y:S02]  /*bdf0*/  SEL R17, RZ, 0x1, !P1 ;  /* 0x00000001ff117807 */ /* 0x000fe40004800000 */
[----:B------:R-:W-:-:S07]  /*be00*/  SEL R18, RZ, 0x1, !P0 ;  /* 0x00000001ff127807 */ /* 0x000fce0004000000 */
.L_x_3645:
[----:B------:R-:W-:Y:S05]  /*be10*/  BSYNC.RECONVERGENT B6 ;  /* 0x0000000000067941 */ /* 0x000fea0003800200 */
.L_x_3644:
        /* <DEDUP_REMOVED lines=18> */
.L_x_3702:
        /* <DEDUP_REMOVED lines=20> */
.L_x_3701:
[----:B------:R-:W-:Y:S05]  /*c080*/  BSYNC.RECONVERGENT B0 ;  /* 0x0000000000007941 */ /* 0x000fea0003800200 */
.L_x_3700:
[----:B------:R-:W-:Y:S01]  /*c090*/  MOV R2, R11 ;  /* 0x0000000b00027202 */ /* 0x000fe20000000f00 */
[----:B------:R-:W-:Y:S06]  /*c0a0*/  @P2 BRA `(.L_x_3702) ;  /* 0xfffffffc00a42947 */ /* 0x000fec000383ffff */
.L_x_3699:
        /* <DEDUP_REMOVED lines=19> */
.L_x_3707:
        /* <DEDUP_REMOVED lines=20> */
.L_x_3706:
[----:B------:R-:W-:Y:S05]  /*c320*/  BSYNC.RECONVERGENT B0 ;  /* 0x0000000000007941 */ /* 0x000fea0003800200 */
.L_x_3705:
[----:B------:R-:W-:Y:S01]  /*c330*/  MOV R3, R8 ;  /* 0x0000000800037202 */ /* 0x000fe20000000f00 */
[----:B------:R-:W-:Y:S06]  /*c340*/  @P2 BRA `(.L_x_3707) ;  /* 0xfffffffc00a42947 */ /* 0x000fec000383ffff */
.L_x_3704:
[----:B------:R-:W-:Y:S01]  /*c350*/  ISETP.GE.U32.AND P0, PT, R0, 0x2, PT ;  /* 0x000000020000780c */ /* 0x000fe20003f06070 */
[----:B------:R-:W-:Y:S05]  /*c360*/  WARPSYNC.ALL ;  /* 0x0000000000007948 */ /* 0x000fea0003800000 */
[----:B------:R-:W-:Y:S07]  /*c370*/  BAR.SYNC.DEFER_BLOCKING 0x0 ;  /* 0x0000000000007b1d */ /* 0x000fee0000010000 */
[----:B------:R-:W-:Y:S05]  /*c380*/  @!P0 BRA `(.L_x_3703) ;  /* 0x0000000000408947 */ /* 0x000fea0003800000 */
[----:B0-----:R-:W-:-:S07]  /*c390*/  IMAD.MOV.U32 R3, RZ, RZ, 0x1 ;  /* 0x00000001ff037424 */ /* 0x001fce00078e00ff */
.L_x_3708:
        /* <DEDUP_REMOVED lines=15> */
.L_x_3703:
        /* <DEDUP_REMOVED lines=288> */
.L_x_3709:
        /* <DEDUP_REMOVED lines=276> */
.L_x_3710:
        /* <DEDUP_REMOVED lines=286> */
.L_x_3712:
        /* <DEDUP_REMOVED lines=276> */
.L_x_3713:
        /* <DEDUP_REMOVED lines=25> */
.L_x_3715:
[----:B------:R-:W-:Y:S05]  /*10c80*/  BSYNC.RECONVERGENT B0 ;  /* 0x0000000000007941 */ /* 0x000fea0003800200 */
.L_x_3714:
        /* <DEDUP_REMOVED lines=35> */
.L_x_3717:
[----:B------:R-:W-:Y:S05]  /*10ec0*/  BSYNC.RECONVERGENT B0 ;  /* 0x0000000000007941 */ /* 0x000fea0003800200 */
.L_x_3716:
        /* <DEDUP_REMOVED lines=38> */
.L_x_3722:
        /* <DEDUP_REMOVED lines=10> */
.L_x_3721:
[----:B------:R-:W-:Y:S02]  /*111d0*/  SEL R18, RZ, 0x1, !P1 ;  /* 0x00000001ff127807 */ /* 0x000fe40004800000 */
[----:B------:R-:W-:Y:S01]  /*111e0*/  SEL R17, RZ, 0x1, !P2 ;  /* 0x00000001ff117807 */ /* 0x000fe20005000000 */
[----:B------:R-:W-:Y:S06]  /*111f0*/  BRA `(.L_x_3720) ;  /* 0x00000000006c7947 */ /* 0x000fec0003800000 */
.L_x_3719:
        /* <DEDUP_REMOVED lines=14> */
.L_x_3724:
        /* <DEDUP_REMOVED lines=11> */
.L_x_3723:
[----:B------:R-:W-:Y:S02]  /*11390*/  SEL R18, RZ, 0x1, !P1 ;  /* 0x00000001ff127807 */ /* 0x000fe40004800000 */
[----:B------:R-:W-:-:S07]  /*113a0*/  SEL R17, RZ, 0x1, !P2 ;  /* 0x00000001ff117807 */ /* 0x000fce0005000000 */
.L_x_3720:
[----:B------:R-:W-:Y:S05]  /*113b0*/  BSYNC.RECONVERGENT B0 ;  /* 0x0000000000007941 */ /* 0x000fea0003800200 */
.L_x_3718:
        /* <DEDUP_REMOVED lines=11> */
.L_x_3728:
        /* <DEDUP_REMOVED lines=18> */
.L_x_3727:
[----:B------:R-:W-:Y:S05]  /*11590*/  BSYNC.RECONVERGENT B0 ;  /* 0x0000000000007941 */ /* 0x000fea0003800200 */
.L_x_3726:
[----:B------:R-:W-:-:S03]  /*115a0*/  UISETP.GT.U32.AND UP0, UPT, UR4, 0x3, UPT ;  /* 0x000000030400788c */ /* 0x000fc6000bf04070 */
[----:B------:R-:W-:-:S06]  /*115b0*/  UMOV UR4, UR7 ;  /* 0x0000000700047c82 */ /* 0x000fcc0008000000 */
[----:B------:R-:W-:Y:S05]  /*115c0*/  BRA.U UP0, `(.L_x_3728) ;  /* 0xfffffffd00a87547 */ /* 0x000fea000b83ffff */
.L_x_3725:
        /* <DEDUP_REMOVED lines=12> */
.L_x_3733:
        /* <DEDUP_REMOVED lines=17> */
.L_x_3732:
[----:B------:R-:W-:Y:S05]  /*117a0*/  BSYNC.RECONVERGENT B0 ;  /* 0x0000000000007941 */ /* 0x000fea0003800200 */
.L_x_3731:
[----:B------:R-:W-:-:S03]  /*117b0*/  UISETP.GT.U32.AND UP0, UPT, UR5, 0x7f, UPT ;  /* 0x0000007f0500788c */ /* 0x000fc6000bf04070 */
[----:B------:R-:W-:-:S06]  /*117c0*/  UMOV UR5, UR7 ;  /* 0x0000000700057c82 */ /* 0x000fcc0008000000 */
[----:B------:R-:W-:Y:S05]  /*117d0*/  BRA.U UP0, `(.L_x_3733) ;  /* 0xfffffffd00ac7547 */ /* 0x000fea000b83ffff */
.L_x_3730:
[----:B------:R-:W-:Y:S01]  /*117e0*/  BAR.SYNC.DEFER_BLOCKING 0x0 ;  /* 0x0000000000007b1d */ /* 0x000fe20000010000 */
[----:B------:R-:W-:-:S09]  /*117f0*/  UISETP.GE.U32.AND UP0, UPT, UR4, 0x2, UPT ;  /* 0x000000020400788c */ /* 0x000fd2000bf06070 */
[----:B------:R-:W-:Y:S05]  /*11800*/  BRA.U !UP0, `(.L_x_3729) ;  /* 0x0000000108447547 */ /* 0x000fea000b800000 */
[----:B01----:R-:W-:-:S07]  /*11810*/  HFMA2 R0, -RZ, RZ, 0, 5.9604644775390625e-08 ;  /* 0x00000001ff007431 */ /* 0x003fce00000001ff */
.L_x_3734:
        /* <DEDUP_REMOVED lines=16> */
.L_x_3729:
        /* <DEDUP_REMOVED lines=30> */
.L_x_3736:
        /* <DEDUP_REMOVED lines=19> */
.L_x_3737:
        /* <DEDUP_REMOVED lines=25> */
.L_x_3738:
[----:B------:R-:W0:Y:S01]  /*11dc0*/  LDCU.64 UR4, c[0x0][0x758] ;  /* 0x0000eb00ff0477ac */ /* 0x000e220008000a00 */
[----:B------:R-:W-:-:S04]  /*11dd0*/  LOP3.LUT P1, RZ, R17, 0xff, RZ, 0xc0, !PT ;  /* 0x000000ff11ff7812 */ /* 0x000fc8000782c0ff */
[----:B------:R-:W-:Y:S02]  /*11de0*/  SEL R3, RZ, 0x1, !P1 ;  /* 0x00000001ff037807 */ /* 0x000fe40004800000 */
[----:B0-----:R-:W-:-:S04]  /*11df0*/  IADD3 R16, P0, PT, R16, UR4, RZ ;  /* 0x0000000410107c10 */ /* 0x001fc8000ff1e0ff */
[----:B------:R-:W-:-:S05]  /*11e00*/  IADD3.X R17, PT, PT, RZ, UR5, RZ, P0, !PT ;  /* 0x00000005ff117c10 */ /* 0x000fca00087fe4ff */
[----:B------:R-:W-:Y:S01]  /*11e10*/  STG.E.U8 desc[UR36][R16.64], R3 ;  /* 0x0000000310007986 */ /* 0x000fe2000c101124 */
[----:B------:R-:W-:Y:S05]  /*11e20*/  EXIT ;  /* 0x000000000000794d */ /* 0x000fea0003800000 */
.L_x_3735:
        /* <DEDUP_REMOVED lines=11> */
.L_x_3739:
        /* <DEDUP_REMOVED lines=20> */
.L_x_3741:
        /* <DEDUP_REMOVED lines=25> */
.L_x_3742:
[----:B------:R-:W0:Y:S01]  /*121b0*/  LDCU.64 UR4, c[0x0][0x758] ;  /* 0x0000eb00ff0477ac */ /* 0x000e220008000a00 */
[----:B------:R-:W-:-:S04]  /*121c0*/  LOP3.LUT P0, RZ, R17, 0xff, RZ, 0xc0, !PT ;  /* 0x000000ff11ff7812 */ /* 0x000fc8000780c0ff */
[----:B------:R-:W-:Y:S02]  /*121d0*/  SEL R3, RZ, 0x1, !P0 ;  /* 0x00000001ff037807 */ /* 0x000fe40004000000 */
[----:B0-----:R-:W-:-:S04]  /*121e0*/  IADD3 R16, P1, PT, R16, UR4, RZ ;  /* 0x0000000410107c10 */ /* 0x001fc8000ff3e0ff */
[----:B------:R-:W-:-:S05]  /*121f0*/  IADD3.X R17, PT, PT, RZ, UR5, RZ, P1, !PT ;  /* 0x00000005ff117c10 */ /* 0x000fca0008ffe4ff */
[----:B------:R-:W-:Y:S01]  /*12200*/  STG.E.U8 desc[UR36][R16.64], R3 ;  /* 0x0000000310007986 */ /* 0x000fe2000c101124 */
[----:B------:R-:W-:Y:S05]  /*12210*/  EXIT ;  /* 0x000000000000794d */ /* 0x000fea0003800000 */
.L_x_3740:
[----:B------:R-:W-:Y:S04]  /*12220*/  STG.E.U8 desc[UR36][R6.64], R18 ;  /* 0x0000001206007986 */ /* 0x000fe8000c101124 */
[----:B------:R-:W-:Y:S01]  /*12230*/  STG.E.U8 desc[UR36][R6.64+0x1], R17 ;  /* 0x0000011106007986 */ /* 0x000fe2000c101124 */
[----:B------:R-:W-:Y:S05]  /*12240*/  EXIT ;  /* 0x000000000000794d */ /* 0x000fea0003800000 */
.L_x_3711:
        /* <DEDUP_REMOVED lines=39> */
.L_x_3744:
        /* <DEDUP_REMOVED lines=19> */
.L_x_3745:
        /* <DEDUP_REMOVED lines=25> */
.L_x_3746:
[----:B------:R-:W0:Y:S01]  /*12780*/  LDCU.64 UR4, c[0x0][0x758] ;  /* 0x0000eb00ff0477ac */ /* 0x000e220008000a00 */
[----:B------:R-:W-:-:S04]  /*12790*/  LOP3.LUT P1, RZ, R17, 0xff, RZ, 0xc0, !PT ;  /* 0x000000ff11ff7812 */ /* 0x000fc8000782c0ff */
[----:B------:R-:W-:Y:S02]  /*127a0*/  SEL R3, RZ, 0x1, !P1 ;  /* 0x00000001ff037807 */ /* 0x000fe40004800000 */
[----:B0-----:R-:W-:-:S04]  /*127b0*/  IADD3 R16, P0, PT, R16, UR4, RZ ;  /* 0x0000000410107c10 */ /* 0x001fc8000ff1e0ff */
[----:B------:R-:W-:-:S05]  /*127c0*/  IADD3.X R17, PT, PT, RZ, UR5, RZ, P0, !PT ;  /* 0x00000005ff117c10 */ /* 0x000fca00087fe4ff */
[----:B------:R-:W-:Y:S01]  /*127d0*/  STG.E.U8 desc[UR36][R16.64], R3 ;  /* 0x0000000310007986 */ /* 0x000fe2000c101124 */
[----:B------:R-:W-:Y:S05]  /*127e0*/  EXIT ;  /* 0x000000000000794d */ /* 0x000fea0003800000 */
.L_x_3743:
        /* <DEDUP_REMOVED lines=11> */
.L_x_3747:
        /* <DEDUP_REMOVED lines=20> */
.L_x_3749:
        /* <DEDUP_REMOVED lines=25> */
.L_x_3750:
[----:B------:R-:W0:Y:S01]  /*12b70*/  LDCU.64 UR4, c[0x0][0x758] ;  /* 0x0000eb00ff0477ac */ /* 0x000e220008000a00 */
[----:B------:R-:W-:-:S04]  /*12b80*/  LOP3.LUT P0, RZ, R17, 0xff, RZ, 0xc0, !PT ;  /* 0x000000ff11ff7812 */ /* 0x000fc8000780c0ff */
[----:B------:R-:W-:Y:S02]  /*12b90*/  SEL R3, RZ, 0x1, !P0 ;  /* 0x00000001ff037807 */ /* 0x000fe40004000000 */
[----:B0-----:R-:W-:-:S04]  /*12ba0*/  IADD3 R16, P1, PT, R16, UR4, RZ ;  /* 0x0000000410107c10 */ /* 0x001fc8000ff3e0ff */
[----:B------:R-:W-:-:S05]  /*12bb0*/  IADD3.X R17, PT, PT, RZ, UR5, RZ, P1, !PT ;  /* 0x00000005ff117c10 */ /* 0x000fca0008ffe4ff */
[----:B------:R-:W-:Y:S01]  /*12bc0*/  STG.E.U8 desc[UR36][R16.64], R3 ;  /* 0x0000000310007986 */ /* 0x000fe2000c101124 */
[----:B------:R-:W-:Y:S05]  /*12bd0*/  EXIT ;  /* 0x000000000000794d */ /* 0x000fea0003800000 */
.L_x_3748:
[----:B------:R-:W-:Y:S04]  /*12be0*/  STG.E.U8 desc[UR36][R6.64], R18 ;  /* 0x0000001206007986 */ /* 0x000fe8000c101124 */
[----:B------:R-:W-:Y:S01]  /*12bf0*/  STG.E.U8 desc[UR36][R6.64+0x1], R17 ;  /* 0x0000011106007986 */ /* 0x000fe2000c101124 */
[----:B------:R-:W-:Y:S05]  /*12c00*/  EXIT ;  /* 0x000000000000794d */ /* 0x000fea0003800000 */
.L_x_3751:
        /* <DEDUP_REMOVED lines=15> */
.L_x_7780:


//--------------------- .text._ZN2at6native13reduce_kernelILi128ELi4ENS0_8ReduceOpIhNS0_14func_wrapper_tIbZZZNS0_14or_kernel_cudaERNS_14TensorIteratorEENKUlvE_clEvENKUlvE_clEvEUlbhE_EEjbLi4ELi4EEEEEvT1_ --------------------------
	.section	.text._ZN2at6native13reduce_kernelILi128ELi4ENS0_8ReduceOpIhNS0_14func_wrapper_tIbZZZNS0_14or_kernel_cudaERNS_14TensorIteratorEENKUlvE_clEvENKUlvE_clEvEUlbhE_EEjbLi4ELi4EEEEEvT1_,"ax",@progbits
	.align	128
        .global         _ZN2at6native13reduce_kernelILi128ELi4ENS0_8ReduceOpIhNS0_14func_wrapper_tIbZZZNS0_14or_kernel_cudaERNS_14TensorIteratorEENKUlvE_clEvENKUlvE_clEvEUlbhE_EEjbLi4ELi4EEEEEvT1_
        .type           _ZN2at6native13reduce_kernelILi128ELi4ENS0_8ReduceOpIhNS0_14func_wrapper_tIbZZZNS0_14or_kernel_cudaERNS_14TensorIteratorEENKUlvE_clEvENKUlvE_clEvEUlbhE_EEjbLi4ELi4EEEEEvT1_,@function
        .size           _ZN2at6native13reduce_kernelILi128ELi4ENS0_8ReduceOpIhNS0_14func_wrapper_tIbZZZNS0_14or_kernel_cudaERNS_14TensorIteratorEENKUlvE_clEvENKUlvE_clEvEUlbhE_EEjbLi4ELi4EEEEEvT1_,(.L_x_7781 - _ZN2at6native13reduce_kernelILi128ELi4ENS0_8ReduceOpIhNS0_14func_wrapper_tIbZZZNS0_14or_kernel_cudaERNS_14TensorIteratorEENKUlvE_clEvENKUlvE_clEvEUlbhE_EEjbLi4ELi4EEEEEvT1_)
        .other          _ZN2at6native13reduce_kernelILi128ELi4ENS0_8ReduceOpIhNS0_14func_wrapper_tIbZZZNS0_14or_kernel_cudaERNS_14TensorIteratorEENKUlvE_clEvENKUlvE_clEvEUlbhE_EEjbLi4ELi4EEEEEvT1_,@"STO_CUDA_ENTRY STV_DEFAULT"
_ZN2at6native13reduce_kernelILi128ELi4ENS0_8ReduceOpIhNS0_14func_wrapper_tIbZZZNS0_14or_kernel_cudaERNS_14TensorIteratorEENKUlvE_clEvENKUlvE_clEvEUlbhE_EEjbLi4ELi4EEEEEvT1_:
.text._ZN2at6native13reduce_kernelILi128ELi4ENS0_8ReduceOpIhNS0_14func_wrapper_tIbZZZNS0_14or_kernel_cudaERNS_14TensorIteratorEENKUlvE_clEvENKUlvE_clEvEUlbhE_EEjbLi4ELi4EEEEEvT1_:
        /* <DEDUP_REMOVED lines=296> */
.L_x_3752:
        /* <DEDUP_REMOVED lines=31> */
.L_x_3756:
        /* <DEDUP_REMOVED lines=31> */
.L_x_3760:
[----:B------:R-:W-:Y:S05]  /*1660*/  BSYNC.RECONVERGENT B1 ;  /* 0x0000000000017941 */ /* 0x000fea0003800200 */
.L_x_3759:
[----:B------:R-:W0:Y:S01]  /*1670*/  LDC R3, c[0x0][0x388] ;  /* 0x0000e200ff037b82 */ /* 0x000e220000000800 */
[----:B------:R-:W-:-:S05]  /*1680*/  IADD3 R18, P0, PT, R18, 0x4, RZ ;  /* 0x0000000412127810 */ /* 0x000fca0007f1e0ff */
[----:B------:R-:W-:Y:S01]  /*1690*/  IMAD.X R19, RZ, RZ, R19, P0 ;  /* 0x000000ffff137224 */ /* 0x000fe200000e0613 */
[----:B0-----:R-:W-:-:S07]  /*16a0*/  IADD3 R0, PT, PT, R6, -0x4, R3 ;  /* 0xfffffffc06007810 */ /* 0x001fce0007ffe003 */
.L_x_3758:
[----:B------:R-:W-:Y:S05]  /*16b0*/  BSYNC.RECONVERGENT B0 ;  /* 0x0000000000007941 */ /* 0x000fea0003800200 */
.L_x_3757:
        /* <DEDUP_REMOVED lines=18> */
.L_x_3764:
        /* <DEDUP_REMOVED lines=16> */
.L_x_3763:
[----:B------:R-:W-:Y:S02]  /*18e0*/  SEL R5, RZ, 0x1, !P3 ;  /* 0x00000001ff057807 */ /* 0x000fe40005800000 */
[----:B------:R-:W-:Y:S02]  /*18f0*/  SEL R7, RZ, 0x1, !P2 ;  /* 0x00000001ff077807 */ /* 0x000fe40005000000 */
[----:B------:R-:W-:Y:S02]  /*1900*/  SEL R6, RZ, 0x1, !P1 ;  /* 0x00000001ff067807 */ /* 0x000fe40004800000 */
[----:B------:R-:W-:-:S07]  /*1910*/  SEL R4, RZ, 0x1, !P0 ;  /* 0x00000001ff047807 */ /* 0x000fce0004000000 */
.L_x_3762:
[----:B------:R-:W-:Y:S05]  /*1920*/  BSYNC.RECONVERGENT B0 ;  /* 0x0000000000007941 */ /* 0x000fea0003800200 */
.L_x_3761:
        /* <DEDUP_REMOVED lines=16> */
.L_x_3766:
[----:B------:R-:W-:Y:S05]  /*1a30*/  BSYNC.RECONVERGENT B0 ;  /* 0x0000000000007941 */ /* 0x000fea0003800200 */
.L_x_3765:
[----:B------:R-:W-:Y:S02]  /*1a40*/  LOP3.LUT R7, R6, R5, R7, 0xfe, !PT ;  /* 0x0000000506077212 */ /* 0x000fe400078efe07 */
[----:B------:R-:W-:Y:S02]  /*1a50*/  PLOP3.LUT P1, PT, PT, PT, PT, 0x8, 0x80 ;  /* 0x000000000080781c */ /* 0x000fe40003f2e170 */
[----:B------:R-:W-:Y:S02]  /*1a60*/  PLOP3.LUT P2, PT, PT, PT, PT, 0x8, 0x80 ;  /* 0x000000000080781c */ /* 0x000fe40003f4e170 */
[----:B------:R-:W-:Y:S02]  /*1a70*/  LOP3.LUT P0, RZ, R7, 0xff, R4, 0xc8, !PT ;  /* 0x000000ff07ff7812 */ /* 0x000fe4000780c804 */
[----:B------:R-:W-:Y:S01]  /*1a80*/  PLOP3.LUT P3, PT, PT, PT, PT, 0x8, 0x80 ;  /* 0x000000000080781c */ /* 0x000fe20003f6e170 */
[----:B------:R-:W-:-:S12]  /*1a90*/  BRA `(.L_x_3767) ;  /* 0x000000bc00f87947 */ /* 0x000fd80003800000 */
.L_x_3755:
        /* <DEDUP_REMOVED lines=56> */
.L_x_3772:
        /* <DEDUP_REMOVED lines=102> */
.L_x_3771:
        /* <DEDUP_REMOVED lines=36> */
.L_x_3770:
[----:B------:R-:W-:Y:S05]  /*26c0*/  BSYNC.RECONVERGENT B0 ;  /* 0x0000000000007941 */ /* 0x000fea0003800200 */
.L_x_3769:
        /* <DEDUP_REMOVED lines=48> */
.L_x_3774:
[----:B------:R-:W-:Y:S05]  /*29d0*/  BSYNC.RECONVERGENT B0 ;  /* 0x0000000000007941 */ /* 0x000fea0003800200 */
.L_x_3773:
        /* <DEDUP_REMOVED lines=46> */
.L_x_3776:
[----:B------:R-:W-:Y:S05]  /*2cc0*/  BSYNC.RECONVERGENT B0 ;  /* 0x0000000000007941 */ /* 0x000fea0003800200 */
.L_x_3775:
        /* <DEDUP_REMOVED lines=9> */
.L_x_3768:
        /* <DEDUP_REMOVED lines=52> */
.L_x_3781:
        /* <DEDUP_REMOVED lines=106> */
.L_x_3780:
        /* <DEDUP_REMOVED lines=35> */
.L_x_3779:
[----:B------:R-:W-:Y:S05]  /*3970*/  BSYNC.RECONVERGENT B0 ;  /* 0x0000000000007941 */ /* 0x000fea0003800200 */
.L_x_3778:
        /* <DEDUP_REMOVED lines=52> */
.L_x_3783:
[----:B------:R-:W-:Y:S05]  /*3cc0*/  BSYNC.RECONVERGENT B0 ;  /* 0x0000000000007941 */ /* 0x000fea0003800200 */
.L_x_3782:
        /* <DEDUP_REMOVED lines=46> */
.L_x_3785:
[----:B------:R-:W-:Y:S05]  /*3fb0*/  BSYNC.RECONVERGENT B0 ;  /* 0x0000000000007941 */ /* 0x000fea0003800200 */
.L_x_3784:
        /* <DEDUP_REMOVED lines=9> */
.L_x_3777:
        /* <DEDUP_REMOVED lines=55> */
.L_x_3795:
        /* <DEDUP_REMOVED lines=22> */
.L_x_3789:
        /* <DEDUP_REMOVED lines=295> */
.L_x_3791:
        /* <DEDUP_REMOVED lines=249> */
.L_x_3792:
        /* <DEDUP_REMOVED lines=249> */
.L_x_3793:
        /* <DEDUP_REMOVED lines=245> */
.L_x_3794:
        /* <DEDUP_REMOVED lines=8> */
.L_x_3790:
        /* <DEDUP_REMOVED lines=91> */
.L_x_3788:
        /* <DEDUP_REMOVED lines=36> */
.L_x_3787:
[----:B------:R-:W-:Y:S05]  /*8e70*/  BSYNC.RECONVERGENT B0 ;  /* 0x0000000000007941 */ /* 0x000fea0003800200 */
.L_x_3786:
        /* <DEDUP_REMOVED lines=286> */
.L_x_3799:
[----:B------:R-:W-:Y:S01]  /*a060*/  SHF.R.U32.HI R8, RZ, 0x2, R8 ;  /* 0x00000002ff087819 */ /* 0x000fe20000011608 */
[----:B------:R-:W-:-:S07]  /*a070*/  IMAD.MOV.U32 R9, RZ, RZ, RZ ;  /* 0x000000ffff097224 */ /* 0x000fce00078e00ff */
.L_x_3798:
        /* <DEDUP_REMOVED lines=288> */
.L_x_3801:
[----:B------:R-:W-:Y:S02]  /*b280*/  SHF.R.U32.HI R10, RZ, 0x2, R24 ;  /* 0x00000002ff0a7819 */ /* 0x000fe40000011618 */
[----:B------:R-:W-:-:S07]  /*b290*/  MOV R11, RZ ;  /* 0x000000ff000b7202 */ /* 0x000fce0000000f00 */
.L_x_3800:
        /* <DEDUP_REMOVED lines=285> */
.L_x_3803:
[----:B------:R-:W-:Y:S01]  /*c470*/  SHF.R.U32.HI R20, RZ, 0x2, R0 ;  /* 0x00000002ff147819 */ /* 0x000fe20000011600 */
[----:B------:R-:W-:-:S07]  /*c480*/  IMAD.MOV.U32 R21, RZ, RZ, RZ ;  /* 0x000000ffff157224 */ /* 0x000fce00078e00ff */
.L_x_3802:
        /* <DEDUP_REMOVED lines=285> */
.L_x_3805:
[----:B------:R-:W-:Y:S01]  /*d660*/  SHF.R.U32.HI R14, RZ, 0x2, R5 ;  /* 0x00000002ff0e7819 */ /* 0x000fe20000011605 */
[----:B------:R-:W-:-:S07]  /*d670*/  IMAD.MOV.U32 R15, RZ, RZ, RZ ;  /* 0x000000ffff0f7224 */ /* 0x000fce00078e00ff */
.L_x_3804:
[----:B------:R-:W-:-:S04]  /*d680*/  LEA R4, P0, R14, R3, 0x2 ;  /* 0x000000030e047211 */ /* 0x000fc800078010ff */
[----:B------:R-:W-:-:S05]  /*d690*/  LEA.HI.X R5, R14, R2, R15, 0x2, P0 ;  /* 0x000000020e057211 */ /* 0x000fca00000f140f */
[----:B------:R-:W2:Y:S02]  /*d6a0*/  LDG.E R4, desc[UR36][R4.64] ;  /* 0x0000002404047981 */ /* 0x000ea4000c1e1900 */
[C---:B--2---:R-:W-:Y:S02]  /*d6b0*/  PRMT R17, R4.reuse, 0x7770, RZ ;  /* 0x0000777004117816 */ /* 0x044fe400000000ff */
[C---:B------:R-:W-:Y:S02]  /*d6c0*/  PRMT R16, R4.reuse, 0x7771, RZ ;  /* 0x0000777104107816 */ /* 0x040fe400000000ff */
[C---:B------:R-:W-:Y:S02]  /*d6d0*/  PRMT R15, R4.reuse, 0x7772, RZ ;  /* 0x00007772040f7816 */ /* 0x040fe400000000ff */
[----:B------:R-:W-:-:S07]  /*d6e0*/  PRMT R14, R4, 0x7773, RZ ;  /* 0x00007773040e7816 */ /* 0x000fce00000000ff */
.L_x_3797:
[----:B------:R-:W-:Y:S05]  /*d6f0*/  BSYNC.RECONVERGENT B0 ;  /* 0x0000000000007941 */ /* 0x000fea0003800200 */
.L_x_3796:
        /* <DEDUP_REMOVED lines=47> */
.L_x_3807:
[----:B------:R-:W-:Y:S05]  /*d9f0*/  BSYNC.RECONVERGENT B0 ;  /* 0x0000000000007941 */ /* 0x000fea0003800200 */
.L_x_3806:
        /* <DEDUP_REMOVED lines=8> */
.L_x_3767:
[----:B------:R-:W-:Y:S02]  /*da80*/  SEL R16, RZ, 0x1, !P3 ;  /* 0x00000001ff107807 */ /* 0x000fe40005800000 */
[----:B------:R-:W-:Y:S02]  /*da90*/  SEL R19, RZ, 0x1, !P2 ;  /* 0x00000001ff137807 */ /* 0x000fe40005000000 */
[----:B------:R-:W-:Y:S02]  /*daa0*/  SEL R22, RZ, 0x1, !P1 ;  /* 0x00000001ff167807 */ /* 0x000fe40004800000 */
[----:B------:R-:W-:-:S07]  /*dab0*/  SEL R25, RZ, 0x1, !P0 ;  /* 0x00000001ff197807 */ /* 0x000fce0004000000 */
.L_x_3754:
[----:B------:R-:W-:Y:S05]  /*dac0*/  BSYNC.RECONVERGENT B6 ;  /* 0x0000000000067941 */ /* 0x000fea0003800200 */
.L_x_3753:
        /* <DEDUP_REMOVED lines=24> */
.L_x_3811:
        /* <DEDUP_REMOVED lines=28> */
.L_x_3810:
[----:B------:R-:W-:Y:S05]  /*de10*/  BSYNC.RECONVERGENT B0 ;  /* 0x0000000000007941 */ /* 0x000fea0003800200 */
.L_x_3809:
[----:B------:R-:W-:Y:S01]  /*de20*/  IMAD.MOV.U32 R4, RZ, RZ, R13 ;  /* 0x000000ffff047224 */ /* 0x000fe200078e000d */
[----:B------:R-:W-:Y:S06]  /*de30*/  @P4 BRA `(.L_x_3811) ;  /* 0xfffffffc00844947 */ /* 0x000fec000383ffff */
.L_x_3808:
        /* <DEDUP_REMOVED lines=25> */
.L_x_3816:
        /* <DEDUP_REMOVED lines=27> */
.L_x_3815:
[----:B------:R-:W-:Y:S05]  /*e180*/  BSYNC.RECONVERGENT B0 ;  /* 0x0000000000007941 */ /* 0x000fea0003800200 */
.L_x_3814:
[----:B0-----:R-:W-:Y:S01]  /*e190*/  IMAD.MOV.U32 R4, RZ, RZ, R10 ;  /* 0x000000ffff047224 */ /* 0x001fe200078e000a */
[----:B------:R-:W-:Y:S06]  /*e1a0*/  @P4 BRA `(.L_x_3816) ;  /* 0xfffffffc00884947 */ /* 0x000fec000383ffff */
.L_x_3813:
[----:B------:R-:W-:Y:S01]  /*e1b0*/  ISETP.GE.U32.AND P0, PT, R2, 0x2, PT ;  /* 0x000000020200780c */ /* 0x000fe20003f06070 */
[----:B------:R-:W-:Y:S05]  /*e1c0*/  WARPSYNC.ALL ;  /* 0x0000000000007948 */ /* 0x000fea0003800000 */
[----:B------:R-:W-:Y:S07]  /*e1d0*/  BAR.SYNC.DEFER_BLOCKING 0x0 ;  /* 0x0000000000007b1d */ /* 0x000fee0000010000 */
[----:B------:R-:W-:Y:S05]  /*e1e0*/  @!P0 BRA `(.L_x_3812) ;  /* 0x0000000000748947 */ /* 0x000fea0003800000 */
[----:B0-----:R-:W-:-:S07]  /*e1f0*/  HFMA2 R3, -RZ, RZ, 0, 5.9604644775390625e-08 ;  /* 0x00000001ff037431 */ /* 0x001fce00000001ff */
.L_x_3817:
        /* <DEDUP_REMOVED lines=28> */
.L_x_3812:
        /* <DEDUP_REMOVED lines=288> */
.L_x_3818:
        /* <DEDUP_REMOVED lines=276> */
.L_x_3819:
        /* <DEDUP_REMOVED lines=276> */
.L_x_3820:
        /* <DEDUP_REMOVED lines=276> */
.L_x_3821:
        /* <DEDUP_REMOVED lines=286> */
.L_x_3823:
        /* <DEDUP_REMOVED lines=276> */
.L_x_3824:
        /* <DEDUP_REMOVED lines=276> */
.L_x_3825:
        /* <DEDUP_REMOVED lines=276> */
.L_x_3826:
        /* <DEDUP_REMOVED lines=27> */
.L_x_3828:
[----:B------:R-:W-:Y:S05]  /*170d0*/  BSYNC.RECONVERGENT B0 ;  /* 0x0000000000007941 */ /* 0x000fea0003800200 */
.L_x_3827:
        /* <DEDUP_REMOVED lines=35> */
.L_x_3830:
[----:B------:R-:W-:Y:S05]  /*17310*/  BSYNC.RECONVERGENT B0 ;  /* 0x0000000000007941 */ /* 0x000fea0003800200 */
.L_x_3829:
        /* <DEDUP_REMOVED lines=41> */
.L_x_3835:
        /* <DEDUP_REMOVED lines=15> */
.L_x_3834:
[----:B------:R-:W-:Y:S02]  /*176a0*/  SEL R25, RZ, 0x1, !P1 ;  /* 0x00000001ff197807 */ /* 0x000fe40004800000 */
[----:B------:R-:W-:Y:S02]  /*176b0*/  SEL R22, RZ, 0x1, !P2 ;  /* 0x00000001ff167807 */ /* 0x000fe40005000000 */
[----:B------:R-:W-:Y:S02]  /*176c0*/  SEL R19, RZ, 0x1, !P3 ;  /* 0x00000001ff137807 */ /* 0x000fe40005800000 */
[----:B------:R-:W-:Y:S01]  /*176d0*/  SEL R16, RZ, 0x1, !P4 ;  /* 0x00000001ff107807 */ /* 0x000fe20006000000 */
[----:B------:R-:W-:Y:S06]  /*176e0*/  BRA `(.L_x_3833) ;  /* 0x0000000000947947 */ /* 0x000fec0003800000 */
.L_x_3832:
        /* <DEDUP_REMOVED lines=18> */
.L_x_3837:
        /* <DEDUP_REMOVED lines=15> */
.L_x_3836:
[----:B------:R-:W-:Y:S02]  /*17900*/  SEL R25, RZ, 0x1, !P1 ;  /* 0x00000001ff197807 */ /* 0x000fe40004800000 */
[----:B------:R-:W-:Y:S02]  /*17910*/  SEL R22, RZ, 0x1, !P2 ;  /* 0x00000001ff167807 */ /* 0x000fe40005000000 */
[----:B------:R-:W-:Y:S02]  /*17920*/  SEL R19, RZ, 0x1, !P3 ;  /* 0x00000001ff137807 */ /* 0x000fe40005800000 */
[----:B------:R-:W-:-:S07]  /*17930*/  SEL R16, RZ, 0x1, !P4 ;  /* 0x00000001ff107807 */ /* 0x000fce0006000000 */
.L_x_3833:
[----:B------:R-:W-:Y:S05]  /*17940*/  BSYNC.RECONVERGENT B0 ;  /* 0x0000000000007941 */ /* 0x000fea0003800200 */
.L_x_3831:
        /* <DEDUP_REMOVED lines=17> */
.L_x_3841:
        /* <DEDUP_REMOVED lines=26> */
.L_x_3840:
[----:B------:R-:W-:Y:S05]  /*17c00*/  BSYNC.RECONVERGENT B0 ;  /* 0x0000000000007941 */ /* 0x000fea0003800200 */
.L_x_3839:
[----:B------:R-:W-:-:S03]  /*17c10*/  UISETP.GT.U32.AND UP0, UPT, UR4, 0x3, UPT ;  /* 0x000000030400788c */ /* 0x000fc6000bf04070 */
[----:B------:R-:W-:-:S06]  /*17c20*/  UMOV UR4, UR7 ;  /* 0x0000000700047c82 */ /* 0x000fcc0008000000 */
[----:B------:R-:W-:Y:S05]  /*17c30*/  BRA.U UP0, `(.L_x_3841) ;  /* 0xfffffffd00887547 */ /* 0x000fea000b83ffff */
.L_x_3838:
        /* <DEDUP_REMOVED lines=18> */
.L_x_3846:
        /* <DEDUP_REMOVED lines=26> */
.L_x_3845:
[----:B------:R-:W-:Y:S05]  /*17f00*/  BSYNC.RECONVERGENT B0 ;  /* 0x0000000000007941 */ /* 0x000fea0003800200 */
.L_x_3844:
[----:B------:R-:W-:Y:S01]  /*17f10*/  MOV R0, R10 ;  /* 0x0000000a00007202 */ /* 0x000fe20000000f00 */
[----:B------:R-:W-:Y:S06]  /*17f20*/  @P5 BRA `(.L_x_3846) ;  /* 0xfffffffc008c5947 */ /* 0x000fec000383ffff */
.L_x_3843:
[----:B------:R-:W-:Y:S01]  /*17f30*/  BAR.SYNC.DEFER_BLOCKING 0x0 ;  /* 0x0000000000007b1d */ /* 0x000fe20000010000 */
[----:B------:R-:W-:-:S09]  /*17f40*/  UISETP.GE.U32.AND UP0, UPT, UR4, 0x2, UPT ;  /* 0x000000020400788c */ /* 0x000fd2000bf06070 */
[----:B------:R-:W-:Y:S05]  /*17f50*/  BRA.U !UP0, `(.L_x_3842) ;  /* 0x0000000108787547 */ /* 0x000fea000b800000 */
[----:B------:R-:W-:-:S07]  /*17f60*/  IMAD.MOV.U32 R0, RZ, RZ, 0x1 ;  /* 0x00000001ff007424 */ /* 0x000fce00078e00ff */
.L_x_3847:
        /* <DEDUP_REMOVED lines=29> */
.L_x_3842:
        /* <DEDUP_REMOVED lines=48> */
.L_x_3849:
        /* <DEDUP_REMOVED lines=19> */
.L_x_3850:
        /* <DEDUP_REMOVED lines=25> */
.L_x_3851:
        /* <DEDUP_REMOVED lines=25> */
.L_x_3852:
        /* <DEDUP_REMOVED lines=25> */
.L_x_3853:
[----:B------:R-:W0:Y:S01]  /*18a20*/  LDCU.64 UR4, c[0x0][0x758] ;  /* 0x0000eb00ff0477ac */ /* 0x000e220008000a00 */
[----:B------:R-:W-:-:S04]  /*18a30*/  LOP3.LUT P1, RZ, R16, 0xff, RZ, 0xc0, !PT ;  /* 0x000000ff10ff7812 */ /* 0x000fc8000782c0ff */
[----:B------:R-:W-:Y:S02]  /*18a40*/  SEL R5, RZ, 0x1, !P1 ;  /* 0x00000001ff057807 */ /* 0x000fe40004800000 */
[----:B0-----:R-:W-:-:S04]  /*18a50*/  IADD3 R2, P0, PT, R17, UR4, RZ ;  /* 0x0000000411027c10 */ /* 0x001fc8000ff1e0ff */
[----:B------:R-:W-:-:S05]  /*18a60*/  IADD3.X R3, PT, PT, RZ, UR5, RZ, P0, !PT ;  /* 0x00000005ff037c10 */ /* 0x000fca00087fe4ff */
[----:B------:R-:W-:Y:S01]  /*18a70*/  STG.E.U8 desc[UR36][R2.64], R5 ;  /* 0x0000000502007986 */ /* 0x000fe2000c101124 */
[----:B------:R-:W-:Y:S05]  /*18a80*/  EXIT ;  /* 0x000000000000794d */ /* 0x000fea0003800000 */
.L_x_3848:
        /* <DEDUP_REMOVED lines=17> */
.L_x_3854:
        /* <DEDUP_REMOVED lines=20> */
.L_x_3856:
        /* <DEDUP_REMOVED lines=25> */
.L_x_3857:
        /* <DEDUP_REMOVED lines=25> */
.L_x_3858:
        /* <DEDUP_REMOVED lines=25> */
.L_x_3859:
[----:B------:R-:W2:Y:S01]  /*19190*/  LDCU.64 UR4, c[0x0][0x758] ;  /* 0x0000eb00ff0477ac */ /* 0x000ea20008000a00 */
[----:B------:R-:W-:-:S04]  /*191a0*/  LOP3.LUT P0, RZ, R16, 0xff, RZ, 0xc0, !PT ;  /* 0x000000ff10ff7812 */ /* 0x000fc8000780c0ff */
[----:B------:R-:W-:Y:S02]  /*191b0*/  SEL R5, RZ, 0x1, !P0 ;  /* 0x00000001ff057807 */ /* 0x000fe40004000000 */
[----:B--2---:R-:W-:-:S05]  /*191c0*/  IADD3 R2, P1, PT, R17, UR4, RZ ;  /* 0x0000000411027c10 */ /* 0x004fca000ff3e0ff */
[----:B------:R-:W-:-:S05]  /*191d0*/  IMAD.X R3, RZ, RZ, UR5, P1 ;  /* 0x00000005ff037e24 */ /* 0x000fca00088e06ff */
[----:B------:R-:W-:Y:S01]  /*191e0*/  STG.E.U8 desc[UR36][R2.64], R5 ;  /* 0x0000000502007986 */ /* 0x000fe2000c101124 */
[----:B------:R-:W-:Y:S05]  /*191f0*/  EXIT ;  /* 0x000000000000794d */ /* 0x000fea0003800000 */
.L_x_3855:
[----:B------:R-:W-:Y:S04]  /*19200*/  STG.E.U8 desc[UR36][R2.64], R25 ;  /* 0x0000001902007986 */ /* 0x000fe8000c101124 */
[----:B------:R-:W-:Y:S04]  /*19210*/  STG.E.U8 desc[UR36][R2.64+0x1], R22 ;  /* 0x0000011602007986 */ /* 0x000fe8000c101124 */
[----:B------:R-:W-:Y:S04]  /*19220*/  STG.E.U8 desc[UR36][R2.64+0x2], R19 ;  /* 0x0000021302007986 */ /* 0x000fe8000c101124 */
[----:B------:R-:W-:Y:S01]  /*19230*/  STG.E.U8 desc[UR36][R2.64+0x3], R16 ;  /* 0x0000031002007986 */ /* 0x000fe2000c101124 */
[----:B------:R-:W-:Y:S05]  /*19240*/  EXIT ;  /* 0x000000000000794d */ /* 0x000fea0003800000 */
.L_x_3822:
        /* <DEDUP_REMOVED lines=57> */
.L_x_3861:
        /* <DEDUP_REMOVED lines=19> */
.L_x_3862:
        /* <DEDUP_REMOVED lines=25> */
.L_x_3863:
        /* <DEDUP_REMOVED lines=25> */
.L_x_3864:
        /* <DEDUP_REMOVED lines=25> */
.L_x_3865:
[----:B------:R-:W0:Y:S01]  /*19bc0*/  LDCU.64 UR4, c[0x0][0x758] ;  /* 0x0000eb00ff0477ac */ /* 0x000e220008000a00 */
[----:B------:R-:W-:-:S04]  /*19bd0*/  LOP3.LUT P1, RZ, R16, 0xff, RZ, 0xc0, !PT ;  /* 0x000000ff10ff7812 */ /* 0x000fc8000782c0ff */
[----:B------:R-:W-:Y:S02]  /*19be0*/  SEL R5, RZ, 0x1, !P1 ;  /* 0x00000001ff057807 */ /* 0x000fe40004800000 */
[----:B0-----:R-:W-:-:S04]  /*19bf0*/  IADD3 R2, P0, PT, R17, UR4, RZ ;  /* 0x0000000411027c10 */ /* 0x001fc8000ff1e0ff */
[----:B------:R-:W-:-:S05]  /*19c00*/  IADD3.X R3, PT, PT, RZ, UR5, RZ, P0, !PT ;  /* 0x00000005ff037c10 */ /* 0x000fca00087fe4ff */
[----:B------:R-:W-:Y:S01]  /*19c10*/  STG.E.U8 desc[UR36][R2.64], R5 ;  /* 0x0000000502007986 */ /* 0x000fe2000c101124 */
[----:B------:R-:W-:Y:S05]  /*19c20*/  EXIT ;  /* 0x000000000000794d */ /* 0x000fea0003800000 */
.L_x_3860:
        /* <DEDUP_REMOVED lines=17> */
.L_x_3866:
        /* <DEDUP_REMOVED lines=20> */
.L_x_3868:
        /* <DEDUP_REMOVED lines=25> */
.L_x_3869:
        /* <DEDUP_REMOVED lines=25> */
.L_x_3870:
        /* <DEDUP_REMOVED lines=25> */
.L_x_3871:
[----:B------:R-:W0:Y:S01]  /*1a330*/  LDCU.64 UR4, c[0x0][0x758] ;  /* 0x0000eb00ff0477ac */ /* 0x000e220008000a00 */
[----:B------:R-:W-:-:S04]  /*1a340*/  LOP3.LUT P0, RZ, R16, 0xff, RZ, 0xc0, !PT ;  /* 0x000000ff10ff7812 */ /* 0x000fc8000780c0ff */
[----:B------:R-:W-:Y:S02]  /*1a350*/  SEL R5, RZ, 0x1, !P0 ;  /* 0x00000001ff057807 */ /* 0x000fe40004000000 */
[----:B0-----:R-:W-:-:S05]  /*1a360*/  IADD3 R2, P1, PT, R17, UR4, RZ ;  /* 0x0000000411027c10 */ /* 0x001fca000ff3e0ff */
[----:B------:R-:W-:-:S05]  /*1a370*/  IMAD.X R3, RZ, RZ, UR5, P1 ;  /* 0x00000005ff037e24 */ /* 0x000fca00088e06ff */
[----:B------:R-:W-:Y:S01]  /*1a380*/  STG.E.U8 desc[UR36][R2.64], R5 ;  /* 0x0000000502007986 */ /* 0x000fe2000c101124 */
[----:B------:R-:W-:Y:S05]  /*1a390*/  EXIT ;  /* 0x000000000000794d */ /* 0x000fea0003800000 */
.L_x_3867:
[----:B------:R-:W-:Y:S04]  /*1a3a0*/  STG.E.U8 desc[UR36][R2.64], R25 ;  /* 0x0000001902007986 */ /* 0x000fe8000c101124 */
[----:B------:R-:W-:Y:S04]  /*1a3b0*/  STG.E.U8 desc[UR36][R2.64+0x1], R22 ;  /* 0x0000011602007986 */ /* 0x000fe8000c101124 */
[----:B------:R-:W-:Y:S04]  /*1a3c0*/  STG.E.U8 desc[UR36][R2.64+0x2], R19 ;  /* 0x0000021302007986 */ /* 0x000fe8000c101124 */
[----:B------:R-:W-:Y:S01]  /*1a3d0*/  STG.E.U8 desc[UR36][R2.64+0x3], R16 ;  /* 0x0000031002007986 */ /* 0x000fe2000c101124 */
[----:B------:R-:W-:Y:S05]  /*1a3e0*/  EXIT ;  /* 0x000000000000794d */ /* 0x000fea0003800000 */
.L_x_3872:
        /* <DEDUP_REMOVED lines=9> */
.L_x_7781:


//--------------------- .text._ZN2at6native13reduce_kernelILi512ELi1ENS0_8ReduceOpIbNS0_14func_wrapper_tIbZZZNS0_15and_kernel_cudaERNS_14TensorIteratorEENKUlvE_clEvENKUlvE10_clEvEUlbbE_EEjbLi4ELi4EEEEEvT1_ --------------------------
	.section	.text._ZN2at6native13reduce_kernelILi512ELi1ENS0_8ReduceOpIbNS0_14func_wrapper_tIbZZZNS0_15and_kernel_cudaERNS_14TensorIteratorEENKUlvE_clEvENKUlvE10_clEvEUlbbE_EEjbLi4ELi4EEEEEvT1_,"ax",@progbits
	.align	128
        .global         _ZN2at6native13reduce_kernelILi512ELi1ENS0_8ReduceOpIbNS0_14func_wrapper_tIbZZZNS0_15and_kernel_cudaERNS_14TensorIteratorEENKUlvE_clEvENKUlvE10_clEvEUlbbE_EEjbLi4ELi4EEEEEvT1_
        .type           _ZN2at6native13reduce_kernelILi512ELi1ENS0_8ReduceOpIbNS0_14func_wrapper_tIbZZZNS0_15and_kernel_cudaERNS_14TensorIteratorEENKUlvE_clEvENKUlvE10_clEvEUlbbE_EEjbLi4ELi4EEEEEvT1_,@function
        .size           _ZN2at6native13reduce_kernelILi512ELi1ENS0_8ReduceOpIbNS0_14func_wrapper_tIbZZZNS0_15and_kernel_cudaERNS_14TensorIteratorEENKUlvE_clEvENKUlvE10_clEvEUlbbE_EEjbLi4ELi4EEEEEvT1_,(.L_x_7782 - _ZN2at6native13reduce_kernelILi512ELi1ENS0_8ReduceOpIbNS0_14func_wrapper_tIbZZZNS0_15and_kernel_cudaERNS_14TensorIteratorEENKUlvE_clEvENKUlvE10_clEvEUlbbE_EEjbLi4ELi4EEEEEvT1_)
        .other          _ZN2at6native13reduce_kernelILi512ELi1ENS0_8ReduceOpIbNS0_14func_wrapper_tIbZZZNS0_15and_kernel_cudaERNS_14TensorIteratorEENKUlvE_clEvENKUlvE10_clEvEUlbbE_EEjbLi4ELi4EEEEEvT1_,@"STO_CUDA_ENTRY STV_DEFAULT"
_ZN2at6native13reduce_kernelILi512ELi1ENS0_8ReduceOpIbNS0_14func_wrapper_tIbZZZNS0_15and_kernel_cudaERNS_14TensorIteratorEENKUlvE_clEvENKUlvE10_clEvEUlbbE_EEjbLi4ELi4EEEEEvT1_:
.text._ZN2at6native13reduce_kernelILi512ELi1ENS0_8ReduceOpIbNS0_14func_wrapper_tIbZZZNS0_15and_kernel_cudaERNS_14TensorIteratorEENKUlvE_clEvENKUlvE10_clEvEUlbbE_EEjbLi4ELi4EEEEEvT1_:
[----:B------:R-:W0:Y:S01]  /*0000*/  LDC R1, c[0x0][0x37c] ;  /* 0x0000df00ff017b82 */ /* 0x000e220000000800 */
[----:B------:R-:W1:Y:S01]  /*0010*/  S2R R7, SR_TID.X ;  /* 0x0000000000077919 */ /* 0x000e620000002100 */
[----:B------:R-:W2:Y:S06]  /*0020*/  LDCU UR4, c[0x0][0x558] ;  /* 0x0000ab00ff0477ac */ /* 0x000eac0008000800 */
[----:B------:R-:W3:Y:S01]  /*0030*/  S2UR UR5, SR_CTAID.X ;  /* 0x00000000000579c3 */ /* 0x000ee20000002500 */
[----:B------:R-:W-:Y:S01]  /*0040*/  IMAD.MOV.U32 R14, RZ, RZ, RZ ;  /* 0x000000ffff0e7224 */ /* 0x000fe200078e00ff */
        /* <DEDUP_REMOVED lines=290> */
.L_x_3873:
[----:B------:R-:W0:Y:S01]  /*1270*/  LDCU.64 UR4, c[0x0][0x388] ;  /* 0x00007100ff0477ac */ /* 0x000e220008000a00 */
[----:B------:R-:W-:Y:S01]  /*1280*/  BSSY.RECONVERGENT B0, `(.L_x_3874) ;  /* 0x0000a1c000007945 */ /* 0x000fe20003800200 */
[----:B------:R-:W1:Y:S01]  /*1290*/  LDCU.64 UR36, c[0x0][0x358] ;  /* 0x00006b00ff2477ac */ /* 0x000e620008000a00 */
[----:B0-----:R-:W-:-:S04]  /*12a0*/  MOV R22, UR4 ;  /* 0x0000000400167c02 */ /* 0x001fc80008000f00 */
        /* <DEDUP_REMOVED lines=11> */
[----:B------:R-:W0:Y:S01]  /*1360*/  LDCU.U8 UR4, c[0x0][0x381] ;  /* 0x00007020ff0477ac */ /* 0x000e220008000000 */
[----:B------:R-:W-:Y:S01]  /*1370*/  LOP3.LUT P0, R9, R2, 0x3, RZ, 0xc0, !PT ;  /* 0x0000000302097812 */ /* 0x000fe2000780c0ff */
[----:B------:R-:W-:Y:S01]  /*1380*/  BSSY.RECONVERGENT B1, `(.L_x_3877) ;  /* 0x0000021000017945 */ /* 0x000fe20003800200 */
[----:B------:R-:W1:Y:S01]  /*1390*/  LDCU UR5, c[0x0][0x388] ;  /* 0x00007100ff0577ac */ /* 0x000e620008000800 */
[----:B0-----:R-:W-:Y:S01]  /*13a0*/  MOV R3, UR4 ;  /* 0x0000000400037c02 */ /* 0x001fe20008000f00 */
[----:B------:R-:W-:Y:S01]  /*13b0*/  IMAD.U32 R8, RZ, RZ, UR4 ;  /* 0x00000004ff087e24 */ /* 0x000fe2000f8e00ff */
[----:B-1----:R-:W-:-:S08]  /*13c0*/  MOV R2, UR5 ;  /* 0x0000000500027c02 */ /* 0x002fd00008000f00 */
[----:B------:R-:W-:Y:S05]  /*13d0*/  @!P0 BRA `(.L_x_3878) ;  /* 0x00000000006c8947 */ /* 0x000fea0003800000 */
[----:B------:R-:W-:Y:S01]  /*13e0*/  ISETP.GT.U32.AND P0, PT, R7, 0x3, PT ;  /* 0x000000030700780c */ /* 0x000fe20003f04070 */
[----:B------:R-:W-:Y:S01]  /*13f0*/  IMAD.MOV R2, RZ, RZ, -R9 ;  /* 0x000000ffff027224 */ /* 0x000fe200078e0a09 */
[----:B------:R-:W-:Y:S01]  /*1400*/  BSSY.RECONVERGENT B2, `(.L_x_3879) ;  /* 0x0000015000027945 */ /* 0x000fe20003800200 */
[----:B------:R-:W-:Y:S02]  /*1410*/  PRMT R8, R3, 0x7610, R8 ;  /* 0x0000761003087816 */ /* 0x000fe40000000008 */
[----:B------:R-:W-:Y:S02]  /*1420*/  ISETP.LT.U32.OR P0, PT, R7, R9, P0 ;  /* 0x000000090700720c */ /* 0x000fe40000701470 */
[----:B------:R-:W-:-:S04]  /*1430*/  IADD3 R10, P1, PT, R2, R4, RZ ;  /* 0x00000004020a7210 */ /* 0x000fc80007f3e0ff */
        /* <DEDUP_REMOVED lines=10> */
[----:B------:R-:W-:-:S04]  /*14e0*/  IADD3 R4, P0, PT, R7, R10, RZ ;  /* 0x0000000a07047210 */ /* 0x000fc80007f1e0ff */
[----:B------:R-:W-:-:S05]  /*14f0*/  IADD3.X R5, PT, PT, RZ, R11, RZ, P0, !PT ;  /* 0x0000000bff057210 */ /* 0x000fca00007fe4ff */
[----:B------:R-:W2:Y:S01]  /*1500*/  LDG.E.U8 R4, desc[UR36][R4.64] ;  /* 0x0000002404047981 */ /* 0x000ea2000c1e1100 */
[----:B------:R-:W-:Y:S02]  /*1510*/  PRMT R2, R3, 0x9910, RZ ;  /* 0x0000991003027816 */ /* 0x000fe400000000ff */
[----:B--2---:R-:W-:-:S04]  /*1520*/  ISETP.NE.AND P0, PT, R4, RZ, PT ;  /* 0x000000ff0400720c */ /* 0x004fc80003f05270 */
[----:B------:R-:W-:-:S04]  /*1530*/  ISETP.NE.AND P0, PT, R2, RZ, P0 ;  /* 0x000000ff0200720c */ /* 0x000fc80000705270 */
[----:B------:R-:W-:-:S09]  /*1540*/  SEL R8, RZ, 0x1, !P0 ;  /* 0x00000001ff087807 */ /* 0x000fd20004000000 */
.L_x_3880:
[----:B------:R-:W-:Y:S05]  /*1550*/  BSYNC.RECONVERGENT B2 ;  /* 0x0000000000027941 */ /* 0x000fea0003800200 */
.L_x_3879:
[----:B------:R-:W-:Y:S02]  /*1560*/  IADD3 R4, P0, PT, R10, 0x4, RZ ;  /* 0x000000040a047810 */ /* 0x000fe40007f1e0ff */
[----:B------:R-:W-:-:S03]  /*1570*/  IADD3 R2, PT, PT, R9, -0x4, R22 ;  /* 0xfffffffc09027810 */ /* 0x000fc60007ffe016 */
[----:B------:R-:W-:-:S08]  /*1580*/  IMAD.X R5, RZ, RZ, R11, P0 ;  /* 0x000000ffff057224 */ /* 0x000fd000000e060b */
.L_x_3878:
[----:B------:R-:W-:Y:S05]  /*1590*/  BSYNC.RECONVERGENT B1 ;  /* 0x0000000000017941 */ /* 0x000fea0003800200 */
.L_x_3877:
        /* <DEDUP_REMOVED lines=12> */
.L_x_3884:
[C---:B------:R-:W-:Y:S01]  /*1660*/  IMAD.WIDE.U32 R8, R19.reuse, 0x4, R4 ;  /* 0x0000000413087825 */ /* 0x040fe200078e0004 */
[----:B------:R-:W0:Y:S05]  /*1670*/  LDCU UR4, c[0x0][0x390] ;  /* 0x00007200ff0477ac */ /* 0x000e2a0008000800 */
[----:B------:R-:W2:Y:S01]  /*1680*/  LDG.E R8, desc[UR36][R8.64] ;  /* 0x0000002408087981 */ /* 0x000ea2000c1e1900 */
[----:B0-----:R-:W-:-:S04]  /*1690*/  IADD3 R19, PT, PT, R19, UR4, RZ ;  /* 0x0000000413137c10 */ /* 0x001fc8000fffe0ff */
[----:B------:R-:W-:-:S04]  /*16a0*/  LEA R11, R19, 0x3, 0x2 ;  /* 0x00000003130b7811 */ /* 0x000fc800078e10ff */
[----:B------:R-:W-:Y:S02]  /*16b0*/  ISETP.GE.U32.AND P4, PT, R11, R2, PT ;  /* 0x000000020b00720c */ /* 0x000fe40003f86070 */
[C---:B--2---:R-:W-:Y:S02]  /*16c0*/  PRMT R3, R8.reuse, 0x7770, RZ ;  /* 0x0000777008037816 */ /* 0x044fe400000000ff */
[C---:B------:R-:W-:Y:S02]  /*16d0*/  PRMT R10, R8.reuse, 0x7771, RZ ;  /* 0x00007771080a7816 */ /* 0x040fe400000000ff */
[C---:B------:R-:W-:Y:S02]  /*16e0*/  PRMT R11, R8.reuse, 0x7772, RZ ;  /* 0x00007772080b7816 */ /* 0x040fe400000000ff */
[----:B------:R-:W-:Y:S02]  /*16f0*/  PRMT R12, R8, 0x7773, RZ ;  /* 0x00007773080c7816 */ /* 0x000fe400000000ff */
[----:B------:R-:W-:-:S02]  /*1700*/  ISETP.NE.AND P3, PT, R3, RZ, P3 ;  /* 0x000000ff0300720c */ /* 0x000fc40001f65270 */
[----:B------:R-:W-:Y:S02]  /*1710*/  ISETP.NE.AND P2, PT, R10, RZ, P2 ;  /* 0x000000ff0a00720c */ /* 0x000fe40001745270 */
[----:B------:R-:W-:Y:S02]  /*1720*/  ISETP.NE.AND P1, PT, R11, RZ, P1 ;  /* 0x000000ff0b00720c */ /* 0x000fe40000f25270 */
[----:B------:R-:W-:Y:S01]  /*1730*/  ISETP.NE.AND P0, PT, R12, RZ, P0 ;  /* 0x000000ff0c00720c */ /* 0x000fe20000705270 */
[----:B------:R-:W-:-:S12]  /*1740*/  @!P4 BRA `(.L_x_3884) ;  /* 0xfffffffc00c4c947 */ /* 0x000fd8000383ffff */
[----:B------:R-:W-:Y:S05]  /*1750*/  BSYNC.RECONVERGENT B2 ;  /* 0x0000000000027941 */ /* 0x000fea0003800200 */
.L_x_3883:
[----:B------:R-:W-:Y:S02]  /*1760*/  SEL R8, RZ, 0x1, !P3 ;  /* 0x00000001ff087807 */ /* 0x000fe40005800000 */
[----:B------:R-:W-:Y:S02]  /*1770*/  SEL R10, RZ, 0x1, !P2 ;  /* 0x00000001ff0a7807 */ /* 0x000fe40005000000 */
[----:B------:R-:W-:Y:S02]  /*1780*/  SEL R9, RZ, 0x1, !P1 ;  /* 0x00000001ff097807 */ /* 0x000fe40004800000 */
[----:B------:R-:W-:-:S07]  /*1790*/  SEL R3, RZ, 0x1, !P0 ;  /* 0x00000001ff037807 */ /* 0x000fce0004000000 */
.L_x_3882:
[----:B------:R-:W-:Y:S05]  /*17a0*/  BSYNC.RECONVERGENT B1 ;  /* 0x0000000000017941 */ /* 0x000fea0003800200 */
.L_x_3881:
[----:B------:R-:W-:Y:S01]  /*17b0*/  ISETP.NE.AND P0, PT, RZ, UR20, PT ;  /* 0x00000014ff007c0c */ /* 0x000fe2000bf05270 */
[----:B------:R-:W-:Y:S01]  /*17c0*/  BSSY.RECONVERGENT B1, `(.L_x_3885) ;  /* 0x0000012000017945 */ /* 0x000fe20003800200 */
[----:B------:R-:W-:Y:S02]  /*17d0*/  ISETP.NE.AND P1, PT, RZ, UR21, PT ;  /* 0x00000015ff007c0c */ /* 0x000fe4000bf25270 */
[----:B------:R-:W-:Y:S02]  /*17e0*/  ISETP.NE.AND P2, PT, R6, RZ, P0 ;  /* 0x000000ff0600720c */ /* 0x000fe40000745270 */
[----:B------:R-:W-:Y:S02]  /*17f0*/  ISETP.NE.AND P1, PT, R0, RZ, P1 ;  /* 0x000000ff0000720c */ /* 0x000fe40000f25270 */
[----:B------:R-:W-:Y:S02]  /*1800*/  LOP3.LUT P0, RZ, R10, 0xff, RZ, 0xc0, !PT ;  /* 0x000000ff0aff7812 */ /* 0x000fe4000780c0ff */
[----:B------:R-:W-:-:S02]  /*1810*/  PLOP3.LUT P2, PT, P2, P1, PT, 0xf8, 0x8f ;  /* 0x00000000008f781c */ /* 0x000fc40001743f70 */
[----:B------:R-:W-:-:S11]  /*1820*/  LOP3.LUT P1, RZ, R9, 0xff, RZ, 0xc0, !PT ;  /* 0x000000ff09ff7812 */ /* 0x000fd6000782c0ff */
[----:B------:R-:W-:Y:S05]  /*1830*/  @P2 BRA `(.L_x_3886) ;  /* 0x0000000000282947 */ /* 0x000fea0003800000 */
[----:B------:R-:W-:-:S05]  /*1840*/  LOP3.LUT R0, R2, 0xfffffffc, RZ, 0xc0, !PT ;  /* 0xfffffffc02007812 */ /* 0x000fca00078ec0ff */
[----:B------:R-:W-:-:S05]  /*1850*/  IMAD.IADD R7, R0, 0x1, R7 ;  /* 0x0000000100077824 */ /* 0x000fca00078e0207 */
[----:B------:R-:W-:-:S13]  /*1860*/  ISETP.GE.U32.AND P2, PT, R7, R2, PT ;  /* 0x000000020700720c */ /* 0x000fda0003f46070 */
[----:B------:R-:W-:Y:S05]  /*1870*/  @P2 BRA `(.L_x_3886) ;  /* 0x0000000000182947 */ /* 0x000fea0003800000 */
[----:B------:R-:W-:-:S04]  /*1880*/  IADD3 R4, P2, PT, R7, R4, RZ ;  /* 0x0000000407047210 */ /* 0x000fc80007f5e0ff */
[----:B------:R-:W-:-:S05]  /*1890*/  LEA.HI.X.SX32 R5, R7, R5, 0x1, P2 ;  /* 0x0000000507057211 */ /* 0x000fca00010f0eff */
[----:B------:R-:W2:Y:S01]  /*18a0*/  LDG.E.U8 R4, desc[UR36][R4.64] ;  /* 0x0000002404047981 */ /* 0x000ea2000c1e1100 */
[----:B------:R-:W-:-:S04]  /*18b0*/  LOP3.LUT P2, RZ, R8, 0xff, RZ, 0xc0, !PT ;  /* 0x000000ff08ff7812 */ /* 0x000fc8000784c0ff */
[----:B--2---:R-:W-:-:S04]  /*18c0*/  ISETP.NE.AND P2, PT, R4, RZ, P2 ;  /* 0x000000ff0400720c */ /* 0x004fc80001745270 */
[----:B------:R-:W-:-:S09]  /*18d0*/  SEL R8, RZ, 0x1, !P2 ;  /* 0x00000001ff087807 */ /* 0x000fd20005000000 */
.L_x_3886:
[----:B------:R-:W-:Y:S05]  /*18e0*/  BSYNC.RECONVERGENT B1 ;  /* 0x0000000000017941 */ /* 0x000fea0003800200 */
.L_x_3885:
[----:B------:R-:W-:Y:S02]  /*18f0*/  LOP3.LUT P2, RZ, R8, 0xff, RZ, 0xc0, !PT ;  /* 0x000000ff08ff7812 */ /* 0x000fe4000784c0ff */
[----:B------:R-:W-:Y:S02]  /*1900*/  LOP3.LUT P3, RZ, R3, 0xff, RZ, 0xc0, !PT ;  /* 0x000000ff03ff7812 */ /* 0x000fe4000786c0ff */
[----:B------:R-:W-:-:S04]  /*1910*/  PLOP3.LUT P0, PT, P1, P2, P0, 0x80, 0x0 ;  /* 0x000000000000781c */ /* 0x000fc80000f05000 */
[----:B------:R-:W-:-:S04]  /*1920*/  PLOP3.LUT P0, PT, P0, P3, PT, 0x80, 0x8 ;  /* 0x000000000008781c */ /* 0x000fc80000707070 */
[----:B------:R-:W-:Y:S01]  /*1930*/  SEL R17, RZ, 0x1, !P0 ;  /* 0x00000001ff117807 */ /* 0x000fe20004000000 */
[----:B------:R-:W-:Y:S08]  /*1940*/  BRA `(.L_x_3875) ;  /* 0x0000009800bc7947 */ /* 0x000ff00003800000 */
.L_x_3876:
        /* <DEDUP_REMOVED lines=21> */
.L_x_3891:
[C---:B------:R-:W-:Y:S02]  /*1aa0*/  IADD3 R7, PT, PT, R19.reuse, R0, RZ ;  /* 0x0000000013077210 */ /* 0x040fe40007ffe0ff */
[-C--:B------:R-:W-:Y:S02]  /*1ab0*/  IADD3 R2, P4, PT, R19, R4.reuse, RZ ;  /* 0x0000000413027210 */ /* 0x080fe40007f9e0ff */
[CC--:B------:R-:W-:Y:S01]  /*1ac0*/  IADD3 R6, P5, PT, R7.reuse, R4.reuse, RZ ;  /* 0x0000000407067210 */ /* 0x0c0fe20007fbe0ff */
[--C-:B------:R-:W-:Y:S01]  /*1ad0*/  IMAD.IADD R9, R7, 0x1, R0.reuse ;  /* 0x0000000107097824 */ /* 0x100fe200078e0200 */
[-C--:B------:R-:W-:Y:S02]  /*1ae0*/  IADD3.X R3, PT, PT, RZ, R5.reuse, RZ, P4, !PT ;  /* 0x00000005ff037210 */ /* 0x080fe400027fe4ff */
[----:B------:R-:W-:Y:S01]  /*1af0*/  IADD3.X R7, PT, PT, RZ, R5, RZ, P5, !PT ;  /* 0x00000005ff077210 */ /* 0x000fe20002ffe4ff */
[C---:B------:R-:W-:Y:S01]  /*1b00*/  IMAD.IADD R19, R9.reuse, 0x1, R0 ;  /* 0x0000000109137824 */ /* 0x040fe200078e0200 */
[----:B------:R-:W-:-:S02]  /*1b10*/  IADD3 R8, P4, PT, R9, R4, RZ ;  /* 0x0000000409087210 */ /* 0x000fc40007f9e0ff */
[----:B------:R-:W2:Y:S02]  /*1b20*/  LDG.E.U8 R3, desc[UR36][R2.64] ;  /* 0x0000002402037981 */ /* 0x000ea4000c1e1100 */
[C---:B------:R-:W-:Y:S01]  /*1b30*/  IADD3 R10, P5, PT, R19.reuse, R4, RZ ;  /* 0x00000004130a7210 */ /* 0x040fe20007fbe0ff */
[----:B------:R-:W-:Y:S01]  /*1b40*/  IMAD.X R9, RZ, RZ, R5, P4 ;  /* 0x000000ffff097224 */ /* 0x000fe200020e0605 */
[----:B------:R-:W3:Y:S02]  /*1b50*/  LDG.E.U8 R6, desc[UR36][R6.64] ;  /* 0x0000002406067981 */ /* 0x000ee4000c1e1100 */
[----:B------:R-:W-:Y:S02]  /*1b60*/  IADD3.X R11, PT, PT, RZ, R5, RZ, P5, !PT ;  /* 0x00000005ff0b7210 */ /* 0x000fe40002ffe4ff */
[----:B------:R-:W4:Y:S04]  /*1b70*/  LDG.E.U8 R8, desc[UR36][R8.64] ;  /* 0x0000002408087981 */ /* 0x000f28000c1e1100 */
[----:B------:R-:W5:Y:S01]  /*1b80*/  LDG.E.U8 R10, desc[UR36][R10.64] ;  /* 0x000000240a0a7981 */ /* 0x000f62000c1e1100 */
[----:B------:R-:W-:-:S04]  /*1b90*/  IMAD.IADD R19, R19, 0x1, R0 ;  /* 0x0000000113137824 */ /* 0x000fc800078e0200 */
[----:B------:R-:W-:-:S05]  /*1ba0*/  IMAD R13, R0, 0x3, R19 ;  /* 0x00000003000d7824 */ /* 0x000fca00078e0213 */
[----:B------:R-:W-:Y:S02]  /*1bb0*/  ISETP.GE.U32.AND P4, PT, R13, R22, PT ;  /* 0x000000160d00720c */ /* 0x000fe40003f86070 */
[----:B--2---:R-:W-:Y:S02]  /*1bc0*/  ISETP.NE.AND P3, PT, R3, RZ, P3 ;  /* 0x000000ff0300720c */ /* 0x004fe40001f65270 */
[----:B---3--:R-:W-:Y:S02]  /*1bd0*/  ISETP.NE.AND P2, PT, R6, RZ, P2 ;  /* 0x000000ff0600720c */ /* 0x008fe40001745270 */
[----:B----4-:R-:W-:Y:S02]  /*1be0*/  ISETP.NE.AND P1, PT, R8, RZ, P1 ;  /* 0x000000ff0800720c */ /* 0x010fe40000f25270 */
[----:B-----5:R-:W-:-:S05]  /*1bf0*/  ISETP.NE.AND P0, PT, R10, RZ, P0 ;  /* 0x000000ff0a00720c */ /* 0x020fca0000705270 */
[----:B------:R-:W-:Y:S08]  /*1c00*/  @!P4 BRA `(.L_x_3891) ;  /* 0xfffffffc00a4c947 */ /* 0x000ff0000383ffff */
[----:B------:R-:W-:Y:S05]  /*1c10*/  BSYNC.RECONVERGENT B2 ;  /* 0x0000000000027941 */ /* 0x000fea0003800200 */
.L_x_3890:
        /* <DEDUP_REMOVED lines=12> */
.L_x_3889:
[----:B------:R-:W-:Y:S05]  /*1ce0*/  BSYNC.RECONVERGENT B1 ;  /* 0x0000000000017941 */ /* 0x000fea0003800200 */
.L_x_3888:
[----:B------:R-:W-:Y:S01]  /*1cf0*/  ISETP.GE.U32.AND P0, PT, R19, R22, PT ;  /* 0x000000161300720c */ /* 0x000fe20003f06070 */
[----:B------:R-:W-:-:S12]  /*1d00*/  BSSY.RECONVERGENT B1, `(.L_x_3892) ;  /* 0x000001f000017945 */ /* 0x000fd80003800200 */
[----:B------:R-:W-:Y:S05]  /*1d10*/  @P0 BRA `(.L_x_3893) ;  /* 0x0000000000740947 */ /* 0x000fea0003800000 */
[----:B------:R-:W-:-:S04]  /*1d20*/  IADD3 R12, P1, PT, R19, R4, RZ ;  /* 0x00000004130c7210 */ /* 0x000fc80007f3e0ff */
[----:B------:R-:W-:-:S05]  /*1d30*/  IADD3.X R13, PT, PT, RZ, R5, RZ, P1, !PT ;  /* 0x00000005ff0d7210 */ /* 0x000fca0000ffe4ff */
[----:B------:R-:W2:Y:S01]  /*1d40*/  LDG.E.U8 R12, desc[UR36][R12.64] ;  /* 0x000000240c0c7981 */ /* 0x000ea2000c1e1100 */
[----:B------:R-:W-:-:S05]  /*1d50*/  IMAD.IADD R15, R19, 0x1, R0 ;  /* 0x00000001130f7824 */ /* 0x000fca00078e0200 */
[----:B------:R-:W-:Y:S02]  /*1d60*/  ISETP.GE.U32.AND P2, PT, R15, R22, PT ;  /* 0x000000160f00720c */ /* 0x000fe40003f46070 */
[----:B--2---:R-:W-:-:S04]  /*1d70*/  ISETP.NE.AND P1, PT, R12, RZ, PT ;  /* 0x000000ff0c00720c */ /* 0x004fc80003f25270 */
[----:B------:R-:W-:-:S07]  /*1d80*/  SEL R10, RZ, 0x1, !P1 ;  /* 0x00000001ff0a7807 */ /* 0x000fce0004800000 */
        /* <DEDUP_REMOVED lines=9> */
[C---:B------:R-:W-:Y:S02]  /*1e20*/  IADD3 R11, PT, PT, R15.reuse, R0, RZ ;  /* 0x000000000f0b7210 */ /* 0x040fe40007ffe0ff */
[----:B------:R-:W-:Y:S02]  /*1e30*/  IADD3 R12, P1, PT, R15, R4, RZ ;  /* 0x000000040f0c7210 */ /* 0x000fe40007f3e0ff */
[----:B------:R-:W-:-:S03]  /*1e40*/  ISETP.GE.U32.AND P3, PT, R11, R22, PT ;  /* 0x000000160b00720c */ /* 0x000fc60003f66070 */
[----:B------:R-:W-:-:S05]  /*1e50*/  IMAD.X R13, RZ, RZ, R5, P1 ;  /* 0x000000ffff0d7224 */ /* 0x000fca00008e0605 */
[----:B------:R-:W2:Y:S05]  /*1e60*/  LDG.E.U8 R12, desc[UR36][R12.64] ;  /* 0x000000240c0c7981 */ /* 0x000eaa000c1e1100 */
[----:B------:R-:W-:-:S04]  /*1e70*/  @!P3 IADD3 R4, P2, PT, R11, R4, RZ ;  /* 0x000000040b04b210 */ /* 0x000fc80007f5e0ff */
[----:B------:R-:W-:-:S05]  /*1e80*/  @!P3 IADD3.X R5, PT, PT, RZ, R5, RZ, P2, !PT ;  /* 0x00000005ff05b210 */ /* 0x000fca00017fe4ff */
[----:B------:R-:W3:Y:S01]  /*1e90*/  @!P3 LDG.E.U8 R4, desc[UR36][R4.64] ;  /* 0x000000240404b981 */ /* 0x000ee2000c1e1100 */
[----:B--2---:R-:W-:-:S04]  /*1ea0*/  ISETP.NE.AND P1, PT, R12, RZ, PT ;  /* 0x000000ff0c00720c */ /* 0x004fc80003f25270 */
[----:B------:R-:W-:Y:S02]  /*1eb0*/  SEL R11, RZ, 0x1, !P1 ;  /* 0x00000001ff0b7807 */ /* 0x000fe40004800000 */
[----:B---3--:R-:W-:-:S04]  /*1ec0*/  @!P3 ISETP.NE.AND P2, PT, R4, RZ, PT ;  /* 0x000000ff0400b20c */ /* 0x008fc80003f45270 */
[----:B------:R-:W-:-:S04]  /*1ed0*/  @!P3 SEL R14, RZ, 0x1, !P2 ;  /* 0x00000001ff0eb807 */ /* 0x000fc80005000000 */
[----:B------:R-:W-:-:S07]  /*1ee0*/  @!P3 PRMT R8, R14, 0x7610, R8 ;  /* 0x000076100e08b816 */ /* 0x000fce0000000008 */
.L_x_3893:
[----:B------:R-:W-:Y:S05]  /*1ef0*/  BSYNC.RECONVERGENT B1 ;  /* 0x0000000000017941 */ /* 0x000fea0003800200 */
.L_x_3892:
[----:B------:R-:W-:Y:S04]  /*1f00*/  BSSY.RECONVERGENT B1, `(.L_x_3894) ;  /* 0x000001b000017945 */ /* 0x000fe80003800200 */
[----:B------:R-:W-:Y:S05]  /*1f10*/  @P0 BRA `(.L_x_3895) ;  /* 0x0000000000640947 */ /* 0x000fea0003800000 */
[----:B------:R-:W-:Y:S01]  /*1f20*/  LOP3.LUT P0, RZ, R2, 0xff, RZ, 0xc0, !PT ;  /* 0x000000ff02ff7812 */ /* 0x000fe2000780c0ff */
[----:B------:R-:W-:Y:S01]  /*1f30*/  IMAD.IADD R5, R19, 0x1, R0 ;  /* 0x0000000113057824 */ /* 0x000fe200078e0200 */
[----:B------:R-:W-:-:S04]  /*1f40*/  LOP3.LUT P1, RZ, R10, 0xff, RZ, 0xc0, !PT ;  /* 0x000000ff0aff7812 */ /* 0x000fc8000782c0ff */
[----:B------:R-:W-:Y:S02]  /*1f50*/  PLOP3.LUT P0, PT, P0, P1, PT, 0x80, 0x8 ;  /* 0x000000000008781c */ /* 0x000fe40000703070 */
[----:B------:R-:W-:Y:S02]  /*1f60*/  ISETP.GE.U32.AND P1, PT, R5, R22, PT ;  /* 0x000000160500720c */ /* 0x000fe40003f26070 */
[----:B------:R-:W-:-:S11]  /*1f70*/  SEL R2, RZ, 0x1, !P0 ;  /* 0x00000001ff027807 */ /* 0x000fd60004000000 */
[----:B------:R-:W-:Y:S05]  /*1f80*/  @P1 BRA `(.L_x_3895) ;  /* 0x0000000000481947 */ /* 0x000fea0003800000 */
[----:B------:R-:W-:Y:S02]  /*1f90*/  LOP3.LUT P0, RZ, R3, 0xff, RZ, 0xc0, !PT ;  /* 0x000000ff03ff7812 */ /* 0x000fe4000780c0ff */
[----:B------:R-:W-:Y:S02]  /*1fa0*/  LOP3.LUT P1, RZ, R9, 0xff, RZ, 0xc0, !PT ;  /* 0x000000ff09ff7812 */ /* 0x000fe4000782c0ff */
[----:B------:R-:W-:Y:S02]  /*1fb0*/  IADD3 R5, PT, PT, R5, R0, RZ ;  /* 0x0000000005057210 */ /* 0x000fe40007ffe0ff */
[----:B------:R-:W-:Y:S02]  /*1fc0*/  PLOP3.LUT P0, PT, P0, P1, PT, 0x80, 0x8 ;  /* 0x000000000008781c */ /* 0x000fe40000703070 */
[----:B------:R-:W-:Y:S02]  /*1fd0*/  ISETP.GE.U32.AND P1, PT, R5, R22, PT ;  /* 0x000000160500720c */ /* 0x000fe40003f26070 */
[----:B------:R-:W-:-:S11]  /*1fe0*/  SEL R3, RZ, 0x1, !P0 ;  /* 0x00000001ff037807 */ /* 0x000fd60004000000 */
[----:B------:R-:W-:Y:S05]  /*1ff0*/  @P1 BRA `(.L_x_3895) ;  /* 0x00000000002c1947 */ /* 0x000fea0003800000 */
[----:B------:R-:W-:Y:S01]  /*2000*/  IMAD.IADD R5, R5, 0x1, R0 ;  /* 0x0000000105057824 */ /* 0x000fe200078e0200 */
[----:B------:R-:W-:Y:S02]  /*2010*/  LOP3.LUT P0, RZ, R7, 0xff, RZ, 0xc0, !PT ;  /* 0x000000ff07ff7812 */ /* 0x000fe4000780c0ff */
[----:B------:R-:W-:Y:S02]  /*2020*/  LOP3.LUT P1, RZ, R11, 0xff, RZ, 0xc0, !PT ;  /* 0x000000ff0bff7812 */ /* 0x000fe4000782c0ff */
[----:B------:R-:W-:Y:S02]  /*2030*/  ISETP.GE.U32.AND P4, PT, R5, R22, PT ;  /* 0x000000160500720c */ /* 0x000fe40003f86070 */
[----:B------:R-:W-:-:S04]  /*2040*/  PLOP3.LUT P0, PT, P0, P1, PT, 0x80, 0x8 ;  /* 0x000000000008781c */ /* 0x000fc80000703070 */
[----:B------:R-:W-:-:S07]  /*2050*/  SEL R7, RZ, 0x1, !P0 ;  /* 0x00000001ff077807 */ /* 0x000fce0004000000 */
[----:B------:R-:W-:Y:S02]  /*2060*/  @!P4 LOP3.LUT P3, RZ, R8, 0xff, RZ, 0xc0, !PT ;  /* 0x000000ff08ffc812 */ /* 0x000fe4000786c0ff */
[----:B------:R-:W-:-:S04]  /*2070*/  @!P4 LOP3.LUT P2, RZ, R6, 0xff, RZ, 0xc0, !PT ;  /* 0x000000ff06ffc812 */ /* 0x000fc8000784c0ff */
[----:B------:R-:W-:-:S04]  /*2080*/  @!P4 PLOP3.LUT P2, PT, P2, P3, PT, 0x80, 0x8 ;  /* 0x000000000008c81c */ /* 0x000fc80001747070 */
[----:B------:R-:W-:-:S04]  /*2090*/  @!P4 SEL R0, RZ, 0x1, !P2 ;  /* 0x00000001ff00c807 */ /* 0x000fc80005000000 */
[----:B------:R-:W-:-:S07]  /*20a0*/  @!P4 PRMT R6, R0, 0x7610, R6 ;  /* 0x000076100006c816 */ /* 0x000fce0000000006 */
.L_x_3895:
[----:B------:R-:W-:Y:S05]  /*20b0*/  BSYNC.RECONVERGENT B1 ;  /* 0x0000000000017941 */ /* 0x000fea0003800200 */
.L_x_3894:
[----:B------:R-:W-:Y:S02]  /*20c0*/  LOP3.LUT P0, RZ, R2, 0xff, RZ, 0xc0, !PT ;  /* 0x000000ff02ff7812 */ /* 0x000fe4000780c0ff */
[----:B------:R-:W-:Y:S02]  /*20d0*/  LOP3.LUT P1, RZ, R3, 0xff, RZ, 0xc0, !PT ;  /* 0x000000ff03ff7812 */ /* 0x000fe4000782c0ff */
[----:B------:R-:W-:Y:S02]  /*20e0*/  LOP3.LUT P2, RZ, R7, 0xff, RZ, 0xc0, !PT ;  /* 0x000000ff07ff7812 */ /* 0x000fe4000784c0ff */
[----:B------:R-:W-:Y:S02]  /*20f0*/  LOP3.LUT P3, RZ, R6, 0xff, RZ, 0xc0, !PT ;  /* 0x000000ff06ff7812 */ /* 0x000fe4000786c0ff */
[----:B------:R-:W-:-:S04]  /*2100*/  PLOP3.LUT P0, PT, P2, P0, P1, 0x80, 0x0 ;  /* 0x000000000000781c */ /* 0x000fc80001701010 */
[----:B------:R-:W-:-:S04]  /*2110*/  PLOP3.LUT P0, PT, P0, P3, PT, 0x80, 0x8 ;  /* 0x000000000008781c */ /* 0x000fc80000707070 */
[----:B------:R-:W-:Y:S01]  /*2120*/  SEL R17, RZ, 0x1, !P0 ;  /* 0x00000001ff117807 */ /* 0x000fe20004000000 */
[----:B------:R-:W-:Y:S08]  /*2130*/  BRA `(.L_x_3875) ;  /* 0x0000009000c07947 */ /* 0x000ff00003800000 */
.L_x_3887:
        /* <DEDUP_REMOVED lines=18> */
.L_x_3900:
[C---:B------:R-:W-:Y:S01]  /*2260*/  IADD3 R3, PT, PT, R19.reuse, R2, RZ ;  /* 0x0000000213037210 */ /* 0x040fe20007ffe0ff */
[----:B------:R-:W-:-:S04]  /*2270*/  IMAD R9, R19, R0, RZ ;  /* 0x0000000013097224 */ /* 0x000fc800078e02ff */
[--C-:B------:R-:W-:Y:S01]  /*2280*/  IMAD.IADD R7, R3, 0x1, R2.reuse ;  /* 0x0000000103077824 */ /* 0x100fe200078e0202 */
[----:B------:R-:W-:Y:S01]  /*2290*/  IADD3 R6, P4, PT, R9, R4, RZ ;  /* 0x0000000409067210 */ /* 0x000fe20007f9e0ff */
[-C--:B------:R-:W-:Y:S02]  /*22a0*/  IMAD R3, R3, R0.reuse, RZ ;  /* 0x0000000003037224 */ /* 0x080fe400078e02ff */
[C---:B------:R-:W-:Y:S01]  /*22b0*/  IMAD R11, R7.reuse, R0, RZ ;  /* 0x00000000070b7224 */ /* 0x040fe200078e02ff */
[----:B------:R-:W-:Y:S01]  /*22c0*/  IADD3 R19, PT, PT, R7, R2, RZ ;  /* 0x0000000207137210 */ /* 0x000fe20007ffe0ff */
[--C-:B------:R-:W-:Y:S01]  /*22d0*/  IMAD.X R7, RZ, RZ, R5.reuse, P4 ;  /* 0x000000ffff077224 */ /* 0x100fe200020e0605 */
[-C--:B------:R-:W-:Y:S02]  /*22e0*/  IADD3 R8, P5, PT, R3, R4.reuse, RZ ;  /* 0x0000000403087210 */ /* 0x080fe40007fbe0ff */
[----:B------:R-:W-:Y:S01]  /*22f0*/  IADD3 R10, P4, PT, R11, R4, RZ ;  /* 0x000000040b0a7210 */ /* 0x000fe20007f9e0ff */
[----:B------:R-:W-:Y:S01]  /*2300*/  IMAD R13, R19, R0, RZ ;  /* 0x00000000130d7224 */ /* 0x000fe200078e02ff */
[-C--:B------:R-:W-:Y:S01]  /*2310*/  IADD3.X R9, PT, PT, RZ, R5.reuse, RZ, P5, !PT ;  /* 0x00000005ff097210 */ /* 0x080fe20002ffe4ff */
[----:B------:R-:W2:Y:S02]  /*2320*/  LDG.E.U8 R6, desc[UR36][R6.64] ;  /* 0x0000002406067981 */ /* 0x000ea4000c1e1100 */
[----:B------:R-:W-:Y:S01]  /*2330*/  IMAD.X R11, RZ, RZ, R5, P4 ;  /* 0x000000ffff0b7224 */ /* 0x000fe200020e0605 */
[----:B------:R-:W-:Y:S01]  /*2340*/  IADD3 R12, P5, PT, R13, R4, RZ ;  /* 0x000000040d0c7210 */ /* 0x000fe20007fbe0ff */
[----:B------:R-:W3:Y:S03]  /*2350*/  LDG.E.U8 R8, desc[UR36][R8.64] ;  /* 0x0000002408087981 */ /* 0x000ee6000c1e1100 */
[----:B------:R-:W-:Y:S01]  /*2360*/  IADD3.X R13, PT, PT, RZ, R5, RZ, P5, !PT ;  /* 0x00000005ff0d7210 */ /* 0x000fe20002ffe4ff */
        /* <DEDUP_REMOVED lines=11> */
.L_x_3899:
        /* <DEDUP_REMOVED lines=12> */
.L_x_3898:
[----:B------:R-:W-:Y:S05]  /*24e0*/  BSYNC.RECONVERGENT B1 ;  /* 0x0000000000017941 */ /* 0x000fea0003800200 */
.L_x_3897:
[----:B------:R-:W-:Y:S01]  /*24f0*/  ISETP.GE.U32.AND P0, PT, R19, R22, PT ;  /* 0x000000161300720c */ /* 0x000fe20003f06070 */
[----:B------:R-:W-:-:S12]  /*2500*/  BSSY.RECONVERGENT B1, `(.L_x_3901) ;  /* 0x0000023000017945 */ /* 0x000fd80003800200 */
[----:B------:R-:W-:Y:S05]  /*2510*/  @P0 BRA `(.L_x_3902) ;  /* 0x0000000000840947 */ /* 0x000fea0003800000 */
[----:B------:R-:W-:-:S05]  /*2520*/  IMAD R13, R19, R0, RZ ;  /* 0x00000000130d7224 */ /* 0x000fca00078e02ff */
        /* <DEDUP_REMOVED lines=17> */
[C---:B------:R-:W-:Y:S01]  /*2640*/  IADD3 R13, PT, PT, R15.reuse, R2, RZ ;  /* 0x000000020f0d7210 */ /* 0x040fe20007ffe0ff */
[----:B------:R-:W-:-:S03]  /*2650*/  IMAD R15, R15, R0, RZ ;  /* 0x000000000f0f7224 */ /* 0x000fc600078e02ff */
[----:B------:R-:W-:Y:S02]  /*2660*/  ISETP.GE.U32.AND P3, PT, R13, R22, PT ;  /* 0x000000160d00720c */ /* 0x000fe40003f66070 */
[----:B------:R-:W-:-:S11]  /*2670*/  IADD3 R12, P1, PT, R15, R4, RZ ;  /* 0x000000040f0c7210 */ /* 0x000fd60007f3e0ff */
[----:B------:R-:W-:-:S05]  /*2680*/  @!P3 IMAD R13, R13, R0, RZ ;  /* 0x000000000d0db224 */ /* 0x000fca00078e02ff */
[----:B------:R-:W-:Y:S01]  /*2690*/  @!P3 IADD3 R4, P2, PT, R13, R4, RZ ;  /* 0x000000040d04b210 */ /* 0x000fe20007f5e0ff */
[----:B------:R-:W-:-:S03]  /*26a0*/  IMAD.X R13, RZ, RZ, R5, P1 ;  /* 0x000000ffff0d7224 */ /* 0x000fc600008e0605 */
[----:B------:R-:W-:Y:S02]  /*26b0*/  @!P3 IADD3.X R5, PT, PT, RZ, R5, RZ, P2, !PT ;  /* 0x00000005ff05b210 */ /* 0x000fe400017fe4ff */
[----:B------:R-:W2:Y:S04]  /*26c0*/  LDG.E.U8 R12, desc[UR36][R12.64] ;  /* 0x000000240c0c7981 */ /* 0x000ea8000c1e1100 */
[----:B------:R-:W3:Y:S01]  /*26d0*/  @!P3 LDG.E.U8 R4, desc[UR36][R4.64] ;  /* 0x000000240404b981 */ /* 0x000ee2000c1e1100 */
[----:B--2---:R-:W-:Y:S02]  /*26e0*/  ISETP.NE.AND P1, PT, R12, RZ, PT ;  /* 0x000000ff0c00720c */ /* 0x004fe40003f25270 */
[----:B---3--:R-:W-:Y:S02]  /*26f0*/  @!P3 ISETP.NE.AND P2, PT, R4, RZ, PT ;  /* 0x000000ff0400b20c */ /* 0x008fe40003f45270 */
[----:B------:R-:W-:-:S02]  /*2700*/  SEL R14, RZ, 0x1, !P1 ;  /* 0x00000001ff0e7807 */ /* 0x000fc40004800000 */
[----:B------:R-:W-:-:S04]  /*2710*/  @!P3 SEL R0, RZ, 0x1, !P2 ;  /* 0x00000001ff00b807 */ /* 0x000fc80005000000 */
[----:B------:R-:W-:-:S07]  /*2720*/  @!P3 PRMT R9, R0, 0x7610, R9 ;  /* 0x000076100009b816 */ /* 0x000fce0000000009 */
.L_x_3902:
[----:B------:R-:W-:Y:S05]  /*2730*/  BSYNC.RECONVERGENT B1 ;  /* 0x0000000000017941 */ /* 0x000fea0003800200 */
.L_x_3901:
        /* <DEDUP_REMOVED lines=27> */
.L_x_3904:
[----:B------:R-:W-:Y:S05]  /*28f0*/  BSYNC.RECONVERGENT B1 ;  /* 0x0000000000017941 */ /* 0x000fea0003800200 */
.L_x_3903:
        /* <DEDUP_REMOVED lines=8> */
.L_x_3896:
        /* <DEDUP_REMOVED lines=19> */
.L_x_3914:
        /* <DEDUP_REMOVED lines=8> */
.L_x_3908:
        /* <DEDUP_REMOVED lines=284> */
.L_x_3910:
[----:B------:R-:W1:Y:S01]  /*3cf0*/  LDCU UR52, c[0x0][0x3d0] ;  /* 0x00007a00ff3477ac */ /* 0x000e620008000800 */
[----:B------:R-:W-:Y:S01]  /*3d00*/  IADD3 R10, P5, PT, R5, R2, RZ ;  /* 0x00000002050a7210 */ /* 0x000fe20007fbe0ff */
[----:B------:R-:W-:Y:S01]  /*3d10*/  IMAD.MOV.U32 R6, RZ, RZ, RZ ;  /* 0x000000ffff067224 */ /* 0x000fe200078e00ff */
[----:B0-----:R-:W-:-:S03]  /*3d20*/  IADD3 R7, PT, PT, R19, UR4, RZ ;  /* 0x0000000413077c10 */ /* 0x001fc6000fffe0ff */
[----:B------:R-:W-:Y:S02]  /*3d30*/  IMAD.X R11, RZ, RZ, R3, P5 ;  /* 0x000000ffff0b7224 */ /* 0x000fe400028e0603 */
[----:B------:R-:W-:-:S03]  /*3d40*/  IMAD.HI.U32 R5, R7, UR31, R6 ;  /* 0x0000001f07057c27 */ /* 0x000fc6000f8e0006 */
[----:B------:R1:W5:Y:S02]  /*3d50*/  LDG.E.U8 R4, desc[UR36][R10.64] ;  /* 0x000000240a047981 */ /* 0x000364000c1e1100 */
[----:B-1----:R-:W-:-:S04]  /*3d60*/  SHF.R.U32.HI R11, RZ, UR52, R5 ;  /* 0x00000034ff0b7c19 */ /* 0x002fc80008011605 */
        /* <DEDUP_REMOVED lines=222> */
.L_x_3911:
        /* <DEDUP_REMOVED lines=230> */
.L_x_3912:
        /* <DEDUP_REMOVED lines=230> */
.L_x_3913:
[----:B------:R-:W-:-:S05]  /*6810*/  IADD3 R10, P4, PT, R7, R2, RZ ;  /* 0x00000002070a7210 */ /* 0x000fca0007f9e0ff */
[----:B------:R-:W-:-:S05]  /*6820*/  IMAD.X R11, RZ, RZ, R3, P4 ;  /* 0x000000ffff0b7224 */ /* 0x000fca00020e0603 */
[----:B------:R1:W5:Y:S03]  /*6830*/  LDG.E.U8 R10, desc[UR36][R10.64] ;  /* 0x000000240a0a7981 */ /* 0x000366000c1e1100 */
.L_x_3909:
[----:B------:R-:W2:Y:S01]  /*6840*/  LDCU UR5, c[0x0][0x388] ;  /* 0x00007100ff0577ac */ /* 0x000ea20008000800 */
[----:B0-----:R-:W-:Y:S02]  /*6850*/  MOV R20, UR4 ;  /* 0x0000000400147c02 */ /* 0x001fe40008000f00 */
[----:B-1---5:R-:W-:Y:S02]  /*6860*/  PRMT R11, R4, 0x9910, RZ ;  /* 0x00009910040b7816 */ /* 0x022fe400000000ff */
[----:B------:R-:W-:Y:S01]  /*6870*/  PRMT R9, R5, 0x9910, RZ ;  /* 0x0000991005097816 */ /* 0x000fe200000000ff */
[----:B------:R-:W-:Y:S01]  /*6880*/  IMAD R19, R20, 0x4, R19 ;  /* 0x0000000414137824 */ /* 0x000fe200078e0213 */
[----:B------:R-:W-:Y:S02]  /*6890*/  PRMT R5, R6, 0x9910, RZ ;  /* 0x0000991006057816 */ /* 0x000fe400000000ff */
[----:B------:R-:W-:Y:S01]  /*68a0*/  PRMT R4, R10, 0x9910, RZ ;  /* 0x000099100a047816 */ /* 0x000fe200000000ff */
[----:B------:R-:W-:Y:S01]  /*68b0*/  IMAD R7, R20, 0x3, R19 ;  /* 0x0000000314077824 */ /* 0x000fe200078e0213 */
[----:B------:R-:W-:-:S02]  /*68c0*/  MOV R6, R9 ;  /* 0x0000000900067202 */ /* 0x000fc40000000f00 */
[----:B------:R-:W-:Y:S02]  /*68d0*/  ISETP.NE.AND P1, PT, R5, RZ, P1 ;  /* 0x000000ff0500720c */ /* 0x000fe40000f25270 */
[----:B------:R-:W-:Y:S02]  /*68e0*/  ISETP.NE.AND P2, PT, R6, RZ, P2 ;  /* 0x000000ff0600720c */ /* 0x000fe40001745270 */
[----:B------:R-:W-:Y:S02]  /*68f0*/  ISETP.NE.AND P0, PT, R4, RZ, P0 ;  /* 0x000000ff0400720c */ /* 0x000fe40000705270 */
[----:B--2---:R-:W-:-:S04]  /*6900*/  MOV R22, UR5 ;  /* 0x0000000500167c02 */ /* 0x004fc80008000f00 */
[----:B------:R-:W-:Y:S01]  /*6910*/  ISETP.GE.U32.AND P4, PT, R7, R22, PT ;  /* 0x000000160700720c */ /* 0x000fe20003f86070 */
[----:B------:R-:W-:-:S05]  /*6920*/  IMAD.MOV.U32 R7, RZ, RZ, R11 ;  /* 0x000000ffff077224 */ /* 0x000fca00078e000b */
[----:B------:R-:W-:-:S07]  /*6930*/  ISETP.NE.AND P3, PT, R7, RZ, P3 ;  /* 0x000000ff0700720c */ /* 0x000fce0001f65270 */
[----:B------:R-:W-:Y:S06]  /*6940*/  @!P4 BRA `(.L_x_3914) ;  /* 0xffffffc00058c947 */ /* 0x000fec000383ffff */
[----:B------:R-:W-:Y:S05]  /*6950*/  BSYNC.RECONVERGENT B2 ;  /* 0x0000000000027941 */ /* 0x000fea0003800200 */
.L_x_3907:
        /* <DEDUP_REMOVED lines=12> */
.L_x_3906:
[----:B------:R-:W-:Y:S05]  /*6a20*/  BSYNC.RECONVERGENT B1 ;  /* 0x0000000000017941 */ /* 0x000fea0003800200 */
.L_x_3905:
        /* <DEDUP_REMOVED lines=284> */
.L_x_3918:
[----:B------:R-:W-:Y:S01]  /*7bf0*/  MOV R12, R6 ;  /* 0x00000006000c7202 */ /* 0x000fe20000000f00 */
[----:B------:R-:W-:-:S07]  /*7c00*/  IMAD.MOV.U32 R13, RZ, RZ, RZ ;  /* 0x000000ffff0d7224 */ /* 0x000fce00078e00ff */
.L_x_3917:
[----:B------:R-:W0:Y:S02]  /*7c10*/  LDCU.64 UR4, c[0x0][0x750] ;  /* 0x0000ea00ff0477ac */ /* 0x000e240008000a00 */
[----:B0-----:R-:W-:-:S04]  /*7c20*/  IADD3 R3, P1, PT, R14, UR4, RZ ;  /* 0x000000040e037c10 */ /* 0x001fc8000ff3e0ff */
[----:B------:R-:W-:Y:S02]  /*7c30*/  IADD3.X R2, PT, PT, RZ, UR5, RZ, P1, !PT ;  /* 0x00000005ff027c10 */ /* 0x000fe40008ffe4ff */
[----:B------:R-:W-:-:S05]  /*7c40*/  IADD3 R14, P1, PT, R12, R3, RZ ;  /* 0x000000030c0e7210 */ /* 0x000fca0007f3e0ff */
[----:B------:R-:W-:-:S05]  /*7c50*/  IMAD.X R15, R13, 0x1, R2, P1 ;  /* 0x000000010d0f7824 */ /* 0x000fca00008e0602 */
[----:B------:R-:W2:Y:S01]  /*7c60*/  LDG.E.U8 R14, desc[UR36][R14.64] ;  /* 0x000000240e0e7981 */ /* 0x000ea2000c1e1100 */
[----:B------:R-:W-:-:S04]  /*7c70*/  IADD3 R13, PT, PT, R19, R20, RZ ;  /* 0x00000014130d7210 */ /* 0x000fc80007ffe0ff */
[----:B------:R-:W-:Y:S02]  /*7c80*/  ISETP.GE.U32.AND P2, PT, R13, R22, PT ;  /* 0x000000160d00720c */ /* 0x000fe40003f46070 */
[----:B--2---:R-:W-:-:S04]  /*7c90*/  ISETP.NE.AND P1, PT, R14, RZ, PT ;  /* 0x000000ff0e00720c */ /* 0x004fc80003f25270 */
[----:B------:R-:W-:-:S07]  /*7ca0*/  SEL R6, RZ, 0x1, !P1 ;  /* 0x00000001ff067807 */ /* 0x000fce0004800000 */
        /* <DEDUP_REMOVED lines=276> */
.L_x_3920:
[----:B------:R-:W-:-:S07]  /*8df0*/  IMAD.MOV.U32 R25, RZ, RZ, RZ ;  /* 0x000000ffff197224 */ /* 0x000fce00078e00ff */
.L_x_3919:
        /* <DEDUP_REMOVED lines=283> */
.L_x_3922:
[----:B------:R-:W-:Y:S01]  /*9fb0*/  MOV R14, R0 ;  /* 0x00000000000e7202 */ /* 0x000fe20000000f00 */
[----:B------:R-:W-:-:S07]  /*9fc0*/  IMAD.MOV.U32 R15, RZ, RZ, RZ ;  /* 0x000000ffff0f7224 */ /* 0x000fce00078e00ff */
.L_x_3921:
        /* <DEDUP_REMOVED lines=283> */
.L_x_3924:
[----:B------:R-:W-:Y:S01]  /*b180*/  MOV R14, R8 ;  /* 0x00000008000e7202 */ /* 0x000fe20000000f00 */
[----:B------:R-:W-:-:S07]  /*b190*/  IMAD.MOV.U32 R15, RZ, RZ, RZ ;  /* 0x000000ffff0f7224 */ /* 0x000fce00078e00ff */
.L_x_3923:
[----:B------:R-:W-:-:S04]  /*b1a0*/  IADD3 R4, P0, PT, R14, R3, RZ ;  /* 0x000000030e047210 */ /* 0x000fc80007f1e0ff */
[----:B------:R-:W-:-:S05]  /*b1b0*/  IADD3.X R5, PT, PT, R15, R2, RZ, P0, !PT ;  /* 0x000000020f057210 */ /* 0x000fca00007fe4ff */
[----:B------:R-:W2:Y:S02]  /*b1c0*/  LDG.E.U8 R4, desc[UR36][R4.64] ;  /* 0x0000002404047981 */ /* 0x000ea4000c1e1100 */
[----:B--2---:R-:W-:-:S04]  /*b1d0*/  ISETP.NE.AND P0, PT, R4, RZ, PT ;  /* 0x000000ff0400720c */ /* 0x004fc80003f05270 */
[----:B------:R-:W-:-:S09]  /*b1e0*/  SEL R8, RZ, 0x1, !P0 ;  /* 0x00000001ff087807 */ /* 0x000fd20004000000 */
.L_x_3916:
[----:B------:R-:W-:Y:S05]  /*b1f0*/  BSYNC.RECONVERGENT B1 ;  /* 0x0000000000017941 */ /* 0x000fea0003800200 */
.L_x_3915:
[----:B------:R-:W-:Y:S01]  /*b200*/  ISETP.GE.U32.AND P0, PT, R19, R22, PT ;  /* 0x000000161300720c */ /* 0x000fe20003f06070 */
[----:B------:R-:W-:-:S12]  /*b210*/  BSSY.RECONVERGENT B1, `(.L_x_3925) ;  /* 0x000001b000017945 */ /* 0x000fd80003800200 */
        /* <DEDUP_REMOVED lines=26> */
.L_x_3926:
[----:B------:R-:W-:Y:S05]  /*b3c0*/  BSYNC.RECONVERGENT B1 ;  /* 0x0000000000017941 */ /* 0x000fea0003800200 */
.L_x_3925:
[----:B------:R-:W-:Y:S02]  /*b3d0*/  LOP3.LUT P0, RZ, R18, 0xff, RZ, 0xc0, !PT ;  /* 0x000000ff12ff7812 */ /* 0x000fe4000780c0ff */
[----:B------:R-:W-:Y:S02]  /*b3e0*/  LOP3.LUT P1, RZ, R11, 0xff, RZ, 0xc0, !PT ;  /* 0x000000ff0bff7812 */ /* 0x000fe4000782c0ff */
[----:B------:R-:W-:Y:S02]  /*b3f0*/  LOP3.LUT P2, RZ, R10, 0xff, RZ, 0xc0, !PT ;  /* 0x000000ff0aff7812 */ /* 0x000fe4000784c0ff */
[----:B------:R-:W-:Y:S02]  /*b400*/  LOP3.LUT P3, RZ, R9, 0xff, RZ, 0xc0, !PT ;  /* 0x000000ff09ff7812 */ /* 0x000fe4000786c0ff */
[----:B------:R-:W-:-:S04]  /*b410*/  PLOP3.LUT P0, PT, P2, P0, P1, 0x80, 0x0 ;  /* 0x000000000000781c */ /* 0x000fc80001701010 */
[----:B------:R-:W-:-:S04]  /*b420*/  PLOP3.LUT P0, PT, P0, P3, PT, 0x80, 0x8 ;  /* 0x000000000008781c */ /* 0x000fc80000707070 */
[----:B------:R-:W-:-:S09]  /*b430*/  SEL R17, RZ, 0x1, !P0 ;  /* 0x00000001ff117807 */ /* 0x000fd20004000000 */
.L_x_3875:
[----:B------:R-:W-:Y:S05]  /*b440*/  BSYNC.RECONVERGENT B0 ;  /* 0x0000000000007941 */ /* 0x000fea0003800200 */
.L_x_3874:
        /* <DEDUP_REMOVED lines=16> */
.L_x_3928:
[----:B------:R-:W-:Y:S01]  /*b550*/  USHF.R.U32.HI UR7, URZ, 0x1, UR5 ;  /* 0x00000001ff077899 */ /* 0x000fe20008011605 */
[----:B------:R-:W-:Y:S01]  /*b560*/  BAR.SYNC.DEFER_BLOCKING 0x0 ;  /* 0x0000000000007b1d */ /* 0x000fe20000010000 */
[----:B------:R-:W-:-:S04]  /*b570*/  UISETP.GT.U32.AND UP0, UPT, UR5, 0x3, UPT ;  /* 0x000000030500788c */ /* 0x000fc8000bf04070 */
[----:B------:R-:W-:Y:S01]  /*b580*/  IADD3 R4, PT, PT, R0, UR7, RZ ;  /* 0x0000000700047c10 */ /* 0x000fe2000fffe0ff */
[----:B------:R-:W-:-:S03]  /*b590*/  UMOV UR5, UR7 ;  /* 0x0000000700057c82 */ /* 0x000fc60008000000 */
[----:B------:R-:W-:-:S04]  /*b5a0*/  ISETP.GE.U32.AND P0, PT, R4, UR6, PT ;  /* 0x0000000604007c0c */ /* 0x000fc8000bf06070 */
[----:B------:R-:W-:-:S13]  /*b5b0*/  ISETP.GE.U32.OR P0, PT, R0, UR7, P0 ;  /* 0x0000000700007c0c */ /* 0x000fda0008706470 */
[----:B------:R-:W-:Y:S01]  /*b5c0*/  @!P0 IMAD R4, R4, UR8, R3 ;  /* 0x0000000804048c24 */ /* 0x000fe2000f8e0203 */
[----:B------:R-:W-:-:S05]  /*b5d0*/  @!P0 LOP3.LUT P1, RZ, R17, 0xff, RZ, 0xc0, !PT ;  /* 0x000000ff11ff8812 */ /* 0x000fca000782c0ff */
[----:B------:R-:W1:Y:S02]  /*b5e0*/  @!P0 LDS.U8 R4, [R4+UR4] ;  /* 0x0000000404048984 */ /* 0x000e640008000000 */
[----:B-1----:R-:W-:-:S04]  /*b5f0*/  @!P0 ISETP.NE.AND P1, PT, R4, RZ, P1 ;  /* 0x000000ff0400820c */ /* 0x002fc80000f25270 */
[----:B---3--:R-:W-:-:S04]  /*b600*/  @!P0 SEL R5, RZ, 0x1, !P1 ;  /* 0x00000001ff058807 */ /* 0x008fc80004800000 */
[----:B0-----:R-:W-:Y:S01]  /*b610*/  @!P0 PRMT R17, R5, 0x7610, R17 ;  /* 0x0000761005118816 */ /* 0x001fe20000000011 */
[----:B------:R3:W-:Y:S01]  /*b620*/  @!P0 STS.U8 [R2+UR4], R5 ;  /* 0x0000000502008988 */ /* 0x0007e20008000004 */
[----:B------:R-:W-:Y:S05]  /*b630*/  BRA.U UP0, `(.L_x_3928) ;  /* 0xfffffffd00c47547 */ /* 0x000fea000b83ffff */
.L_x_3927:
        /* <DEDUP_REMOVED lines=18> */
.L_x_3931:
[----:B------:R-:W-:Y:S01]  /*b760*/  USHF.R.U32.HI UR7, URZ, 0x1, UR5 ;  /* 0x00000001ff077899 */ /* 0x000fe20008011605 */
[----:B------:R-:W-:Y:S01]  /*b770*/  BAR.SYNC.DEFER_BLOCKING 0x0 ;  /* 0x0000000000007b1d */ /* 0x000fe20000010000 */
[----:B------:R-:W-:-:S04]  /*b780*/  UISETP.GT.U32.AND UP0, UPT, UR5, 0x7f, UPT ;  /* 0x0000007f0500788c */ /* 0x000fc8000bf04070 */
[----:B0-----:R-:W-:Y:S01]  /*b790*/  IADD3 R5, PT, PT, R3, UR7, RZ ;  /* 0x0000000703057c10 */ /* 0x001fe2000fffe0ff */
[----:B------:R-:W-:-:S03]  /*b7a0*/  UMOV UR5, UR7 ;  /* 0x0000000700057c82 */ /* 0x000fc60008000000 */
[----:B------:R-:W-:-:S04]  /*b7b0*/  ISETP.GE.U32.AND P0, PT, R5, UR6, PT ;  /* 0x0000000605007c0c */ /* 0x000fc8000bf06070 */
[----:B------:R-:W-:-:S13]  /*b7c0*/  ISETP.GE.U32.OR P0, PT, R3, UR7, P0 ;  /* 0x0000000703007c0c */ /* 0x000fda0008706470 */
[----:B------:R-:W0:Y:S01]  /*b7d0*/  @!P0 LDS.U8 R5, [R4+UR7] ;  /* 0x0000000704058984 */ /* 0x000e220008000000 */
[----:B------:R-:W-:-:S04]  /*b7e0*/  @!P0 LOP3.LUT P1, RZ, R17, 0xff, RZ, 0xc0, !PT ;  /* 0x000000ff11ff8812 */ /* 0x000fc8000782c0ff */
[----:B0-----:R-:W-:-:S04]  /*b7f0*/  @!P0 ISETP.NE.AND P1, PT, R5, RZ, P1 ;  /* 0x000000ff0500820c */ /* 0x001fc80000f25270 */
[----:B------:R-:W-:-:S04]  /*b800*/  @!P0 SEL R5, RZ, 0x1, !P1 ;  /* 0x00000001ff058807 */ /* 0x000fc80004800000 */
[----:B----4-:R-:W-:Y:S01]  /*b810*/  @!P0 PRMT R17, R5, 0x7610, R17 ;  /* 0x0000761005118816 */ /* 0x010fe20000000011 */
[----:B------:R0:W-:Y:S01]  /*b820*/  @!P0 STS.U8 [R2+UR8], R5 ;  /* 0x0000000502008988 */ /* 0x0001e20008000008 */
[----:B------:R-:W-:Y:S05]  /*b830*/  BRA.U UP0, `(.L_x_3931) ;  /* 0xfffffffd00c87547 */ /* 0x000fea000b83ffff */
.L_x_3930:
[----:B------:R-:W-:Y:S01]  /*b840*/  BAR.SYNC.DEFER_BLOCKING 0x0 ;  /* 0x0000000000007b1d */ /* 0x000fe20000010000 */
[----:B------:R-:W-:-:S09]  /*b850*/  UISETP.GE.U32.AND UP0, UPT, UR4, 0x2, UPT ;  /* 0x000000020400788c */ /* 0x000fd2000bf06070 */
[----:B------:R-:W-:Y:S05]  /*b860*/  BRA.U !UP0, `(.L_x_3929) ;  /* 0x0000000108287547 */ /* 0x000fea000b800000 */
[----:B0--34-:R-:W-:-:S07]  /*b870*/  IMAD.MOV.U32 R2, RZ, RZ, 0x1 ;  /* 0x00000001ff027424 */ /* 0x019fce00078e00ff */
.L_x_3932:
[C---:B------:R-:W-:Y:S02]  /*b880*/  LOP3.LUT R4, R17.reuse, 0xffff, RZ, 0xc0, !PT ;  /* 0x0000ffff11047812 */ /* 0x040fe400078ec0ff */
[----:B------:R-:W-:Y:S02]  /*b890*/  LOP3.LUT P0, RZ, R17, 0xff, RZ, 0xc0, !PT ;  /* 0x000000ff11ff7812 */ /* 0x000fe4000780c0ff */
[----:B------:R-:W-:-:S06]  /*b8a0*/  PRMT R5, R4, 0x8880, RZ ;  /* 0x0000888004057816 */ /* 0x000fcc00000000ff */
[----:B------:R0:W3:Y:S02]  /*b8b0*/  SHFL.DOWN PT, R5, R5, R2, 0x1f ;  /* 0x08001f0205057589 */ /* 0x0000e400000e0000 */
[----:B0-----:R-:W-:-:S04]  /*b8c0*/  SHF.L.U32 R2, R2, 0x1, RZ ;  /* 0x0000000102027819 */ /* 0x001fc800000006ff */
[----:B------:R-:W-:Y:S02]  /*b8d0*/  ISETP.GE.AND P1, PT, R2, UR4, PT ;  /* 0x0000000402007c0c */ /* 0x000fe4000bf26270 */
[----:B---3--:R-:W-:-:S04]  /*b8e0*/  ISETP.NE.AND P0, PT, R5, RZ, P0 ;  /* 0x000000ff0500720c */ /* 0x008fc80000705270 */
[----:B------:R-:W-:-:S07]  /*b8f0*/  SEL R17, RZ, 0x1, !P0 ;  /* 0x00000001ff117807 */ /* 0x000fce0004000000 */
[----:B------:R-:W-:Y:S05]  /*b900*/  @!P1 BRA `(.L_x_3932) ;  /* 0xfffffffc00dc9947 */ /* 0x000fea000383ffff */
.L_x_3929:
        /* <DEDUP_REMOVED lines=287> */
.L_x_3933:
        /* <DEDUP_REMOVED lines=290> */
.L_x_3935:
        /* <DEDUP_REMOVED lines=26> */
.L_x_3937:
[----:B------:R-:W-:Y:S05]  /*dec0*/  BSYNC.RECONVERGENT B0 ;  /* 0x0000000000007941 */ /* 0x000fea0003800200 */
.L_x_3936:
        /* <DEDUP_REMOVED lines=35> */
.L_x_3939:
[----:B------:R-:W-:Y:S05]  /*e100*/  BSYNC.RECONVERGENT B0 ;  /* 0x0000000000007941 */ /* 0x000fea0003800200 */
.L_x_3938:
        /* <DEDUP_REMOVED lines=34> */
.L_x_3944:
[----:B------:R-:W-:-:S05]  /*e330*/  IMAD.IADD R4, R9, 0x1, R8 ;  /* 0x0000000109047824 */ /* 0x000fca00078e0208 */
[----:B------:R-:W-:-:S04]  /*e340*/  IADD3 R4, P2, PT, R4, UR10, RZ ;  /* 0x0000000a04047c10 */ /* 0x000fc8000ff5e0ff */
[----:B------:R-:W-:-:S05]  /*e350*/  IADD3.X R5, PT, PT, RZ, UR11, RZ, P2, !PT ;  /* 0x0000000bff057c10 */ /* 0x000fca00097fe4ff */
[----:B------:R-:W2:Y:S01]  /*e360*/  LDG.E.U8 R4, desc[UR36][R4.64] ;  /* 0x0000002404047981 */ /* 0x000ea2000c1e1100 */
[----:B------:R-:W-:-:S05]  /*e370*/  IMAD.IADD R8, R11, 0x1, R8 ;  /* 0x000000010b087824 */ /* 0x000fca00078e0208 */
[----:B------:R-:W-:Y:S02]  /*e380*/  ISETP.GE.U32.AND P2, PT, R8, UR6, PT ;  /* 0x0000000608007c0c */ /* 0x000fe4000bf46070 */
[----:B--2---:R-:W-:-:S11]  /*e390*/  ISETP.NE.AND P1, PT, R4, RZ, P1 ;  /* 0x000000ff0400720c */ /* 0x004fd60000f25270 */
[----:B------:R-:W-:Y:S05]  /*e3a0*/  @!P2 BRA `(.L_x_3944) ;  /* 0xfffffffc00e0a947 */ /* 0x000fea000383ffff */
[----:B------:R-:W-:Y:S05]  /*e3b0*/  BSYNC.RECONVERGENT B1 ;  /* 0x0000000000017941 */ /* 0x000fea0003800200 */
.L_x_3943:
[----:B------:R-:W-:Y:S01]  /*e3c0*/  SEL R17, RZ, 0x1, !P1 ;  /* 0x00000001ff117807 */ /* 0x000fe20004800000 */
[----:B------:R-:W-:Y:S06]  /*e3d0*/  BRA `(.L_x_3942) ;  /* 0x00000000005c7947 */ /* 0x000fec0003800000 */
.L_x_3941:
        /* <DEDUP_REMOVED lines=8> */
[----:B------:R-:W-:Y:S02]  /*e460*/  MOV R9, R0 ;  /* 0x0000000000097202 */ /* 0x000fe40000000f00 */
[----:B------:R-:W-:-:S03]  /*e470*/  ISETP.NE.AND P1, PT, R4, RZ, PT ;  /* 0x000000ff0400720c */ /* 0x000fc60003f25270 */
[----:B------:R-:W2:Y:S01]  /*e480*/  LDC R10, c[0x0][0x364] ;  /* 0x0000d900ff0a7b82 */ /* 0x000ea20000000800 */
[----:B0-----:R-:W-:-:S09]  /*e490*/  IMAD R2, R2, UR4, RZ ;  /* 0x0000000402027c24 */ /* 0x001fd2000f8e02ff */
.L_x_3946:
[----:B------:R-:W-:-:S04]  /*e4a0*/  IMAD.IADD R4, R2, 0x1, R9 ;  /* 0x0000000102047824 */ /* 0x000fc800078e0209 */
[----:B-1----:R-:W-:-:S05]  /*e4b0*/  IMAD R4, R4, R8, R3 ;  /* 0x0000000804047224 */ /* 0x002fca00078e0203 */
[----:B------:R-:W-:-:S04]  /*e4c0*/  IADD3 R4, P2, PT, R4, UR10, RZ ;  /* 0x0000000a04047c10 */ /* 0x000fc8000ff5e0ff */
[----:B------:R-:W-:-:S05]  /*e4d0*/  IADD3.X R5, PT, PT, RZ, UR11, RZ, P2, !PT ;  /* 0x0000000bff057c10 */ /* 0x000fca00097fe4ff */
[----:B------:R-:W3:Y:S01]  /*e4e0*/  LDG.E.U8 R4, desc[UR36][R4.64] ;  /* 0x0000002404047981 */ /* 0x000ee2000c1e1100 */
[----:B--2---:R-:W-:-:S05]  /*e4f0*/  IMAD.IADD R9, R10, 0x1, R9 ;  /* 0x000000010a097824 */ /* 0x004fca00078e0209 */
[----:B------:R-:W-:Y:S02]  /*e500*/  ISETP.GE.U32.AND P2, PT, R9, UR5, PT ;  /* 0x0000000509007c0c */ /* 0x000fe4000bf46070 */
[----:B---3--:R-:W-:-:S11]  /*e510*/  ISETP.NE.AND P1, PT, R4, RZ, P1 ;  /* 0x000000ff0400720c */ /* 0x008fd60000f25270 */
[----:B------:R-:W-:Y:S05]  /*e520*/  @!P2 BRA `(.L_x_3946) ;  /* 0xfffffffc00dca947 */ /* 0x000fea000383ffff */
[----:B------:R-:W-:Y:S05]  /*e530*/  BSYNC.RECONVERGENT B1 ;  /* 0x0000000000017941 */ /* 0x000fea0003800200 */
.L_x_3945:
[----:B------:R-:W-:-:S07]  /*e540*/  SEL R17, RZ, 0x1, !P1 ;  /* 0x00000001ff117807 */ /* 0x000fce0004800000 */
.L_x_3942:
[----:B------:R-:W-:Y:S05]  /*e550*/  BSYNC.RECONVERGENT B0 ;  /* 0x0000000000007941 */ /* 0x000fea0003800200 */
.L_x_3940:
        /* <DEDUP_REMOVED lines=11> */
.L_x_3948:
        /* <DEDUP_REMOVED lines=9> */
[----:B0-----:R-:W0:Y:S02]  /*e6a0*/  @!P1 LDS.U8 R4, [R4+UR8] ;  /* 0x0000000804049984 */ /* 0x001e240008000000 */
[----:B0-----:R-:W-:-:S04]  /*e6b0*/  @!P1 ISETP.NE.AND P2, PT, R4, RZ, P2 ;  /* 0x000000ff0400920c */ /* 0x001fc80001745270 */
[----:B------:R-:W-:-:S04]  /*e6c0*/  @!P1 SEL R5, RZ, 0x1, !P2 ;  /* 0x00000001ff059807 */ /* 0x000fc80005000000 */
[----:B------:R-:W-:Y:S01]  /*e6d0*/  @!P1 PRMT R17, R5, 0x7610, R17 ;  /* 0x0000761005119816 */ /* 0x000fe20000000011 */
[----:B------:R0:W-:Y:S01]  /*e6e0*/  @!P1 STS.U8 [R2+UR8], R5 ;  /* 0x0000000502009988 */ /* 0x0001e20008000008 */
[----:B------:R-:W-:Y:S05]  /*e6f0*/  BRA.U UP1, `(.L_x_3948) ;  /* 0xfffffffd01c47547 */ /* 0x000fea000b83ffff */
.L_x_3947:
[----:B------:R-:W-:Y:S01]  /*e700*/  VIADD R0, R2, UR8 ;  /* 0x0000000802007c36 */ /* 0x000fe20008000000 */
        /* <DEDUP_REMOVED lines=9> */
.L_x_3951:
[----:B------:R-:W-:Y:S01]  /*e7a0*/  USHF.R.U32.HI UR7, URZ, 0x1, UR5 ;  /* 0x00000001ff077899 */ /* 0x000fe20008011605 */
[----:B------:R-:W-:Y:S01]  /*e7b0*/  BAR.SYNC.DEFER_BLOCKING 0x0 ;  /* 0x0000000000007b1d */ /* 0x000fe20000010000 */
[----:B------:R-:W-:-:S04]  /*e7c0*/  UISETP.GT.U32.AND UP0, UPT, UR5, 0x7f, UPT ;  /* 0x0000007f0500788c */ /* 0x000fc8000bf04070 */
[----:B------:R-:W-:Y:S01]  /*e7d0*/  IADD3 R4, PT, PT, R3, UR7, RZ ;  /* 0x0000000703047c10 */ /* 0x000fe2000fffe0ff */
[----:B------:R-:W-:-:S03]  /*e7e0*/  UMOV UR5, UR7 ;  /* 0x0000000700057c82 */ /* 0x000fc60008000000 */
[----:B------:R-:W-:-:S04]  /*e7f0*/  ISETP.GE.U32.AND P1, PT, R4, UR6, PT ;  /* 0x0000000604007c0c */ /* 0x000fc8000bf26070 */
[----:B------:R-:W-:-:S13]  /*e800*/  ISETP.GE.U32.OR P1, PT, R3, UR7, P1 ;  /* 0x0000000703007c0c */ /* 0x000fda0008f26470 */
[----:B-1----:R-:W1:Y:S01]  /*e810*/  @!P1 LDS.U8 R4, [R0+UR7] ;  /* 0x0000000700049984 */ /* 0x002e620008000000 */
[----:B------:R-:W-:-:S04]  /*e820*/  @!P1 LOP3.LUT P2, RZ, R17, 0xff, RZ, 0xc0, !PT ;  /* 0x000000ff11ff9812 */ /* 0x000fc8000784c0ff */
[----:B-1----:R-:W-:-:S04]  /*e830*/  @!P1 ISETP.NE.AND P2, PT, R4, RZ, P2 ;  /* 0x000000ff0400920c */ /* 0x002fc80001745270 */
[----:B0-----:R-:W-:-:S04]  /*e840*/  @!P1 SEL R5, RZ, 0x1, !P2 ;  /* 0x00000001ff059807 */ /* 0x001fc80005000000 */
[----:B------:R-:W-:Y:S01]  /*e850*/  @!P1 PRMT R17, R5, 0x7610, R17 ;  /* 0x0000761005119816 */ /* 0x000fe20000000011 */
[----:B------:R1:W-:Y:S01]  /*e860*/  @!P1 STS.U8 [R2+UR8], R5 ;  /* 0x0000000502009988 */ /* 0x0003e20008000008 */
[----:B------:R-:W-:Y:S05]  /*e870*/  BRA.U UP0, `(.L_x_3951) ;  /* 0xfffffffd00c87547 */ /* 0x000fea000b83ffff */
.L_x_3950:
[----:B------:R-:W-:Y:S01]  /*e880*/  BAR.SYNC.DEFER_BLOCKING 0x0 ;  /* 0x0000000000007b1d */ /* 0x000fe20000010000 */
[----:B------:R-:W-:-:S09]  /*e890*/  UISETP.GE.U32.AND UP0, UPT, UR4, 0x2, UPT ;  /* 0x000000020400788c */ /* 0x000fd2000bf06070 */
[----:B------:R-:W-:Y:S05]  /*e8a0*/  BRA.U !UP0, `(.L_x_3949) ;  /* 0x0000000108287547 */ /* 0x000fea000b800000 */
[----:B------:R-:W-:-:S07]  /*e8b0*/  IMAD.MOV.U32 R0, RZ, RZ, 0x1 ;  /* 0x00000001ff007424 */ /* 0x000fce00078e00ff */
.L_x_3952:
[C---:B01----:R-:W-:Y:S02]  /*e8c0*/  LOP3.LUT R2, R17.reuse, 0xffff, RZ, 0xc0, !PT ;  /* 0x0000ffff11027812 */ /* 0x043fe400078ec0ff */
[----:B------:R-:W-:Y:S02]  /*e8d0*/  LOP3.LUT P1, RZ, R17, 0xff, RZ, 0xc0, !PT ;  /* 0x000000ff11ff7812 */ /* 0x000fe4000782c0ff */
[----:B------:R-:W-:-:S06]  /*e8e0*/  PRMT R3, R2, 0x8880, RZ ;  /* 0x0000888002037816 */ /* 0x000fcc00000000ff */
[----:B------:R0:W1:Y:S02]  /*e8f0*/  SHFL.DOWN PT, R3, R3, R0, 0x1f ;  /* 0x08001f0003037589 */ /* 0x00006400000e0000 */
[----:B0-----:R-:W-:-:S04]  /*e900*/  SHF.L.U32 R0, R0, 0x1, RZ ;  /* 0x0000000100007819 */ /* 0x001fc800000006ff */
[----:B------:R-:W-:Y:S02]  /*e910*/  ISETP.GE.AND P2, PT, R0, UR4, PT ;  /* 0x0000000400007c0c */ /* 0x000fe4000bf46270 */
[----:B-1----:R-:W-:-:S04]  /*e920*/  ISETP.NE.AND P1, PT, R3, RZ, P1 ;  /* 0x000000ff0300720c */ /* 0x002fc80000f25270 */
[----:B------:R-:W-:-:S07]  /*e930*/  SEL R17, RZ, 0x1, !P1 ;  /* 0x00000001ff117807 */ /* 0x000fce0004800000 */
[----:B------:R-:W-:Y:S05]  /*e940*/  @!P2 BRA `(.L_x_3952) ;  /* 0xfffffffc00dca947 */ /* 0x000fea000383ffff */
.L_x_3949:
        /* <DEDUP_REMOVED lines=13> */
[----:B------:R-:W2:Y:S01]  /*ea20*/  LDG.E.U8 R0, desc[UR36][R2.64] ;  /* 0x0000002402007981 */ /* 0x000ea2000c1e1100 */
[----:B------:R-:W-:-:S04]  /*ea30*/  LOP3.LUT P0, RZ, R17, 0xff, RZ, 0xc0, !PT ;  /* 0x000000ff11ff7812 */ /* 0x000fc8000780c0ff */
[----:B--2---:R-:W-:-:S04]  /*ea40*/  ISETP.NE.AND P0, PT, R0, RZ, P0 ;  /* 0x000000ff0000720c */ /* 0x004fc80000705270 */
[----:B------:R-:W-:-:S09]  /*ea50*/  SEL R17, RZ, 0x1, !P0 ;  /* 0x00000001ff117807 */ /* 0x000fd20004000000 */
.L_x_3954:
        /* <DEDUP_REMOVED lines=20> */
.L_x_3956:
[----:B------:R-:W0:Y:S01]  /*eba0*/  LDCU.64 UR4, c[0x0][0x758] ;  /* 0x0000eb00ff0477ac */ /* 0x000e220008000a00 */
[----:B------:R-:W-:-:S04]  /*ebb0*/  LOP3.LUT P0, RZ, R17, 0xff, RZ, 0xc0, !PT ;  /* 0x000000ff11ff7812 */ /* 0x000fc8000780c0ff */
[----:B------:R-:W-:Y:S02]  /*ebc0*/  SEL R3, RZ, 0x1, !P0 ;  /* 0x00000001ff037807 */ /* 0x000fe40004000000 */
[----:B0-----:R-:W-:-:S05]  /*ebd0*/  IADD3 R16, P1, PT, R16, UR4, RZ ;  /* 0x0000000410107c10 */ /* 0x001fca000ff3e0ff */
[----:B------:R-:W-:-:S05]  /*ebe0*/  IMAD.X R17, RZ, RZ, UR5, P1 ;  /* 0x00000005ff117e24 */ /* 0x000fca00088e06ff */
[----:B------:R-:W-:Y:S01]  /*ebf0*/  STG.E.U8 desc[UR36][R16.64], R3 ;  /* 0x0000000310007986 */ /* 0x000fe2000c101124 */
[----:B------:R-:W-:Y:S05]  /*ec00*/  EXIT ;  /* 0x000000000000794d */ /* 0x000fea0003800000 */
.L_x_3955:
[----:B------:R-:W-:-:S04]  /*ec10*/  LOP3.LUT P0, RZ, R17, 0xff, RZ, 0xc0, !PT ;  /* 0x000000ff11ff7812 */ /* 0x000fc8000780c0ff */
[----:B------:R-:W-:-:S05]  /*ec20*/  SEL R5, RZ, 0x1, !P0 ;  /* 0x00000001ff057807 */ /* 0x000fca0004000000 */
[----:B------:R-:W-:Y:S01]  /*ec30*/  STG.E.U8 desc[UR36][R2.64], R5 ;  /* 0x0000000502007986 */ /* 0x000fe2000c101124 */
[----:B------:R-:W-:Y:S05]  /*ec40*/  EXIT ;  /* 0x000000000000794d */ /* 0x000fea0003800000 */
.L_x_3953:
[----:B------:R-:W2:Y:S01]  /*ec50*/  LDCU.U8 UR4, c[0x0][0x788] ;  /* 0x0000f100ff0477ac */ /* 0x000ea20008000000 */
[----:B------:R-:W3:Y:S01]  /*ec60*/  LDCU.U8 UR5, c[0x0][0x789] ;  /* 0x0000f120ff0577ac */ /* 0x000ee20008000000 */
[----:B--2---:R-:W-:Y:S02]  /*ec70*/  UISETP.NE.AND UP0, UPT, UR4, URZ, UPT ;  /* 0x000000ff0400728c */ /* 0x004fe4000bf05270 */
[----:B---3--:R-:W-:-:S07]  /*ec80*/  UISETP.NE.AND UP1, UPT, UR5, URZ, UPT ;  /* 0x000000ff0500728c */ /* 0x008fce000bf25270 */
[----:B------:R-:W-:Y:S05]  /*ec90*/  BRA.U !UP0, `(.L_x_3957) ;  /* 0x0000000108107547 */ /* 0x000fea000b800000 */
[----:B------:R-:W2:Y:S01]  /*eca0*/  LDG.E.U8 R0, desc[UR36][R6.64] ;  /* 0x0000002406007981 */ /* 0x000ea2000c1e1100 */
[----:B------:R-:W-:-:S04]  /*ecb0*/  LOP3.LUT P0, RZ, R17, 0xff, RZ, 0xc0, !PT ;  /* 0x000000ff11ff7812 */ /* 0x000fc8000780c0ff */
[----:B--2---:R-:W-:-:S04]  /*ecc0*/  ISETP.NE.AND P0, PT, R0, RZ, P0 ;  /* 0x000000ff0000720c */ /* 0x004fc80000705270 */
[----:B------:R-:W-:-:S09]  /*ecd0*/  SEL R17, RZ, 0x1, !P0 ;  /* 0x00000001ff117807 */ /* 0x000fd20004000000 */
.L_x_3957:
        /* <DEDUP_REMOVED lines=20> */
.L_x_3959:
[----:B------:R-:W2:Y:S01]  /*ee20*/  LDCU.64 UR4, c[0x0][0x758] ;  /* 0x0000eb00ff0477ac */ /* 0x000ea20008000a00 */
[----:B------:R-:W-:-:S04]  /*ee30*/  LOP3.LUT P0, RZ, R17, 0xff, RZ, 0xc0, !PT ;  /* 0x000000ff11ff7812 */ /* 0x000fc8000780c0ff */
[----:B------:R-:W-:Y:S02]  /*ee40*/  SEL R3, RZ, 0x1, !P0 ;  /* 0x00000001ff037807 */ /* 0x000fe40004000000 */
[----:B--2---:R-:W-:-:S05]  /*ee50*/  IADD3 R16, P1, PT, R16, UR4, RZ ;  /* 0x0000000410107c10 */ /* 0x004fca000ff3e0ff */
[----:B------:R-:W-:-:S05]  /*ee60*/  IMAD.X R17, RZ, RZ, UR5, P1 ;  /* 0x00000005ff117e24 */ /* 0x000fca00088e06ff */
[----:B------:R-:W-:Y:S01]  /*ee70*/  STG.E.U8 desc[UR36][R16.64], R3 ;  /* 0x0000000310007986 */ /* 0x000fe2000c101124 */
[----:B------:R-:W-:Y:S05]  /*ee80*/  EXIT ;  /* 0x000000000000794d */ /* 0x000fea0003800000 */
.L_x_3958:
[----:B------:R-:W-:Y:S01]  /*ee90*/  STG.E.U8 desc[UR36][R6.64], R17 ;  /* 0x0000001106007986 */ /* 0x000fe2000c101124 */
[----:B------:R-:W-:Y:S05]  /*eea0*/  EXIT ;  /* 0x000000000000794d */ /* 0x000fea0003800000 */
.L_x_3934:
        /* <DEDUP_REMOVED lines=18> */
[----:B-1----:R-:W-:-:S04]  /*efd0*/  IADD3 R2, P0, PT, R16, UR4, RZ ;  /* 0x0000000410027c10 */ /* 0x002fc8000ff1e0ff */
[----:B------:R-:W-:Y:S01]  /*efe0*/  IADD3.X R3, PT, PT, RZ, UR5, RZ, P0, !PT ;  /* 0x00000005ff037c10 */ /* 0x000fe200087fe4ff */
[----:B--2---:R-:W-:-:S03]  /*eff0*/  UISETP.NE.AND UP1, UPT, UR7, URZ, UPT ;  /* 0x000000ff0700728c */ /* 0x004fc6000bf25270 */
[----:B------:R-:W-:Y:S08]  /*f000*/  BRA.U !UP0, `(.L_x_3961) ;  /* 0x0000000108107547 */ /* 0x000ff0000b800000 */
[----:B------:R-:W2:Y:S01]  /*f010*/  LDG.E.U8 R0, desc[UR36][R2.64] ;  /* 0x0000002402007981 */ /* 0x000ea2000c1e1100 */
[----:B------:R-:W-:-:S04]  /*f020*/  LOP3.LUT P0, RZ, R17, 0xff, RZ, 0xc0, !PT ;  /* 0x000000ff11ff7812 */ /* 0x000fc8000780c0ff */
[----:B--2---:R-:W-:-:S04]  /*f030*/  ISETP.NE.AND P0, PT, R0, RZ, P0 ;  /* 0x000000ff0000720c */ /* 0x004fc80000705270 */
[----:B------:R-:W-:-:S09]  /*f040*/  SEL R17, RZ, 0x1, !P0 ;  /* 0x00000001ff117807 */ /* 0x000fd20004000000 */
.L_x_3961:
        /* <DEDUP_REMOVED lines=20> */
.L_x_3963:
[----:B------:R-:W0:Y:S01]  /*f190*/  LDCU.64 UR4, c[0x0][0x758] ;  /* 0x0000eb00ff0477ac */ /* 0x000e220008000a00 */
[----:B------:R-:W-:-:S04]  /*f1a0*/  LOP3.LUT P0, RZ, R17, 0xff, RZ, 0xc0, !PT ;  /* 0x000000ff11ff7812 */ /* 0x000fc8000780c0ff */
[----:B------:R-:W-:Y:S02]  /*f1b0*/  SEL R3, RZ, 0x1, !P0 ;  /* 0x00000001ff037807 */ /* 0x000fe40004000000 */
[----:B0-----:R-:W-:-:S04]  /*f1c0*/  IADD3 R16, P1, PT, R16, UR4, RZ ;  /* 0x0000000410107c10 */ /* 0x001fc8000ff3e0ff */
[----:B------:R-:W-:-:S05]  /*f1d0*/  IADD3.X R17, PT, PT, RZ, UR5, RZ, P1, !PT ;  /* 0x00000005ff117c10 */ /* 0x000fca0008ffe4ff */
[----:B------:R-:W-:Y:S01]  /*f1e0*/  STG.E.U8 desc[UR36][R16.64], R3 ;  /* 0x0000000310007986 */ /* 0x000fe2000c101124 */
[----:B------:R-:W-:Y:S05]  /*f1f0*/  EXIT ;  /* 0x000000000000794d */ /* 0x000fea0003800000 */
.L_x_3962:
[----:B------:R-:W-:-:S04]  /*f200*/  LOP3.LUT P0, RZ, R17, 0xff, RZ, 0xc0, !PT ;  /* 0x000000ff11ff7812 */ /* 0x000fc8000780c0ff */
[----:B------:R-:W-:-:S05]  /*f210*/  SEL R5, RZ, 0x1, !P0 ;  /* 0x00000001ff057807 */ /* 0x000fca0004000000 */
[----:B------:R-:W-:Y:S01]  /*f220*/  STG.E.U8 desc[UR36][R2.64], R5 ;  /* 0x0000000502007986 */ /* 0x000fe2000c101124 */
[----:B------:R-:W-:Y:S05]  /*f230*/  EXIT ;  /* 0x000000000000794d */ /* 0x000fea0003800000 */
.L_x_3960:
[----:B------:R-:W0:Y:S01]  /*f240*/  LDCU.U8 UR4, c[0x0][0x788] ;  /* 0x0000f100ff0477ac */ /* 0x000e220008000000 */
[----:B------:R-:W1:Y:S01]  /*f250*/  LDCU.U8 UR5, c[0x0][0x789] ;  /* 0x0000f120ff0577ac */ /* 0x000e620008000000 */
[----:B0-----:R-:W-:Y:S02]  /*f260*/  UISETP.NE.AND UP0, UPT, UR4, URZ, UPT ;  /* 0x000000ff0400728c */ /* 0x001fe4000bf05270 */
[----:B-1----:R-:W-:-:S07]  /*f270*/  UISETP.NE.AND UP1, UPT, UR5, URZ, UPT ;  /* 0x000000ff0500728c */ /* 0x002fce000bf25270 */
[----:B------:R-:W-:Y:S05]  /*f280*/  BRA.U !UP0, `(.L_x_3964) ;  /* 0x0000000108107547 */ /* 0x000fea000b800000 */
[----:B------:R-:W2:Y:S01]  /*f290*/  LDG.E.U8 R0, desc[UR36][R6.64] ;  /* 0x0000002406007981 */ /* 0x000ea2000c1e1100 */
[----:B------:R-:W-:-:S04]  /*f2a0*/  LOP3.LUT P0, RZ, R17, 0xff, RZ, 0xc0, !PT ;  /* 0x000000ff11ff7812 */ /* 0x000fc8000780c0ff */
[----:B--2---:R-:W-:-:S04]  /*f2b0*/  ISETP.NE.AND P0, PT, R0, RZ, P0 ;  /* 0x000000ff0000720c */ /* 0x004fc80000705270 */
[----:B------:R-:W-:-:S09]  /*f2c0*/  SEL R17, RZ, 0x1, !P0 ;  /* 0x00000001ff117807 */ /* 0x000fd20004000000 */
.L_x_3964:
        /* <DEDUP_REMOVED lines=20> */
.L_x_3966:
[----:B------:R-:W0:Y:S01]  /*f410*/  LDCU.64 UR4, c[0x0][0x758] ;  /* 0x0000eb00ff0477ac */ /* 0x000e220008000a00 */
[----:B------:R-:W-:-:S04]  /*f420*/  LOP3.LUT P0, RZ, R17, 0xff, RZ, 0xc0, !PT ;  /* 0x000000ff11ff7812 */ /* 0x000fc8000780c0ff */
[----:B------:R-:W-:Y:S02]  /*f430*/  SEL R3, RZ, 0x1, !P0 ;  /* 0x00000001ff037807 */ /* 0x000fe40004000000 */
[----:B0-----:R-:W-:-:S04]  /*f440*/  IADD3 R16, P1, PT, R16, UR4, RZ ;  /* 0x0000000410107c10 */ /* 0x001fc8000ff3e0ff */
[----:B------:R-:W-:-:S05]  /*f450*/  IADD3.X R17, PT, PT, RZ, UR5, RZ, P1, !PT ;  /* 0x00000005ff117c10 */ /* 0x000fca0008ffe4ff */
[----:B------:R-:W-:Y:S01]  /*f460*/  STG.E.U8 desc[UR36][R16.64], R3 ;  /* 0x0000000310007986 */ /* 0x000fe2000c101124 */
[----:B------:R-:W-:Y:S05]  /*f470*/  EXIT ;  /* 0x000000000000794d */ /* 0x000fea0003800000 */
.L_x_3965:
[----:B------:R-:W-:Y:S01]  /*f480*/  STG.E.U8 desc[UR36][R6.64], R17 ;  /* 0x0000001106007986 */ /* 0x000fe2000c101124 */
[----:B------:R-:W-:Y:S05]  /*f490*/  EXIT ;  /* 0x000000000000794d */ /* 0x000fea0003800000 */
.L_x_3967:
        /* <DEDUP_REMOVED lines=14> */
.L_x_7782:


//--------------------- .text._ZN2at6native13reduce_kernelILi256ELi2ENS0_8ReduceOpIbNS0_14func_wrapper_tIbZZZNS0_15and_kernel_cudaERNS_14TensorIteratorEENKUlvE_clEvENKUlvE10_clEvEUlbbE_EEjbLi4ELi4EEEEEvT1_ --------------------------
	.section	.text._ZN2at6native13reduce_kernelILi256ELi2ENS0_8ReduceOpIbNS0_14func_wrapper_tIbZZZNS0_15and_kernel_cudaERNS_14TensorIteratorEENKUlvE_clEvENKUlvE10_clEvEUlbbE_EEjbLi4ELi4EEEEEvT1_,"ax",@progbits
	.align	128
        .global         _ZN2at6native13reduce_kernelILi256ELi2ENS0_8ReduceOpIbNS0_14func_wrapper_tIbZZZNS0_15and_kernel_cudaERNS_14TensorIteratorEENKUlvE_clEvENKUlvE10_clEvEUlbbE_EEjbLi4ELi4EEEEEvT1_
        .type           _ZN2at6native13reduce_kernelILi256ELi2ENS0_8ReduceOpIbNS0_14func_wrapper_tIbZZZNS0_15and_kernel_cudaERNS_14TensorIteratorEENKUlvE_clEvENKUlvE10_clEvEUlbbE_EEjbLi4ELi4EEEEEvT1_,@function
        .size           _ZN2at6native13reduce_kernelILi256ELi2ENS0_8ReduceOpIbNS0_14func_wrapper_tIbZZZNS0_15and_kernel_cudaERNS_14TensorIteratorEENKUlvE_clEvENKUlvE10_clEvEUlbbE_EEjbLi4ELi4EEEEEvT1_,(.L_x_7783 - _ZN2at6native13reduce_kernelILi256ELi2ENS0_8ReduceOpIbNS0_14func_wrapper_tIbZZZNS0_15and_kernel_cudaERNS_14TensorIteratorEENKUlvE_clEvENKUlvE10_clEvEUlbbE_EEjbLi4ELi4EEEEEvT1_)
        .other          _ZN2at6native13reduce_kernelILi256ELi2ENS0_8ReduceOpIbNS0_14func_wrapper_tIbZZZNS0_15and_kernel_cudaERNS_14TensorIteratorEENKUlvE_clEvENKUlvE10_clEvEUlbbE_EEjbLi4ELi4EEEEEvT1_,@"STO_CUDA_ENTRY STV_DEFAULT"
_ZN2at6native13reduce_kernelILi256ELi2ENS0_8ReduceOpIbNS0_14func_wrapper_tIbZZZNS0_15and_kernel_cudaERNS_14TensorIteratorEENKUlvE_clEvENKUlvE10_clEvEUlbbE_EEjbLi4ELi4EEEEEvT1_:
.text._ZN2at6native13reduce_kernelILi256ELi2ENS0_8ReduceOpIbNS0_14func_wrapper_tIbZZZNS0_15and_kernel_cudaERNS_14TensorIteratorEENKUlvE_clEvENKUlvE10_clEvEUlbbE_EEjbLi4ELi4EEEEEvT1_:
        /* <DEDUP_REMOVED lines=296> */
.L_x_3968:
        /* <DEDUP_REMOVED lines=31> */
.L_x_3972:
        /* <DEDUP_REMOVED lines=27> */
[----:B------:R-:W-:-:S05]  /*1620*/  IMAD.X R3, RZ, RZ, R25, P0 ;  /* 0x000000ffff037224 */ /* 0x000fca00000e0619 */
[----:B------:R-:W2:Y:S01]  /*1630*/  LDG.E.U8 R2, desc[UR36][R2.64] ;  /* 0x0000002402027981 */ /* 0x000ea2000c1e1100 */
[----:B------:R-:W-:Y:S02]  /*1640*/  PRMT R0, R4, 0x9910, RZ ;  /* 0x0000991004007816 */ /* 0x000fe400000000ff */
[----:B--2---:R-:W-:-:S04]  /*1650*/  ISETP.NE.AND P0, PT, R2, RZ, PT ;  /* 0x000000ff0200720c */ /* 0x004fc80003f05270 */
[----:B------:R-:W-:-:S04]  /*1660*/  ISETP.NE.AND P0, PT, R0, RZ, P0 ;  /* 0x000000ff0000720c */ /* 0x000fc80000705270 */
[----:B------:R-:W-:-:S09]  /*1670*/  SEL R5, RZ, 0x1, !P0 ;  /* 0x00000001ff057807 */ /* 0x000fd20004000000 */
.L_x_3976:
[----:B------:R-:W-:Y:S05]  /*1680*/  BSYNC.RECONVERGENT B1 ;  /* 0x0000000000017941 */ /* 0x000fea0003800200 */
.L_x_3975:
[----:B------:R-:W0:Y:S01]  /*1690*/  LDC R0, c[0x0][0x388] ;  /* 0x0000e200ff007b82 */ /* 0x000e220000000800 */
[----:B------:R-:W-:-:S05]  /*16a0*/  IADD3 R24, P0, PT, R9, 0x4, RZ ;  /* 0x0000000409187810 */ /* 0x000fca0007f1e0ff */
[----:B------:R-:W-:Y:S01]  /*16b0*/  IMAD.X R25, RZ, RZ, R25, P0 ;  /* 0x000000ffff197224 */ /* 0x000fe200000e0619 */
[----:B0-----:R-:W-:-:S07]  /*16c0*/  IADD3 R0, PT, PT, R7, -0x4, R0 ;  /* 0xfffffffc07007810 */ /* 0x001fce0007ffe000 */
.L_x_3974:
[----:B------:R-:W-:Y:S05]  /*16d0*/  BSYNC.RECONVERGENT B0 ;  /* 0x0000000000007941 */ /* 0x000fea0003800200 */
.L_x_3973:
        /* <DEDUP_REMOVED lines=18> */
.L_x_3980:
        /* <DEDUP_REMOVED lines=16> */
.L_x_3979:
[----:B------:R-:W-:Y:S02]  /*1900*/  SEL R5, RZ, 0x1, !P3 ;  /* 0x00000001ff057807 */ /* 0x000fe40005800000 */
[----:B------:R-:W-:Y:S02]  /*1910*/  SEL R7, RZ, 0x1, !P2 ;  /* 0x00000001ff077807 */ /* 0x000fe40005000000 */
[----:B------:R-:W-:Y:S02]  /*1920*/  SEL R6, RZ, 0x1, !P1 ;  /* 0x00000001ff067807 */ /* 0x000fe40004800000 */
[----:B------:R-:W-:-:S07]  /*1930*/  SEL R4, RZ, 0x1, !P0 ;  /* 0x00000001ff047807 */ /* 0x000fce0004000000 */
.L_x_3978:
[----:B------:R-:W-:Y:S05]  /*1940*/  BSYNC.RECONVERGENT B0 ;  /* 0x0000000000007941 */ /* 0x000fea0003800200 */
.L_x_3977:
[----:B------:R-:W-:Y:S01]  /*1950*/  ISETP.NE.AND P0, PT, R2, RZ, PT ;  /* 0x000000ff0200720c */ /* 0x000fe20003f05270 */
[----:B------:R-:W-:Y:S01]  /*1960*/  BSSY.RECONVERGENT B0, `(.L_x_3981) ;  /* 0x0000012000007945 */ /* 0x000fe20003800200 */
[----:B------:R-:W-:Y:S02]  /*1970*/  ISETP.NE.AND P1, PT, R3, RZ, PT ;  /* 0x000000ff0300720c */ /* 0x000fe40003f25270 */
        /* <DEDUP_REMOVED lines=16> */
.L_x_3982:
[----:B------:R-:W-:Y:S05]  /*1a80*/  BSYNC.RECONVERGENT B0 ;  /* 0x0000000000007941 */ /* 0x000fea0003800200 */
.L_x_3981:
[----:B------:R-:W-:Y:S02]  /*1a90*/  LOP3.LUT P2, RZ, R5, 0xff, RZ, 0xc0, !PT ;  /* 0x000000ff05ff7812 */ /* 0x000fe4000784c0ff */
[----:B------:R-:W-:Y:S02]  /*1aa0*/  LOP3.LUT P3, RZ, R4, 0xff, RZ, 0xc0, !PT ;  /* 0x000000ff04ff7812 */ /* 0x000fe4000786c0ff */
[----:B------:R-:W-:Y:S02]  /*1ab0*/  PLOP3.LUT P0, PT, P1, P2, P0, 0x80, 0x0 ;  /* 0x000000000000781c */ /* 0x000fe40000f05000 */
[----:B------:R-:W-:Y:S02]  /*1ac0*/  PLOP3.LUT P4, PT, PT, PT, PT, 0x8, 0x80 ;  /* 0x000000000080781c */ /* 0x000fe40003f8e170 */
[----:B------:R-:W-:Y:S01]  /*1ad0*/  PLOP3.LUT P3, PT, P0, P3, PT, 0x80, 0x8 ;  /* 0x000000000008781c */ /* 0x000fe20000767070 */
[----:B------:R-:W-:-:S12]  /*1ae0*/  BRA `(.L_x_3983) ;  /* 0x000000ac005c7947 */ /* 0x000fd80003800000 */
.L_x_3971:
        /* <DEDUP_REMOVED lines=32> */
.L_x_3988:
        /* <DEDUP_REMOVED lines=25> */
[----:B------:R-:W-:Y:S02]  /*1e80*/  ISETP.NE.AND P1, PT, R18, RZ, P1 ;  /* 0x000000ff1200720c */ /* 0x000fe40000f25270 */
[----:B------:R-:W-:Y:S02]  /*1e90*/  PRMT R17, R6, 0x7770, RZ ;  /* 0x0000777006117816 */ /* 0x000fe400000000ff */
[----:B-----5:R-:W-:-:S04]  /*1ea0*/  PRMT R6, R12, 0x7770, RZ ;  /* 0x000077700c067816 */ /* 0x020fc800000000ff */
[----:B------:R-:W-:-:S05]  /*1eb0*/  ISETP.NE.AND P6, PT, R6, RZ, P6 ;  /* 0x000000ff0600720c */ /* 0x000fca00037c5270 */
[----:B------:R-:W-:-:S04]  /*1ec0*/  @P1 LOP3.LUT R10, R10, 0x1, RZ, 0xfc, !PT ;  /* 0x000000010a0a1812 */ /* 0x000fc800078efcff */
[----:B------:R-:W-:-:S04]  /*1ed0*/  LOP3.LUT R10, R10, 0xfffffffd, RZ, 0xc0, !PT ;  /* 0xfffffffd0a0a7812 */ /* 0x000fc800078ec0ff */
[----:B------:R-:W-:Y:S02]  /*1ee0*/  @P6 LOP3.LUT R10, R10, 0x2, RZ, 0xfc, !PT ;  /* 0x000000020a0a6812 */ /* 0x000fe400078efcff */
[----:B------:R-:W-:Y:S02]  /*1ef0*/  ISETP.GE.U32.AND P6, PT, R11, R0, PT ;  /* 0x000000000b00720c */ /* 0x000fe40003fc6070 */
[C---:B--2---:R-:W-:Y:S02]  /*1f00*/  PRMT R14, R2.reuse, 0x7770, RZ ;  /* 0x00007770020e7816 */ /* 0x044fe400000000ff */
[----:B------:R-:W-:Y:S02]  /*1f10*/  PRMT R15, R2, 0x7771, RZ ;  /* 0x00007771020f7816 */ /* 0x000fe400000000ff */
[C---:B----4-:R-:W-:Y:S02]  /*1f20*/  PRMT R2, R8.reuse, 0x7770, RZ ;  /* 0x0000777008027816 */ /* 0x050fe400000000ff */
[----:B------:R-:W-:-:S02]  /*1f30*/  PRMT R3, R8, 0x7771, RZ ;  /* 0x0000777108037816 */ /* 0x000fc400000000ff */
[----:B------:R-:W-:Y:S02]  /*1f40*/  ISETP.NE.AND P1, PT, R16, RZ, PT ;  /* 0x000000ff1000720c */ /* 0x000fe40003f25270 */
[----:B------:R-:W-:Y:S02]  /*1f50*/  PRMT R19, R12, 0x7771, RZ ;  /* 0x000077710c137816 */ /* 0x000fe400000000ff */
[----:B------:R-:W-:Y:S02]  /*1f60*/  ISETP.NE.AND P5, PT, R14, RZ, P5 ;  /* 0x000000ff0e00720c */ /* 0x000fe40002fa5270 */
[----:B------:R-:W-:Y:S02]  /*1f70*/  ISETP.NE.AND P0, PT, R15, RZ, P0 ;  /* 0x000000ff0f00720c */ /* 0x000fe40000705270 */
[----:B------:R-:W-:Y:S02]  /*1f80*/  ISETP.NE.AND P4, PT, R17, RZ, P4 ;  /* 0x000000ff1100720c */ /* 0x000fe40002785270 */
[----:B------:R-:W-:-:S02]  /*1f90*/  ISETP.NE.AND P2, PT, R2, RZ, P2 ;  /* 0x000000ff0200720c */ /* 0x000fc40001745270 */
[----:B------:R-:W-:Y:S02]  /*1fa0*/  ISETP.NE.AND P3, PT, R3, RZ, P3 ;  /* 0x000000ff0300720c */ /* 0x000fe40001f65270 */
[----:B------:R-:W-:Y:S01]  /*1fb0*/  ISETP.NE.AND P1, PT, R19, RZ, P1 ;  /* 0x000000ff1300720c */ /* 0x000fe20000f25270 */
[----:B------:R-:W-:-:S12]  /*1fc0*/  @!P6 BRA `(.L_x_3988) ;  /* 0xfffffffc0048e947 */ /* 0x000fd8000383ffff */
[----:B------:R-:W-:Y:S05]  /*1fd0*/  BSYNC.RECONVERGENT B1 ;  /* 0x0000000000017941 */ /* 0x000fea0003800200 */
.L_x_3987:
        /* <DEDUP_REMOVED lines=26> */
.L_x_3986:
[----:B------:R-:W-:Y:S05]  /*2180*/  BSYNC.RECONVERGENT B0 ;  /* 0x0000000000007941 */ /* 0x000fea0003800200 */
.L_x_3985:
        /* <DEDUP_REMOVED lines=53> */
.L_x_3990:
[----:B------:R-:W-:Y:S05]  /*24e0*/  BSYNC.RECONVERGENT B0 ;  /* 0x0000000000007941 */ /* 0x000fea0003800200 */
.L_x_3989:
[----:B------:R-:W-:Y:S01]  /*24f0*/  ISETP.GE.U32.AND P0, PT, R5, R0, PT ;  /* 0x000000000500720c */ /* 0x000fe20003f06070 */
[----:B------:R-:W-:-:S12]  /*2500*/  BSSY.RECONVERGENT B0, `(.L_x_3991) ;  /* 0x000002c000007945 */ /* 0x000fd80003800200 */
[----:B------:R-:W-:Y:S05]  /*2510*/  @P0 BRA `(.L_x_3992) ;  /* 0x0000000000a80947 */ /* 0x000fea0003800000 */
[----:B------:R-:W-:Y:S01]  /*2520*/  LOP3.LUT P0, RZ, R9, 0xff, RZ, 0xc0, !PT ;  /* 0x000000ff09ff7812 */ /* 0x000fe2000780c0ff */
[----:B------:R-:W-:Y:S01]  /*2530*/  IMAD.IADD R3, R5, 0x1, R4 ;  /* 0x0000000105037824 */ /* 0x000fe200078e0204 */
[----:B------:R-:W-:Y:S02]  /*2540*/  LOP3.LUT P1, RZ, R16, 0xff, RZ, 0xc0, !PT ;  /* 0x000000ff10ff7812 */ /* 0x000fe4000782c0ff */
[----:B------:R-:W-:Y:S02]  /*2550*/  LOP3.LUT P2, RZ, R8, 0xff, RZ, 0xc0, !PT ;  /* 0x000000ff08ff7812 */ /* 0x000fe4000784c0ff */
[----:B------:R-:W-:Y:S02]  /*2560*/  PLOP3.LUT P0, PT, P0, P1, PT, 0x80, 0x8 ;  /* 0x000000000008781c */ /* 0x000fe40000703070 */
[----:B------:R-:W-:Y:S02]  /*2570*/  ISETP.GE.U32.AND P1, PT, R3, R0, PT ;  /* 0x000000000300720c */ /* 0x000fe40003f26070 */
[----:B------:R-:W-:-:S02]  /*2580*/  LOP3.LUT P3, RZ, R17, 0xff, RZ, 0xc0, !PT ;  /* 0x000000ff11ff7812 */ /* 0x000fc4000786c0ff */
[----:B------:R-:W-:Y:S02]  /*2590*/  SEL R9, RZ, 0x1, !P0 ;  /* 0x00000001ff097807 */ /* 0x000fe40004000000 */
[----:B------:R-:W-:-:S04]  /*25a0*/  PLOP3.LUT P2, PT, P2, P3, PT, 0x80, 0x8 ;  /* 0x000000000008781c */ /* 0x000fc80001747070 */
[----:B------:R-:W-:-:S03]  /*25b0*/  SEL R8, RZ, 0x1, !P2 ;  /* 0x00000001ff087807 */ /* 0x000fc60005000000 */
[----:B------:R-:W-:Y:S06]  /*25c0*/  @P1 BRA `(.L_x_3992) ;  /* 0x00000000007c1947 */ /* 0x000fec0003800000 */
[----:B------:R-:W-:Y:S02]  /*25d0*/  LOP3.LUT P0, RZ, R7, 0xff, RZ, 0xc0, !PT ;  /* 0x000000ff07ff7812 */ /* 0x000fe4000780c0ff */
[----:B------:R-:W-:Y:S02]  /*25e0*/  LOP3.LUT P1, RZ, R18, 0xff, RZ, 0xc0, !PT ;  /* 0x000000ff12ff7812 */ /* 0x000fe4000782c0ff */
[----:B------:R-:W-:Y:S02]  /*25f0*/  IADD3 R3, PT, PT, R3, R4, RZ ;  /* 0x0000000403037210 */ /* 0x000fe40007ffe0ff */
[----:B------:R-:W-:Y:S02]  /*2600*/  PLOP3.LUT P0, PT, P0, P1, PT, 0x80, 0x8 ;  /* 0x000000000008781c */ /* 0x000fe40000703070 */
[----:B------:R-:W-:Y:S02]  /*2610*/  ISETP.GE.U32.AND P1, PT, R3, R0, PT ;  /* 0x000000000300720c */ /* 0x000fe40003f26070 */
[----:B------:R-:W-:-:S02]  /*2620*/  LOP3.LUT P2, RZ, R6, 0xff, RZ, 0xc0, !PT ;  /* 0x000000ff06ff7812 */ /* 0x000fc4000784c0ff */
[----:B------:R-:W-:Y:S02]  /*2630*/  LOP3.LUT P3, RZ, R19, 0xff, RZ, 0xc0, !PT ;  /* 0x000000ff13ff7812 */ /* 0x000fe4000786c0ff */
[----:B------:R-:W-:Y:S02]  /*2640*/  SEL R7, RZ, 0x1, !P0 ;  /* 0x00000001ff077807 */ /* 0x000fe40004000000 */
[----:B------:R-:W-:-:S04]  /*2650*/  PLOP3.LUT P2, PT, P2, P3, PT, 0x80, 0x8 ;  /* 0x000000000008781c */ /* 0x000fc80001747070 */
[----:B------:R-:W-:Y:S01]  /*2660*/  SEL R6, RZ, 0x1, !P2 ;  /* 0x00000001ff067807 */ /* 0x000fe20005000000 */
[----:B------:R-:W-:Y:S08]  /*2670*/  @P1 BRA `(.L_x_3992) ;  /* 0x0000000000501947 */ /* 0x000ff00003800000 */
[----:B------:R-:W-:Y:S01]  /*2680*/  IMAD.IADD R3, R3, 0x1, R4 ;  /* 0x0000000103037824 */ /* 0x000fe200078e0204 */
[----:B------:R-:W-:Y:S02]  /*2690*/  LOP3.LUT P0, RZ, R13, 0xff, RZ, 0xc0, !PT ;  /* 0x000000ff0dff7812 */ /* 0x000fe4000780c0ff */
[----:B------:R-:W-:Y:S02]  /*26a0*/  LOP3.LUT P3, RZ, R20, 0xff, RZ, 0xc0, !PT ;  /* 0x000000ff14ff7812 */ /* 0x000fe4000786c0ff */
[----:B------:R-:W-:Y:S02]  /*26b0*/  ISETP.GE.U32.AND P6, PT, R3, R0, PT ;  /* 0x000000000300720c */ /* 0x000fe40003fc6070 */
[----:B------:R-:W-:Y:S02]  /*26c0*/  PLOP3.LUT P0, PT, P0, P3, PT, 0x80, 0x8 ;  /* 0x000000000008781c */ /* 0x000fe40000707070 */
[----:B------:R-:W-:Y:S02]  /*26d0*/  LOP3.LUT P2, RZ, R12, 0xff, RZ, 0xc0, !PT ;  /* 0x000000ff0cff7812 */ /* 0x000fe4000784c0ff */
[----:B------:R-:W-:-:S07]  /*26e0*/  SEL R13, RZ, 0x1, !P0 ;  /* 0x00000001ff0d7807 */ /* 0x000fce0004000000 */
[----:B------:R-:W-:Y:S02]  /*26f0*/  @!P6 LOP3.LUT P4, RZ, R15, 0xff, RZ, 0xc0, !PT ;  /* 0x000000ff0fffe812 */ /* 0x000fe4000788c0ff */
[----:B------:R-:W-:Y:S02]  /*2700*/  @!P6 LOP3.LUT P5, RZ, R11, 0xff, RZ, 0xc0, !PT ;  /* 0x000000ff0bffe812 */ /* 0x000fe400078ac0ff */
[----:B------:R-:W-:Y:S02]  /*2710*/  @!P6 LOP3.LUT P1, RZ, R14, 0xff, RZ, 0xc0, !PT ;  /* 0x000000ff0effe812 */ /* 0x000fe4000782c0ff */
[----:B------:R-:W-:Y:S02]  /*2720*/  @!P6 LOP3.LUT P3, RZ, R10, 0xff, RZ, 0xc0, !PT ;  /* 0x000000ff0affe812 */ /* 0x000fe4000786c0ff */
[----:B------:R-:W-:Y:S02]  /*2730*/  @!P6 PLOP3.LUT P4, PT, P5, P4, PT, 0x80, 0x8 ;  /* 0x000000000008e81c */ /* 0x000fe40002f89070 */
[----:B------:R-:W-:-:S02]  /*2740*/  LOP3.LUT P5, RZ, R21, 0xff, RZ, 0xc0, !PT ;  /* 0x000000ff15ff7812 */ /* 0x000fc400078ac0ff */
[----:B------:R-:W-:Y:S02]  /*2750*/  @!P6 PLOP3.LUT P1, PT, P3, P1, PT, 0x80, 0x8 ;  /* 0x000000000008e81c */ /* 0x000fe40001f23070 */
[----:B------:R-:W-:Y:S02]  /*2760*/  PLOP3.LUT P2, PT, P2, P5, PT, 0x80, 0x8 ;  /* 0x000000000008781c */ /* 0x000fe4000174b070 */
[----:B------:R-:W-:Y:S02]  /*2770*/  @!P6 SEL R0, RZ, 0x1, !P4 ;  /* 0x00000001ff00e807 */ /* 0x000fe40006000000 */
[----:B------:R-:W-:Y:S02]  /*2780*/  @!P6 SEL R2, RZ, 0x1, !P1 ;  /* 0x00000001ff02e807 */ /* 0x000fe40004800000 */
[----:B------:R-:W-:Y:S02]  /*2790*/  SEL R12, RZ, 0x1, !P2 ;  /* 0x00000001ff0c7807 */ /* 0x000fe40005000000 */
[----:B------:R-:W-:-:S02]  /*27a0*/  @!P6 PRMT R11, R0, 0x7610, R11 ;  /* 0x00007610000be816 */ /* 0x000fc4000000000b */
[----:B------:R-:W-:-:S07]  /*27b0*/  @!P6 PRMT R10, R2, 0x7610, R10 ;  /* 0x00007610020ae816 */ /* 0x000fce000000000a */
.L_x_3992:
[----:B------:R-:W-:Y:S05]  /*27c0*/  BSYNC.RECONVERGENT B0 ;  /* 0x0000000000007941 */ /* 0x000fea0003800200 */
.L_x_3991:
[----:B------:R-:W-:Y:S02]  /*27d0*/  LOP3.LUT P4, RZ, R9, 0xff, RZ, 0xc0, !PT ;  /* 0x000000ff09ff7812 */ /* 0x000fe4000788c0ff */
[----:B------:R-:W-:Y:S02]  /*27e0*/  LOP3.LUT P5, RZ, R7, 0xff, RZ, 0xc0, !PT ;  /* 0x000000ff07ff7812 */ /* 0x000fe400078ac0ff */
[----:B------:R-:W-:Y:S02]  /*27f0*/  LOP3.LUT P6, RZ, R13, 0xff, RZ, 0xc0, !PT ;  /* 0x000000ff0dff7812 */ /* 0x000fe400078cc0ff */
[----:B------:R-:W-:Y:S02]  /*2800*/  LOP3.LUT P0, RZ, R8, 0xff, RZ, 0xc0, !PT ;  /* 0x000000ff08ff7812 */ /* 0x000fe4000780c0ff */
[----:B------:R-:W-:Y:S02]  /*2810*/  LOP3.LUT P1, RZ, R6, 0xff, RZ, 0xc0, !PT ;  /* 0x000000ff06ff7812 */ /* 0x000fe4000782c0ff */
[----:B------:R-:W-:-:S02]  /*2820*/  LOP3.LUT P2, RZ, R12, 0xff, RZ, 0xc0, !PT ;  /* 0x000000ff0cff7812 */ /* 0x000fc4000784c0ff */
[----:B------:R-:W-:Y:S02]  /*2830*/  PLOP3.LUT P5, PT, P6, P4, P5, 0x80, 0x0 ;  /* 0x000000000000781c */ /* 0x000fe400037a9050 */
[----:B------:R-:W-:Y:S02]  /*2840*/  LOP3.LUT P3, RZ, R11, 0xff, RZ, 0xc0, !PT ;  /* 0x000000ff0bff7812 */ /* 0x000fe4000786c0ff */
[----:B------:R-:W-:Y:S02]  /*2850*/  LOP3.LUT P4, RZ, R10, 0xff, RZ, 0xc0, !PT ;  /* 0x000000ff0aff7812 */ /* 0x000fe4000788c0ff */
[----:B------:R-:W-:Y:S02]  /*2860*/  PLOP3.LUT P0, PT, P2, P0, P1, 0x80, 0x0 ;  /* 0x000000000000781c */ /* 0x000fe40001701010 */
[----:B------:R-:W-:Y:S02]  /*2870*/  PLOP3.LUT P3, PT, P5, P3, PT, 0x80, 0x8 ;  /* 0x000000000008781c */ /* 0x000fe40002f67070 */
[----:B------:R-:W-:Y:S01]  /*2880*/  PLOP3.LUT P4, PT, P0, P4, PT, 0x80, 0x8 ;  /* 0x000000000008781c */ /* 0x000fe20000789070 */
[----:B------:R-:W-:-:S12]  /*2890*/  BRA `(.L_x_3983) ;  /* 0x0000009c00f07947 */ /* 0x000fd80003800000 */
.L_x_3984:
        /* <DEDUP_REMOVED lines=30> */
.L_x_3997:
        /* <DEDUP_REMOVED lines=13> */
[----:B------:R-:W2:Y:S01]  /*2b50*/  LDG.E.U16 R2, desc[UR36][R2.64] ;  /* 0x0000002402027981 */ /* 0x000ea2000c1e1500 */
[----:B------:R-:W-:Y:S01]  /*2b60*/  IMAD.X R9, RZ, RZ, R25, P6 ;  /* 0x000000ffff097224 */ /* 0x000fe200030e0619 */
[----:B------:R-:W-:-:S04]  /*2b70*/  LOP3.LUT R7, R7, 0xfffffffe, RZ, 0xc0, !PT ;  /* 0xfffffffe07077812 */ /* 0x000fc800078ec0ff */
[----:B------:R-:W-:Y:S01]  /*2b80*/  IADD3 R12, P6, PT, R7, R24, RZ ;  /* 0x00000018070c7210 */ /* 0x000fe20007fde0ff */
[----:B------:R-:W-:Y:S01]  /*2b90*/  IMAD R7, R6, R4, RZ ;  /* 0x0000000406077224 */ /* 0x000fe200078e02ff */
[----:B------:R0:W3:Y:S02]  /*2ba0*/  LDG.E.U16 R8, desc[UR36][R8.64] ;  /* 0x0000002408087981 */ /* 0x0000e4000c1e1500 */
[----:B------:R-:W-:Y:S02]  /*2bb0*/  IADD3.X R13, PT, PT, RZ, R25, RZ, P6, !PT ;  /* 0x00000019ff0d7210 */ /* 0x000fe400037fe4ff */
[----:B------:R-:W-:-:S03]  /*2bc0*/  LOP3.LUT R7, R7, 0xfffffffe, RZ, 0xc0, !PT ;  /* 0xfffffffe07077812 */ /* 0x000fc600078ec0ff */
[----:B------:R-:W4:Y:S01]  /*2bd0*/  LDG.E.U16 R12, desc[UR36][R12.64] ;  /* 0x000000240c0c7981 */ /* 0x000f22000c1e1500 */
[----:B------:R-:W-:-:S05]  /*2be0*/  IADD3 R14, P6, PT, R7, R24, RZ ;  /* 0x00000018070e7210 */ /* 0x000fca0007fde0ff */
[----:B------:R-:W-:Y:S01]  /*2bf0*/  IMAD.X R15, RZ, RZ, R25, P6 ;  /* 0x000000ffff0f7224 */ /* 0x000fe200030e0619 */
[----:B------:R-:W-:-:S04]  /*2c00*/  LOP3.LUT P6, RZ, R10, 0x2, RZ, 0xc0, !PT ;  /* 0x000000020aff7812 */ /* 0x000fc800078cc0ff */
[----:B------:R-:W0:Y:S01]  /*2c10*/  LDG.E.U16 R14, desc[UR36][R14.64] ;  /* 0x000000240e0e7981 */ /* 0x000e22000c1e1500 */
[----:B------:R-:W-:Y:S02]  /*2c20*/  LOP3.LUT R10, R10, 0xfffffffe, RZ, 0xc0, !PT ;  /* 0xfffffffe0a0a7812 */ /* 0x000fe400078ec0ff */
[----:B------:R-:W-:-:S05]  /*2c30*/  IADD3 R6, PT, PT, R6, R5, RZ ;  /* 0x0000000506067210 */ /* 0x000fca0007ffe0ff */
[----:B------:R-:W-:Y:S01]  /*2c40*/  IMAD R7, R5, 0x3, R6 ;  /* 0x0000000305077824 */ /* 0x000fe200078e0206 */
[C---:B--2---:R-:W-:Y:S02]  /*2c50*/  PRMT R16, R2.reuse, 0x7770, RZ ;  /* 0x0000777002107816 */ /* 0x044fe400000000ff */
[----:B------:R-:W-:Y:S02]  /*2c60*/  PRMT R18, R2, 0x7771, RZ ;  /* 0x0000777102127816 */ /* 0x000fe400000000ff */
[----:B----4-:R-:W-:-:S04]  /*2c70*/  PRMT R2, R12, 0x7771, RZ ;  /* 0x000077710c027816 */ /* 0x010fc800000000ff */
[----:B------:R-:W-:Y:S02]  /*2c80*/  ISETP.NE.AND P1, PT, R2, RZ, P1 ;  /* 0x000000ff0200720c */ /* 0x000fe40000f25270 */
[----:B0-----:R-:W-:-:S04]  /*2c90*/  PRMT R9, R14, 0x7770, RZ ;  /* 0x000077700e097816 */ /* 0x001fc800000000ff */
[----:B------:R-:W-:-:S07]  /*2ca0*/  ISETP.NE.AND P6, PT, R9, RZ, P6 ;  /* 0x000000ff0900720c */ /* 0x000fce00037c5270 */
[----:B------:R-:W-:-:S04]  /*2cb0*/  @P1 LOP3.LUT R10, R10, 0x1, RZ, 0xfc, !PT ;  /* 0x000000010a0a1812 */ /* 0x000fc800078efcff */
[----:B------:R-:W-:-:S04]  /*2cc0*/  LOP3.LUT R10, R10, 0xfffffffd, RZ, 0xc0, !PT ;  /* 0xfffffffd0a0a7812 */ /* 0x000fc800078ec0ff */
[----:B------:R-:W-:Y:S02]  /*2cd0*/  @P6 LOP3.LUT R10, R10, 0x2, RZ, 0xfc, !PT ;  /* 0x000000020a0a6812 */ /* 0x000fe400078efcff */
[----:B------:R-:W-:Y:S02]  /*2ce0*/  ISETP.GE.U32.AND P6, PT, R7, R0, PT ;  /* 0x000000000700720c */ /* 0x000fe40003fc6070 */
[C---:B---3--:R-:W-:Y:S02]  /*2cf0*/  PRMT R19, R8.reuse, 0x7770, RZ ;  /* 0x0000777008137816 */ /* 0x048fe400000000ff */
[----:B------:R-:W-:Y:S02]  /*2d00*/  PRMT R20, R8, 0x7771, RZ ;  /* 0x0000777108147816 */ /* 0x000fe400000000ff */
[----:B------:R-:W-:Y:S02]  /*2d10*/  PRMT R8, R12, 0x7770, RZ ;  /* 0x000077700c087816 */ /* 0x000fe400000000ff */
[----:B------:R-:W-:-:S02]  /*2d20*/  PRMT R3, R14, 0x7771, RZ ;  /* 0x000077710e037816 */ /* 0x000fc400000000ff */
[----:B------:R-:W-:Y:S02]  /*2d30*/  ISETP.NE.AND P1, PT, R11, RZ, PT ;  /* 0x000000ff0b00720c */ /* 0x000fe40003f25270 */
[----:B------:R-:W-:Y:S02]  /*2d40*/  ISETP.NE.AND P5, PT, R16, RZ, P5 ;  /* 0x000000ff1000720c */ /* 0x000fe40002fa5270 */
[----:B------:R-:W-:Y:S02]  /*2d50*/  ISETP.NE.AND P0, PT, R18, RZ, P0 ;  /* 0x000000ff1200720c */ /* 0x000fe40000705270 */
[----:B------:R-:W-:Y:S02]  /*2d60*/  ISETP.NE.AND P4, PT, R19, RZ, P4 ;  /* 0x000000ff1300720c */ /* 0x000fe40002785270 */
[----:B------:R-:W-:Y:S02]  /*2d70*/  ISETP.NE.AND P3, PT, R20, RZ, P3 ;  /* 0x000000ff1400720c */ /* 0x000fe40001f65270 */
[----:B------:R-:W-:-:S02]  /*2d80*/  ISETP.NE.AND P2, PT, R8, RZ, P2 ;  /* 0x000000ff0800720c */ /* 0x000fc40001745270 */
[----:B------:R-:W-:Y:S01]  /*2d90*/  ISETP.NE.AND P1, PT, R3, RZ, P1 ;  /* 0x000000ff0300720c */ /* 0x000fe20000f25270 */
[----:B------:R-:W-:-:S12]  /*2da0*/  @!P6 BRA `(.L_x_3997) ;  /* 0xfffffffc0034e947 */ /* 0x000fd8000383ffff */
[----:B------:R-:W-:Y:S05]  /*2db0*/  BSYNC.RECONVERGENT B1 ;  /* 0x0000000000017941 */ /* 0x000fea0003800200 */
.L_x_3996:
        /* <DEDUP_REMOVED lines=26> */
.L_x_3995:
[----:B------:R-:W-:Y:S05]  /*2f60*/  BSYNC.RECONVERGENT B0 ;  /* 0x0000000000007941 */ /* 0x000fea0003800200 */
.L_x_3994:
        /* <DEDUP_REMOVED lines=57> */
.L_x_3999:
[----:B------:R-:W-:Y:S05]  /*3300*/  BSYNC.RECONVERGENT B0 ;  /* 0x0000000000007941 */ /* 0x000fea0003800200 */
.L_x_3998:
        /* <DEDUP_REMOVED lines=45> */
.L_x_4001:
[----:B------:R-:W-:Y:S05]  /*35e0*/  BSYNC.RECONVERGENT B0 ;  /* 0x0000000000007941 */ /* 0x000fea0003800200 */
.L_x_4000:
        /* <DEDUP_REMOVED lines=13> */
.L_x_3993:
        /* <DEDUP_REMOVED lines=29> */
.L_x_4011:
        /* <DEDUP_REMOVED lines=13> */
.L_x_4005:
        /* <DEDUP_REMOVED lines=296> */
.L_x_4007:
        /* <DEDUP_REMOVED lines=232> */
.L_x_4008:
        /* <DEDUP_REMOVED lines=232> */
.L_x_4009:
        /* <DEDUP_REMOVED lines=232> */
.L_x_4010:
[----:B------:R-:W-:-:S04]  /*7760*/  LOP3.LUT R5, R15, 0xfffffffe, RZ, 0xc0, !PT ;  /* 0xfffffffe0f057812 */ /* 0x000fc800078ec0ff */
[----:B------:R-:W-:-:S04]  /*7770*/  IADD3 R4, P6, PT, R5, R16, RZ ;  /* 0x0000001005047210 */ /* 0x000fc80007fde0ff */
[----:B------:R-:W-:-:S05]  /*7780*/  IADD3.X R5, PT, PT, RZ, R17, RZ, P6, !PT ;  /* 0x00000011ff057210 */ /* 0x000fca00037fe4ff */
[----:B------:R-:W2:Y:S02]  /*7790*/  LDG.E.U16 R4, desc[UR36][R4.64] ;  /* 0x0000002404047981 */ /* 0x000ea4000c1e1500 */
[C---:B--2---:R-:W-:Y:S02]  /*77a0*/  PRMT R6, R4.reuse, 0x7770, RZ ;  /* 0x0000777004067816 */ /* 0x044fe400000000ff */
[----:B------:R-:W-:-:S07]  /*77b0*/  PRMT R7, R4, 0x7771, RZ ;  /* 0x0000777104077816 */ /* 0x000fce00000000ff */
.L_x_4006:
        /* <DEDUP_REMOVED lines=34> */
.L_x_4004:
[----:B------:R-:W-:Y:S02]  /*79e0*/  SEL R5, RZ, 0x1, !P3 ;  /* 0x00000001ff057807 */ /* 0x000fe40005800000 */
[----:B------:R-:W-:Y:S02]  /*79f0*/  ISETP.NE.AND P3, PT, R15, RZ, PT ;  /* 0x000000ff0f00720c */ /* 0x000fe40003f65270 */
[C---:B------:R-:W-:Y:S02]  /*7a00*/  LOP3.LUT P6, RZ, R10.reuse, 0x2, RZ, 0xc0, !PT ;  /* 0x000000020aff7812 */ /* 0x040fe400078cc0ff */
[----:B------:R-:W-:Y:S02]  /*7a10*/  SEL R28, RZ, 0x1, !P3 ;  /* 0x00000001ff1c7807 */ /* 0x000fe40005800000 */
[----:B------:R-:W-:Y:S02]  /*7a20*/  LOP3.LUT P3, RZ, R10, 0x1, RZ, 0xc0, !PT ;  /* 0x000000010aff7812 */ /* 0x000fe4000786c0ff */
[----:B------:R-:W-:-:S02]  /*7a30*/  SEL R8, RZ, 0x1, !P2 ;  /* 0x00000001ff087807 */ /* 0x000fc40005000000 */
[----:B------:R-:W-:Y:S02]  /*7a40*/  SEL R7, RZ, 0x1, !P1 ;  /* 0x00000001ff077807 */ /* 0x000fe40004800000 */
[----:B------:R-:W-:Y:S02]  /*7a50*/  SEL R12, RZ, 0x1, !P0 ;  /* 0x00000001ff0c7807 */ /* 0x000fe40004000000 */
[----:B------:R-:W-:Y:S02]  /*7a60*/  ISETP.NE.AND P2, PT, R6, RZ, PT ;  /* 0x000000ff0600720c */ /* 0x000fe40003f45270 */
        /* <DEDUP_REMOVED lines=22> */
.L_x_4003:
[----:B------:R-:W-:Y:S05]  /*7bd0*/  BSYNC.RECONVERGENT B0 ;  /* 0x0000000000007941 */ /* 0x000fea0003800200 */
.L_x_4002:
        /* <DEDUP_REMOVED lines=284> */
.L_x_4015:
[----:B------:R-:W-:Y:S02]  /*8da0*/  SHF.R.U32.HI R12, RZ, 0x1, R18 ;  /* 0x00000001ff0c7819 */ /* 0x000fe40000011612 */
[----:B------:R-:W-:-:S07]  /*8db0*/  MOV R13, RZ ;  /* 0x000000ff000d7202 */ /* 0x000fce0000000f00 */
.L_x_4014:
        /* <DEDUP_REMOVED lines=290> */
.L_x_4017:
[----:B------:R-:W-:Y:S01]  /*9fe0*/  SHF.R.U32.HI R30, RZ, 0x1, R18 ;  /* 0x00000001ff1e7819 */ /* 0x000fe20000011612 */
[----:B------:R-:W-:-:S07]  /*9ff0*/  IMAD.MOV.U32 R31, RZ, RZ, RZ ;  /* 0x000000ffff1f7224 */ /* 0x000fce00078e00ff */
.L_x_4016:
        /* <DEDUP_REMOVED lines=287> */
.L_x_4019:
[----:B------:R-:W-:Y:S02]  /*b1f0*/  SHF.R.U32.HI R16, RZ, 0x1, R18 ;  /* 0x00000001ff107819 */ /* 0x000fe40000011612 */
[----:B------:R-:W-:-:S07]  /*b200*/  MOV R17, RZ ;  /* 0x000000ff00117202 */ /* 0x000fce0000000f00 */
.L_x_4018:
        /* <DEDUP_REMOVED lines=287> */
.L_x_4021:
[----:B------:R-:W-:Y:S01]  /*c400*/  SHF.R.U32.HI R14, RZ, 0x1, R18 ;  /* 0x00000001ff0e7819 */ /* 0x000fe20000011612 */
[----:B------:R-:W-:-:S07]  /*c410*/  IMAD.MOV.U32 R15, RZ, RZ, RZ ;  /* 0x000000ffff0f7224 */ /* 0x000fce00078e00ff */
.L_x_4020:
        /* <DEDUP_REMOVED lines=9> */
.L_x_4013:
[----:B------:R-:W-:Y:S05]  /*c4b0*/  BSYNC.RECONVERGENT B0 ;  /* 0x0000000000007941 */ /* 0x000fea0003800200 */
.L_x_4012:
        /* <DEDUP_REMOVED lines=45> */
.L_x_4023:
[----:B------:R-:W-:Y:S05]  /*c790*/  BSYNC.RECONVERGENT B0 ;  /* 0x0000000000007941 */ /* 0x000fea0003800200 */
.L_x_4022:
        /* <DEDUP_REMOVED lines=11> */
[----:B------:R-:W-:-:S13]  /*c850*/  PLOP3.LUT P4, PT, P0, P4, PT, 0x80, 0x8 ;  /* 0x000000000008781c */ /* 0x000fda0000789070 */
.L_x_3983:
[----:B------:R-:W-:Y:S02]  /*c860*/  SEL R17, RZ, 0x1, !P4 ;  /* 0x00000001ff117807 */ /* 0x000fe40006000000 */
[----:B------:R-:W-:-:S07]  /*c870*/  SEL R18, RZ, 0x1, !P3 ;  /* 0x00000001ff127807 */ /* 0x000fce0005800000 */
.L_x_3970:
[----:B------:R-:W-:Y:S05]  /*c880*/  BSYNC.RECONVERGENT B6 ;  /* 0x0000000000067941 */ /* 0x000fea0003800200 */
.L_x_3969:
        /* <DEDUP_REMOVED lines=18> */
.L_x_4027:
        /* <DEDUP_REMOVED lines=9> */
[----:B------:R-:W-:Y:S01]  /*ca40*/  IMAD R2, R6, R8, R5 ;  /* 0x0000000806027224 */ /* 0x000fe200078e0205 */
[----:B------:R-:W-:Y:S02]  /*ca50*/  LOP3.LUT P0, RZ, R18, 0xff, RZ, 0xc0, !PT ;  /* 0x000000ff12ff7812 */ /* 0x000fe4000780c0ff */
[----:B------:R-:W-:Y:S02]  /*ca60*/  LOP3.LUT P1, RZ, R17, 0xff, RZ, 0xc0, !PT ;  /* 0x000000ff11ff7812 */ /* 0x000fe4000782c0ff */
[----:B------:R-:W-:-:S06]  /*ca70*/  LEA R2, R2, R3, 0x1 ;  /* 0x0000000302027211 */ /* 0x000fcc00078e08ff */
[----:B------:R-:W1:Y:S02]  /*ca80*/  LDS.U16 R2, [R2] ;  /* 0x0000000002027984 */ /* 0x000e640000000400 */
[C---:B-1----:R-:W-:Y:S02]  /*ca90*/  PRMT R6, R2.reuse, 0x7770, RZ ;  /* 0x0000777002067816 */ /* 0x042fe400000000ff */
[----:B0-----:R-:W-:Y:S02]  /*caa0*/  PRMT R7, R2, 0x7771, RZ ;  /* 0x0000777102077816 */ /* 0x001fe400000000ff */
[----:B------:R-:W-:Y:S02]  /*cab0*/  ISETP.NE.AND P0, PT, R6, RZ, P0 ;  /* 0x000000ff0600720c */ /* 0x000fe40000705270 */
[----:B------:R-:W-:Y:S02]  /*cac0*/  ISETP.NE.AND P1, PT, R7, RZ, P1 ;  /* 0x000000ff0700720c */ /* 0x000fe40000f25270 */
[----:B------:R-:W-:-:S02]  /*cad0*/  SEL R18, RZ, 0x1, !P0 ;  /* 0x00000001ff127807 */ /* 0x000fc40004000000 */
[----:B------:R-:W-:-:S04]  /*cae0*/  SEL R17, RZ, 0x1, !P1 ;  /* 0x00000001ff117807 */ /* 0x000fc80004800000 */
[----:B------:R-:W-:-:S05]  /*caf0*/  PRMT R7, R17, 0x7604, R18 ;  /* 0x0000760411077816 */ /* 0x000fca0000000012 */
[----:B------:R1:W-:Y:S02]  /*cb00*/  STS.U16 [R0], R7 ;  /* 0x0000000700007388 */ /* 0x0003e40000000400 */
.L_x_4026:
[----:B------:R-:W-:Y:S05]  /*cb10*/  BSYNC.RECONVERGENT B0 ;  /* 0x0000000000007941 */ /* 0x000fea0003800200 */
.L_x_4025:
[----:B------:R-:W-:Y:S01]  /*cb20*/  IMAD.MOV.U32 R2, RZ, RZ, R11 ;  /* 0x000000ffff027224 */ /* 0x000fe200078e000b */
[----:B------:R-:W-:Y:S06]  /*cb30*/  @P2 BRA `(.L_x_4027) ;  /* 0xfffffffc009c2947 */ /* 0x000fec000383ffff */
.L_x_4024:
        /* <DEDUP_REMOVED lines=14> */
[----:B------:R-:W-:Y:S02]  /*cc20*/  LEA R2, R0, UR4, 0x1 ;  /* 0x0000000400027c11 */ /* 0x000fe4000f8e08ff */
[----:B------:R-:W-:-:S03]  /*cc30*/  MOV R0, 0x20 ;  /* 0x0000002000007802 */ /* 0x000fc60000000f00 */
[----:B------:R0:W-:Y:S01]  /*cc40*/  STS.U16 [R2], R3 ;  /* 0x0000000302007388 */ /* 0x0001e20000000400 */
[----:B------:R-:W-:Y:S05]  /*cc50*/  @!P0 BRA `(.L_x_4029) ;  /* 0x0000000000688947 */ /* 0x000fea0003800000 */
[----:B0-----:R-:W-:-:S07]  /*cc60*/  IMAD.MOV.U32 R3, RZ, RZ, R9 ;  /* 0x000000ffff037224 */ /* 0x001fce00078e0009 */
.L_x_4032:
        /* <DEDUP_REMOVED lines=9> */
[----:B------:R-:W-:Y:S02]  /*cd00*/  LOP3.LUT R3, R3, 0x7fe, RZ, 0xc0, !PT ;  /* 0x000007fe03037812 */ /* 0x000fe400078ec0ff */
[----:B------:R-:W-:Y:S02]  /*cd10*/  LOP3.LUT P0, RZ, R18, 0xff, RZ, 0xc0, !PT ;  /* 0x000000ff12ff7812 */ /* 0x000fe4000780c0ff */
[----:B------:R-:W-:Y:S02]  /*cd20*/  IADD3 R3, PT, PT, R2, R3, RZ ;  /* 0x0000000302037210 */ /* 0x000fe40007ffe0ff */
[----:B------:R-:W-:-:S04]  /*cd30*/  LOP3.LUT P1, RZ, R17, 0xff, RZ, 0xc0, !PT ;  /* 0x000000ff11ff7812 */ /* 0x000fc8000782c0ff */
[----:B------:R-:W0:Y:S02]  /*cd40*/  LDS.U16 R3, [R3] ;  /* 0x0000000003037984 */ /* 0x000e240000000400 */
[C---:B0-----:R-:W-:Y:S02]  /*cd50*/  PRMT R6, R3.reuse, 0x7770, RZ ;  /* 0x0000777003067816 */ /* 0x041fe400000000ff */
[----:B------:R-:W-:Y:S02]  /*cd60*/  PRMT R7, R3, 0x7771, RZ ;  /* 0x0000777103077816 */ /* 0x000fe400000000ff */
[----:B------:R-:W-:Y:S02]  /*cd70*/  ISETP.NE.AND P0, PT, R6, RZ, P0 ;  /* 0x000000ff0600720c */ /* 0x000fe40000705270 */
[----:B------:R-:W-:Y:S02]  /*cd80*/  ISETP.NE.AND P1, PT, R7, RZ, P1 ;  /* 0x000000ff0700720c */ /* 0x000fe40000f25270 */
[----:B------:R-:W-:-:S02]  /*cd90*/  SEL R18, RZ, 0x1, !P0 ;  /* 0x00000001ff127807 */ /* 0x000fc40004000000 */
[----:B------:R-:W-:-:S04]  /*cda0*/  SEL R17, RZ, 0x1, !P1 ;  /* 0x00000001ff117807 */ /* 0x000fc80004800000 */
[----:B------:R-:W-:-:S05]  /*cdb0*/  PRMT R7, R17, 0x7604, R18 ;  /* 0x0000760411077816 */ /* 0x000fca0000000012 */
[----:B------:R0:W-:Y:S02]  /*cdc0*/  STS.U16 [R2], R7 ;  /* 0x0000000702007388 */ /* 0x0001e40000000400 */
.L_x_4031:
[----:B------:R-:W-:Y:S05]  /*cdd0*/  BSYNC.RECONVERGENT B0 ;  /* 0x0000000000007941 */ /* 0x000fea0003800200 */
.L_x_4030:
[----:B------:R-:W-:Y:S01]  /*cde0*/  IMAD.MOV.U32 R3, RZ, RZ, R8 ;  /* 0x000000ffff037224 */ /* 0x000fe200078e0008 */
[----:B------:R-:W-:Y:S06]  /*cdf0*/  @P2 BRA `(.L_x_4032) ;  /* 0xfffffffc009c2947 */ /* 0x000fec000383ffff */
.L_x_4029:
[----:B------:R-:W-:Y:S01]  /*ce00*/  ISETP.GE.U32.AND P0, PT, R0, 0x2, PT ;  /* 0x000000020000780c */ /* 0x000fe20003f06070 */
[----:B------:R-:W-:Y:S05]  /*ce10*/  WARPSYNC.ALL ;  /* 0x0000000000007948 */ /* 0x000fea0003800000 */
[----:B------:R-:W-:Y:S07]  /*ce20*/  BAR.SYNC.DEFER_BLOCKING 0x0 ;  /* 0x0000000000007b1d */ /* 0x000fee0000010000 */
[----:B------:R-:W-:Y:S05]  /*ce30*/  @!P0 BRA `(.L_x_4028) ;  /* 0x0000000000408947 */ /* 0x000fea0003800000 */
[----:B0-----:R-:W-:-:S07]  /*ce40*/  IMAD.MOV.U32 R3, RZ, RZ, 0x1 ;  /* 0x00000001ff037424 */ /* 0x001fce00078e00ff */
.L_x_4033:
        /* <DEDUP_REMOVED lines=10> */
[----:B0-----:R-:W-:Y:S02]  /*cef0*/  ISETP.NE.AND P0, PT, R2, RZ, P0 ;  /* 0x000000ff0200720c */ /* 0x001fe40000705270 */
[----:B---3--:R-:W-:Y:S02]  /*cf00*/  ISETP.NE.AND P1, PT, R6, RZ, P1 ;  /* 0x000000ff0600720c */ /* 0x008fe40000f25270 */
[----:B------:R-:W-:Y:S02]  /*cf10*/  SEL R18, RZ, 0x1, !P0 ;  /* 0x00000001ff127807 */ /* 0x000fe40004000000 */
[----:B------:R-:W-:-:S05]  /*cf20*/  SEL R17, RZ, 0x1, !P1 ;  /* 0x00000001ff117807 */ /* 0x000fca0004800000 */
[----:B------:R-:W-:Y:S05]  /*cf30*/  @!P2 BRA `(.L_x_4033) ;  /* 0xfffffffc00c4a947 */ /* 0x000fea000383ffff */
.L_x_4028:
        /* <DEDUP_REMOVED lines=16> */
[----:B------:R-:W-:Y:S01]  /*d040*/  HFMA2 R2, -RZ, RZ, 0, 0 ;  /* 0x00000000ff027431 */ /* 0x000fe200000001ff */
[----:B------:R-:W1:Y:S01]  /*d050*/  LDCU UR7, c[0x0][0x55c] ;  /* 0x0000ab80ff0777ac */ /* 0x000e620008000800 */
[----:B------:R-:W2:Y:S01]  /*d060*/  LDCU UR6, c[0x0][0x688] ;  /* 0x0000d100ff0677ac */ /* 0x000ea20008000800 */
[----:B------:R-:W-:Y:S02]  /*d070*/  UISETP.NE.AND UP1, UPT, UR5, URZ, UPT ;  /* 0x000000ff0500728c */ /* 0x000fe4000bf25270 */
        /* <DEDUP_REMOVED lines=268> */
.L_x_4034:
        /* <DEDUP_REMOVED lines=276> */
.L_x_4035:
[----:B------:R-:W0:Y:S01]  /*f280*/  LDC.64 R8, c[0x0][0x768] ;  /* 0x0001da00ff087b82 */ /* 0x000e220000000a00 */
[----:B------:R-:W1:Y:S02]  /*f290*/  LDCU UR6, c[0x0][0x3a4] ;  /* 0x00007480ff0677ac */ /* 0x000e640008000800 */
[----:B-1----:R-:W-:Y:S01]  /*f2a0*/  UISETP.NE.AND UP1, UPT, UR6, URZ, UPT ;  /* 0x000000ff0600728c */ /* 0x002fe2000bf25270 */
        /* <DEDUP_REMOVED lines=283> */
.L_x_4037:
        /* <DEDUP_REMOVED lines=276> */
.L_x_4038:
        /* <DEDUP_REMOVED lines=25> */
.L_x_4040:
[----:B------:R-:W-:Y:S05]  /*11730*/  BSYNC.RECONVERGENT B0 ;  /* 0x0000000000007941 */ /* 0x000fea0003800200 */
.L_x_4039:
        /* <DEDUP_REMOVED lines=35> */
.L_x_4042:
[----:B------:R-:W-:Y:S05]  /*11970*/  BSYNC.RECONVERGENT B0 ;  /* 0x0000000000007941 */ /* 0x000fea0003800200 */
.L_x_4041:
        /* <DEDUP_REMOVED lines=35> */
[----:B------:R-:W-:Y:S01]  /*11bb0*/  PLOP3.LUT P2, PT, P1, PT, PT, 0x80, 0x8 ;  /* 0x000000000008781c */ /* 0x000fe20000f4f070 */
[----:B0-----:R-:W-:Y:S02]  /*11bc0*/  IMAD R11, R0, UR7, RZ ;  /* 0x00000007000b7c24 */ /* 0x001fe4000f8e02ff */
[----:B-1----:R-:W-:-:S10]  /*11bd0*/  IMAD R13, R13, UR6, RZ ;  /* 0x000000060d0d7c24 */ /* 0x002fd4000f8e02ff */
.L_x_4047:
[----:B------:R-:W-:-:S05]  /*11be0*/  IADD3 R9, PT, PT, R11, R10, RZ ;  /* 0x0000000a0b097210 */ /* 0x000fca0007ffe0ff */
[----:B--2---:R-:W-:-:S05]  /*11bf0*/  IMAD.WIDE.U32 R8, R9, 0x2, R2 ;  /* 0x0000000209087825 */ /* 0x004fca00078e0002 */
[----:B------:R-:W2:Y:S04]  /*11c00*/  LDG.E.U8 R12, desc[UR36][R8.64] ;  /* 0x00000024080c7981 */ /* 0x000ea8000c1e1100 */
[----:B------:R-:W3:Y:S01]  /*11c10*/  LDG.E.U8 R0, desc[UR36][R8.64+0x1] ;  /* 0x0000012408007981 */ /* 0x000ee2000c1e1100 */
[----:B------:R-:W-:-:S05]  /*11c20*/  IMAD.IADD R10, R13, 0x1, R10 ;  /* 0x000000010d0a7824 */ /* 0x000fca00078e020a */
[----:B------:R-:W-:Y:S02]  /*11c30*/  ISETP.GE.U32.AND P3, PT, R10, UR8, PT ;  /* 0x000000080a007c0c */ /* 0x000fe4000bf66070 */
[----:B--2---:R-:W-:Y:S02]  /*11c40*/  ISETP.NE.AND P1, PT, R12, RZ, P1 ;  /* 0x000000ff0c00720c */ /* 0x004fe40000f25270 */
[----:B---3--:R-:W-:-:S09]  /*11c50*/  ISETP.NE.AND P2, PT, R0, RZ, P2 ;  /* 0x000000ff0000720c */ /* 0x008fd20001745270 */
[----:B------:R-:W-:Y:S05]  /*11c60*/  @!P3 BRA `(.L_x_4047) ;  /* 0xfffffffc00dcb947 */ /* 0x000fea000383ffff */
[----:B------:R-:W-:Y:S05]  /*11c70*/  BSYNC.RECONVERGENT B1 ;  /* 0x0000000000017941 */ /* 0x000fea0003800200 */
.L_x_4046:
[----:B------:R-:W-:Y:S02]  /*11c80*/  SEL R18, RZ, 0x1, !P1 ;  /* 0x00000001ff127807 */ /* 0x000fe40004800000 */
[----:B------:R-:W-:Y:S01]  /*11c90*/  SEL R17, RZ, 0x1, !P2 ;  /* 0x00000001ff117807 */ /* 0x000fe20005000000 */
[----:B------:R-:W-:Y:S06]  /*11ca0*/  BRA `(.L_x_4045) ;  /* 0x00000000006c7947 */ /* 0x000fec0003800000 */
.L_x_4044:
        /* <DEDUP_REMOVED lines=14> */
.L_x_4049:
[----:B------:R-:W-:-:S05]  /*11d90*/  IADD3 R8, PT, PT, R0, R11, RZ ;  /* 0x0000000b00087210 */ /* 0x000fca0007ffe0ff */
[----:B-1----:R-:W-:-:S04]  /*11da0*/  IMAD R8, R8, R12, R5 ;  /* 0x0000000c08087224 */ /* 0x002fc800078e0205 */
[----:B--2---:R-:W-:-:S05]  /*11db0*/  IMAD.WIDE.U32 R8, R8, 0x2, R2 ;  /* 0x0000000208087825 */ /* 0x004fca00078e0002 */
[----:B------:R-:W2:Y:S04]  /*11dc0*/  LDG.E.U8 R13, desc[UR36][R8.64] ;  /* 0x00000024080d7981 */ /* 0x000ea8000c1e1100 */
[----:B------:R-:W4:Y:S01]  /*11dd0*/  LDG.E.U8 R10, desc[UR36][R8.64+0x1] ;  /* 0x00000124080a7981 */ /* 0x000f22000c1e1100 */
[----:B---3--:R-:W-:-:S05]  /*11de0*/  IMAD.IADD R11, R14, 0x1, R11 ;  /* 0x000000010e0b7824 */ /* 0x008fca00078e020b */
[----:B------:R-:W-:Y:S02]  /*11df0*/  ISETP.GE.U32.AND P3, PT, R11, UR7, PT ;  /* 0x000000070b007c0c */ /* 0x000fe4000bf66070 */
[----:B--2---:R-:W-:Y:S02]  /*11e00*/  ISETP.NE.AND P1, PT, R13, RZ, P1 ;  /* 0x000000ff0d00720c */ /* 0x004fe40000f25270 */
[----:B----4-:R-:W-:-:S09]  /*11e10*/  ISETP.NE.AND P2, PT, R10, RZ, P2 ;  /* 0x000000ff0a00720c */ /* 0x010fd20001745270 */
[----:B------:R-:W-:Y:S05]  /*11e20*/  @!P3 BRA `(.L_x_4049) ;  /* 0xfffffffc00d8b947 */ /* 0x000fea000383ffff */
[----:B------:R-:W-:Y:S05]  /*11e30*/  BSYNC.RECONVERGENT B1 ;  /* 0x0000000000017941 */ /* 0x000fea0003800200 */
.L_x_4048:
[----:B------:R-:W-:Y:S02]  /*11e40*/  SEL R18, RZ, 0x1, !P1 ;  /* 0x00000001ff127807 */ /* 0x000fe40004800000 */
[----:B------:R-:W-:-:S07]  /*11e50*/  SEL R17, RZ, 0x1, !P2 ;  /* 0x00000001ff117807 */ /* 0x000fce0005000000 */
.L_x_4045:
[----:B------:R-:W-:Y:S05]  /*11e60*/  BSYNC.RECONVERGENT B0 ;  /* 0x0000000000007941 */ /* 0x000fea0003800200 */
.L_x_4043:
        /* <DEDUP_REMOVED lines=11> */
.L_x_4053:
[----:B------:R-:W-:Y:S01]  /*11f20*/  USHF.R.U32.HI UR7, URZ, 0x1, UR4 ;  /* 0x00000001ff077899 */ /* 0x000fe20008011604 */
[----:B------:R-:W-:Y:S05]  /*11f30*/  BAR.SYNC.DEFER_BLOCKING 0x0 ;  /* 0x0000000000007b1d */ /* 0x000fea0000010000 */
[----:B------:R-:W-:Y:S01]  /*11f40*/  VIADD R2, R4, UR7 ;  /* 0x0000000704027c36 */ /* 0x000fe20008000000 */
[----:B------:R-:W-:Y:S04]  /*11f50*/  BSSY.RECONVERGENT B0, `(.L_x_4051) ;  /* 0x0000011000007945 */ /* 0x000fe80003800200 */
[----:B------:R-:W-:-:S04]  /*11f60*/  ISETP.GE.U32.AND P1, PT, R2, UR5, PT ;  /* 0x0000000502007c0c */ /* 0x000fc8000bf26070 */
[----:B------:R-:W-:-:S13]  /*11f70*/  ISETP.GE.U32.OR P1, PT, R4, UR7, P1 ;  /* 0x0000000704007c0c */ /* 0x000fda0008f26470 */
[----:B0-----:R-:W-:Y:S05]  /*11f80*/  @P1 BRA `(.L_x_4052) ;  /* 0x0000000000341947 */ /* 0x001fea0003800000 */
[----:B------:R-:W-:Y:S01]  /*11f90*/  IMAD R2, R2, UR6, R5 ;  /* 0x0000000602027c24 */ /* 0x000fe2000f8e0205 */
[----:B------:R-:W-:Y:S02]  /*11fa0*/  LOP3.LUT P1, RZ, R18, 0xff, RZ, 0xc0, !PT ;  /* 0x000000ff12ff7812 */ /* 0x000fe4000782c0ff */
[----:B------:R-:W-:Y:S02]  /*11fb0*/  LOP3.LUT P2, RZ, R17, 0xff, RZ, 0xc0, !PT ;  /* 0x000000ff11ff7812 */ /* 0x000fe4000784c0ff */
[----:B------:R-:W-:-:S06]  /*11fc0*/  LEA R2, R2, UR8, 0x1 ;  /* 0x0000000802027c11 */ /* 0x000fcc000f8e08ff */
        /* <DEDUP_REMOVED lines=9> */
.L_x_4052:
[----:B------:R-:W-:Y:S05]  /*12060*/  BSYNC.RECONVERGENT B0 ;  /* 0x0000000000007941 */ /* 0x000fea0003800200 */
.L_x_4051:
[----:B------:R-:W-:-:S03]  /*12070*/  UISETP.GT.U32.AND UP0, UPT, UR4, 0x3, UPT ;  /* 0x000000030400788c */ /* 0x000fc6000bf04070 */
[----:B------:R-:W-:-:S06]  /*12080*/  UMOV UR4, UR7 ;  /* 0x0000000700047c82 */ /* 0x000fcc0008000000 */
[----:B------:R-:W-:Y:S05]  /*12090*/  BRA.U UP0, `(.L_x_4053) ;  /* 0xfffffffd00a07547 */ /* 0x000fea000b83ffff */
.L_x_4050:
        /* <DEDUP_REMOVED lines=12> */
.L_x_4058:
[----:B------:R-:W-:Y:S01]  /*12160*/  USHF.R.U32.HI UR7, URZ, 0x1, UR5 ;  /* 0x00000001ff077899 */ /* 0x000fe20008011605 */
[----:B------:R-:W-:Y:S05]  /*12170*/  BAR.SYNC.DEFER_BLOCKING 0x0 ;  /* 0x0000000000007b1d */ /* 0x000fea0000010000 */
[----:B------:R-:W-:Y:S01]  /*12180*/  IADD3 R2, PT, PT, R5, UR7, RZ ;  /* 0x0000000705027c10 */ /* 0x000fe2000fffe0ff */
[----:B------:R-:W-:Y:S03]  /*12190*/  BSSY.RECONVERGENT B0, `(.L_x_4056) ;  /* 0x0000010000007945 */ /* 0x000fe60003800200 */
[----:B------:R-:W-:-:S04]  /*121a0*/  ISETP.GE.U32.AND P1, PT, R2, UR6, PT ;  /* 0x0000000602007c0c */ /* 0x000fc8000bf26070 */
[----:B------:R-:W-:-:S13]  /*121b0*/  ISETP.GE.U32.OR P1, PT, R5, UR7, P1 ;  /* 0x0000000705007c0c */ /* 0x000fda0008f26470 */
[----:B0-----:R-:W-:Y:S05]  /*121c0*/  @P1 BRA `(.L_x_4057) ;  /* 0x0000000000301947 */ /* 0x001fea0003800000 */
[----:B------:R-:W-:Y:S01]  /*121d0*/  ULOP3.LUT UR8, UR5, 0x7fe, URZ, 0xc0, !UPT ;  /* 0x000007fe05087892 */ /* 0x000fe2000f8ec0ff */
[----:B------:R-:W-:Y:S02]  /*121e0*/  LOP3.LUT P1, RZ, R18, 0xff, RZ, 0xc0, !PT ;  /* 0x000000ff12ff7812 */ /* 0x000fe4000782c0ff */
[----:B------:R-:W-:-:S06]  /*121f0*/  LOP3.LUT P2, RZ, R17, 0xff, RZ, 0xc0, !PT ;  /* 0x000000ff11ff7812 */ /* 0x000fcc000784c0ff */
[----:B-1----:R-:W0:Y:S02]  /*12200*/  LDS.U16 R3, [R0+UR8] ;  /* 0x0000000800037984 */ /* 0x002e240008000400 */
        /* <DEDUP_REMOVED lines=8> */
.L_x_4057:
[----:B------:R-:W-:Y:S05]  /*12290*/  BSYNC.RECONVERGENT B0 ;  /* 0x0000000000007941 */ /* 0x000fea0003800200 */
.L_x_4056:
[----:B------:R-:W-:-:S03]  /*122a0*/  UISETP.GT.U32.AND UP0, UPT, UR5, 0x7f, UPT ;  /* 0x0000007f0500788c */ /* 0x000fc6000bf04070 */
[----:B------:R-:W-:-:S06]  /*122b0*/  UMOV UR5, UR7 ;  /* 0x0000000700057c82 */ /* 0x000fcc0008000000 */
[----:B------:R-:W-:Y:S05]  /*122c0*/  BRA.U UP0, `(.L_x_4058) ;  /* 0xfffffffd00a47547 */ /* 0x000fea000b83ffff */
.L_x_4055:
[----:B------:R-:W-:Y:S01]  /*122d0*/  BAR.SYNC.DEFER_BLOCKING 0x0 ;  /* 0x0000000000007b1d */ /* 0x000fe20000010000 */
[----:B------:R-:W-:-:S09]  /*122e0*/  UISETP.GE.U32.AND UP0, UPT, UR4, 0x2, UPT ;  /* 0x000000020400788c */ /* 0x000fd2000bf06070 */
[----:B------:R-:W-:Y:S05]  /*122f0*/  BRA.U !UP0, `(.L_x_4054) ;  /* 0x0000000108447547 */ /* 0x000fea000b800000 */
[----:B01----:R-:W-:-:S07]  /*12300*/  IMAD.MOV.U32 R0, RZ, RZ, 0x1 ;  /* 0x00000001ff007424 */ /* 0x003fce00078e00ff */
.L_x_4059:
        /* <DEDUP_REMOVED lines=11> */
[----:B0-----:R-:W-:Y:S02]  /*123c0*/  ISETP.NE.AND P2, PT, R5, RZ, P2 ;  /* 0x000000ff0500720c */ /* 0x001fe40001745270 */
[----:B--2---:R-:W-:Y:S02]  /*123d0*/  ISETP.NE.AND P1, PT, R3, RZ, P1 ;  /* 0x000000ff0300720c */ /* 0x004fe40000f25270 */
[----:B------:R-:W-:Y:S02]  /*123e0*/  SEL R17, RZ, 0x1, !P2 ;  /* 0x00000001ff117807 */ /* 0x000fe40005000000 */
[----:B------:R-:W-:-:S05]  /*123f0*/  SEL R18, RZ, 0x1, !P1 ;  /* 0x00000001ff127807 */ /* 0x000fca0004800000 */
[----:B------:R-:W-:Y:S05]  /*12400*/  @!P3 BRA `(.L_x_4059) ;  /* 0xfffffffc00c0b947 */ /* 0x000fea000383ffff */
.L_x_4054:
        /* <DEDUP_REMOVED lines=10> */
[----:B------:R-:W-:Y:S02]  /*124b0*/  IMAD.X R5, RZ, RZ, UR5, P1 ;  /* 0x00000005ff057e24 */ /* 0x000fe400088e06ff */
[----:B01----:R-:W-:-:S04]  /*124c0*/  IMAD.X R3, RZ, RZ, UR5, P0 ;  /* 0x00000005ff037e24 */ /* 0x003fc800080e06ff */
[----:B------:R-:W2:Y:S04]  /*124d0*/  @P2 LDG.E.U8 R6, desc[UR36][R4.64] ;  /* 0x0000002404062981 */ /* 0x000ea8000c1e1100 */
[----:B------:R-:W3:Y:S01]  /*124e0*/  @P2 LDG.E.U8 R0, desc[UR36][R2.64] ;  /* 0x0000002402002981 */ /* 0x000ee2000c1e1100 */
[----:B------:R-:W0:Y:S01]  /*124f0*/  LDCU.U8 UR4, c[0x0][0x789] ;  /* 0x0000f120ff0477ac */ /* 0x000e220008000000 */
[----:B------:R-:W-:Y:S02]  /*12500*/  @P2 LOP3.LUT P0, RZ, R18, 0xff, RZ, 0xc0, !PT ;  /* 0x000000ff12ff2812 */ /* 0x000fe4000780c0ff */
[----:B------:R-:W-:Y:S01]  /*12510*/  @P2 LOP3.LUT P1, RZ, R17, 0xff, RZ, 0xc0, !PT ;  /* 0x000000ff11ff2812 */ /* 0x000fe2000782c0ff */
[----:B0-----:R-:W-:Y:S01]  /*12520*/  UISETP.NE.AND UP0, UPT, UR4, URZ, UPT ;  /* 0x000000ff0400728c */ /* 0x001fe2000bf05270 */
[----:B--2---:R-:W-:-:S02]  /*12530*/  @P2 ISETP.NE.AND P0, PT, R6, RZ, P0 ;  /* 0x000000ff0600220c */ /* 0x004fc40000705270 */
[----:B---3--:R-:W-:Y:S02]  /*12540*/  @P2 ISETP.NE.AND P1, PT, R0, RZ, P1 ;  /* 0x000000ff0000220c */ /* 0x008fe40000f25270 */
        /* <DEDUP_REMOVED lines=12> */
.L_x_4061:
[----:B------:R-:W0:Y:S02]  /*12610*/  LDCU UR4, c[0x0][0x78c] ;  /* 0x0000f180ff0477ac */ /* 0x000e240008000800 */
[----:B0-----:R-:W-:-:S09]  /*12620*/  UISETP.NE.AND UP0, UPT, UR4, 0x1, UPT ;  /* 0x000000010400788c */ /* 0x001fd2000bf05270 */
[----:B------:R-:W-:Y:S05]  /*12630*/  BRA.U !UP0, `(.L_x_4062) ;  /* 0x0000000108407547 */ /* 0x000fea000b800000 */
[----:B------:R-:W-:Y:S01]  /*12640*/  MOV R2, 0x0 ;  /* 0x0000000000027802 */ /* 0x000fe20000000f00 */
[----:B------:R-:W0:Y:S01]  /*12650*/  LDCU.64 UR4, c[0x4][0x640] ;  /* 0x0100c800ff0477ac */ /* 0x000e220008000a00 */
[----:B------:R-:W-:Y:S02]  /*12660*/  HFMA2 R8, -RZ, RZ, 0, 4.4763088226318359375e-05 ;  /* 0x000002efff087431 */ /* 0x000fe400000001ff */
        /* <DEDUP_REMOVED lines=13> */
.L_x_4062:
        /* <DEDUP_REMOVED lines=25> */
.L_x_4063:
[----:B------:R-:W0:Y:S01]  /*128d0*/  LDCU.64 UR4, c[0x0][0x758] ;  /* 0x0000eb00ff0477ac */ /* 0x000e220008000a00 */
[----:B------:R-:W-:-:S04]  /*128e0*/  LOP3.LUT P1, RZ, R17, 0xff, RZ, 0xc0, !PT ;  /* 0x000000ff11ff7812 */ /* 0x000fc8000782c0ff */
[----:B------:R-:W-:Y:S02]  /*128f0*/  SEL R3, RZ, 0x1, !P1 ;  /* 0x00000001ff037807 */ /* 0x000fe40004800000 */
[----:B0-----:R-:W-:-:S05]  /*12900*/  IADD3 R16, P0, PT, R16, UR4, RZ ;  /* 0x0000000410107c10 */ /* 0x001fca000ff1e0ff */
[----:B------:R-:W-:-:S05]  /*12910*/  IMAD.X R17, RZ, RZ, UR5, P0 ;  /* 0x00000005ff117e24 */ /* 0x000fca00080e06ff */
[----:B------:R-:W-:Y:S01]  /*12920*/  STG.E.U8 desc[UR36][R16.64], R3 ;  /* 0x0000000310007986 */ /* 0x000fe2000c101124 */
[----:B------:R-:W-:Y:S05]  /*12930*/  EXIT ;  /* 0x000000000000794d */ /* 0x000fea0003800000 */
.L_x_4060:
[----:B------:R-:W2:Y:S01]  /*12940*/  LDCU.U8 UR4, c[0x0][0x788] ;  /* 0x0000f100ff0477ac */ /* 0x000ea20008000000 */
[----:B------:R-:W3:Y:S01]  /*12950*/  LDCU.U8 UR5, c[0x0][0x789] ;  /* 0x0000f120ff0577ac */ /* 0x000ee20008000000 */
[----:B--2---:R-:W-:Y:S02]  /*12960*/  UISETP.NE.AND UP1, UPT, UR4, URZ, UPT ;  /* 0x000000ff0400728c */ /* 0x004fe4000bf25270 */
[----:B---3--:R-:W-:-:S07]  /*12970*/  UISETP.NE.AND UP0, UPT, UR5, URZ, UPT ;  /* 0x000000ff0500728c */ /* 0x008fce000bf05270 */
[----:B------:R-:W-:Y:S05]  /*12980*/  BRA.U !UP1, `(.L_x_4064) ;  /* 0x0000000109207547 */ /* 0x000fea000b800000 */
[----:B------:R-:W2:Y:S04]  /*12990*/  LDG.E.U8 R2, desc[UR36][R6.64] ;  /* 0x0000002406027981 */ /* 0x000ea8000c1e1100 */
[----:B01----:R-:W3:Y:S01]  /*129a0*/  LDG.E.U8 R0, desc[UR36][R6.64+0x1] ;  /* 0x0000012406007981 */ /* 0x003ee2000c1e1100 */
[----:B------:R-:W-:Y:S02]  /*129b0*/  LOP3.LUT P0, RZ, R18, 0xff, RZ, 0xc0, !PT ;  /* 0x000000ff12ff7812 */ /* 0x000fe4000780c0ff */
[----:B------:R-:W-:Y:S02]  /*129c0*/  LOP3.LUT P1, RZ, R17, 0xff, RZ, 0xc0, !PT ;  /* 0x000000ff11ff7812 */ /* 0x000fe4000782c0ff */
[----:B--2---:R-:W-:Y:S02]  /*129d0*/  ISETP.NE.AND P0, PT, R2, RZ, P0 ;  /* 0x000000ff0200720c */ /* 0x004fe40000705270 */
[----:B---3--:R-:W-:-:S02]  /*129e0*/  ISETP.NE.AND P1, PT, R0, RZ, P1 ;  /* 0x000000ff0000720c */ /* 0x008fc40000f25270 */
[----:B------:R-:W-:Y:S02]  /*129f0*/  SEL R18, RZ, 0x1, !P0 ;  /* 0x00000001ff127807 */ /* 0x000fe40004000000 */
[----:B------:R-:W-:-:S09]  /*12a00*/  SEL R17, RZ, 0x1, !P1 ;  /* 0x00000001ff117807 */ /* 0x000fd20004800000 */
.L_x_4064:
        /* <DEDUP_REMOVED lines=14> */
[----:B---3--:R-:W-:-:S02]  /*12af0*/  IMAD.U32 R6, RZ, RZ, UR6 ;  /* 0x00000006ff067e24 */ /* 0x008fc4000f8e00ff */
[----:B------:R-:W-:Y:S01]  /*12b00*/  IMAD.U32 R7, RZ, RZ, UR7 ;  /* 0x00000007ff077e24 */ /* 0x000fe2000f8e00ff */
[----:B-1----:R-:W-:Y:S01]  /*12b10*/  MOV R10, UR8 ;  /* 0x00000008000a7c02 */ /* 0x002fe20008000f00 */
[----:B------:R-:W-:-:S07]  /*12b20*/  IMAD.U32 R11, RZ, RZ, UR9 ;  /* 0x00000009ff0b7e24 */ /* 0x000fce000f8e00ff */
[----:B------:R-:W-:-:S07]  /*12b30*/  LEPC R20, `(.L_x_4066) ;  /* 0x000000001014794e */ /* 0x000fce0000000000 */
[----:B0-----:R-:W-:Y:S05]  /*12b40*/  CALL.ABS.NOINC R2 ;  /* 0x0000000002007343 */ /* 0x001fea0003c00000 */
.L_x_4066:
[----:B------:R-:W2:Y:S01]  /*12b50*/  LDCU.64 UR4, c[0x0][0x758] ;  /* 0x0000eb00ff0477ac */ /* 0x000ea20008000a00 */
[----:B------:R-:W-:-:S04]  /*12b60*/  LOP3.LUT P0, RZ, R18, 0xff, RZ, 0xc0, !PT ;  /* 0x000000ff12ff7812 */ /* 0x000fc8000780c0ff */
[----:B------:R-:W-:Y:S02]  /*12b70*/  SEL R5, RZ, 0x1, !P0 ;  /* 0x00000001ff057807 */ /* 0x000fe40004000000 */
[----:B--2---:R-:W-:Y:S01]  /*12b80*/  IADD3 R2, P1, PT, R19, UR4, RZ ;  /* 0x0000000413027c10 */ /* 0x004fe2000ff3e0ff */
[----:B------:R-:W2:Y:S04]  /*12b90*/  LDCU UR4, c[0x0][0x78c] ;  /* 0x0000f180ff0477ac */ /* 0x000ea80008000800 */
[----:B01----:R-:W-:-:S05]  /*12ba0*/  IMAD.X R3, RZ, RZ, UR5, P1 ;  /* 0x00000005ff037e24 */ /* 0x003fca00088e06ff */
        /* <DEDUP_REMOVED lines=15> */
[----:B---3--:R-:W-:Y:S01]  /*12ca0*/  IMAD.U32 R10, RZ, RZ, UR8 ;  /* 0x00000008ff0a7e24 */ /* 0x008fe2000f8e00ff */
[----:B------:R-:W-:-:S07]  /*12cb0*/  MOV R11, UR9 ;  /* 0x00000009000b7c02 */ /* 0x000fce0008000f00 */
[----:B------:R-:W-:-:S07]  /*12cc0*/  LEPC R20, `(.L_x_4067) ;  /* 0x000000001014794e */ /* 0x000fce0000000000 */
[----:B--2---:R-:W-:Y:S05]  /*12cd0*/  CALL.ABS.NOINC R2 ;  /* 0x0000000002007343 */ /* 0x004fea0003c00000 */
.L_x_4067:
[----:B------:R-:W0:Y:S01]  /*12ce0*/  LDCU.64 UR4, c[0x0][0x758] ;  /* 0x0000eb00ff0477ac */ /* 0x000e220008000a00 */
[----:B------:R-:W-:-:S04]  /*12cf0*/  LOP3.LUT P0, RZ, R17, 0xff, RZ, 0xc0, !PT ;  /* 0x000000ff11ff7812 */ /* 0x000fc8000780c0ff */
[----:B------:R-:W-:Y:S02]  /*12d00*/  SEL R3, RZ, 0x1, !P0 ;  /* 0x00000001ff037807 */ /* 0x000fe40004000000 */
[----:B0-----:R-:W-:-:S04]  /*12d10*/  IADD3 R16, P1, PT, R16, UR4, RZ ;  /* 0x0000000410107c10 */ /* 0x001fc8000ff3e0ff */
[----:B------:R-:W-:-:S05]  /*12d20*/  IADD3.X R17, PT, PT, RZ, UR5, RZ, P1, !PT ;  /* 0x00000005ff117c10 */ /* 0x000fca0008ffe4ff */
[----:B------:R-:W-:Y:S01]  /*12d30*/  STG.E.U8 desc[UR36][R16.64], R3 ;  /* 0x0000000310007986 */ /* 0x000fe2000c101124 */
[----:B------:R-:W-:Y:S05]  /*12d40*/  EXIT ;  /* 0x000000000000794d */ /* 0x000fea0003800000 */
.L_x_4065:
[----:B------:R-:W-:Y:S04]  /*12d50*/  STG.E.U8 desc[UR36][R6.64], R18 ;  /* 0x0000001206007986 */ /* 0x000fe8000c101124 */
[----:B------:R-:W-:Y:S01]  /*12d60*/  STG.E.U8 desc[UR36][R6.64+0x1], R17 ;  /* 0x0000011106007986 */ /* 0x000fe2000c101124 */
[----:B------:R-:W-:Y:S05]  /*12d70*/  EXIT ;  /* 0x000000000000794d */ /* 0x000fea0003800000 */
.L_x_4036:
        /* <DEDUP_REMOVED lines=41> */
.L_x_4069:
        /* <DEDUP_REMOVED lines=19> */
.L_x_4070:
        /* <DEDUP_REMOVED lines=25> */
.L_x_4071:
[----:B------:R-:W0:Y:S01]  /*132d0*/  LDCU.64 UR4, c[0x0][0x758] ;  /* 0x0000eb00ff0477ac */ /* 0x000e220008000a00 */
[----:B------:R-:W-:-:S04]  /*132e0*/  LOP3.LUT P1, RZ, R17, 0xff, RZ, 0xc0, !PT ;  /* 0x000000ff11ff7812 */ /* 0x000fc8000782c0ff */
[----:B------:R-:W-:Y:S02]  /*132f0*/  SEL R3, RZ, 0x1, !P1 ;  /* 0x00000001ff037807 */ /* 0x000fe40004800000 */
[----:B0-----:R-:W-:-:S04]  /*13300*/  IADD3 R16, P0, PT, R16, UR4, RZ ;  /* 0x0000000410107c10 */ /* 0x001fc8000ff1e0ff */
[----:B------:R-:W-:-:S05]  /*13310*/  IADD3.X R17, PT, PT, RZ, UR5, RZ, P0, !PT ;  /* 0x00000005ff117c10 */ /* 0x000fca00087fe4ff */
[----:B------:R-:W-:Y:S01]  /*13320*/  STG.E.U8 desc[UR36][R16.64], R3 ;  /* 0x0000000310007986 */ /* 0x000fe2000c101124 */
[----:B------:R-:W-:Y:S05]  /*13330*/  EXIT ;  /* 0x000000000000794d */ /* 0x000fea0003800000 */
.L_x_4068:
[----:B------:R-:W0:Y:S01]  /*13340*/  LDCU.U8 UR4, c[0x0][0x788] ;  /* 0x0000f100ff0477ac */ /* 0x000e220008000000 */
[----:B------:R-:W1:Y:S01]  /*13350*/  LDCU.U8 UR5, c[0x0][0x789] ;  /* 0x0000f120ff0577ac */ /* 0x000e620008000000 */
[----:B0-----:R-:W-:Y:S02]  /*13360*/  UISETP.NE.AND UP0, UPT, UR4, URZ, UPT ;  /* 0x000000ff0400728c */ /* 0x001fe4000bf05270 */
[----:B-1----:R-:W-:-:S07]  /*13370*/  UISETP.NE.AND UP1, UPT, UR5, URZ, UPT ;  /* 0x000000ff0500728c */ /* 0x002fce000bf25270 */
[----:B------:R-:W-:Y:S05]  /*13380*/  BRA.U !UP0, `(.L_x_4072) ;  /* 0x0000000108207547 */ /* 0x000fea000b800000 */
[----:B------:R-:W2:Y:S04]  /*13390*/  LDG.E.U8 R2, desc[UR36][R6.64] ;  /* 0x0000002406027981 */ /* 0x000ea8000c1e1100 */
[----:B------:R-:W3:Y:S01]  /*133a0*/  LDG.E.U8 R0, desc[UR36][R6.64+0x1] ;  /* 0x0000012406007981 */ /* 0x000ee2000c1e1100 */
[----:B------:R-:W-:Y:S02]  /*133b0*/  LOP3.LUT P0, RZ, R18, 0xff, RZ, 0xc0, !PT ;  /* 0x000000ff12ff7812 */ /* 0x000fe4000780c0ff */
[----:B------:R-:W-:Y:S02]  /*133c0*/  LOP3.LUT P1, RZ, R17, 0xff, RZ, 0xc0, !PT ;  /* 0x000000ff11ff7812 */ /* 0x000fe4000782c0ff */
[----:B--2---:R-:W-:Y:S02]  /*133d0*/  ISETP.NE.AND P0, PT, R2, RZ, P0 ;  /* 0x000000ff0200720c */ /* 0x004fe40000705270 */
[----:B---3--:R-:W-:-:S02]  /*133e0*/  ISETP.NE.AND P1, PT, R0, RZ, P1 ;  /* 0x000000ff0000720c */ /* 0x008fc40000f25270 */
[----:B------:R-:W-:Y:S02]  /*133f0*/  SEL R18, RZ, 0x1, !P0 ;  /* 0x00000001ff127807 */ /* 0x000fe40004000000 */
[----:B------:R-:W-:-:S09]  /*13400*/  SEL R17, RZ, 0x1, !P1 ;  /* 0x00000001ff117807 */ /* 0x000fd20004800000 */
.L_x_4072:
        /* <DEDUP_REMOVED lines=20> */
.L_x_4074:
        /* <DEDUP_REMOVED lines=25> */
.L_x_4075:
[----:B------:R-:W0:Y:S01]  /*136e0*/  LDCU.64 UR4, c[0x0][0x758] ;  /* 0x0000eb00ff0477ac */ /* 0x000e220008000a00 */
[----:B------:R-:W-:-:S04]  /*136f0*/  LOP3.LUT P0, RZ, R17, 0xff, RZ, 0xc0, !PT ;  /* 0x000000ff11ff7812 */ /* 0x000fc8000780c0ff */
[----:B------:R-:W-:Y:S02]  /*13700*/  SEL R3, RZ, 0x1, !P0 ;  /* 0x00000001ff037807 */ /* 0x000fe40004000000 */
[----:B0-----:R-:W-:-:S04]  /*13710*/  IADD3 R16, P1, PT, R16, UR4, RZ ;  /* 0x0000000410107c10 */ /* 0x001fc8000ff3e0ff */
[----:B------:R-:W-:-:S05]  /*13720*/  IADD3.X R17, PT, PT, RZ, UR5, RZ, P1, !PT ;  /* 0x00000005ff117c10 */ /* 0x000fca0008ffe4ff */
[----:B------:R-:W-:Y:S01]  /*13730*/  STG.E.U8 desc[UR36][R16.64], R3 ;  /* 0x0000000310007986 */ /* 0x000fe2000c101124 */
[----:B------:R-:W-:Y:S05]  /*13740*/  EXIT ;  /* 0x000000000000794d */ /* 0x000fea0003800000 */
.L_x_4073:
[----:B------:R-:W-:Y:S04]  /*13750*/  STG.E.U8 desc[UR36][R6.64], R18 ;  /* 0x0000001206007986 */ /* 0x000fe8000c101124 */
[----:B------:R-:W-:Y:S01]  /*13760*/  STG.E.U8 desc[UR36][R6.64+0x1], R17 ;  /* 0x0000011106007986 */ /* 0x000fe2000c101124 */
[----:B------:R-:W-:Y:S05]  /*13770*/  EXIT ;  /* 0x000000000000794d */ /* 0x000fea0003800000 */
.L_x_4076:
        /* <DEDUP_REMOVED lines=16> */
.L_x_7783:


//--------------------- .text._ZN2at6native13reduce_kernelILi128ELi4ENS0_8ReduceOpIbNS0_14func_wrapper_tIbZZZNS0_15and_kernel_cudaERNS_14TensorIteratorEENKUlvE_clEvENKUlvE10_clEvEUlbbE_EEjbLi4ELi4EEEEEvT1_ --------------------------
	.section	.text._ZN2at6native13reduce_kernelILi128ELi4ENS0_8ReduceOpIbNS0_14func_wrapper_tIbZZZNS0_15and_kernel_cudaERNS_14TensorIteratorEENKUlvE_clEvENKUlvE10_clEvEUlbbE_EEjbLi4ELi4EEEEEvT1_,"ax",@progbits
	.align	128
        .global         _ZN2at6native13reduce_kernelILi128ELi4ENS0_8ReduceOpIbNS0_14func_wrapper_tIbZZZNS0_15and_kernel_cudaERNS_14TensorIteratorEENKUlvE_clEvENKUlvE10_clEvEUlbbE_EEjbLi4ELi4EEEEEvT1_
        .type           _ZN2at6native13reduce_kernelILi128ELi4ENS0_8ReduceOpIbNS0_14func_wrapper_tIbZZZNS0_15and_kernel_cudaERNS_14TensorIteratorEENKUlvE_clEvENKUlvE10_clEvEUlbbE_EEjbLi4ELi4EEEEEvT1_,@function
        .size           _ZN2at6native13reduce_kernelILi128ELi4ENS0_8ReduceOpIbNS0_14func_wrapper_tIbZZZNS0_15and_kernel_cudaERNS_14TensorIteratorEENKUlvE_clEvENKUlvE10_clEvEUlbbE_EEjbLi4ELi4EEEEEvT1_,(.L_x_7784 - _ZN2at6native13reduce_kernelILi128ELi4ENS0_8ReduceOpIbNS0_14func_wrapper_tIbZZZNS0_15and_kernel_cudaERNS_14TensorIteratorEENKUlvE_clEvENKUlvE10_clEvEUlbbE_EEjbLi4ELi4EEEEEvT1_)
        .other          _ZN2at6native13reduce_kernelILi128ELi4ENS0_8ReduceOpIbNS0_14func_wrapper_tIbZZZNS0_15and_kernel_cudaERNS_14TensorIteratorEENKUlvE_clEvENKUlvE10_clEvEUlbbE_EEjbLi4ELi4EEEEEvT1_,@"STO_CUDA_ENTRY STV_DEFAULT"
_ZN2at6native13reduce_kernelILi128ELi4ENS0_8ReduceOpIbNS0_14func_wrapper_tIbZZZNS0_15and_kernel_cudaERNS_14TensorIteratorEENKUlvE_clEvENKUlvE10_clEvEUlbbE_EEjbLi4ELi4EEEEEvT1_:
.text._ZN2at6native13reduce_kernelILi128ELi4ENS0_8ReduceOpIbNS0_14func_wrapper_tIbZZZNS0_15and_kernel_cudaERNS_14TensorIteratorEENKUlvE_clEvENKUlvE10_clEvEUlbbE_EEjbLi4ELi4EEEEEvT1_:
        /* <DEDUP_REMOVED lines=296> */
.L_x_4077:
        /* <DEDUP_REMOVED lines=23> */
[----:B0-----:R-:W-:Y:S02]  /*13f0*/  IMAD.U32 R4, RZ, RZ, UR4 ;  /* 0x00000004ff047e24 */ /* 0x001fe4000f8e00ff */
[----:B------:R-:W-:-:S02]  /*1400*/  IMAD.U32 R5, RZ, RZ, UR5 ;  /* 0x00000005ff057e24 */ /* 0x000fc4000f8e00ff */
[----:B---3--:R-:W-:Y:S02]  /*1410*/  IMAD.U32 R6, RZ, RZ, UR6 ;  /* 0x00000006ff067e24 */ /* 0x008fe4000f8e00ff */
[----:B------:R-:W-:Y:S02]  /*1420*/  IMAD.U32 R7, RZ, RZ, UR7 ;  /* 0x00000007ff077e24 */ /* 0x000fe4000f8e00ff */
[----:B----4-:R-:W-:Y:S02]  /*1430*/  IMAD.U32 R10, RZ, RZ, UR8 ;  /* 0x00000008ff0a7e24 */ /* 0x010fe4000f8e00ff */
[----:B-1----:R-:W-:-:S07]  /*1440*/  IMAD.U32 R11, RZ, RZ, UR9 ;  /* 0x00000009ff0b7e24 */ /* 0x002fce000f8e00ff */
[----:B------:R-:W-:-:S07]  /*1450*/  LEPC R20, `(.L_x_4081) ;  /* 0x000000001014794e */ /* 0x000fce0000000000 */
[----:B--2---:R-:W-:Y:S05]  /*1460*/  CALL.ABS.NOINC R2 ;  /* 0x0000000002007343 */ /* 0x004fea0003c00000 */
.L_x_4081:
        /* <DEDUP_REMOVED lines=33> */
.L_x_4085:
[----:B------:R-:W-:Y:S05]  /*1680*/  BSYNC.RECONVERGENT B1 ;  /* 0x0000000000017941 */ /* 0x000fea0003800200 */
.L_x_4084:
[----:B------:R-:W0:Y:S01]  /*1690*/  LDC R3, c[0x0][0x388] ;  /* 0x0000e200ff037b82 */ /* 0x000e220000000800 */
[----:B------:R-:W-:-:S05]  /*16a0*/  IADD3 R18, P0, PT, R18, 0x4, RZ ;  /* 0x0000000412127810 */ /* 0x000fca0007f1e0ff */
[----:B------:R-:W-:Y:S01]  /*16b0*/  IMAD.X R19, RZ, RZ, R19, P0 ;  /* 0x000000ffff137224 */ /* 0x000fe200000e0613 */
[----:B0-----:R-:W-:-:S07]  /*16c0*/  IADD3 R0, PT, PT, R6, -0x4, R3 ;  /* 0xfffffffc06007810 */ /* 0x001fce0007ffe003 */
.L_x_4083:
[----:B------:R-:W-:Y:S05]  /*16d0*/  BSYNC.RECONVERGENT B0 ;  /* 0x0000000000007941 */ /* 0x000fea0003800200 */
.L_x_4082:
        /* <DEDUP_REMOVED lines=18> */
.L_x_4089:
        /* <DEDUP_REMOVED lines=16> */
.L_x_4088:
[----:B------:R-:W-:Y:S02]  /*1900*/  SEL R5, RZ, 0x1, !P3 ;  /* 0x00000001ff057807 */ /* 0x000fe40005800000 */
[----:B------:R-:W-:Y:S02]  /*1910*/  SEL R7, RZ, 0x1, !P2 ;  /* 0x00000001ff077807 */ /* 0x000fe40005000000 */
[----:B------:R-:W-:Y:S02]  /*1920*/  SEL R6, RZ, 0x1, !P1 ;  /* 0x00000001ff067807 */ /* 0x000fe40004800000 */
[----:B------:R-:W-:-:S07]  /*1930*/  SEL R4, RZ, 0x1, !P0 ;  /* 0x00000001ff047807 */ /* 0x000fce0004000000 */
.L_x_4087:
[----:B------:R-:W-:Y:S05]  /*1940*/  BSYNC.RECONVERGENT B0 ;  /* 0x0000000000007941 */ /* 0x000fea0003800200 */
.L_x_4086:
        /* <DEDUP_REMOVED lines=19> */
.L_x_4091:
[----:B------:R-:W-:Y:S05]  /*1a80*/  BSYNC.RECONVERGENT B0 ;  /* 0x0000000000007941 */ /* 0x000fea0003800200 */
.L_x_4090:
[----:B------:R-:W-:Y:S02]  /*1a90*/  LOP3.LUT P3, RZ, R5, 0xff, RZ, 0xc0, !PT ;  /* 0x000000ff05ff7812 */ /* 0x000fe4000786c0ff */
[----:B------:R-:W-:Y:S02]  /*1aa0*/  LOP3.LUT P1, RZ, R4, 0xff, RZ, 0xc0, !PT ;  /* 0x000000ff04ff7812 */ /* 0x000fe4000782c0ff */
[----:B------:R-:W-:Y:S02]  /*1ab0*/  PLOP3.LUT P3, PT, P2, P3, P0, 0x80, 0x0 ;  /* 0x000000000000781c */ /* 0x000fe40001767000 */
[----:B------:R-:W-:Y:S02]  /*1ac0*/  PLOP3.LUT P0, PT, PT, PT, PT, 0x8, 0x80 ;  /* 0x000000000080781c */ /* 0x000fe40003f0e170 */
[----:B------:R-:W-:Y:S02]  /*1ad0*/  PLOP3.LUT P2, PT, PT, PT, PT, 0x8, 0x80 ;  /* 0x000000000080781c */ /* 0x000fe40003f4e170 */
[----:B------:R-:W-:-:S02]  /*1ae0*/  PLOP3.LUT P4, PT, PT, PT, PT, 0x8, 0x80 ;  /* 0x000000000080781c */ /* 0x000fc40003f8e170 */
[----:B------:R-:W-:Y:S01]  /*1af0*/  PLOP3.LUT P1, PT, P3, P1, PT, 0x80, 0x8 ;  /* 0x000000000008781c */ /* 0x000fe20001f23070 */
[----:B------:R-:W-:-:S12]  /*1b00*/  BRA `(.L_x_4092) ;  /* 0x000000d000347947 */ /* 0x000fd80003800000 */
.L_x_4080:
        /* <DEDUP_REMOVED lines=55> */
.L_x_4097:
        /* <DEDUP_REMOVED lines=12> */
[--C-:B------:R-:W-:Y:S01]  /*1f40*/  IMAD.X R11, RZ, RZ, R19.reuse, P6 ;  /* 0x000000ffff0b7224 */ /* 0x100fe200030e0613 */
[-C--:B------:R-:W-:Y:S02]  /*1f50*/  IADD3 R12, P6, PT, R13, R18.reuse, RZ ;  /* 0x000000120d0c7210 */ /* 0x080fe40007fde0ff */
[----:B------:R-:W-:Y:S02]  /*1f60*/  LOP3.LUT R15, R5, 0xfffffffc, RZ, 0xc0, !PT ;  /* 0xfffffffc050f7812 */ /* 0x000fe400078ec0ff */
[----:B------:R-:W3:Y:S01]  /*1f70*/  LDG.E R10, desc[UR36][R10.64] ;  /* 0x000000240a0a7981 */ /* 0x000ee2000c1e1900 */
[----:B------:R-:W-:Y:S01]  /*1f80*/  IMAD.X R13, RZ, RZ, R19, P6 ;  /* 0x000000ffff0d7224 */ /* 0x000fe200030e0613 */
[----:B------:R-:W-:-:S04]  /*1f90*/  IADD3 R14, P6, PT, R15, R18, RZ ;  /* 0x000000120f0e7210 */ /* 0x000fc80007fde0ff */
[----:B------:R-:W4:Y:S01]  /*1fa0*/  LDG.E R12, desc[UR36][R12.64] ;  /* 0x000000240c0c7981 */ /* 0x000f22000c1e1900 */
[----:B------:R-:W-:-:S05]  /*1fb0*/  IMAD.X R15, RZ, RZ, R19, P6 ;  /* 0x000000ffff0f7224 */ /* 0x000fca00030e0613 */
[----:B------:R0:W5:Y:S01]  /*1fc0*/  LDG.E R14, desc[UR36][R14.64] ;  /* 0x000000240e0e7981 */ /* 0x000162000c1e1900 */
[----:B------:R-:W-:-:S05]  /*1fd0*/  IADD3 R5, PT, PT, R5, R4, RZ ;  /* 0x0000000405057210 */ /* 0x000fca0007ffe0ff */
[----:B------:R-:W-:Y:S01]  /*1fe0*/  IMAD R17, R4, 0x3, R5 ;  /* 0x0000000304117824 */ /* 0x000fe200078e0205 */
[----:B--2---:R-:W-:-:S04]  /*1ff0*/  PRMT R9, R2, 0x7771, RZ ;  /* 0x0000777102097816 */ /* 0x004fc800000000ff */
[----:B------:R-:W-:-:S04]  /*2000*/  ISETP.NE.AND P0, PT, R9, RZ, P0 ;  /* 0x000000ff0900720c */ /* 0x000fc80000705270 */
[----:B------:R-:W-:Y:S02]  /*2010*/  P2R R21, PR, RZ, 0x1 ;  /* 0x00000001ff157803 */ /* 0x000fe40000000000 */
[----:B------:R-:W-:-:S04]  /*2020*/  LOP3.LUT P0, RZ, R20, 0x40, RZ, 0xc0, !PT ;  /* 0x0000004014ff7812 */ /* 0x000fc8000780c0ff */
[----:B------:R-:W-:Y:S02]  /*2030*/  P2R R16, PR, RZ, 0x1 ;  /* 0x00000001ff107803 */ /* 0x000fe40000000000 */
[----:B------:R-:W-:-:S04]  /*2040*/  LOP3.LUT P0, RZ, R20, 0x20, RZ, 0xc0, !PT ;  /* 0x0000002014ff7812 */ /* 0x000fc8000780c0ff */
[----:B0-----:R-:W-:Y:S02]  /*2050*/  P2R R15, PR, RZ, 0x1 ;  /* 0x00000001ff0f7803 */ /* 0x001fe40000000000 */
[----:B------:R-:W-:Y:S02]  /*2060*/  LOP3.LUT P0, RZ, R20, 0x10, RZ, 0xc0, !PT ;  /* 0x0000001014ff7812 */ /* 0x000fe4000780c0ff */
[----:B---3--:R-:W-:Y:S02]  /*2070*/  PRMT R25, R10, 0x7771, RZ ;  /* 0x000077710a197816 */ /* 0x008fe400000000ff */
[----:B------:R-:W-:Y:S02]  /*2080*/  P2R R13, PR, RZ, 0x1 ;  /* 0x00000001ff0d7803 */ /* 0x000fe40000000000 */
[----:B------:R-:W-:Y:S02]  /*2090*/  LOP3.LUT P0, RZ, R20, 0x8, RZ, 0xc0, !PT ;  /* 0x0000000814ff7812 */ /* 0x000fe4000780c0ff */
[----:B------:R-:W-:-:S02]  /*20a0*/  PRMT R24, R2, 0x7770, RZ ;  /* 0x0000777002187816 */ /* 0x000fc400000000ff */
[----:B------:R-:W-:Y:S02]  /*20b0*/  P2R R3, PR, RZ, 0x1 ;  /* 0x00000001ff037803 */ /* 0x000fe40000000000 */
[----:B------:R-:W-:Y:S02]  /*20c0*/  LOP3.LUT P0, RZ, R20, 0x4, RZ, 0xc0, !PT ;  /* 0x0000000414ff7812 */ /* 0x000fe4000780c0ff */
[----:B------:R-:W-:Y:S02]  /*20d0*/  ISETP.NE.AND P1, PT, R25, RZ, P1 ;  /* 0x000000ff1900720c */ /* 0x000fe40000f25270 */
[C---:B------:R-:W-:Y:S02]  /*20e0*/  PRMT R7, R2.reuse, 0x7772, RZ ;  /* 0x0000777202077816 */ /* 0x040fe400000000ff */
[----:B------:R-:W-:Y:S02]  /*20f0*/  PRMT R8, R2, 0x7773, RZ ;  /* 0x0000777302087816 */ /* 0x000fe400000000ff */
[----:B------:R-:W-:-:S02]  /*2100*/  ISETP.NE.AND P5, PT, R24, RZ, P5 ;  /* 0x000000ff1800720c */ /* 0x000fc40002fa5270 */
[----:B------:R-:W-:Y:S02]  /*2110*/  P2R R2, PR, RZ, 0x1 ;  /* 0x00000001ff027803 */ /* 0x000fe40000000000 */
[----:B------:R-:W-:Y:S02]  /*2120*/  LOP3.LUT P0, RZ, R20, 0x2, RZ, 0xc0, !PT ;  /* 0x0000000214ff7812 */ /* 0x000fe4000780c0ff */
[----:B------:R-:W-:Y:S02]  /*2130*/  PRMT R11, R10, 0x7772, RZ ;  /* 0x000077720a0b7816 */ /* 0x000fe400000000ff */
[----:B------:R-:W-:Y:S02]  /*2140*/  P2R R22, PR, RZ, 0x20 ;  /* 0x00000020ff167803 */ /* 0x000fe40000000000 */
[C---:B------:R-:W-:Y:S02]  /*2150*/  LOP3.LUT P5, RZ, R20.reuse, 0x80, RZ, 0xc0, !PT ;  /* 0x0000008014ff7812 */ /* 0x040fe400078ac0ff */
[----:B------:R-:W-:-:S02]  /*2160*/  LOP3.LUT R20, R20, 0xfffffffe, RZ, 0xc0, !PT ;  /* 0xfffffffe14147812 */ /* 0x000fc400078ec0ff */
[----:B------:R-:W-:Y:S02]  /*2170*/  ISETP.NE.AND P0, PT, R11, RZ, P0 ;  /* 0x000000ff0b00720c */ /* 0x000fe40000705270 */
[----:B------:R-:W-:-:S04]  /*2180*/  @P1 LOP3.LUT R20, R20, 0x1, RZ, 0xfc, !PT ;  /* 0x0000000114141812 */ /* 0x000fc800078efcff */
[C---:B------:R-:W-:Y:S02]  /*2190*/  LOP3.LUT P1, RZ, R20.reuse, 0x100, RZ, 0xc0, !PT ;  /* 0x0000010014ff7812 */ /* 0x040fe4000782c0ff */
[C---:B------:R-:W-:Y:S02]  /*21a0*/  LOP3.LUT P6, RZ, R20.reuse, 0x200, RZ, 0xc0, !PT ;  /* 0x0000020014ff7812 */ /* 0x040fe400078cc0ff */
[----:B------:R-:W-:Y:S02]  /*21b0*/  LOP3.LUT R20, R20, 0xfffffffd, RZ, 0xc0, !PT ;  /* 0xfffffffd14147812 */ /* 0x000fe400078ec0ff */
[----:B------:R-:W-:Y:S02]  /*21c0*/  PRMT R6, R10, 0x7773, RZ ;  /* 0x000077730a067816 */ /* 0x000fe400000000ff */
[----:B------:R-:W-:Y:S02]  /*21d0*/  @P0 LOP3.LUT R20, R20, 0x2, RZ, 0xfc, !PT ;  /* 0x0000000214140812 */ /* 0x000fe400078efcff */
[----:B------:R-:W-:-:S04]  /*21e0*/  ISETP.NE.AND P0, PT, R2, RZ, PT ;  /* 0x000000ff0200720c */ /* 0x000fc80003f05270 */
[----:B------:R-:W-:Y:S02]  /*21f0*/  ISETP.NE.AND P0, PT, R6, RZ, P0 ;  /* 0x000000ff0600720c */ /* 0x000fe40000705270 */
[----:B------:R-:W-:Y:S02]  /*2200*/  LOP3.LUT R20, R20, 0xfffffffb, RZ, 0xc0, !PT ;  /* 0xfffffffb14147812 */ /* 0x000fe400078ec0ff */
[----:B------:R-:W-:Y:S02]  /*2210*/  PRMT R26, R10, 0x7770, RZ ;  /* 0x000077700a1a7816 */ /* 0x000fe400000000ff */
[----:B----4-:R-:W-:-:S07]  /*2220*/  PRMT R10, R12, 0x7770, RZ ;  /* 0x000077700c0a7816 */ /* 0x010fce00000000ff */
[----:B------:R-:W-:Y:S02]  /*2230*/  @P0 LOP3.LUT R20, R20, 0x4, RZ, 0xfc, !PT ;  /* 0x0000000414140812 */ /* 0x000fe400078efcff */
[----:B------:R-:W-:-:S04]  /*2240*/  ISETP.NE.AND P0, PT, R3, RZ, PT ;  /* 0x000000ff0300720c */ /* 0x000fc80003f05270 */
[----:B------:R-:W-:Y:S02]  /*2250*/  ISETP.NE.AND P0, PT, R10, RZ, P0 ;  /* 0x000000ff0a00720c */ /* 0x000fe40000705270 */
[----:B------:R-:W-:Y:S02]  /*2260*/  LOP3.LUT R20, R20, 0xfffffff7, RZ, 0xc0, !PT ;  /* 0xfffffff714147812 */ /* 0x000fe400078ec0ff */
[----:B------:R-:W-:-:S09]  /*2270*/  PRMT R33, R12, 0x7771, RZ ;  /* 0x000077710c217816 */ /* 0x000fd200000000ff */
        /* <DEDUP_REMOVED lines=13> */
[----:B-----5:R-:W-:Y:S02]  /*2350*/  PRMT R35, R14, 0x7770, RZ ;  /* 0x000077700e237816 */ /* 0x020fe400000000ff */
[----:B------:R-:W-:Y:S02]  /*2360*/  LOP3.LUT R20, R20, 0xffffffbf, RZ, 0xc0, !PT ;  /* 0xffffffbf14147812 */ /* 0x000fe400078ec0ff */
[----:B------:R-:W-:Y:S02]  /*2370*/  ISETP.NE.AND P5, PT, R35, RZ, P5 ;  /* 0x000000ff2300720c */ /* 0x000fe40002fa5270 */
[----:B------:R-:W-:-:S05]  /*2380*/  PRMT R36, R14, 0x7771, RZ ;  /* 0x000077710e247816 */ /* 0x000fca00000000ff */
[----:B------:R-:W-:Y:S02]  /*2390*/  @P0 LOP3.LUT R20, R20, 0x40, RZ, 0xfc, !PT ;  /* 0x0000004014140812 */ /* 0x000fe400078efcff */
[----:B------:R-:W-:Y:S02]  /*23a0*/  ISETP.NE.AND P1, PT, R36, RZ, P1 ;  /* 0x000000ff2400720c */ /* 0x000fe40000f25270 */
[----:B------:R-:W-:Y:S02]  /*23b0*/  LOP3.LUT R20, R20, 0xffffff7f, RZ, 0xc0, !PT ;  /* 0xffffff7f14147812 */ /* 0x000fe400078ec0ff */
[----:B------:R-:W-:Y:S02]  /*23c0*/  PRMT R37, R14, 0x7772, RZ ;  /* 0x000077720e257816 */ /* 0x000fe400000000ff */
[----:B------:R-:W-:Y:S02]  /*23d0*/  @P5 LOP3.LUT R20, R20, 0x80, RZ, 0xfc, !PT ;  /* 0x0000008014145812 */ /* 0x000fe400078efcff */
[----:B------:R-:W-:-:S02]  /*23e0*/  ISETP.NE.AND P6, PT, R37, RZ, P6 ;  /* 0x000000ff2500720c */ /* 0x000fc400037c5270 */
[----:B------:R-:W-:-:S04]  /*23f0*/  LOP3.LUT R20, R20, 0xfffffeff, RZ, 0xc0, !PT ;  /* 0xfffffeff14147812 */ /* 0x000fc800078ec0ff */
[----:B------:R-:W-:-:S04]  /*2400*/  @P1 LOP3.LUT R20, R20, 0x100, RZ, 0xfc, !PT ;  /* 0x0000010014141812 */ /* 0x000fc800078efcff */
[----:B------:R-:W-:-:S04]  /*2410*/  LOP3.LUT R20, R20, 0xfffffdff, RZ, 0xc0, !PT ;  /* 0xfffffdff14147812 */ /* 0x000fc800078ec0ff */
[----:B------:R-:W-:Y:S02]  /*2420*/  @P6 LOP3.LUT R20, R20, 0x200, RZ, 0xfc, !PT ;  /* 0x0000020014146812 */ /* 0x000fe400078efcff */
[----:B------:R-:W-:Y:S02]  /*2430*/  ISETP.GE.U32.AND P6, PT, R17, R42, PT ;  /* 0x0000002a1100720c */ /* 0x000fe40003fc6070 */
[----:B------:R-:W-:Y:S02]  /*2440*/  PRMT R2, R14, 0x7773, RZ ;  /* 0x000077730e027816 */ /* 0x000fe400000000ff */
[----:B------:R-:W-:Y:S02]  /*2450*/  ISETP.NE.AND P1, PT, R0, RZ, PT ;  /* 0x000000ff0000720c */ /* 0x000fe40003f25270 */
[----:B------:R-:W-:Y:S02]  /*2460*/  ISETP.NE.AND P4, PT, R7, RZ, P4 ;  /* 0x000000ff0700720c */ /* 0x000fe40002785270 */
[----:B------:R-:W-:-:S02]  /*2470*/  ISETP.NE.AND P3, PT, R8, RZ, P3 ;  /* 0x000000ff0800720c */ /* 0x000fc40001f65270 */
[----:B------:R-:W-:Y:S02]  /*2480*/  ISETP.NE.AND P2, PT, R26, RZ, P2 ;  /* 0x000000ff1a00720c */ /* 0x000fe40001745270 */
[----:B------:R-:W-:Y:S02]  /*2490*/  ISETP.NE.AND P0, PT, R21, RZ, PT ;  /* 0x000000ff1500720c */ /* 0x000fe40003f05270 */
[----:B------:R-:W-:Y:S02]  /*24a0*/  ISETP.NE.AND P5, PT, R22, RZ, PT ;  /* 0x000000ff1600720c */ /* 0x000fe40003fa5270 */
[----:B------:R-:W-:Y:S01]  /*24b0*/  ISETP.NE.AND P1, PT, R2, RZ, P1 ;  /* 0x000000ff0200720c */ /* 0x000fe20000f25270 */
[----:B------:R-:W-:-:S12]  /*24c0*/  @!P6 BRA `(.L_x_4097) ;  /* 0xfffffff8006ce947 */ /* 0x000fd8000383ffff */
[----:B------:R-:W-:Y:S05]  /*24d0*/  BSYNC.RECONVERGENT B1 ;  /* 0x0000000000017941 */ /* 0x000fea0003800200 */
.L_x_4096:
[----:B------:R-:W-:Y:S02]  /*24e0*/  SEL R22, RZ, 0x1, !P0 ;  /* 0x00000001ff167807 */ /* 0x000fe40004000000 */
[----:B------:R-:W-:Y:S02]  /*24f0*/  LOP3.LUT P0, RZ, R20, 0x8, RZ, 0xc0, !PT ;  /* 0x0000000814ff7812 */ /* 0x000fe4000780c0ff */
        /* <DEDUP_REMOVED lines=46> */
[----:B------:R-:W-:Y:S02]  /*27e0*/  ISETP.NE.AND P0, PT, R37, RZ, PT ;  /* 0x000000ff2500720c */ /* 0x000fe40003f05270 */
[----:B------:R-:W-:Y:S02]  /*27f0*/  ISETP.NE.AND P2, PT, R36, RZ, PT ;  /* 0x000000ff2400720c */ /* 0x000fe40003f45270 */
[----:B------:R-:W-:Y:S02]  /*2800*/  ISETP.NE.AND P3, PT, R35, RZ, PT ;  /* 0x000000ff2300720c */ /* 0x000fe40003f65270 */
[----:B------:R-:W-:Y:S02]  /*2810*/  ISETP.NE.AND P5, PT, R34, RZ, PT ;  /* 0x000000ff2200720c */ /* 0x000fe40003fa5270 */
[----:B------:R-:W-:Y:S02]  /*2820*/  ISETP.NE.AND P6, PT, R33, RZ, PT ;  /* 0x000000ff2100720c */ /* 0x000fe40003fc5270 */
[----:B------:R-:W-:-:S02]  /*2830*/  SEL R3, RZ, 0x1, !P4 ;  /* 0x00000001ff037807 */ /* 0x000fc40006000000 */
[----:B------:R-:W-:Y:S02]  /*2840*/  SEL R2, RZ, 0x1, !P1 ;  /* 0x00000001ff027807 */ /* 0x000fe40004800000 */
[----:B------:R-:W-:Y:S02]  /*2850*/  PRMT R20, R0, 0x7610, R20 ;  /* 0x0000761000147816 */ /* 0x000fe40000000014 */
[----:B------:R-:W-:Y:S02]  /*2860*/  SEL R33, RZ, 0x1, !P6 ;  /* 0x00000001ff217807 */ /* 0x000fe40007000000 */
[----:B------:R-:W-:Y:S02]  /*2870*/  SEL R35, RZ, 0x1, !P5 ;  /* 0x00000001ff237807 */ /* 0x000fe40006800000 */
[----:B------:R-:W-:Y:S02]  /*2880*/  SEL R0, RZ, 0x1, !P3 ;  /* 0x00000001ff007807 */ /* 0x000fe40005800000 */
[----:B------:R-:W-:-:S02]  /*2890*/  SEL R34, RZ, 0x1, !P2 ;  /* 0x00000001ff227807 */ /* 0x000fc40005000000 */
[----:B------:R-:W-:Y:S02]  /*28a0*/  SEL R36, RZ, 0x1, !P0 ;  /* 0x00000001ff247807 */ /* 0x000fe40004000000 */
[----:B------:R-:W-:Y:S02]  /*28b0*/  PRMT R38, R3, 0x7610, R38 ;  /* 0x0000761003267816 */ /* 0x000fe40000000026 */
[----:B------:R-:W-:-:S07]  /*28c0*/  PRMT R37, R2, 0x7610, R37 ;  /* 0x0000761002257816 */ /* 0x000fce0000000025 */
.L_x_4095:
[----:B------:R-:W-:Y:S05]  /*28d0*/  BSYNC.RECONVERGENT B0 ;  /* 0x0000000000007941 */ /* 0x000fea0003800200 */
.L_x_4094:
[----:B------:R-:W-:Y:S01]  /*28e0*/  ISETP.GE.U32.AND P0, PT, R5, R42, PT ;  /* 0x0000002a0500720c */ /* 0x000fe20003f06070 */
[----:B------:R-:W-:-:S12]  /*28f0*/  BSSY.RECONVERGENT B0, `(.L_x_4098) ;  /* 0x000004e000007945 */ /* 0x000fd80003800200 */
        /* <DEDUP_REMOVED lines=77> */
.L_x_4099:
[----:B------:R-:W-:Y:S05]  /*2dd0*/  BSYNC.RECONVERGENT B0 ;  /* 0x0000000000007941 */ /* 0x000fea0003800200 */
.L_x_4098:
        /* <DEDUP_REMOVED lines=8> */
[----:B------:R-:W-:Y:S02]  /*2e60*/  LOP3.LUT P1, RZ, R28, 0xff, RZ, 0xc0, !PT ;  /* 0x000000ff1cff7812 */ /* 0x000fe4000782c0ff */
[----:B------:R-:W-:-:S02]  /*2e70*/  LOP3.LUT P5, RZ, R22, 0xff, RZ, 0xc0, !PT ;  /* 0x000000ff16ff7812 */ /* 0x000fc400078ac0ff */
[----:B------:R-:W-:Y:S02]  /*2e80*/  PLOP3.LUT P1, PT, P2, P1, PT, 0x80, 0x8 ;  /* 0x000000000008781c */ /* 0x000fe40001723070 */
[----:B------:R-:W-:Y:S02]  /*2e90*/  ISETP.GE.U32.AND P2, PT, R3, R42, PT ;  /* 0x0000002a0300720c */ /* 0x000fe40003f46070 */
[----:B------:R-:W-:Y:S02]  /*2ea0*/  LOP3.LUT P6, RZ, R30, 0xff, RZ, 0xc0, !PT ;  /* 0x000000ff1eff7812 */ /* 0x000fe400078cc0ff */
[----:B------:R-:W-:Y:S02]  /*2eb0*/  LOP3.LUT P3, RZ, R21, 0xff, RZ, 0xc0, !PT ;  /* 0x000000ff15ff7812 */ /* 0x000fe4000786c0ff */
[----:B------:R-:W-:Y:S02]  /*2ec0*/  LOP3.LUT P4, RZ, R29, 0xff, RZ, 0xc0, !PT ;  /* 0x000000ff1dff7812 */ /* 0x000fe4000788c0ff */
        /* <DEDUP_REMOVED lines=31> */
[----:B------:R-:W-:Y:S02]  /*30c0*/  ISETP.GE.U32.AND P6, PT, R3, R42, PT ;  /* 0x0000002a0300720c */ /* 0x000fe40003fc6070 */
[----:B------:R-:W-:-:S02]  /*30d0*/  LOP3.LUT P2, RZ, R32, 0xff, RZ, 0xc0, !PT ;  /* 0x000000ff20ff7812 */ /* 0x000fc4000784c0ff */
[----:B------:R-:W-:Y:S02]  /*30e0*/  LOP3.LUT P4, RZ, R11, 0xff, RZ, 0xc0, !PT ;  /* 0x000000ff0bff7812 */ /* 0x000fe4000788c0ff */
[----:B------:R-:W-:Y:S02]  /*30f0*/  PLOP3.LUT P1, PT, P1, P2, PT, 0x80, 0x8 ;  /* 0x000000000008781c */ /* 0x000fe40000f25070 */
        /* <DEDUP_REMOVED lines=13> */
[----:B------:R-:W-:Y:S02]  /*31d0*/  PLOP3.LUT P0, PT, P0, P1, PT, 0x80, 0x8 ;  /* 0x000000000008781c */ /* 0x000fe40000703070 */
[----:B------:R-:W-:Y:S02]  /*31e0*/  LOP3.LUT P6, RZ, R34, 0xff, RZ, 0xc0, !PT ;  /* 0x000000ff22ff7812 */ /* 0x000fe400078cc0ff */
[----:B------:R-:W-:-:S02]  /*31f0*/  LOP3.LUT P3, RZ, R7, 0xff, RZ, 0xc0, !PT ;  /* 0x000000ff07ff7812 */ /* 0x000fc4000786c0ff */
[----:B------:R-:W-:Y:S02]  /*3200*/  LOP3.LUT P4, RZ, R36, 0xff, RZ, 0xc0, !PT ;  /* 0x000000ff24ff7812 */ /* 0x000fe4000788c0ff */
[----:B------:R-:W-:Y:S02]  /*3210*/  LOP3.LUT P2, RZ, R6, 0xff, RZ, 0xc0, !PT ;  /* 0x000000ff06ff7812 */ /* 0x000fe4000784c0ff */
[----:B------:R-:W-:Y:S02]  /*3220*/  LOP3.LUT P1, RZ, R37, 0xff, RZ, 0xc0, !PT ;  /* 0x000000ff25ff7812 */ /* 0x000fe4000782c0ff */
[----:B------:R-:W-:Y:S02]  /*3230*/  PLOP3.LUT P5, PT, P5, P6, PT, 0x80, 0x8 ;  /* 0x000000000008781c */ /* 0x000fe40002fad070 */
[----:B------:R-:W-:Y:S02]  /*3240*/  PLOP3.LUT P3, PT, P3, P4, PT, 0x80, 0x8 ;  /* 0x000000000008781c */ /* 0x000fe40001f69070 */
[----:B------:R-:W-:-:S02]  /*3250*/  PLOP3.LUT P1, PT, P2, P1, PT, 0x80, 0x8 ;  /* 0x000000000008781c */ /* 0x000fc40001723070 */
[----:B------:R-:W-:Y:S02]  /*3260*/  SEL R9, RZ, 0x1, !P0 ;  /* 0x00000001ff097807 */ /* 0x000fe40004000000 */
[----:B------:R-:W-:Y:S02]  /*3270*/  SEL R8, RZ, 0x1, !P5 ;  /* 0x00000001ff087807 */ /* 0x000fe40006800000 */
[----:B------:R-:W-:Y:S02]  /*3280*/  SEL R7, RZ, 0x1, !P3 ;  /* 0x00000001ff077807 */ /* 0x000fe40005800000 */
[----:B------:R-:W-:-:S07]  /*3290*/  SEL R6, RZ, 0x1, !P1 ;  /* 0x00000001ff067807 */ /* 0x000fce0004800000 */
.L_x_4101:
[----:B------:R-:W-:Y:S05]  /*32a0*/  BSYNC.RECONVERGENT B0 ;  /* 0x0000000000007941 */ /* 0x000fea0003800200 */
.L_x_4100:
[----:B------:R-:W-:Y:S02]  /*32b0*/  LOP3.LUT P1, RZ, R23, 0xff, RZ, 0xc0, !PT ;  /* 0x000000ff17ff7812 */ /* 0x000fe4000782c0ff */
[----:B------:R-:W-:Y:S02]  /*32c0*/  LOP3.LUT P4, RZ, R17, 0xff, RZ, 0xc0, !PT ;  /* 0x000000ff11ff7812 */ /* 0x000fe4000788c0ff */
[----:B------:R-:W-:Y:S02]  /*32d0*/  LOP3.LUT P6, RZ, R13, 0xff, RZ, 0xc0, !PT ;  /* 0x000000ff0dff7812 */ /* 0x000fe400078cc0ff */
[----:B------:R-:W-:Y:S02]  /*32e0*/  LOP3.LUT P0, RZ, R22, 0xff, RZ, 0xc0, !PT ;  /* 0x000000ff16ff7812 */ /* 0x000fe4000780c0ff */
[----:B------:R-:W-:Y:S02]  /*32f0*/  PLOP3.LUT P1, PT, P6, P1, P4, 0x80, 0x0 ;  /* 0x000000000000781c */ /* 0x000fe40003723040 */
[----:B------:R-:W-:-:S02]  /*3300*/  LOP3.LUT P3, RZ, R16, 0xff, RZ, 0xc0, !PT ;  /* 0x000000ff10ff7812 */ /* 0x000fc4000786c0ff */
[----:B------:R-:W-:Y:S02]  /*3310*/  LOP3.LUT P2, RZ, R21, 0xff, RZ, 0xc0, !PT ;  /* 0x000000ff15ff7812 */ /* 0x000fe4000784c0ff */
[----:B------:R-:W-:Y:S02]  /*3320*/  LOP3.LUT P5, RZ, R12, 0xff, RZ, 0xc0, !PT ;  /* 0x000000ff0cff7812 */ /* 0x000fe400078ac0ff */
[----:B------:R-:W-:Y:S02]  /*3330*/  LOP3.LUT P4, RZ, R15, 0xff, RZ, 0xc0, !PT ;  /* 0x000000ff0fff7812 */ /* 0x000fe4000788c0ff */
[----:B------:R-:W-:Y:S02]  /*3340*/  LOP3.LUT P6, RZ, R11, 0xff, RZ, 0xc0, !PT ;  /* 0x000000ff0bff7812 */ /* 0x000fe400078cc0ff */
[----:B------:R-:W-:Y:S02]  /*3350*/  PLOP3.LUT P0, PT, P5, P0, P3, 0x80, 0x0 ;  /* 0x000000000000781c */ /* 0x000fe40002f01030 */
[----:B------:R-:W-:-:S02]  /*3360*/  PLOP3.LUT P2, PT, P6, P2, P4, 0x80, 0x0 ;  /* 0x000000000000781c */ /* 0x000fc40003745040 */
[----:B------:R-:W-:Y:S02]  /*3370*/  LOP3.LUT P3, RZ, R20, 0xff, RZ, 0xc0, !PT ;  /* 0x000000ff14ff7812 */ /* 0x000fe4000786c0ff */
[----:B------:R-:W-:Y:S02]  /*3380*/  LOP3.LUT P5, RZ, R14, 0xff, RZ, 0xc0, !PT ;  /* 0x000000ff0eff7812 */ /* 0x000fe400078ac0ff */
[----:B------:R-:W-:Y:S02]  /*3390*/  LOP3.LUT P6, RZ, R10, 0xff, RZ, 0xc0, !PT ;  /* 0x000000ff0aff7812 */ /* 0x000fe400078cc0ff */
[----:B------:R-:W-:Y:S02]  /*33a0*/  LOP3.LUT P4, RZ, R9, 0xff, RZ, 0xc0, !PT ;  /* 0x000000ff09ff7812 */ /* 0x000fe4000788c0ff */
[----:B------:R-:W-:Y:S02]  /*33b0*/  PLOP3.LUT P3, PT, P6, P3, P5, 0x80, 0x0 ;  /* 0x000000000000781c */ /* 0x000fe40003767050 */
[----:B------:R-:W-:-:S02]  /*33c0*/  PLOP3.LUT P1, PT, P1, P4, PT, 0x80, 0x8 ;  /* 0x000000000008781c */ /* 0x000fc40000f29070 */
[----:B------:R-:W-:Y:S02]  /*33d0*/  LOP3.LUT P6, RZ, R8, 0xff, RZ, 0xc0, !PT ;  /* 0x000000ff08ff7812 */ /* 0x000fe400078cc0ff */
[----:B------:R-:W-:Y:S02]  /*33e0*/  LOP3.LUT P5, RZ, R7, 0xff, RZ, 0xc0, !PT ;  /* 0x000000ff07ff7812 */ /* 0x000fe400078ac0ff */
[----:B------:R-:W-:Y:S02]  /*33f0*/  LOP3.LUT P4, RZ, R6, 0xff, RZ, 0xc0, !PT ;  /* 0x000000ff06ff7812 */ /* 0x000fe4000788c0ff */
[----:B------:R-:W-:Y:S02]  /*3400*/  PLOP3.LUT P0, PT, P0, P6, PT, 0x80, 0x8 ;  /* 0x000000000008781c */ /* 0x000fe4000070d070 */
[----:B------:R-:W-:Y:S02]  /*3410*/  PLOP3.LUT P2, PT, P2, P5, PT, 0x80, 0x8 ;  /* 0x000000000008781c */ /* 0x000fe4000174b070 */
[----:B------:R-:W-:Y:S01]  /*3420*/  PLOP3.LUT P4, PT, P3, P4, PT, 0x80, 0x8 ;  /* 0x000000000008781c */ /* 0x000fe20001f89070 */
[----:B------:R-:W-:-:S12]  /*3430*/  BRA `(.L_x_4092) ;  /* 0x000000b400e87947 */ /* 0x000fd80003800000 */
.L_x_4093:
[----:B------:R-:W-:-:S13]  /*3440*/  ISETP.NE.AND P0, PT, R12, 0x1, PT ;  /* 0x000000010c00780c */ /* 0x000fda0003f05270 */
[----:B------:R-:W-:Y:S05]  /*3450*/  @P0 BRA `(.L_x_4102) ;  /* 0x0000001800500947 */ /* 0x000fea0003800000 */
[----:B------:R-:W0:Y:S01]  /*3460*/  LDC R11, c[0x0][0x390] ;  /* 0x0000e400ff0b7b82 */ /* 0x000e220000000800 */
[----:B------:R-:W1:Y:S01]  /*3470*/  LDCU.U8 UR4, c[0x0][0x381] ;  /* 0x00007020ff0477ac */ /* 0x000e620008000000 */
[--C-:B------:R-:W-:Y:S01]  /*3480*/  IMAD.MOV.U32 R12, RZ, RZ, R5.reuse ;  /* 0x000000ffff0c7224 */ /* 0x100fe200078e0005 */
[----:B------:R-:W-:Y:S01]  /*3490*/  BSSY.RECONVERGENT B0, `(.L_x_4103) ;  /* 0x00000d6000007945 */ /* 0x000fe20003800200 */
        /* <DEDUP_REMOVED lines=9> */
[----:B------:R-:W-:Y:S02]  /*3530*/  IMAD.U32 R21, RZ, RZ, UR4 ;  /* 0x00000004ff157e24 */ /* 0x000fe4000f8e00ff */
[----:B------:R-:W-:Y:S02]  /*3540*/  IMAD.U32 R22, RZ, RZ, UR4 ;  /* 0x00000004ff167e24 */ /* 0x000fe4000f8e00ff */
[----:B------:R-:W-:Y:S02]  /*3550*/  IMAD.U32 R0, RZ, RZ, UR4 ;  /* 0x00000004ff007e24 */ /* 0x000fe4000f8e00ff */
[----:B------:R-:W-:-:S02]  /*3560*/  IMAD.U32 R5, RZ, RZ, UR4 ;  /* 0x00000004ff057e24 */ /* 0x000fc4000f8e00ff */
[----:B------:R-:W-:Y:S02]  /*3570*/  IMAD.U32 R6, RZ, RZ, UR4 ;  /* 0x00000004ff067e24 */ /* 0x000fe4000f8e00ff */
        /* <DEDUP_REMOVED lines=33> */
.L_x_4106:
[CC--:B------:R-:W-:Y:S01]  /*3790*/  IMAD R0, R12.reuse, R27.reuse, RZ ;  /* 0x0000001b0c007224 */ /* 0x0c0fe200078e02ff */
[----:B------:R-:W-:Y:S01]  /*37a0*/  P2R R10, PR, RZ, 0x2 ;  /* 0x00000002ff0a7803 */ /* 0x000fe20000000000 */
[--C-:B------:R-:W-:Y:S01]  /*37b0*/  IMAD.IADD R12, R12, 0x1, R11.reuse ;  /* 0x000000010c0c7824 */ /* 0x100fe200078e020b */
[----:B------:R-:W-:Y:S02]  /*37c0*/  LOP3.LUT P1, RZ, R20, 0x1, RZ, 0xc0, !PT ;  /* 0x0000000114ff7812 */ /* 0x000fe4000782c0ff */
[----:B------:R-:W-:Y:S01]  /*37d0*/  LOP3.LUT R3, R0, 0xfffffffc, RZ, 0xc0, !PT ;  /* 0xfffffffc00037812 */ /* 0x000fe200078ec0ff */
[CC--:B------:R-:W-:Y:S02]  /*37e0*/  IMAD R0, R12.reuse, R27.reuse, RZ ;  /* 0x0000001b0c007224 */ /* 0x0c0fe400078e02ff */
[--C-:B------:R-:W-:Y:S01]  /*37f0*/  IMAD.IADD R12, R12, 0x1, R11.reuse ;  /* 0x000000010c0c7824 */ /* 0x100fe200078e020b */
[-C--:B------:R-:W-:Y:S02]  /*3800*/  IADD3 R2, P6, PT, R3, R18.reuse, RZ ;  /* 0x0000001203027210 */ /* 0x080fe40007fde0ff */
[----:B------:R-:W-:Y:S01]  /*3810*/  LOP3.LUT R5, R0, 0xfffffffc, RZ, 0xc0, !PT ;  /* 0xfffffffc00057812 */ /* 0x000fe200078ec0ff */
[C---:B------:R-:W-:Y:S01]  /*3820*/  IMAD R0, R12.reuse, R27, RZ ;  /* 0x0000001b0c007224 */ /* 0x040fe200078e02ff */
[----:B------:R-:W-:Y:S01]  /*3830*/  IADD3.X R3, PT, PT, RZ, R19, RZ, P6, !PT ;  /* 0x00000013ff037210 */ /* 0x000fe200037fe4ff */
[----:B------:R-:W-:Y:S01]  /*3840*/  IMAD.IADD R12, R12, 0x1, R11 ;  /* 0x000000010c0c7824 */ /* 0x000fe200078e020b */
[----:B------:R-:W-:-:S02]  /*3850*/  IADD3 R4, P6, PT, R5, R18, RZ ;  /* 0x0000001205047210 */ /* 0x000fc40007fde0ff */
[----:B------:R-:W-:Y:S01]  /*3860*/  LOP3.LUT R7, R0, 0xfffffffc, RZ, 0xc0, !PT ;  /* 0xfffffffc00077812 */ /* 0x000fe200078ec0ff */
[----:B------:R-:W2:Y:S01]  /*3870*/  LDG.E R2, desc[UR36][R2.64] ;  /* 0x0000002402027981 */ /* 0x000ea2000c1e1900 */
[----:B------:R-:W-:Y:S02]  /*3880*/  IMAD R0, R12, R27, RZ ;  /* 0x0000001b0c007224 */ /* 0x000fe400078e02ff */
        /* <DEDUP_REMOVED lines=15> */
[----:B0-----:R-:W-:Y:S02]  /*3980*/  P2R R9, PR, RZ, 0x1 ;  /* 0x00000001ff097803 */ /* 0x001fe40000000000 */
[----:B------:R-:W-:-:S04]  /*3990*/  LOP3.LUT P0, RZ, R20, 0x20, RZ, 0xc0, !PT ;  /* 0x0000002014ff7812 */ /* 0x000fc8000780c0ff */
[----:B------:R-:W-:Y:S02]  /*39a0*/  P2R R7, PR, RZ, 0x1 ;  /* 0x00000001ff077803 */ /* 0x000fe40000000000 */
[----:B------:R-:W-:Y:S02]  /*39b0*/  LOP3.LUT P0, RZ, R20, 0x10, RZ, 0xc0, !PT ;  /* 0x0000001014ff7812 */ /* 0x000fe4000780c0ff */
        /* <DEDUP_REMOVED lines=8> */
[----:B------:R-:W-:Y:S02]  /*3a40*/  ISETP.NE.AND P1, PT, R29, RZ, P1 ;  /* 0x000000ff1d00720c */ /* 0x000fe40000f25270 */
        /* <DEDUP_REMOVED lines=17> */
[----:B----4-:R-:W-:-:S09]  /*3b60*/  PRMT R36, R6, 0x7770, RZ ;  /* 0x0000777006247816 */ /* 0x010fd200000000ff */
        /* <DEDUP_REMOVED lines=36> */
[----:B------:R-:W-:-:S02]  /*3db0*/  ISETP.NE.AND P4, PT, R14, RZ, P4 ;  /* 0x000000ff0e00720c */ /* 0x000fc40002785270 */
[----:B------:R-:W-:Y:S02]  /*3dc0*/  ISETP.NE.AND P3, PT, R15, RZ, P3 ;  /* 0x000000ff0f00720c */ /* 0x000fe40001f65270 */
[----:B------:R-:W-:Y:S02]  /*3dd0*/  ISETP.NE.AND P2, PT, R30, RZ, P2 ;  /* 0x000000ff1e00720c */ /* 0x000fe40001745270 */
[----:B------:R-:W-:Y:S02]  /*3de0*/  ISETP.NE.AND P0, PT, R22, RZ, PT ;  /* 0x000000ff1600720c */ /* 0x000fe40003f05270 */
[----:B------:R-:W-:Y:S02]  /*3df0*/  ISETP.NE.AND P5, PT, R31, RZ, PT ;  /* 0x000000ff1f00720c */ /* 0x000fe40003fa5270 */
[----:B------:R-:W-:Y:S01]  /*3e00*/  ISETP.NE.AND P1, PT, R2, RZ, P1 ;  /* 0x000000ff0200720c */ /* 0x000fe20000f25270 */
[----:B------:R-:W-:-:S12]  /*3e10*/  @!P6 BRA `(.L_x_4106) ;  /* 0xfffffff8005ce947 */ /* 0x000fd8000383ffff */
[----:B------:R-:W-:Y:S05]  /*3e20*/  BSYNC.RECONVERGENT B1 ;  /* 0x0000000000017941 */ /* 0x000fea0003800200 */
.L_x_4105:
        /* <DEDUP_REMOVED lines=8> */
[----:B------:R-:W-:Y:S02]  /*3eb0*/  LOP3.LUT P6, RZ, R20, 0x2, RZ, 0xc0, !PT ;  /* 0x0000000214ff7812 */ /* 0x000fe400078cc0ff */
        /* <DEDUP_REMOVED lines=51> */
.L_x_4104:
[----:B------:R-:W-:Y:S05]  /*41f0*/  BSYNC.RECONVERGENT B0 ;  /* 0x0000000000007941 */ /* 0x000fea0003800200 */
.L_x_4103:
        /* <DEDUP_REMOVED lines=46> */
[----:B------:R-:W-:-:S11]  /*44e0*/  LOP3.LUT R3, R40, 0xfffffffc, RZ, 0xc0, !PT ;  /* 0xfffffffc28037812 */ /* 0x000fd600078ec0ff */
[----:B------:R-:W-:Y:S01]  /*44f0*/  @!P3 IMAD R27, R2, R27, RZ ;  /* 0x0000001b021bb224 */ /* 0x000fe200078e02ff */
[----:B------:R-:W-:-:S04]  /*4500*/  IADD3 R2, P0, PT, R3, R18, RZ ;  /* 0x0000001203027210 */ /* 0x000fc80007f1e0ff */
[----:B------:R-:W-:Y:S01]  /*4510*/  @!P3 LOP3.LUT R27, R27, 0xfffffffc, RZ, 0xc0, !PT ;  /* 0xfffffffc1b1bb812 */ /* 0x000fe200078ec0ff */
[----:B------:R-:W-:-:S03]  /*4520*/  IMAD.X R3, RZ, RZ, R19, P0 ;  /* 0x000000ffff037224 */ /* 0x000fc600000e0613 */
[----:B------:R-:W-:Y:S02]  /*4530*/  @!P3 IADD3 R18, P0, PT, R27, R18, RZ ;  /* 0x000000121b12b210 */ /* 0x000fe40007f1e0ff */
[----:B------:R-:W2:Y:S02]  /*4540*/  LDG.E R2, desc[UR36][R2.64] ;  /* 0x0000002402027981 */ /* 0x000ea4000c1e1900 */
[----:B------:R-:W-:-:S05]  /*4550*/  @!P3 IADD3.X R19, PT, PT, RZ, R19, RZ, P0, !PT ;  /* 0x00000013ff13b210 */ /* 0x000fca00007fe4ff */
[----:B------:R-:W3:Y:S01]  /*4560*/  @!P3 LDG.E R18, desc[UR36][R18.64] ;  /* 0x000000241212b981 */ /* 0x000ee2000c1e1900 */
[C---:B--2---:R-:W-:Y:S02]  /*4570*/  PRMT R36, R2.reuse, 0x7771, RZ ;  /* 0x0000777102247816 */ /* 0x044fe400000000ff */
[----:B------:R-:W-:Y:S02]  /*4580*/  PRMT R27, R2, 0x7770, RZ ;  /* 0x00007770021b7816 */ /* 0x000fe400000000ff */
[----:B------:R-:W-:Y:S02]  /*4590*/  ISETP.NE.AND P1, PT, R36, RZ, PT ;  /* 0x000000ff2400720c */ /* 0x000fe40003f25270 */
[----:B------:R-:W-:Y:S02]  /*45a0*/  ISETP.NE.AND P2, PT, R27, RZ, PT ;  /* 0x000000ff1b00720c */ /* 0x000fe40003f45270 */
[C---:B---3--:R-:W-:Y:S02]  /*45b0*/  @!P3 PRMT R36, R18.reuse, 0x7770, RZ ;  /* 0x000077701224b816 */ /* 0x048fe400000000ff */
[----:B------:R-:W-:-:S02]  /*45c0*/  @!P3 PRMT R37, R18, 0x7771, RZ ;  /* 0x000077711225b816 */ /* 0x000fc400000000ff */
[----:B------:R-:W-:Y:S02]  /*45d0*/  @!P3 PRMT R3, R18, 0x7772, RZ ;  /* 0x000077721203b816 */ /* 0x000fe400000000ff */
[----:B------:R-:W-:Y:S02]  /*45e0*/  @!P3 ISETP.NE.AND P4, PT, R36, RZ, PT ;  /* 0x000000ff2400b20c */ /* 0x000fe40003f85270 */
[----:B------:R-:W-:Y:S02]  /*45f0*/  @!P3 PRMT R18, R18, 0x7773, RZ ;  /* 0x000077731212b816 */ /* 0x000fe400000000ff */
[----:B------:R-:W-:Y:S02]  /*4600*/  PRMT R27, R2, 0x7772, RZ ;  /* 0x00007772021b7816 */ /* 0x000fe400000000ff */
[----:B------:R-:W-:Y:S02]  /*4610*/  @!P3 ISETP.NE.AND P6, PT, R37, RZ, PT ;  /* 0x000000ff2500b20c */ /* 0x000fe40003fc5270 */
[----:B------:R-:W-:-:S02]  /*4620*/  @!P3 ISETP.NE.AND P5, PT, R3, RZ, PT ;  /* 0x000000ff0300b20c */ /* 0x000fc40003fa5270 */
[----:B------:R-:W-:Y:S02]  /*4630*/  PRMT R2, R2, 0x7773, RZ ;  /* 0x0000777302027816 */ /* 0x000fe400000000ff */
[----:B------:R-:W-:Y:S02]  /*4640*/  @!P3 SEL R3, RZ, 0x1, !P4 ;  /* 0x00000001ff03b807 */ /* 0x000fe40006000000 */
[----:B------:R-:W-:Y:S02]  /*4650*/  @!P3 ISETP.NE.AND P4, PT, R18, RZ, PT ;  /* 0x000000ff1200b20c */ /* 0x000fe40003f85270 */
[----:B------:R-:W-:Y:S02]  /*4660*/  @!P3 SEL R18, RZ, 0x1, !P6 ;  /* 0x00000001ff12b807 */ /* 0x000fe40007000000 */
[----:B------:R-:W-:Y:S02]  /*4670*/  ISETP.NE.AND P6, PT, R2, RZ, PT ;  /* 0x000000ff0200720c */ /* 0x000fe40003fc5270 */
[----:B------:R-:W-:-:S02]  /*4680*/  ISETP.NE.AND P0, PT, R27, RZ, PT ;  /* 0x000000ff1b00720c */ /* 0x000fc40003f05270 */
[----:B------:R-:W-:Y:S02]  /*4690*/  @!P3 SEL R2, RZ, 0x1, !P5 ;  /* 0x00000001ff02b807 */ /* 0x000fe40006800000 */
[----:B------:R-:W-:Y:S02]  /*46a0*/  @!P3 SEL R19, RZ, 0x1, !P4 ;  /* 0x00000001ff13b807 */ /* 0x000fe40006000000 */
[----:B------:R-:W-:Y:S02]  /*46b0*/  @!P3 PRMT R23, R3, 0x7610, R23 ;  /* 0x000076100317b816 */ /* 0x000fe40000000017 */
[----:B------:R-:W-:Y:S02]  /*46c0*/  @!P3 PRMT R24, R18, 0x7610, R24 ;  /* 0x000076101218b816 */ /* 0x000fe40000000018 */
[----:B------:R-:W-:Y:S02]  /*46d0*/  @!P3 PRMT R25, R2, 0x7610, R25 ;  /* 0x000076100219b816 */ /* 0x000fe40000000019 */
[----:B------:R-:W-:-:S02]  /*46e0*/  @!P3 PRMT R26, R19, 0x7610, R26 ;  /* 0x00007610131ab816 */ /* 0x000fc4000000001a */
[----:B------:R-:W-:Y:S02]  /*46f0*/  SEL R39, RZ, 0x1, !P2 ;  /* 0x00000001ff277807 */ /* 0x000fe40005000000 */
[----:B------:R-:W-:Y:S02]  /*4700*/  SEL R38, RZ, 0x1, !P1 ;  /* 0x00000001ff267807 */ /* 0x000fe40004800000 */
[----:B------:R-:W-:Y:S02]  /*4710*/  SEL R37, RZ, 0x1, !P0 ;  /* 0x00000001ff257807 */ /* 0x000fe40004000000 */
[----:B------:R-:W-:-:S07]  /*4720*/  SEL R36, RZ, 0x1, !P6 ;  /* 0x00000001ff247807 */ /* 0x000fce0007000000 */
.L_x_4108:
[----:B------:R-:W-:Y:S05]  /*4730*/  BSYNC.RECONVERGENT B0 ;  /* 0x0000000000007941 */ /* 0x000fea0003800200 */
.L_x_4107:
        /* <DEDUP_REMOVED lines=76> */
.L_x_4110:
[----:B------:R-:W-:Y:S05]  /*4c00*/  BSYNC.RECONVERGENT B0 ;  /* 0x0000000000007941 */ /* 0x000fea0003800200 */
.L_x_4109:
        /* <DEDUP_REMOVED lines=25> */
.L_x_4102:
        /* <DEDUP_REMOVED lines=55> */
.L_x_4120:
        /* <DEDUP_REMOVED lines=22> */
.L_x_4114:
        /* <DEDUP_REMOVED lines=284> */
.L_x_4116:
        /* <DEDUP_REMOVED lines=238> */
.L_x_4117:
[----:B------:R-:W-:-:S04]  /*7310*/  LOP3.LUT R11, R6, 0xfffffffc, RZ, 0xc0, !PT ;  /* 0xfffffffc060b7812 */ /* 0x000fc800078ec0ff */
[----:B------:R-:W-:-:S05]  /*7320*/  IADD3 R10, P6, PT, R11, R16, RZ ;  /* 0x000000100b0a7210 */ /* 0x000fca0007fde0ff */
[----:B------:R-:W-:-:S05]  /*7330*/  IMAD.X R11, RZ, RZ, R17, P6 ;  /* 0x000000ffff0b7224 */ /* 0x000fca00030e0611 */
        /* <DEDUP_REMOVED lines=234> */
.L_x_4118:
        /* <DEDUP_REMOVED lines=236> */
.L_x_4119:
        /* <DEDUP_REMOVED lines=8> */
.L_x_4115:
        /* <DEDUP_REMOVED lines=10> */
[C---:B------:R-:W-:Y:S02]  /*91c0*/  LOP3.LUT P4, RZ, R20.reuse, 0x40, RZ, 0xc0, !PT ;  /* 0x0000004014ff7812 */ /* 0x040fe4000788c0ff */
[----:B------:R-:W-:Y:S01]  /*91d0*/  LOP3.LUT P5, R7, R7, 0xff, RZ, 0xc0, !PT ;  /* 0x000000ff07077812 */ /* 0x000fe200078ac0ff */
[----:B-1----:R-:W-:Y:S01]  /*91e0*/  IMAD.U32 R42, RZ, RZ, UR5 ;  /* 0x00000005ff2a7e24 */ /* 0x002fe2000f8e00ff */
[----:B------:R-:W-:Y:S02]  /*91f0*/  P2R R31, PR, RZ, 0x10 ;  /* 0x00000010ff1f7803 */ /* 0x000fe40000000000 */
[----:B------:R-:W-:-:S02]  /*9200*/  LOP3.LUT P4, RZ, R20, 0x20, RZ, 0xc0, !PT ;  /* 0x0000002014ff7812 */ /* 0x000fc4000788c0ff */
[----:B------:R-:W-:Y:S02]  /*9210*/  PLOP3.LUT P2, PT, P2, P5, PT, 0x80, 0x8 ;  /* 0x000000000008781c */ /* 0x000fe4000174b070 */
[----:B------:R-:W-:Y:S02]  /*9220*/  P2R R30, PR, RZ, 0x10 ;  /* 0x00000010ff1e7803 */ /* 0x000fe40000000000 */
[----:B------:R-:W-:Y:S02]  /*9230*/  LOP3.LUT P4, RZ, R20, 0x10, RZ, 0xc0, !PT ;  /* 0x0000001014ff7812 */ /* 0x000fe4000788c0ff */
[----:B------:R-:W-:Y:S02]  /*9240*/  LOP3.LUT P5, R8, R8, 0xff, RZ, 0xc0, !PT ;  /* 0x000000ff08087812 */ /* 0x000fe400078ac0ff */
[----:B------:R-:W-:Y:S02]  /*9250*/  P2R R29, PR, RZ, 0x10 ;  /* 0x00000010ff1d7803 */ /* 0x000fe40000000000 */
[----:B------:R-:W-:-:S02]  /*9260*/  LOP3.LUT P4, RZ, R20, 0x8, RZ, 0xc0, !PT ;  /* 0x0000000814ff7812 */ /* 0x000fc4000788c0ff */
[----:B------:R-:W-:Y:S02]  /*9270*/  PLOP3.LUT P1, PT, P1, P5, PT, 0x80, 0x8 ;  /* 0x000000000008781c */ /* 0x000fe40000f2b070 */
[C---:B------:R-:W-:Y:S02]  /*9280*/  LOP3.LUT P0, RZ, R20.reuse, 0x1, RZ, 0xc0, !PT ;  /* 0x0000000114ff7812 */ /* 0x040fe4000780c0ff */
[----:B------:R-:W-:Y:S02]  /*9290*/  LOP3.LUT P5, R9, R9, 0xff, RZ, 0xc0, !PT ;  /* 0x000000ff09097812 */ /* 0x000fe400078ac0ff */
[----:B------:R-:W-:Y:S02]  /*92a0*/  P2R R28, PR, RZ, 0x10 ;  /* 0x00000010ff1c7803 */ /* 0x000fe40000000000 */
[----:B------:R-:W-:Y:S02]  /*92b0*/  LOP3.LUT P4, RZ, R20, 0x4, RZ, 0xc0, !PT ;  /* 0x0000000414ff7812 */ /* 0x000fe4000788c0ff */
[----:B------:R-:W-:-:S02]  /*92c0*/  PLOP3.LUT P0, PT, P0, P5, PT, 0x80, 0x8 ;  /* 0x000000000008781c */ /* 0x000fc4000070b070 */
[C---:B------:R-:W-:Y:S02]  /*92d0*/  LOP3.LUT P6, RZ, R20.reuse, 0x400, RZ, 0xc0, !PT ;  /* 0x0000040014ff7812 */ /* 0x040fe400078cc0ff */
[----:B------:R-:W-:Y:S02]  /*92e0*/  P2R R3, PR, RZ, 0x10 ;  /* 0x00000010ff037803 */ /* 0x000fe40000000000 */
[----:B------:R-:W-:Y:S02]  /*92f0*/  LOP3.LUT P4, RZ, R20, 0x2, RZ, 0xc0, !PT ;  /* 0x0000000214ff7812 */ /* 0x000fe4000788c0ff */
        /* <DEDUP_REMOVED lines=61> */
.L_x_4113:
        /* <DEDUP_REMOVED lines=69> */
.L_x_4112:
[----:B------:R-:W-:Y:S05]  /*9b20*/  BSYNC.RECONVERGENT B0 ;  /* 0x0000000000007941 */ /* 0x000fea0003800200 */
.L_x_4111:
        /* <DEDUP_REMOVED lines=284> */
.L_x_4124:
[----:B------:R-:W-:Y:S01]  /*acf0*/  SHF.R.U32.HI R16, RZ, 0x2, R16 ;  /* 0x00000002ff107819 */ /* 0x000fe20000011610 */
[----:B------:R-:W-:-:S07]  /*ad00*/  IMAD.MOV.U32 R17, RZ, RZ, RZ ;  /* 0x000000ffff117224 */ /* 0x000fce00078e00ff */
.L_x_4123:
        /* <DEDUP_REMOVED lines=296> */
.L_x_4126:
[----:B------:R-:W-:Y:S02]  /*bf90*/  SHF.R.U32.HI R12, RZ, 0x2, R25 ;  /* 0x00000002ff0c7819 */ /* 0x000fe40000011619 */
[----:B------:R-:W-:-:S07]  /*bfa0*/  MOV R13, RZ ;  /* 0x000000ff000d7202 */ /* 0x000fce0000000f00 */
.L_x_4125:
        /* <DEDUP_REMOVED lines=293> */
.L_x_4128:
[----:B------:R-:W-:Y:S01]  /*d200*/  SHF.R.U32.HI R24, RZ, 0x2, R0 ;  /* 0x00000002ff187819 */ /* 0x000fe20000011600 */
[----:B------:R-:W-:-:S07]  /*d210*/  IMAD.MOV.U32 R25, RZ, RZ, RZ ;  /* 0x000000ffff197224 */ /* 0x000fce00078e00ff */
.L_x_4127:
        /* <DEDUP_REMOVED lines=293> */
.L_x_4130:
[----:B------:R-:W-:Y:S01]  /*e470*/  SHF.R.U32.HI R6, RZ, 0x2, R5 ;  /* 0x00000002ff067819 */ /* 0x000fe20000011605 */
[----:B------:R-:W-:-:S07]  /*e480*/  IMAD.MOV.U32 R7, RZ, RZ, RZ ;  /* 0x000000ffff077224 */ /* 0x000fce00078e00ff */
.L_x_4129:
        /* <DEDUP_REMOVED lines=15> */
.L_x_4122:
[----:B------:R-:W-:Y:S05]  /*e580*/  BSYNC.RECONVERGENT B0 ;  /* 0x0000000000007941 */ /* 0x000fea0003800200 */
.L_x_4121:
        /* <DEDUP_REMOVED lines=76> */
.L_x_4132:
[----:B------:R-:W-:Y:S05]  /*ea50*/  BSYNC.RECONVERGENT B0 ;  /* 0x0000000000007941 */ /* 0x000fea0003800200 */
.L_x_4131:
        /* <DEDUP_REMOVED lines=23> */
[----:B------:R-:W-:-:S13]  /*ebd0*/  PLOP3.LUT P4, PT, P3, P4, PT, 0x80, 0x8 ;  /* 0x000000000008781c */ /* 0x000fda0001f89070 */
.L_x_4092:
[----:B------:R-:W-:Y:S02]  /*ebe0*/  SEL R16, RZ, 0x1, !P4 ;  /* 0x00000001ff107807 */ /* 0x000fe40006000000 */
[----:B------:R-:W-:Y:S02]  /*ebf0*/  SEL R19, RZ, 0x1, !P2 ;  /* 0x00000001ff137807 */ /* 0x000fe40005000000 */
[----:B------:R-:W-:Y:S02]  /*ec00*/  SEL R22, RZ, 0x1, !P0 ;  /* 0x00000001ff167807 */ /* 0x000fe40004000000 */
[----:B------:R-:W-:-:S07]  /*ec10*/  SEL R25, RZ, 0x1, !P1 ;  /* 0x00000001ff197807 */ /* 0x000fce0004800000 */
.L_x_4079:
[----:B------:R-:W-:Y:S05]  /*ec20*/  BSYNC.RECONVERGENT B6 ;  /* 0x0000000000067941 */ /* 0x000fea0003800200 */
.L_x_4078:
        /* <DEDUP_REMOVED lines=24> */
.L_x_4136:
        /* <DEDUP_REMOVED lines=11> */
[----:B------:R-:W-:Y:S01]  /*ee60*/  LOP3.LUT P1, RZ, R22, 0xff, RZ, 0xc0, !PT ;  /* 0x000000ff16ff7812 */ /* 0x000fe2000782c0ff */
[----:B------:R-:W-:Y:S01]  /*ee70*/  IMAD R4, R4, 0x4, R3 ;  /* 0x0000000404047824 */ /* 0x000fe200078e0203 */
[----:B------:R-:W-:Y:S02]  /*ee80*/  LOP3.LUT P2, RZ, R19, 0xff, RZ, 0xc0, !PT ;  /* 0x000000ff13ff7812 */ /* 0x000fe4000784c0ff */
[----:B------:R-:W-:-:S03]  /*ee90*/  LOP3.LUT P4, RZ, R16, 0xff, RZ, 0xc0, !PT ;  /* 0x000000ff10ff7812 */ /* 0x000fc6000788c0ff */
[----:B------:R-:W1:Y:S02]  /*eea0*/  LDS R4, [R4] ;  /* 0x0000000004047984 */ /* 0x000e640000000800 */
[C---:B-1----:R-:W-:Y:S02]  /*eeb0*/  PRMT R6, R4.reuse, 0x7770, RZ ;  /* 0x0000777004067816 */ /* 0x042fe400000000ff */
[C---:B------:R-:W-:Y:S02]  /*eec0*/  PRMT R8, R4.reuse, 0x7772, RZ ;  /* 0x0000777204087816 */ /* 0x040fe400000000ff */
[C---:B0-----:R-:W-:Y:S02]  /*eed0*/  PRMT R9, R4.reuse, 0x7773, RZ ;  /* 0x0000777304097816 */ /* 0x041fe400000000ff */
[----:B------:R-:W-:Y:S02]  /*eee0*/  PRMT R7, R4, 0x7771, RZ ;  /* 0x0000777104077816 */ /* 0x000fe400000000ff */
[----:B------:R-:W-:-:S02]  /*eef0*/  ISETP.NE.AND P0, PT, R6, RZ, P0 ;  /* 0x000000ff0600720c */ /* 0x000fc40000705270 */
[----:B------:R-:W-:Y:S02]  /*ef00*/  ISETP.NE.AND P2, PT, R8, RZ, P2 ;  /* 0x000000ff0800720c */ /* 0x000fe40001745270 */
[----:B------:R-:W-:Y:S02]  /*ef10*/  ISETP.NE.AND P4, PT, R9, RZ, P4 ;  /* 0x000000ff0900720c */ /* 0x000fe40002785270 */
[----:B------:R-:W-:Y:S02]  /*ef20*/  ISETP.NE.AND P1, PT, R7, RZ, P1 ;  /* 0x000000ff0700720c */ /* 0x000fe40000f25270 */
        /* <DEDUP_REMOVED lines=8> */
.L_x_4135:
[----:B------:R-:W-:Y:S05]  /*efb0*/  BSYNC.RECONVERGENT B0 ;  /* 0x0000000000007941 */ /* 0x000fea0003800200 */
.L_x_4134:
[----:B------:R-:W-:Y:S01]  /*efc0*/  IMAD.MOV.U32 R4, RZ, RZ, R13 ;  /* 0x000000ffff047224 */ /* 0x000fe200078e000d */
[----:B------:R-:W-:Y:S06]  /*efd0*/  @P3 BRA `(.L_x_4136) ;  /* 0xfffffffc00743947 */ /* 0x000fec000383ffff */
.L_x_4133:
        /* <DEDUP_REMOVED lines=25> */
.L_x_4141:
        /* <DEDUP_REMOVED lines=13> */
[----:B------:R-:W0:Y:S01]  /*f240*/  LDS R4, [R4] ;  /* 0x0000000004047984 */ /* 0x000e220000000800 */
[----:B------:R-:W-:Y:S02]  /*f250*/  LOP3.LUT P3, RZ, R16, 0xff, RZ, 0xc0, !PT ;  /* 0x000000ff10ff7812 */ /* 0x000fe4000786c0ff */
[C---:B0-----:R-:W-:Y:S02]  /*f260*/  PRMT R6, R4.reuse, 0x7770, RZ ;  /* 0x0000777004067816 */ /* 0x041fe400000000ff */
[----:B------:R-:W-:-:S02]  /*f270*/  PRMT R8, R4, 0x7772, RZ ;  /* 0x0000777204087816 */ /* 0x000fc400000000ff */
[C---:B------:R-:W-:Y:S02]  /*f280*/  PRMT R9, R4.reuse, 0x7773, RZ ;  /* 0x0000777304097816 */ /* 0x040fe400000000ff */
[----:B------:R-:W-:Y:S02]  /*f290*/  PRMT R7, R4, 0x7771, RZ ;  /* 0x0000777104077816 */ /* 0x000fe400000000ff */
[----:B------:R-:W-:Y:S02]  /*f2a0*/  ISETP.NE.AND P1, PT, R6, RZ, P1 ;  /* 0x000000ff0600720c */ /* 0x000fe40000f25270 */
[----:B------:R-:W-:Y:S02]  /*f2b0*/  ISETP.NE.AND P2, PT, R8, RZ, P2 ;  /* 0x000000ff0800720c */ /* 0x000fe40001745270 */
[----:B------:R-:W-:Y:S02]  /*f2c0*/  ISETP.NE.AND P3, PT, R9, RZ, P3 ;  /* 0x000000ff0900720c */ /* 0x000fe40001f65270 */
[----:B------:R-:W-:-:S02]  /*f2d0*/  ISETP.NE.AND P0, PT, R7, RZ, P0 ;  /* 0x000000ff0700720c */ /* 0x000fc40000705270 */
[----:B------:R-:W-:Y:S02]  /*f2e0*/  SEL R25, RZ, 0x1, !P1 ;  /* 0x00000001ff197807 */ /* 0x000fe40004800000 */
[----:B------:R-:W-:Y:S02]  /*f2f0*/  SEL R19, RZ, 0x1, !P2 ;  /* 0x00000001ff137807 */ /* 0x000fe40005000000 */
[----:B------:R-:W-:Y:S02]  /*f300*/  SEL R16, RZ, 0x1, !P3 ;  /* 0x00000001ff107807 */ /* 0x000fe40005800000 */
[----:B------:R-:W-:Y:S02]  /*f310*/  SEL R22, RZ, 0x1, !P0 ;  /* 0x00000001ff167807 */ /* 0x000fe40004000000 */
[----:B------:R-:W-:Y:S02]  /*f320*/  PRMT R4, R19, 0x3340, R16 ;  /* 0x0000334013047816 */ /* 0x000fe40000000010 */
[----:B------:R-:W-:-:S04]  /*f330*/  PRMT R7, R25, 0x3340, R22 ;  /* 0x0000334019077816 */ /* 0x000fc80000000016 */
[----:B------:R-:W-:-:S05]  /*f340*/  PRMT R4, R7, 0x5410, R4 ;  /* 0x0000541007047816 */ /* 0x000fca0000000004 */
[----:B------:R0:W-:Y:S02]  /*f350*/  STS [R3], R4 ;  /* 0x0000000403007388 */ /* 0x0001e40000000800 */
.L_x_4140:
[----:B------:R-:W-:Y:S05]  /*f360*/  BSYNC.RECONVERGENT B0 ;  /* 0x0000000000007941 */ /* 0x000fea0003800200 */
.L_x_4139:
[----:B0-----:R-:W-:Y:S01]  /*f370*/  IMAD.MOV.U32 R4, RZ, RZ, R10 ;  /* 0x000000ffff047224 */ /* 0x001fe200078e000a */
[----:B------:R-:W-:Y:S06]  /*f380*/  @P4 BRA `(.L_x_4141) ;  /* 0xfffffffc00784947 */ /* 0x000fec000383ffff */
.L_x_4138:
[----:B------:R-:W-:Y:S01]  /*f390*/  ISETP.GE.U32.AND P0, PT, R2, 0x2, PT ;  /* 0x000000020200780c */ /* 0x000fe20003f06070 */
[----:B------:R-:W-:Y:S05]  /*f3a0*/  WARPSYNC.ALL ;  /* 0x0000000000007948 */ /* 0x000fea0003800000 */
[----:B------:R-:W-:Y:S07]  /*f3b0*/  BAR.SYNC.DEFER_BLOCKING 0x0 ;  /* 0x0000000000007b1d */ /* 0x000fee0000010000 */
[----:B------:R-:W-:Y:S05]  /*f3c0*/  @!P0 BRA `(.L_x_4137) ;  /* 0x0000000000748947 */ /* 0x000fea0003800000 */
[----:B0-----:R-:W-:-:S07]  /*f3d0*/  HFMA2 R3, -RZ, RZ, 0, 5.9604644775390625e-08 ;  /* 0x00000001ff037431 */ /* 0x001fce00000001ff */
.L_x_4142:
        /* <DEDUP_REMOVED lines=18> */
[----:B0-----:R-:W-:-:S04]  /*f500*/  ISETP.NE.AND P3, PT, R10, RZ, P3 ;  /* 0x000000ff0a00720c */ /* 0x001fc80001f65270 */
[----:B------:R-:W-:Y:S02]  /*f510*/  ISETP.GE.AND P4, PT, R3, R2, PT ;  /* 0x000000020300720c */ /* 0x000fe40003f86270 */
[----:B-1----:R-:W-:Y:S02]  /*f520*/  ISETP.NE.AND P0, PT, R4, RZ, P0 ;  /* 0x000000ff0400720c */ /* 0x002fe40000705270 */
[----:B------:R-:W-:Y:S02]  /*f530*/  SEL R16, RZ, 0x1, !P3 ;  /* 0x00000001ff107807 */ /* 0x000fe40005800000 */
[----:B---3--:R-:W-:Y:S02]  /*f540*/  ISETP.NE.AND P1, PT, R6, RZ, P1 ;  /* 0x000000ff0600720c */ /* 0x008fe40000f25270 */
[----:B------:R-:W-:Y:S02]  /*f550*/  SEL R25, RZ, 0x1, !P0 ;  /* 0x00000001ff197807 */ /* 0x000fe40004000000 */
[----:B-----5:R-:W-:-:S02]  /*f560*/  ISETP.NE.AND P2, PT, R8, RZ, P2 ;  /* 0x000000ff0800720c */ /* 0x020fc40001745270 */
[----:B------:R-:W-:Y:S02]  /*f570*/  SEL R22, RZ, 0x1, !P1 ;  /* 0x00000001ff167807 */ /* 0x000fe40004800000 */
[----:B------:R-:W-:Y:S01]  /*f580*/  SEL R19, RZ, 0x1, !P2 ;  /* 0x00000001ff137807 */ /* 0x000fe20005000000 */
[----:B------:R-:W-:Y:S08]  /*f590*/  @!P4 BRA `(.L_x_4142) ;  /* 0xfffffffc0090c947 */ /* 0x000ff0000383ffff */
.L_x_4137:
        /* <DEDUP_REMOVED lines=288> */
.L_x_4143:
        /* <DEDUP_REMOVED lines=276> */
.L_x_4144:
        /* <DEDUP_REMOVED lines=276> */
.L_x_4145:
        /* <DEDUP_REMOVED lines=276> */
.L_x_4146:
        /* <DEDUP_REMOVED lines=286> */
.L_x_4148:
        /* <DEDUP_REMOVED lines=276> */
.L_x_4149:
        /* <DEDUP_REMOVED lines=276> */
.L_x_4150:
        /* <DEDUP_REMOVED lines=276> */
.L_x_4151:
        /* <DEDUP_REMOVED lines=27> */
.L_x_4153:
[----:B------:R-:W-:Y:S05]  /*182b0*/  BSYNC.RECONVERGENT B0 ;  /* 0x0000000000007941 */ /* 0x000fea0003800200 */
.L_x_4152:
        /* <DEDUP_REMOVED lines=35> */
.L_x_4155:
[----:B------:R-:W-:Y:S05]  /*184f0*/  BSYNC.RECONVERGENT B0 ;  /* 0x0000000000007941 */ /* 0x000fea0003800200 */
.L_x_4154:
        /* <DEDUP_REMOVED lines=41> */
.L_x_4160:
        /* <DEDUP_REMOVED lines=9> */
[----:B--2---:R-:W-:Y:S02]  /*18820*/  ISETP.NE.AND P1, PT, R13, RZ, P1 ;  /* 0x000000ff0d00720c */ /* 0x004fe40000f25270 */
[----:B---3--:R-:W-:Y:S02]  /*18830*/  ISETP.NE.AND P2, PT, R4, RZ, P2 ;  /* 0x000000ff0400720c */ /* 0x008fe40001745270 */
[----:B----4-:R-:W-:Y:S02]  /*18840*/  ISETP.NE.AND P3, PT, R10, RZ, P3 ;  /* 0x000000ff0a00720c */ /* 0x010fe40001f65270 */
[----:B-----5:R-:W-:-:S05]  /*18850*/  ISETP.NE.AND P4, PT, R12, RZ, P4 ;  /* 0x000000ff0c00720c */ /* 0x020fca0002785270 */
[----:B------:R-:W-:Y:S08]  /*18860*/  @!P5 BRA `(.L_x_4160) ;  /* 0xfffffffc00c8d947 */ /* 0x000ff0000383ffff */
[----:B------:R-:W-:Y:S05]  /*18870*/  BSYNC.RECONVERGENT B1 ;  /* 0x0000000000017941 */ /* 0x000fea0003800200 */
.L_x_4159:
[----:B------:R-:W-:Y:S02]  /*18880*/  SEL R25, RZ, 0x1, !P1 ;  /* 0x00000001ff197807 */ /* 0x000fe40004800000 */
[----:B------:R-:W-:Y:S02]  /*18890*/  SEL R22, RZ, 0x1, !P2 ;  /* 0x00000001ff167807 */ /* 0x000fe40005000000 */
[----:B------:R-:W-:Y:S02]  /*188a0*/  SEL R19, RZ, 0x1, !P3 ;  /* 0x00000001ff137807 */ /* 0x000fe40005800000 */
[----:B------:R-:W-:Y:S01]  /*188b0*/  SEL R16, RZ, 0x1, !P4 ;  /* 0x00000001ff107807 */ /* 0x000fe20006000000 */
[----:B------:R-:W-:Y:S06]  /*188c0*/  BRA `(.L_x_4158) ;  /* 0x0000000000947947 */ /* 0x000fec0003800000 */
.L_x_4157:
        /* <DEDUP_REMOVED lines=18> */
.L_x_4162:
        /* <DEDUP_REMOVED lines=9> */
[----:B--2---:R-:W-:Y:S02]  /*18a80*/  ISETP.NE.AND P1, PT, R15, RZ, P1 ;  /* 0x000000ff0f00720c */ /* 0x004fe40000f25270 */
[----:B----4-:R-:W-:Y:S02]  /*18a90*/  ISETP.NE.AND P2, PT, R10, RZ, P2 ;  /* 0x000000ff0a00720c */ /* 0x010fe40001745270 */
[----:B-----5:R-:W-:Y:S02]  /*18aa0*/  ISETP.NE.AND P3, PT, R12, RZ, P3 ;  /* 0x000000ff0c00720c */ /* 0x020fe40001f65270 */
[----:B------:R-:W-:-:S05]  /*18ab0*/  ISETP.NE.AND P4, PT, R13, RZ, P4 ;  /* 0x000000ff0d00720c */ /* 0x000fca0002785270 */
[----:B------:R-:W-:Y:S08]  /*18ac0*/  @!P5 BRA `(.L_x_4162) ;  /* 0xfffffffc00c8d947 */ /* 0x000ff0000383ffff */
[----:B------:R-:W-:Y:S05]  /*18ad0*/  BSYNC.RECONVERGENT B1 ;  /* 0x0000000000017941 */ /* 0x000fea0003800200 */
.L_x_4161:
[----:B------:R-:W-:Y:S02]  /*18ae0*/  SEL R25, RZ, 0x1, !P1 ;  /* 0x00000001ff197807 */ /* 0x000fe40004800000 */
[----:B------:R-:W-:Y:S02]  /*18af0*/  SEL R22, RZ, 0x1, !P2 ;  /* 0x00000001ff167807 */ /* 0x000fe40005000000 */
[----:B------:R-:W-:Y:S02]  /*18b00*/  SEL R19, RZ, 0x1, !P3 ;  /* 0x00000001ff137807 */ /* 0x000fe40005800000 */
[----:B------:R-:W-:-:S07]  /*18b10*/  SEL R16, RZ, 0x1, !P4 ;  /* 0x00000001ff107807 */ /* 0x000fce0006000000 */
.L_x_4158:
[----:B------:R-:W-:Y:S05]  /*18b20*/  BSYNC.RECONVERGENT B0 ;  /* 0x0000000000007941 */ /* 0x000fea0003800200 */
.L_x_4156:
        /* <DEDUP_REMOVED lines=17> */
.L_x_4166:
        /* <DEDUP_REMOVED lines=10> */
[----:B------:R-:W-:Y:S02]  /*18ce0*/  LEA R6, R6, UR8, 0x2 ;  /* 0x0000000806067c11 */ /* 0x000fe4000f8e10ff */
[----:B------:R-:W-:Y:S02]  /*18cf0*/  LOP3.LUT P3, RZ, R19, 0xff, RZ, 0xc0, !PT ;  /* 0x000000ff13ff7812 */ /* 0x000fe4000786c0ff */
[----:B------:R-:W-:Y:S02]  /*18d00*/  LOP3.LUT P4, RZ, R16, 0xff, RZ, 0xc0, !PT ;  /* 0x000000ff10ff7812 */ /* 0x000fe4000788c0ff */
[----:B------:R-:W0:Y:S02]  /*18d10*/  LDS R6, [R6] ;  /* 0x0000000006067984 */ /* 0x000e240000000800 */
[----:B0-----:R-:W-:-:S02]  /*18d20*/  PRMT R7, R6, 0x7770, RZ ;  /* 0x0000777006077816 */ /* 0x001fc400000000ff */
[C---:B------:R-:W-:Y:S02]  /*18d30*/  PRMT R9, R6.reuse, 0x7772, RZ ;  /* 0x0000777206097816 */ /* 0x040fe400000000ff */
[C---:B------:R-:W-:Y:S02]  /*18d40*/  PRMT R10, R6.reuse, 0x7773, RZ ;  /* 0x00007773060a7816 */ /* 0x040fe400000000ff */
[----:B------:R-:W-:Y:S02]  /*18d50*/  PRMT R8, R6, 0x7771, RZ ;  /* 0x0000777106087816 */ /* 0x000fe400000000ff */
[----:B------:R-:W-:Y:S02]  /*18d60*/  ISETP.NE.AND P1, PT, R7, RZ, P1 ;  /* 0x000000ff0700720c */ /* 0x000fe40000f25270 */
[----:B------:R-:W-:Y:S02]  /*18d70*/  ISETP.NE.AND P3, PT, R9, RZ, P3 ;  /* 0x000000ff0900720c */ /* 0x000fe40001f65270 */
[----:B------:R-:W-:-:S02]  /*18d80*/  ISETP.NE.AND P4, PT, R10, RZ, P4 ;  /* 0x000000ff0a00720c */ /* 0x000fc40002785270 */
[----:B------:R-:W-:Y:S02]  /*18d90*/  ISETP.NE.AND P2, PT, R8, RZ, P2 ;  /* 0x000000ff0800720c */ /* 0x000fe40001745270 */
[----:B------:R-:W-:Y:S02]  /*18da0*/  SEL R25, RZ, 0x1, !P1 ;  /* 0x00000001ff197807 */ /* 0x000fe40004800000 */
[----:B------:R-:W-:Y:S02]  /*18db0*/  SEL R19, RZ, 0x1, !P3 ;  /* 0x00000001ff137807 */ /* 0x000fe40005800000 */
[----:B------:R-:W-:Y:S02]  /*18dc0*/  SEL R16, RZ, 0x1, !P4 ;  /* 0x00000001ff107807 */ /* 0x000fe40006000000 */
[----:B------:R-:W-:Y:S02]  /*18dd0*/  SEL R22, RZ, 0x1, !P2 ;  /* 0x00000001ff167807 */ /* 0x000fe40005000000 */
[----:B------:R-:W-:-:S02]  /*18de0*/  PRMT R6, R19, 0x3340, R16 ;  /* 0x0000334013067816 */ /* 0x000fc40000000010 */
[----:B------:R-:W-:-:S04]  /*18df0*/  PRMT R7, R25, 0x3340, R22 ;  /* 0x0000334019077816 */ /* 0x000fc80000000016 */
[----:B------:R-:W-:-:S05]  /*18e00*/  PRMT R7, R7, 0x5410, R6 ;  /* 0x0000541007077816 */ /* 0x000fca0000000006 */
[----:B------:R0:W-:Y:S02]  /*18e10*/  STS [R4], R7 ;  /* 0x0000000704007388 */ /* 0x0001e40000000800 */
.L_x_4165:
[----:B------:R-:W-:Y:S05]  /*18e20*/  BSYNC.RECONVERGENT B0 ;  /* 0x0000000000007941 */ /* 0x000fea0003800200 */
.L_x_4164:
[----:B------:R-:W-:-:S03]  /*18e30*/  UISETP.GT.U32.AND UP0, UPT, UR4, 0x3, UPT ;  /* 0x000000030400788c */ /* 0x000fc6000bf04070 */
[----:B------:R-:W-:-:S06]  /*18e40*/  UMOV UR4, UR7 ;  /* 0x0000000700047c82 */ /* 0x000fcc0008000000 */
[----:B------:R-:W-:Y:S05]  /*18e50*/  BRA.U UP0, `(.L_x_4166) ;  /* 0xfffffffd00787547 */ /* 0x000fea000b83ffff */
.L_x_4163:
        /* <DEDUP_REMOVED lines=18> */
.L_x_4171:
        /* <DEDUP_REMOVED lines=16> */
[C---:B-1----:R-:W-:Y:S02]  /*19080*/  PRMT R9, R0.reuse, 0x7773, RZ ;  /* 0x0000777300097816 */ /* 0x042fe400000000ff */
        /* <DEDUP_REMOVED lines=13> */
.L_x_4170:
[----:B------:R-:W-:Y:S05]  /*19160*/  BSYNC.RECONVERGENT B0 ;  /* 0x0000000000007941 */ /* 0x000fea0003800200 */
.L_x_4169:
[----:B------:R-:W-:Y:S01]  /*19170*/  MOV R0, R10 ;  /* 0x0000000a00007202 */ /* 0x000fe20000000f00 */
[----:B------:R-:W-:Y:S06]  /*19180*/  @P5 BRA `(.L_x_4171) ;  /* 0xfffffffc007c5947 */ /* 0x000fec000383ffff */
.L_x_4168:
[----:B------:R-:W-:Y:S01]  /*19190*/  BAR.SYNC.DEFER_BLOCKING 0x0 ;  /* 0x0000000000007b1d */ /* 0x000fe20000010000 */
[----:B------:R-:W-:-:S09]  /*191a0*/  UISETP.GE.U32.AND UP0, UPT, UR4, 0x2, UPT ;  /* 0x000000020400788c */ /* 0x000fd2000bf06070 */
[----:B------:R-:W-:Y:S05]  /*191b0*/  BRA.U !UP0, `(.L_x_4167) ;  /* 0x0000000108787547 */ /* 0x000fea000b800000 */
[----:B------:R-:W-:-:S07]  /*191c0*/  IMAD.MOV.U32 R0, RZ, RZ, 0x1 ;  /* 0x00000001ff007424 */ /* 0x000fce00078e00ff */
.L_x_4172:
        /* <DEDUP_REMOVED lines=19> */
[----:B0-----:R-:W-:-:S04]  /*19300*/  ISETP.NE.AND P2, PT, R5, RZ, P2 ;  /* 0x000000ff0500720c */ /* 0x001fc80001745270 */
[----:B------:R-:W-:Y:S02]  /*19310*/  ISETP.GE.AND P5, PT, R0, UR4, PT ;  /* 0x0000000400007c0c */ /* 0x000fe4000bfa6270 */
[----:B-1----:R-:W-:Y:S02]  /*19320*/  ISETP.NE.AND P3, PT, R7, RZ, P3 ;  /* 0x000000ff0700720c */ /* 0x002fe40001f65270 */
[----:B------:R-:W-:Y:S02]  /*19330*/  SEL R25, RZ, 0x1, !P2 ;  /* 0x00000001ff197807 */ /* 0x000fe40005000000 */
[----:B--2---:R-:W-:Y:S02]  /*19340*/  ISETP.NE.AND P4, PT, R9, RZ, P4 ;  /* 0x000000ff0900720c */ /* 0x004fe40002785270 */
[----:B------:R-:W-:Y:S02]  /*19350*/  SEL R22, RZ, 0x1, !P3 ;  /* 0x00000001ff167807 */ /* 0x000fe40005800000 */
[----:B----4-:R-:W-:-:S02]  /*19360*/  ISETP.NE.AND P1, PT, R11, RZ, P1 ;  /* 0x000000ff0b00720c */ /* 0x010fc40000f25270 */
[----:B------:R-:W-:Y:S02]  /*19370*/  SEL R19, RZ, 0x1, !P4 ;  /* 0x00000001ff137807 */ /* 0x000fe40006000000 */
[----:B------:R-:W-:Y:S01]  /*19380*/  SEL R16, RZ, 0x1, !P1 ;  /* 0x00000001ff107807 */ /* 0x000fe20004800000 */
[----:B------:R-:W-:Y:S08]  /*19390*/  @!P5 BRA `(.L_x_4172) ;  /* 0xfffffffc008cd947 */ /* 0x000ff0000383ffff */
.L_x_4167:
        /* <DEDUP_REMOVED lines=9> */
[----:B------:R-:W-:Y:S02]  /*19430*/  IADD3 R6, P0, PT, R17, UR4, RZ ;  /* 0x0000000411067c10 */ /* 0x000fe4000ff1e0ff */
[----:B------:R-:W-:Y:S01]  /*19440*/  IADD3 R8, P3, PT, R24, UR4, RZ ;  /* 0x0000000418087c10 */ /* 0x000fe2000ff7e0ff */
[----:B------:R-:W-:Y:S01]  /*19450*/  IMAD.X R3, RZ, RZ, UR5, P1 ;  /* 0x00000005ff037e24 */ /* 0x000fe200088e06ff */
[----:B01----:R-:W-:Y:S01]  /*19460*/  IADD3 R4, P2, PT, R23, UR4, RZ ;  /* 0x0000000417047c10 */ /* 0x003fe2000ff5e0ff */
[----:B------:R-:W-:-:S02]  /*19470*/  IMAD.X R7, RZ, RZ, UR5, P0 ;  /* 0x00000005ff077e24 */ /* 0x000fc400080e06ff */
[----:B------:R-:W-:Y:S01]  /*19480*/  IMAD.X R9, RZ, RZ, UR5, P3 ;  /* 0x00000005ff097e24 */ /* 0x000fe200098e06ff */
[----:B------:R-:W-:Y:S01]  /*19490*/  IADD3.X R5, PT, PT, RZ, UR5, RZ, P2, !PT ;  /* 0x00000005ff057c10 */ /* 0x000fe200097fe4ff */
[----:B------:R-:W2:Y:S04]  /*194a0*/  @P4 LDG.E.U8 R12, desc[UR36][R2.64] ;  /* 0x00000024020c4981 */ /* 0x000ea8000c1e1100 */
[----:B------:R-:W3:Y:S04]  /*194b0*/  @P4 LDG.E.U8 R10, desc[UR36][R4.64] ;  /* 0x00000024040a4981 */ /* 0x000ee8000c1e1100 */
[----:B------:R-:W4:Y:S04]  /*194c0*/  @P4 LDG.E.U8 R0, desc[UR36][R8.64] ;  /* 0x0000002408004981 */ /* 0x000f28000c1e1100 */
[----:B------:R-:W5:Y:S01]  /*194d0*/  @P4 LDG.E.U8 R11, desc[UR36][R6.64] ;  /* 0x00000024060b4981 */ /* 0x000f62000c1e1100 */
[----:B------:R-:W0:Y:S01]  /*194e0*/  LDCU.U8 UR4, c[0x0][0x789] ;  /* 0x0000f120ff0477ac */ /* 0x000e220008000000 */
[----:B------:R-:W-:-:S02]  /*194f0*/  @P4 LOP3.LUT P0, RZ, R19, 0xff, RZ, 0xc0, !PT ;  /* 0x000000ff13ff4812 */ /* 0x000fc4000780c0ff */
[----:B------:R-:W-:Y:S02]  /*19500*/  @P4 LOP3.LUT P3, RZ, R22, 0xff, RZ, 0xc0, !PT ;  /* 0x000000ff16ff4812 */ /* 0x000fe4000786c0ff */
[----:B------:R-:W-:Y:S02]  /*19510*/  @P4 LOP3.LUT P2, RZ, R25, 0xff, RZ, 0xc0, !PT ;  /* 0x000000ff19ff4812 */ /* 0x000fe4000784c0ff */
[----:B------:R-:W-:Y:S01]  /*19520*/  @P4 LOP3.LUT P1, RZ, R16, 0xff, RZ, 0xc0, !PT ;  /* 0x000000ff10ff4812 */ /* 0x000fe2000782c0ff */
[----:B0-----:R-:W-:Y:S01]  /*19530*/  UISETP.NE.AND UP0, UPT, UR4, URZ, UPT ;  /* 0x000000ff0400728c */ /* 0x001fe2000bf05270 */
[----:B--2---:R-:W-:Y:S02]  /*19540*/  @P4 ISETP.NE.AND P0, PT, R12, RZ, P0 ;  /* 0x000000ff0c00420c */ /* 0x004fe40000705270 */
[----:B---3--:R-:W-:Y:S02]  /*19550*/  @P4 ISETP.NE.AND P3, PT, R10, RZ, P3 ;  /* 0x000000ff0a00420c */ /* 0x008fe40001f65270 */
[----:B----4-:R-:W-:-:S02]  /*19560*/  @P4 ISETP.NE.AND P2, PT, R0, RZ, P2 ;  /* 0x000000ff0000420c */ /* 0x010fc40001745270 */
[----:B------:R-:W-:Y:S02]  /*19570*/  @P4 SEL R10, RZ, 0x1, !P3 ;  /* 0x00000001ff0a4807 */ /* 0x000fe40005800000 */
[----:B-----5:R-:W-:Y:S02]  /*19580*/  @P4 ISETP.NE.AND P1, PT, R11, RZ, P1 ;  /* 0x000000ff0b00420c */ /* 0x020fe40000f25270 */
[----:B------:R-:W-:Y:S02]  /*19590*/  @P4 SEL R11, RZ, 0x1, !P0 ;  /* 0x00000001ff0b4807 */ /* 0x000fe40004000000 */
[----:B------:R-:W-:Y:S02]  /*195a0*/  @P4 SEL R0, RZ, 0x1, !P2 ;  /* 0x00000001ff004807 */ /* 0x000fe40005000000 */
[----:B------:R-:W-:Y:S02]  /*195b0*/  @P4 SEL R12, RZ, 0x1, !P1 ;  /* 0x00000001ff0c4807 */ /* 0x000fe40004800000 */
[----:B------:R-:W-:-:S02]  /*195c0*/  @P4 PRMT R19, R11, 0x7610, R19 ;  /* 0x000076100b134816 */ /* 0x000fc40000000013 */
        /* <DEDUP_REMOVED lines=17> */
.L_x_4174:
        /* <DEDUP_REMOVED lines=11> */
[----:B0-----:R-:W-:-:S02]  /*19790*/  IMAD.U32 R4, RZ, RZ, UR4 ;  /* 0x00000004ff047e24 */ /* 0x001fc4000f8e00ff */
[----:B------:R-:W-:Y:S02]  /*197a0*/  IMAD.U32 R5, RZ, RZ, UR5 ;  /* 0x00000005ff057e24 */ /* 0x000fe4000f8e00ff */
[----:B---3--:R-:W-:Y:S01]  /*197b0*/  IMAD.U32 R6, RZ, RZ, UR8 ;  /* 0x00000008ff067e24 */ /* 0x008fe2000f8e00ff */
[----:B------:R-:W-:Y:S01]  /*197c0*/  MOV R7, UR9 ;  /* 0x0000000900077c02 */ /* 0x000fe20008000f00 */
[----:B----4-:R-:W-:Y:S02]  /*197d0*/  IMAD.U32 R10, RZ, RZ, UR6 ;  /* 0x00000006ff0a7e24 */ /* 0x010fe4000f8e00ff */
[----:B-1----:R-:W-:-:S07]  /*197e0*/  IMAD.U32 R11, RZ, RZ, UR7 ;  /* 0x00000007ff0b7e24 */ /* 0x002fce000f8e00ff */
[----:B------:R-:W-:-:S07]  /*197f0*/  LEPC R20, `(.L_x_4175) ;  /* 0x000000001014794e */ /* 0x000fce0000000000 */
[----:B--2---:R-:W-:Y:S05]  /*19800*/  CALL.ABS.NOINC R2 ;  /* 0x0000000002007343 */ /* 0x004fea0003c00000 */
.L_x_4175:
        /* <DEDUP_REMOVED lines=19> */
[----:B---3--:R-:W-:Y:S02]  /*19940*/  IMAD.U32 R6, RZ, RZ, UR6 ;  /* 0x00000006ff067e24 */ /* 0x008fe4000f8e00ff */
[----:B------:R-:W-:Y:S02]  /*19950*/  IMAD.U32 R7, RZ, RZ, UR7 ;  /* 0x00000007ff077e24 */ /* 0x000fe4000f8e00ff */
[----:B----4-:R-:W-:Y:S01]  /*19960*/  IMAD.U32 R10, RZ, RZ, UR8 ;  /* 0x00000008ff0a7e24 */ /* 0x010fe2000f8e00ff */
[----:B-1----:R-:W-:-:S07]  /*19970*/  MOV R11, UR9 ;  /* 0x00000009000b7c02 */ /* 0x002fce0008000f00 */
[----:B------:R-:W-:-:S07]  /*19980*/  LEPC R20, `(.L_x_4176) ;  /* 0x000000001014794e */ /* 0x000fce0000000000 */
[----:B--2---:R-:W-:Y:S05]  /*19990*/  CALL.ABS.NOINC R2 ;  /* 0x0000000002007343 */ /* 0x004fea0003c00000 */
.L_x_4176:
        /* <DEDUP_REMOVED lines=20> */
[----:B------:R-:W-:Y:S02]  /*19ae0*/  IMAD.U32 R7, RZ, RZ, UR7 ;  /* 0x00000007ff077e24 */ /* 0x000fe4000f8e00ff */
[----:B----4-:R-:W-:Y:S02]  /*19af0*/  IMAD.U32 R10, RZ, RZ, UR8 ;  /* 0x00000008ff0a7e24 */ /* 0x010fe4000f8e00ff */
[----:B-1----:R-:W-:-:S07]  /*19b00*/  IMAD.U32 R11, RZ, RZ, UR9 ;  /* 0x00000009ff0b7e24 */ /* 0x002fce000f8e00ff */
[----:B------:R-:W-:-:S07]  /*19b10*/  LEPC R20, `(.L_x_4177) ;  /* 0x000000001014794e */ /* 0x000fce0000000000 */
[----:B--2---:R-:W-:Y:S05]  /*19b20*/  CALL.ABS.NOINC R2 ;  /* 0x0000000002007343 */ /* 0x004fea0003c00000 */
.L_x_4177:
        /* <DEDUP_REMOVED lines=25> */
.L_x_4178:
[----:B------:R-:W0:Y:S01]  /*19cc0*/  LDCU.64 UR4, c[0x0][0x758] ;  /* 0x0000eb00ff0477ac */ /* 0x000e220008000a00 */
[----:B------:R-:W-:-:S04]  /*19cd0*/  LOP3.LUT P1, RZ, R16, 0xff, RZ, 0xc0, !PT ;  /* 0x000000ff10ff7812 */ /* 0x000fc8000782c0ff */
[----:B------:R-:W-:Y:S02]  /*19ce0*/  SEL R5, RZ, 0x1, !P1 ;  /* 0x00000001ff057807 */ /* 0x000fe40004800000 */
[----:B0-----:R-:W-:-:S04]  /*19cf0*/  IADD3 R2, P0, PT, R17, UR4, RZ ;  /* 0x0000000411027c10 */ /* 0x001fc8000ff1e0ff */
[----:B------:R-:W-:-:S05]  /*19d00*/  IADD3.X R3, PT, PT, RZ, UR5, RZ, P0, !PT ;  /* 0x00000005ff037c10 */ /* 0x000fca00087fe4ff */
[----:B------:R-:W-:Y:S01]  /*19d10*/  STG.E.U8 desc[UR36][R2.64], R5 ;  /* 0x0000000502007986 */ /* 0x000fe2000c101124 */
[----:B------:R-:W-:Y:S05]  /*19d20*/  EXIT ;  /* 0x000000000000794d */ /* 0x000fea0003800000 */
.L_x_4173:
        /* <DEDUP_REMOVED lines=9> */
[----:B------:R-:W-:-:S02]  /*19dc0*/  LOP3.LUT P0, RZ, R25, 0xff, RZ, 0xc0, !PT ;  /* 0x000000ff19ff7812 */ /* 0x000fc4000780c0ff */
[----:B------:R-:W-:Y:S02]  /*19dd0*/  LOP3.LUT P1, RZ, R22, 0xff, RZ, 0xc0, !PT ;  /* 0x000000ff16ff7812 */ /* 0x000fe4000782c0ff */
[----:B------:R-:W-:Y:S02]  /*19de0*/  LOP3.LUT P2, RZ, R19, 0xff, RZ, 0xc0, !PT ;  /* 0x000000ff13ff7812 */ /* 0x000fe4000784c0ff */
[----:B------:R-:W-:Y:S02]  /*19df0*/  LOP3.LUT P3, RZ, R16, 0xff, RZ, 0xc0, !PT ;  /* 0x000000ff10ff7812 */ /* 0x000fe4000786c0ff */
[----:B--2---:R-:W-:Y:S02]  /*19e00*/  ISETP.NE.AND P0, PT, R6, RZ, P0 ;  /* 0x000000ff0600720c */ /* 0x004fe40000705270 */
[----:B---3--:R-:W-:Y:S02]  /*19e10*/  ISETP.NE.AND P1, PT, R0, RZ, P1 ;  /* 0x000000ff0000720c */ /* 0x008fe40000f25270 */
[----:B------:R-:W-:-:S02]  /*19e20*/  SEL R25, RZ, 0x1, !P0 ;  /* 0x00000001ff197807 */ /* 0x000fc40004000000 */
[----:B----4-:R-:W-:Y:S02]  /*19e30*/  ISETP.NE.AND P2, PT, R4, RZ, P2 ;  /* 0x000000ff0400720c */ /* 0x010fe40001745270 */
[----:B------:R-:W-:Y:S02]  /*19e40*/  SEL R22, RZ, 0x1, !P1 ;  /* 0x00000001ff167807 */ /* 0x000fe40004800000 */
[----:B-----5:R-:W-:Y:S02]  /*19e50*/  ISETP.NE.AND P3, PT, R5, RZ, P3 ;  /* 0x000000ff0500720c */ /* 0x020fe40001f65270 */
[----:B------:R-:W-:Y:S02]  /*19e60*/  SEL R19, RZ, 0x1, !P2 ;  /* 0x00000001ff137807 */ /* 0x000fe40005000000 */
[----:B------:R-:W-:-:S09]  /*19e70*/  SEL R16, RZ, 0x1, !P3 ;  /* 0x00000001ff107807 */ /* 0x000fd20005800000 */
.L_x_4179:
        /* <DEDUP_REMOVED lines=12> */
[----:B01----:R-:W-:-:S02]  /*19f40*/  IMAD.U32 R4, RZ, RZ, UR4 ;  /* 0x00000004ff047e24 */ /* 0x003fc4000f8e00ff */
[----:B------:R-:W-:Y:S02]  /*19f50*/  IMAD.U32 R5, RZ, RZ, UR5 ;  /* 0x00000005ff057e24 */ /* 0x000fe4000f8e00ff */
[----:B----4-:R-:W-:Y:S02]  /*19f60*/  IMAD.U32 R6, RZ, RZ, UR6 ;  /* 0x00000006ff067e24 */ /* 0x010fe4000f8e00ff */
[----:B------:R-:W-:Y:S02]  /*19f70*/  IMAD.U32 R7, RZ, RZ, UR7 ;  /* 0x00000007ff077e24 */ /* 0x000fe4000f8e00ff */
[----:B-----5:R-:W-:Y:S01]  /*19f80*/  IMAD.U32 R10, RZ, RZ, UR8 ;  /* 0x00000008ff0a7e24 */ /* 0x020fe2000f8e00ff */
[----:B--2---:R-:W-:-:S07]  /*19f90*/  MOV R11, UR9 ;  /* 0x00000009000b7c02 */ /* 0x004fce0008000f00 */
[----:B------:R-:W-:-:S07]  /*19fa0*/  LEPC R20, `(.L_x_4181) ;  /* 0x000000001014794e */ /* 0x000fce0000000000 */
[----:B---3--:R-:W-:Y:S05]  /*19fb0*/  CALL.ABS.NOINC R2 ;  /* 0x0000000002007343 */ /* 0x008fea0003c00000 */
.L_x_4181:
        /* <DEDUP_REMOVED lines=20> */
[----:B------:R-:W-:Y:S02]  /*1a100*/  IMAD.U32 R7, RZ, RZ, UR7 ;  /* 0x00000007ff077e24 */ /* 0x000fe4000f8e00ff */
[----:B-----5:R-:W-:Y:S02]  /*1a110*/  IMAD.U32 R10, RZ, RZ, UR8 ;  /* 0x00000008ff0a7e24 */ /* 0x020fe4000f8e00ff */
[----:B--2---:R-:W-:-:S07]  /*1a120*/  IMAD.U32 R11, RZ, RZ, UR9 ;  /* 0x00000009ff0b7e24 */ /* 0x004fce000f8e00ff */
[----:B------:R-:W-:-:S07]  /*1a130*/  LEPC R20, `(.L_x_4182) ;  /* 0x000000001014794e */ /* 0x000fce0000000000 */
[----:B---3--:R-:W-:Y:S05]  /*1a140*/  CALL.ABS.NOINC R2 ;  /* 0x0000000002007343 */ /* 0x008fea0003c00000 */
.L_x_4182:
        /* <DEDUP_REMOVED lines=19> */
[----:B----4-:R-:W-:Y:S01]  /*1a280*/  IMAD.U32 R6, RZ, RZ, UR6 ;  /* 0x00000006ff067e24 */ /* 0x010fe2000f8e00ff */
[----:B------:R-:W-:Y:S01]  /*1a290*/  MOV R7, UR7 ;  /* 0x0000000700077c02 */ /* 0x000fe20008000f00 */
[----:B-----5:R-:W-:Y:S02]  /*1a2a0*/  IMAD.U32 R10, RZ, RZ, UR8 ;  /* 0x00000008ff0a7e24 */ /* 0x020fe4000f8e00ff */
[----:B--2---:R-:W-:-:S07]  /*1a2b0*/  IMAD.U32 R11, RZ, RZ, UR9 ;  /* 0x00000009ff0b7e24 */ /* 0x004fce000f8e00ff */
[----:B------:R-:W-:-:S07]  /*1a2c0*/  LEPC R20, `(.L_x_4183) ;  /* 0x000000001014794e */ /* 0x000fce0000000000 */
[----:B---3--:R-:W-:Y:S05]  /*1a2d0*/  CALL.ABS.NOINC R2 ;  /* 0x0000000002007343 */ /* 0x008fea0003c00000 */
.L_x_4183:
        /* <DEDUP_REMOVED lines=25> */
.L_x_4184:
[----:B------:R-:W2:Y:S01]  /*1a470*/  LDCU.64 UR4, c[0x0][0x758] ;  /* 0x0000eb00ff0477ac */ /* 0x000ea20008000a00 */
[----:B------:R-:W-:-:S04]  /*1a480*/  LOP3.LUT P0, RZ, R16, 0xff, RZ, 0xc0, !PT ;  /* 0x000000ff10ff7812 */ /* 0x000fc8000780c0ff */
[----:B------:R-:W-:Y:S02]  /*1a490*/  SEL R5, RZ, 0x1, !P0 ;  /* 0x00000001ff057807 */ /* 0x000fe40004000000 */
[----:B--2---:R-:W-:-:S05]  /*1a4a0*/  IADD3 R2, P1, PT, R17, UR4, RZ ;  /* 0x0000000411027c10 */ /* 0x004fca000ff3e0ff */
[----:B------:R-:W-:-:S05]  /*1a4b0*/  IMAD.X R3, RZ, RZ, UR5, P1 ;  /* 0x00000005ff037e24 */ /* 0x000fca00088e06ff */
[----:B------:R-:W-:Y:S01]  /*1a4c0*/  STG.E.U8 desc[UR36][R2.64], R5 ;  /* 0x0000000502007986 */ /* 0x000fe2000c101124 */
[----:B------:R-:W-:Y:S05]  /*1a4d0*/  EXIT ;  /* 0x000000000000794d */ /* 0x000fea0003800000 */
.L_x_4180:
[----:B------:R-:W-:Y:S04]  /*1a4e0*/  STG.E.U8 desc[UR36][R2.64], R25 ;  /* 0x0000001902007986 */ /* 0x000fe8000c101124 */
[----:B------:R-:W-:Y:S04]  /*1a4f0*/  STG.E.U8 desc[UR36][R2.64+0x1], R22 ;  /* 0x0000011602007986 */ /* 0x000fe8000c101124 */
[----:B------:R-:W-:Y:S04]  /*1a500*/  STG.E.U8 desc[UR36][R2.64+0x2], R19 ;  /* 0x0000021302007986 */ /* 0x000fe8000c101124 */
[----:B------:R-:W-:Y:S01]  /*1a510*/  STG.E.U8 desc[UR36][R2.64+0x3], R16 ;  /* 0x0000031002007986 */ /* 0x000fe2000c101124 */
[----:B------:R-:W-:Y:S05]  /*1a520*/  EXIT ;  /* 0x000000000000794d */ /* 0x000fea0003800000 */
.L_x_4147:
        /* <DEDUP_REMOVED lines=61> */
.L_x_4186:
        /* <DEDUP_REMOVED lines=19> */
.L_x_4187:
        /* <DEDUP_REMOVED lines=25> */
.L_x_4188:
        /* <DEDUP_REMOVED lines=25> */
.L_x_4189:
        /* <DEDUP_REMOVED lines=25> */
.L_x_4190:
[----:B------:R-:W0:Y:S01]  /*1aee0*/  LDCU.64 UR4, c[0x0][0x758] ;  /* 0x0000eb00ff0477ac */ /* 0x000e220008000a00 */
[----:B------:R-:W-:-:S04]  /*1aef0*/  LOP3.LUT P1, RZ, R16, 0xff, RZ, 0xc0, !PT ;  /* 0x000000ff10ff7812 */ /* 0x000fc8000782c0ff */
[----:B------:R-:W-:Y:S02]  /*1af00*/  SEL R5, RZ, 0x1, !P1 ;  /* 0x00000001ff057807 */ /* 0x000fe40004800000 */
[----:B0-----:R-:W-:-:S04]  /*1af10*/  IADD3 R2, P0, PT, R17, UR4, RZ ;  /* 0x0000000411027c10 */ /* 0x001fc8000ff1e0ff */
[----:B------:R-:W-:-:S05]  /*1af20*/  IADD3.X R3, PT, PT, RZ, UR5, RZ, P0, !PT ;  /* 0x00000005ff037c10 */ /* 0x000fca00087fe4ff */
[----:B------:R-:W-:Y:S01]  /*1af30*/  STG.E.U8 desc[UR36][R2.64], R5 ;  /* 0x0000000502007986 */ /* 0x000fe2000c101124 */
[----:B------:R-:W-:Y:S05]  /*1af40*/  EXIT ;  /* 0x000000000000794d */ /* 0x000fea0003800000 */
.L_x_4185:
        /* <DEDUP_REMOVED lines=21> */
.L_x_4191:
        /* <DEDUP_REMOVED lines=20> */
.L_x_4193:
        /* <DEDUP_REMOVED lines=25> */
.L_x_4194:
        /* <DEDUP_REMOVED lines=25> */
.L_x_4195:
        /* <DEDUP_REMOVED lines=25> */
.L_x_4196:
[----:B------:R-:W0:Y:S01]  /*1b690*/  LDCU.64 UR4, c[0x0][0x758] ;  /* 0x0000eb00ff0477ac */ /* 0x000e220008000a00 */
[----:B------:R-:W-:-:S04]  /*1b6a0*/  LOP3.LUT P0, RZ, R16, 0xff, RZ, 0xc0, !PT ;  /* 0x000000ff10ff7812 */ /* 0x000fc8000780c0ff */
[----:B------:R-:W-:Y:S02]  /*1b6b0*/  SEL R5, RZ, 0x1, !P0 ;  /* 0x00000001ff057807 */ /* 0x000fe40004000000 */
[----:B0-----:R-:W-:-:S05]  /*1b6c0*/  IADD3 R2, P1, PT, R17, UR4, RZ ;  /* 0x0000000411027c10 */ /* 0x001fca000ff3e0ff */
[----:B------:R-:W-:-:S05]  /*1b6d0*/  IMAD.X R3, RZ, RZ, UR5, P1 ;  /* 0x00000005ff037e24 */ /* 0x000fca00088e06ff */
[----:B------:R-:W-:Y:S01]  /*1b6e0*/  STG.E.U8 desc[UR36][R2.64], R5 ;  /* 0x0000000502007986 */ /* 0x000fe2000c101124 */
[----:B------:R-:W-:Y:S05]  /*1b6f0*/  EXIT ;  /* 0x000000000000794d */ /* 0x000fea0003800000 */
.L_x_4192:
[----:B------:R-:W-:Y:S04]  /*1b700*/  STG.E.U8 desc[UR36][R2.64], R25 ;  /* 0x0000001902007986 */ /* 0x000fe8000c101124 */
[----:B------:R-:W-:Y:S04]  /*1b710*/  STG.E.U8 desc[UR36][R2.64+0x1], R22 ;  /* 0x0000011602007986 */ /* 0x000fe8000c101124 */
[----:B------:R-:W-:Y:S04]  /*1b720*/  STG.E.U8 desc[UR36][R2.64+0x2], R19 ;  /* 0x0000021302007986 */ /* 0x000fe8000c101124 */
[----:B------:R-:W-:Y:S01]  /*1b730*/  STG.E.U8 desc[UR36][R2.64+0x3], R16 ;  /* 0x0000031002007986 */ /* 0x000fe2000c101124 */
[----:B------:R-:W-:Y:S05]  /*1b740*/  EXIT ;  /* 0x000000000000794d */ /* 0x000fea0003800000 */
.L_x_4197:
        /* <DEDUP_REMOVED lines=11> */
.L_x_7784:


//--------------------- .text._ZN2at6native13reduce_kernelILi512ELi1ENS0_8ReduceOpIN3c108BFloat16ENS0_14func_wrapper_tIbZZZNS0_15and_kernel_cudaERNS_14TensorIteratorEENKUlvE_clEvENKUlvE9_clEvEUlbS4_E_EEjbLi4ELi4EEEEEvT1_ --------------------------
	.section	.text._ZN2at6native13reduce_kernelILi512ELi1ENS0_8ReduceOpIN3c108BFloat16ENS0_14func_wrapper_tIbZZZNS0_15and_kernel_cudaERNS_14TensorIteratorEENKUlvE_clEvENKUlvE9_clEvEUlbS4_E_EEjbLi4ELi4EEEEEvT1_,"ax",@progbits
	.align	128
        .global         _ZN2at6native13reduce_kernelILi512ELi1ENS0_8ReduceOpIN3c108BFloat16ENS0_14func_wrapper_tIbZZZNS0_15and_kernel_cudaERNS_14TensorIteratorEENKUlvE_clEvENKUlvE9_clEvEUlbS4_E_EEjbLi4ELi4EEEEEvT1_
        .type           _ZN2at6native13reduce_kernelILi512ELi1ENS0_8ReduceOpIN3c108BFloat16ENS0_14func_wrapper_tIbZZZNS0_15and_kernel_cudaERNS_14TensorIteratorEENKUlvE_clEvENKUlvE9_clEvEUlbS4_E_EEjbLi4ELi4EEEEEvT1_,@function
        .size           _ZN2at6native13reduce_kernelILi512ELi1ENS0_8ReduceOpIN3c108BFloat16ENS0_14func_wrapper_tIbZZZNS0_15and_kernel_cudaERNS_14TensorIteratorEENKUlvE_clEvENKUlvE9_clEvEUlbS4_E_EEjbLi4ELi4EEEEEvT1_,(.L_x_7785 - _ZN2at6native13reduce_kernelILi512ELi1ENS0_8ReduceOpIN3c108BFloat16ENS0_14func_wrapper_tIbZZZNS0_15and_kernel_cudaERNS_14TensorIteratorEENKUlvE_clEvENKUlvE9_clEvEUlbS4_E_EEjbLi4ELi4EEEEEvT1_)
        .other          _ZN2at6native13reduce_kernelILi512ELi1ENS0_8ReduceOpIN3c108BFloat16ENS0_14func_wrapper_tIbZZZNS0_15and_kernel_cudaERNS_14TensorIteratorEENKUlvE_clEvENKUlvE9_clEvEUlbS4_E_EEjbLi4ELi4EEEEEvT1_,@"STO_CUDA_ENTRY STV_DEFAULT"
_ZN2at6native13reduce_kernelILi512ELi1ENS0_8ReduceOpIN3c108BFloat16ENS0_14func_wrapper_tIbZZZNS0_15and_kernel_cudaERNS_14TensorIteratorEENKUlvE_clEvENKUlvE9_clEvEUlbS4_E_EEjbLi4ELi4EEEEEvT1_:
.text._ZN2at6native13reduce_kernelILi512ELi1ENS0_8ReduceOpIN3c108BFloat16ENS0_14func_wrapper_tIbZZZNS0_15and_kernel_cudaERNS_14TensorIteratorEENKUlvE_clEvENKUlvE9_clEvEUlbS4_E_EEjbLi4ELi4EEEEEvT1_:
        /* <DEDUP_REMOVED lines=295> */
.L_x_4198:
        /* <DEDUP_REMOVED lines=42> */
[----:B------:R-:W-:Y:S05]  /*1510*/  @!P1 BRA `(.L_x_4206) ;  /* 0x0000000000109947 */ /* 0x000fea0003800000 */
[----:B------:R-:W-:-:S06]  /*1520*/  IMAD.WIDE.U32 R10, R7, 0x2, R2 ;  /* 0x00000002070a7825 */ /* 0x000fcc00078e0002 */
[----:B------:R-:W2:Y:S02]  /*1530*/  LDG.E.U16 R10, desc[UR36][R10.64] ;  /* 0x000000240a0a7981 */ /* 0x000ea4000c1e1500 */
[----:B--2---:R-:W-:-:S05]  /*1540*/  IMAD.U32 R8, R10, 0x10000, RZ ;  /* 0x000100000a087824 */ /* 0x004fca00078e00ff */
[----:B------:R-:W-:-:S13]  /*1550*/  FSETP.NEU.FTZ.AND P0, PT, R8, RZ, PT ;  /* 0x000000ff0800720b */ /* 0x000fda0003f1d000 */
.L_x_4206:
[----:B------:R-:W-:-:S07]  /*1560*/  SEL R10, RZ, 0x1, !P0 ;  /* 0x00000001ff0a7807 */ /* 0x000fce0004000000 */
.L_x_4205:
[----:B------:R-:W-:Y:S05]  /*1570*/  BSYNC.RECONVERGENT B2 ;  /* 0x0000000000027941 */ /* 0x000fea0003800200 */
.L_x_4204:
[----:B------:R-:W-:Y:S02]  /*1580*/  IADD3 R2, P0, PT, R2, 0x8, RZ ;  /* 0x0000000802027810 */ /* 0x000fe40007f1e0ff */
[----:B------:R-:W-:Y:S02]  /*1590*/  IADD3 R8, PT, PT, R12, -0x4, R0 ;  /* 0xfffffffc0c087810 */ /* 0x000fe40007ffe000 */
[----:B------:R-:W-:-:S09]  /*15a0*/  IADD3.X R3, PT, PT, RZ, R3, RZ, P0, !PT ;  /* 0x00000003ff037210 */ /* 0x000fd200007fe4ff */
.L_x_4203:
[----:B------:R-:W-:Y:S05]  /*15b0*/  BSYNC.RECONVERGENT B1 ;  /* 0x0000000000017941 */ /* 0x000fea0003800200 */
.L_x_4202:
        /* <DEDUP_REMOVED lines=8> */
.L_x_4209:
[----:B------:R-:W-:Y:S01]  /*1640*/  LOP3.LUT P3, RZ, R10, 0xff, RZ, 0xc0, !PT ;  /* 0x000000ff0aff7812 */ /* 0x000fe2000786c0ff */
[----:B------:R-:W-:Y:S01]  /*1650*/  IMAD.WIDE.U32 R10, R5, 0x8, R2 ;  /* 0x00000008050a7825 */ /* 0x000fe200078e0002 */
[----:B------:R-:W0:Y:S04]  /*1660*/  LDCU UR4, c[0x0][0x390] ;  /* 0x00007200ff0477ac */ /* 0x000e280008000800 */
[----:B------:R-:W2:Y:S04]  /*1670*/  LDG.E R15, desc[UR36][R10.64+0x4] ;  /* 0x000004240a0f7981 */ /* 0x000ea8000c1e1900 */
[----:B------:R-:W3:Y:S04]  /*1680*/  LDG.E.U16 R14, desc[UR36][R10.64+0x2] ;  /* 0x000002240a0e7981 */ /* 0x000ee8000c1e1500 */
[----:B------:R-:W4:Y:S01]  /*1690*/  @P3 LDG.E.U16 R13, desc[UR36][R10.64] ;  /* 0x000000240a0d3981 */ /* 0x000f22000c1e1500 */
[----:B------:R-:W-:-:S02]  /*16a0*/  LOP3.LUT P0, RZ, R0, 0xff, RZ, 0xc0, !PT ;  /* 0x000000ff00ff7812 */ /* 0x000fc4000780c0ff */
[----:B------:R-:W-:Y:S02]  /*16b0*/  LOP3.LUT P2, RZ, R9, 0xff, RZ, 0xc0, !PT ;  /* 0x000000ff09ff7812 */ /* 0x000fe4000784c0ff */
[----:B------:R-:W-:Y:S01]  /*16c0*/  LOP3.LUT P1, RZ, R12, 0xff, RZ, 0xc0, !PT ;  /* 0x000000ff0cff7812 */ /* 0x000fe2000782c0ff */
[----:B0-----:R-:W-:-:S05]  /*16d0*/  VIADD R5, R5, UR4 ;  /* 0x0000000405057c36 */ /* 0x001fca0008000000 */
[----:B------:R-:W-:-:S04]  /*16e0*/  LEA R9, R5, 0x3, 0x2 ;  /* 0x0000000305097811 */ /* 0x000fc800078e10ff */
[----:B------:R-:W-:Y:S02]  /*16f0*/  ISETP.GE.U32.AND P4, PT, R9, R8, PT ;  /* 0x000000080900720c */ /* 0x000fe40003f86070 */
[C---:B--2---:R-:W-:Y:S01]  /*1700*/  PRMT R0, R15.reuse, 0x7632, R0 ;  /* 0x000076320f007816 */ /* 0x044fe20000000000 */
[----:B------:R-:W-:Y:S01]  /*1710*/  @P0 IMAD.U32 R12, R15, 0x10000, RZ ;  /* 0x000100000f0c0824 */ /* 0x000fe200078e00ff */
[----:B---3--:R-:W-:-:S03]  /*1720*/  @P1 SHF.L.U32 R9, R14, 0x10, RZ ;  /* 0x000000100e091819 */ /* 0x008fc600000006ff */
[----:B------:R-:W-:Y:S01]  /*1730*/  @P2 IMAD.U32 R0, R0, 0x10000, RZ ;  /* 0x0001000000002824 */ /* 0x000fe200078e00ff */
[----:B------:R-:W-:Y:S02]  /*1740*/  FSETP.NEU.AND P0, PT, R12, RZ, P0 ;  /* 0x000000ff0c00720b */ /* 0x000fe4000070d000 */
[----:B----4-:R-:W-:Y:S02]  /*1750*/  @P3 SHF.L.U32 R13, R13, 0x10, RZ ;  /* 0x000000100d0d3819 */ /* 0x010fe400000006ff */
[----:B------:R-:W-:Y:S02]  /*1760*/  FSETP.NEU.AND P1, PT, R9, RZ, P1 ;  /* 0x000000ff0900720b */ /* 0x000fe40000f2d000 */
[----:B------:R-:W-:Y:S02]  /*1770*/  FSETP.NEU.AND P3, PT, R13, RZ, P3 ;  /* 0x000000ff0d00720b */ /* 0x000fe40001f6d000 */
[----:B------:R-:W-:Y:S02]  /*1780*/  FSETP.NEU.AND P2, PT, R0, RZ, P2 ;  /* 0x000000ff0000720b */ /* 0x000fe4000174d000 */
[----:B------:R-:W-:-:S02]  /*1790*/  SEL R12, RZ, 0x1, !P1 ;  /* 0x00000001ff0c7807 */ /* 0x000fc40004800000 */
[----:B------:R-:W-:Y:S02]  /*17a0*/  SEL R0, RZ, 0x1, !P0 ;  /* 0x00000001ff007807 */ /* 0x000fe40004000000 */
[----:B------:R-:W-:Y:S02]  /*17b0*/  SEL R10, RZ, 0x1, !P3 ;  /* 0x00000001ff0a7807 */ /* 0x000fe40005800000 */
[----:B------:R-:W-:Y:S01]  /*17c0*/  SEL R9, RZ, 0x1, !P2 ;  /* 0x00000001ff097807 */ /* 0x000fe20005000000 */
[----:B------:R-:W-:Y:S06]  /*17d0*/  @!P4 BRA `(.L_x_4209) ;  /* 0xfffffffc0098c947 */ /* 0x000fec000383ffff */
.L_x_4208:
[----:B------:R-:W-:Y:S05]  /*17e0*/  BSYNC.RECONVERGENT B1 ;  /* 0x0000000000017941 */ /* 0x000fea0003800200 */
.L_x_4207:
        /* <DEDUP_REMOVED lines=16> */
[----:B------:R-:W-:Y:S05]  /*18f0*/  @!P1 BRA `(.L_x_4213) ;  /* 0x00000000000c9947 */ /* 0x000fea0003800000 */
[----:B------:R-:W2:Y:S02]  /*1900*/  LDG.E.U16 R2, desc[UR36][R2.64] ;  /* 0x0000002402027981 */ /* 0x000ea4000c1e1500 */
[----:B--2---:R-:W-:-:S05]  /*1910*/  IMAD.U32 R4, R2, 0x10000, RZ ;  /* 0x0001000002047824 */ /* 0x004fca00078e00ff */
[----:B------:R-:W-:-:S13]  /*1920*/  FSETP.NEU.FTZ.AND P0, PT, R4, RZ, PT ;  /* 0x000000ff0400720b */ /* 0x000fda0003f1d000 */
.L_x_4213:
[----:B------:R-:W-:Y:S05]  /*1930*/  BSYNC.RECONVERGENT B2 ;  /* 0x0000000000027941 */ /* 0x000fea0003800200 */
.L_x_4212:
[----:B------:R-:W-:-:S07]  /*1940*/  SEL R10, RZ, 0x1, !P0 ;  /* 0x00000001ff0a7807 */ /* 0x000fce0004000000 */
.L_x_4211:
[----:B------:R-:W-:Y:S05]  /*1950*/  BSYNC.RECONVERGENT B1 ;  /* 0x0000000000017941 */ /* 0x000fea0003800200 */
.L_x_4210:
[----:B------:R-:W0:Y:S01]  /*1960*/  I2F.S8 R12, R12 ;  /* 0x0000000c000c7306 */ /* 0x000e220000001400 */
[----:B------:R-:W-:-:S07]  /*1970*/  LOP3.LUT P0, RZ, R10, 0xff, RZ, 0xc0, !PT ;  /* 0x000000ff0aff7812 */ /* 0x000fce000780c0ff */
[----:B------:R-:W1:Y:S08]  /*1980*/  I2F.S8 R0, R0 ;  /* 0x0000000000007306 */ /* 0x000e700000001400 */
[----:B0-----:R-:W0:Y:S08]  /*1990*/  F2F.BF16.F32 R2, R12 ;  /* 0x0000000c00027304 */ /* 0x001e300000202000 */
[----:B-1----:R-:W1:Y:S01]  /*19a0*/  F2F.BF16.F32 R3, R0 ;  /* 0x0000000000037304 */ /* 0x002e620000202000 */
[----:B0-----:R-:W-:-:S07]  /*19b0*/  @P0 SHF.L.U32 R2, R2, 0x10, RZ ;  /* 0x0000001002020819 */ /* 0x001fce00000006ff */
[----:B------:R-:W0:Y:S01]  /*19c0*/  I2F.S8 R9, R9 ;  /* 0x0000000900097306 */ /* 0x000e220000001400 */
[----:B------:R-:W-:-:S13]  /*19d0*/  FSETP.EQ.OR P0, PT, R2, RZ, !P0 ;  /* 0x000000ff0200720b */ /* 0x000fda0004702400 */
[----:B-1----:R-:W-:Y:S02]  /*19e0*/  @!P0 IMAD.U32 R2, R3, 0x10000, RZ ;  /* 0x0001000003028824 */ /* 0x002fe400078e00ff */
[----:B0-----:R-:W0:Y:S03]  /*19f0*/  F2F.BF16.F32 R3, R9 ;  /* 0x0000000900037304 */ /* 0x001e260000202000 */
[----:B------:R-:W-:-:S13]  /*1a00*/  FSETP.EQ.OR P0, PT, R2, RZ, P0 ;  /* 0x000000ff0200720b */ /* 0x000fda0000702400 */
[----:B0-----:R-:W-:-:S04]  /*1a10*/  @!P0 SHF.L.U32 R2, R3, 0x10, RZ ;  /* 0x0000001003028819 */ /* 0x001fc800000006ff */
[----:B------:R-:W-:-:S04]  /*1a20*/  FSETP.NEU.AND P0, PT, R2, RZ, !P0 ;  /* 0x000000ff0200720b */ /* 0x000fc8000470d000 */
[----:B------:R-:W-:Y:S01]  /*1a30*/  SEL R17, RZ, 0x1, !P0 ;  /* 0x00000001ff117807 */ /* 0x000fe20004000000 */
[----:B------:R-:W-:Y:S08]  /*1a40*/  BRA `(.L_x_4200) ;  /* 0x0000009800dc7947 */ /* 0x000ff00003800000 */
.L_x_4201:
        /* <DEDUP_REMOVED lines=22> */
.L_x_4217:
        /* <DEDUP_REMOVED lines=18> */
[----:B--2---:R-:W-:Y:S01]  /*1cd0*/  @P1 SHF.L.U32 R7, R11, 0x10, RZ ;  /* 0x000000100b071819 */ /* 0x004fe200000006ff */
[----:B---3--:R-:W-:Y:S01]  /*1ce0*/  @P0 IMAD.U32 R8, R12, 0x10000, RZ ;  /* 0x000100000c080824 */ /* 0x008fe200078e00ff */
[----:B----4-:R-:W-:Y:S01]  /*1cf0*/  @P3 SHF.L.U32 R9, R13, 0x10, RZ ;  /* 0x000000100d093819 */ /* 0x010fe200000006ff */
[----:B-----5:R-:W-:Y:S01]  /*1d00*/  @P2 IMAD.U32 R10, R4, 0x10000, RZ ;  /* 0x00010000040a2824 */ /* 0x020fe200078e00ff */
[----:B------:R-:W-:Y:S02]  /*1d10*/  FSETP.NEU.AND P1, PT, R7, RZ, P1 ;  /* 0x000000ff0700720b */ /* 0x000fe40000f2d000 */
[----:B------:R-:W-:Y:S02]  /*1d20*/  FSETP.NEU.AND P0, PT, R8, RZ, P0 ;  /* 0x000000ff0800720b */ /* 0x000fe4000070d000 */
[----:B------:R-:W-:-:S02]  /*1d30*/  FSETP.NEU.AND P3, PT, R9, RZ, P3 ;  /* 0x000000ff0900720b */ /* 0x000fc40001f6d000 */
[----:B------:R-:W-:Y:S02]  /*1d40*/  FSETP.NEU.AND P2, PT, R10, RZ, P2 ;  /* 0x000000ff0a00720b */ /* 0x000fe4000174d000 */
[----:B------:R-:W-:Y:S02]  /*1d50*/  SEL R10, RZ, 0x1, !P1 ;  /* 0x00000001ff0a7807 */ /* 0x000fe40004800000 */
[----:B------:R-:W-:Y:S02]  /*1d60*/  SEL R9, RZ, 0x1, !P0 ;  /* 0x00000001ff097807 */ /* 0x000fe40004000000 */
[----:B------:R-:W-:Y:S02]  /*1d70*/  SEL R8, RZ, 0x1, !P3 ;  /* 0x00000001ff087807 */ /* 0x000fe40005800000 */
[----:B------:R-:W-:Y:S01]  /*1d80*/  SEL R7, RZ, 0x1, !P2 ;  /* 0x00000001ff077807 */ /* 0x000fe20005000000 */
[----:B------:R-:W-:Y:S06]  /*1d90*/  @!P4 BRA `(.L_x_4217) ;  /* 0xfffffffc0084c947 */ /* 0x000fec000383ffff */
.L_x_4216:
[----:B------:R-:W-:Y:S05]  /*1da0*/  BSYNC.RECONVERGENT B1 ;  /* 0x0000000000017941 */ /* 0x000fea0003800200 */
.L_x_4215:
        /* <DEDUP_REMOVED lines=19> */
.L_x_4219:
[----:B------:R-:W-:Y:S05]  /*1ee0*/  BSYNC.RECONVERGENT B1 ;  /* 0x0000000000017941 */ /* 0x000fea0003800200 */
.L_x_4218:
[----:B------:R-:W-:Y:S04]  /*1ef0*/  BSSY.RECONVERGENT B1, `(.L_x_4220) ;  /* 0x000001b000017945 */ /* 0x000fe80003800200 */
[----:B------:R-:W-:Y:S05]  /*1f00*/  @P0 BRA `(.L_x_4221) ;  /* 0x0000000000640947 */ /* 0x000fea0003800000 */
[----:B------:R-:W-:Y:S02]  /*1f10*/  LOP3.LUT P0, RZ, R10, 0xff, RZ, 0xc0, !PT ;  /* 0x000000ff0aff7812 */ /* 0x000fe4000780c0ff */
[----:B0-----:R-:W-:-:S04]  /*1f20*/  IADD3 R3, PT, PT, R5, R6, RZ ;  /* 0x0000000605037210 */ /* 0x001fc80007ffe0ff */
[----:B------:R-:W-:-:S07]  /*1f30*/  ISETP.GE.U32.AND P1, PT, R3, R0, PT ;  /* 0x000000000300720c */ /* 0x000fce0003f26070 */
[----:B-----5:R-:W-:-:S05]  /*1f40*/  @P0 IMAD.U32 R11, R11, 0x10000, RZ ;  /* 0x000100000b0b0824 */ /* 0x020fca00078e00ff */
[----:B------:R-:W-:-:S04]  /*1f50*/  FSETP.NEU.AND P0, PT, R11, RZ, P0 ;  /* 0x000000ff0b00720b */ /* 0x000fc8000070d000 */
[----:B------:R-:W-:Y:S01]  /*1f60*/  SEL R10, RZ, 0x1, !P0 ;  /* 0x00000001ff0a7807 */ /* 0x000fe20004000000 */
[----:B------:R-:W-:Y:S08]  /*1f70*/  @P1 BRA `(.L_x_4221) ;  /* 0x0000000000481947 */ /* 0x000ff00003800000 */
[----:B------:R-:W-:Y:S02]  /*1f80*/  LOP3.LUT P0, RZ, R9, 0xff, RZ, 0xc0, !PT ;  /* 0x000000ff09ff7812 */ /* 0x000fe4000780c0ff */
[----:B------:R-:W-:-:S04]  /*1f90*/  IADD3 R3, PT, PT, R3, R6, RZ ;  /* 0x0000000603037210 */ /* 0x000fc80007ffe0ff */
[----:B------:R-:W-:-:S07]  /*1fa0*/  ISETP.GE.U32.AND P1, PT, R3, R0, PT ;  /* 0x000000000300720c */ /* 0x000fce0003f26070 */
[----:B------:R-:W-:-:S05]  /*1fb0*/  @P0 IMAD.U32 R12, R12, 0x10000, RZ ;  /* 0x000100000c0c0824 */ /* 0x000fca00078e00ff */
        /* <DEDUP_REMOVED lines=10> */
[----:B------:R-:W-:-:S13]  /*2060*/  LOP3.LUT P0, RZ, R7, 0xff, RZ, 0xc0, !PT ;  /* 0x000000ff07ff7812 */ /* 0x000fda000780c0ff */
[----:B------:R-:W-:-:S05]  /*2070*/  @P0 IMAD.U32 R4, R4, 0x10000, RZ ;  /* 0x0001000004040824 */ /* 0x000fca00078e00ff */
[----:B------:R-:W-:-:S04]  /*2080*/  FSETP.NEU.AND P0, PT, R4, RZ, P0 ;  /* 0x000000ff0400720b */ /* 0x000fc8000070d000 */
[----:B------:R-:W-:-:S09]  /*2090*/  SEL R7, RZ, 0x1, !P0 ;  /* 0x00000001ff077807 */ /* 0x000fd20004000000 */
.L_x_4221:
[----:B------:R-:W-:Y:S05]  /*20a0*/  BSYNC.RECONVERGENT B1 ;  /* 0x0000000000017941 */ /* 0x000fea0003800200 */
.L_x_4220:
[----:B------:R-:W1:Y:S01]  /*20b0*/  I2F.S8 R9, R9 ;  /* 0x0000000900097306 */ /* 0x000e620000001400 */
[----:B------:R-:W-:-:S07]  /*20c0*/  LOP3.LUT P0, RZ, R10, 0xff, RZ, 0xc0, !PT ;  /* 0x000000ff0aff7812 */ /* 0x000fce000780c0ff */
[----:B------:R-:W0:Y:S08]  /*20d0*/  I2F.S8 R8, R8 ;  /* 0x0000000800087306 */ /* 0x000e300000001400 */
[----:B-1----:R-:W1:Y:S08]  /*20e0*/  F2F.BF16.F32 R0, R9 ;  /* 0x0000000900007304 */ /* 0x002e700000202000 */
[----:B0-----:R-:W0:Y:S01]  /*20f0*/  F2F.BF16.F32 R2, R8 ;  /* 0x0000000800027304 */ /* 0x001e220000202000 */
[----:B-1----:R-:W-:-:S07]  /*2100*/  @P0 SHF.L.U32 R0, R0, 0x10, RZ ;  /* 0x0000001000000819 */ /* 0x002fce00000006ff */
[----:B------:R-:W1:Y:S01]  /*2110*/  I2F.S8 R7, R7 ;  /* 0x0000000700077306 */ /* 0x000e620000001400 */
[----:B------:R-:W-:-:S13]  /*2120*/  FSETP.EQ.OR P0, PT, R0, RZ, !P0 ;  /* 0x000000ff0000720b */ /* 0x000fda0004702400 */
[----:B0-----:R-:W-:Y:S02]  /*2130*/  @!P0 IMAD.U32 R0, R2, 0x10000, RZ ;  /* 0x0001000002008824 */ /* 0x001fe400078e00ff */
[----:B-1----:R-:W0:Y:S03]  /*2140*/  F2F.BF16.F32 R2, R7 ;  /* 0x0000000700027304 */ /* 0x002e260000202000 */
[----:B------:R-:W-:-:S13]  /*2150*/  FSETP.EQ.OR P0, PT, R0, RZ, P0 ;  /* 0x000000ff0000720b */ /* 0x000fda0000702400 */
[----:B0-----:R-:W-:-:S04]  /*2160*/  @!P0 SHF.L.U32 R0, R2, 0x10, RZ ;  /* 0x0000001002008819 */ /* 0x001fc800000006ff */
[----:B------:R-:W-:-:S04]  /*2170*/  FSETP.NEU.AND P0, PT, R0, RZ, !P0 ;  /* 0x000000ff0000720b */ /* 0x000fc8000470d000 */
[----:B------:R-:W-:Y:S01]  /*2180*/  SEL R17, RZ, 0x1, !P0 ;  /* 0x00000001ff117807 */ /* 0x000fe20004000000 */
[----:B------:R-:W-:Y:S08]  /*2190*/  BRA `(.L_x_4200) ;  /* 0x0000009400087947 */ /* 0x000ff00003800000 */
.L_x_4214:
        /* <DEDUP_REMOVED lines=18> */
.L_x_4225:
        /* <DEDUP_REMOVED lines=22> */
[----:B--2---:R-:W-:-:S04]  /*2420*/  @P0 IMAD.U32 R7, R4, 0x10000, RZ ;  /* 0x0001000004070824 */ /* 0x004fc800078e00ff */
[----:B---3--:R-:W-:Y:S01]  /*2430*/  @P1 SHF.L.U32 R11, R16, 0x10, RZ ;  /* 0x00000010100b1819 */ /* 0x008fe200000006ff */
[----:B----4-:R-:W-:Y:S01]  /*2440*/  @P2 IMAD.U32 R12, R8, 0x10000, RZ ;  /* 0x00010000080c2824 */ /* 0x010fe200078e00ff */
[----:B-----5:R-:W-:Y:S02]  /*2450*/  @P3 SHF.L.U32 R9, R6, 0x10, RZ ;  /* 0x0000001006093819 */ /* 0x020fe400000006ff */
[----:B------:R-:W-:Y:S02]  /*2460*/  FSETP.NEU.AND P1, PT, R11, RZ, P1 ;  /* 0x000000ff0b00720b */ /* 0x000fe40000f2d000 */
[----:B------:R-:W-:Y:S02]  /*2470*/  FSETP.NEU.AND P0, PT, R7, RZ, P0 ;  /* 0x000000ff0700720b */ /* 0x000fe4000070d000 */
[----:B------:R-:W-:Y:S02]  /*2480*/  FSETP.NEU.AND P3, PT, R9, RZ, P3 ;  /* 0x000000ff0900720b */ /* 0x000fe40001f6d000 */
[----:B------:R-:W-:-:S02]  /*2490*/  FSETP.NEU.AND P2, PT, R12, RZ, P2 ;  /* 0x000000ff0c00720b */ /* 0x000fc4000174d000 */
[----:B------:R-:W-:Y:S02]  /*24a0*/  SEL R15, RZ, 0x1, !P1 ;  /* 0x00000001ff0f7807 */ /* 0x000fe40004800000 */
[----:B------:R-:W-:Y:S02]  /*24b0*/  SEL R14, RZ, 0x1, !P0 ;  /* 0x00000001ff0e7807 */ /* 0x000fe40004000000 */
[----:B------:R-:W-:Y:S02]  /*24c0*/  SEL R12, RZ, 0x1, !P3 ;  /* 0x00000001ff0c7807 */ /* 0x000fe40005800000 */
[----:B------:R-:W-:Y:S01]  /*24d0*/  SEL R11, RZ, 0x1, !P2 ;  /* 0x00000001ff0b7807 */ /* 0x000fe20005000000 */
[----:B------:R-:W-:Y:S06]  /*24e0*/  @!P4 BRA `(.L_x_4225) ;  /* 0xfffffffc0074c947 */ /* 0x000fec000383ffff */
.L_x_4224:
[----:B------:R-:W-:Y:S05]  /*24f0*/  BSYNC.RECONVERGENT B1 ;  /* 0x0000000000017941 */ /* 0x000fea0003800200 */
.L_x_4223:
        /* <DEDUP_REMOVED lines=23> */
.L_x_4227:
[----:B------:R-:W-:Y:S05]  /*2670*/  BSYNC.RECONVERGENT B1 ;  /* 0x0000000000017941 */ /* 0x000fea0003800200 */
.L_x_4226:
        /* <DEDUP_REMOVED lines=27> */
.L_x_4229:
[----:B------:R-:W-:Y:S05]  /*2830*/  BSYNC.RECONVERGENT B1 ;  /* 0x0000000000017941 */ /* 0x000fea0003800200 */
.L_x_4228:
        /* <DEDUP_REMOVED lines=15> */
.L_x_4222:
        /* <DEDUP_REMOVED lines=21> */
.L_x_4237:
        /* <DEDUP_REMOVED lines=301> */
.L_x_4233:
        /* <DEDUP_REMOVED lines=242> */
.L_x_4234:
        /* <DEDUP_REMOVED lines=242> */
.L_x_4235:
        /* <DEDUP_REMOVED lines=242> */
.L_x_4236:
[----:B------:R-:W-:-:S04]  /*6ab0*/  LOP3.LUT R15, R0, 0xfffffffe, RZ, 0xc0, !PT ;  /* 0xfffffffe000f7812 */ /* 0x000fc800078ec0ff */
[----:B------:R-:W-:-:S05]  /*6ac0*/  IADD3 R14, P0, PT, R15, R10, RZ ;  /* 0x0000000a0f0e7210 */ /* 0x000fca0007f1e0ff */
[----:B------:R-:W-:-:S05]  /*6ad0*/  IMAD.X R15, RZ, RZ, R11, P0 ;  /* 0x000000ffff0f7224 */ /* 0x000fca00000e060b */
[----:B------:R1:W5:Y:S03]  /*6ae0*/  LDG.E.U16 R14, desc[UR36][R14.64] ;  /* 0x000000240e0e7981 */ /* 0x000366000c1e1500 */
.L_x_4232:
        /* <DEDUP_REMOVED lines=8> */
[----:B-----5:R-:W-:-:S04]  /*6b70*/  @P0 IMAD.U32 R0, R25, 0x10000, RZ ;  /* 0x0001000019000824 */ /* 0x020fc800078e00ff */
[----:B------:R-:W-:Y:S01]  /*6b80*/  @P1 IMAD.U32 R4, R24, 0x10000, RZ ;  /* 0x0001000018041824 */ /* 0x000fe200078e00ff */
[----:B------:R-:W-:Y:S02]  /*6b90*/  FSETP.NEU.AND P0, PT, R0, RZ, P0 ;  /* 0x000000ff0000720b */ /* 0x000fe4000070d000 */
[----:B--2---:R-:W-:Y:S01]  /*6ba0*/  MOV R0, UR5 ;  /* 0x0000000500007c02 */ /* 0x004fe20008000f00 */
[----:B------:R-:W-:Y:S01]  /*6bb0*/  @P2 IMAD.U32 R7, R14, 0x10000, RZ ;  /* 0x000100000e072824 */ /* 0x000fe200078e00ff */
[----:B------:R-:W-:Y:S02]  /*6bc0*/  FSETP.NEU.AND P1, PT, R4, RZ, P1 ;  /* 0x000000ff0400720b */ /* 0x000fe40000f2d000 */
[----:B------:R-:W-:Y:S02]  /*6bd0*/  ISETP.GE.U32.AND P5, PT, R5, R0, PT ;  /* 0x000000000500720c */ /* 0x000fe40003fa6070 */
[----:B------:R-:W-:Y:S02]  /*6be0*/  @P3 SHF.L.U32 R6, R20, 0x10, RZ ;  /* 0x0000001014063819 */ /* 0x000fe400000006ff */
[----:B------:R-:W-:-:S02]  /*6bf0*/  FSETP.NEU.AND P2, PT, R7, RZ, P2 ;  /* 0x000000ff0700720b */ /* 0x000fc4000174d000 */
[----:B------:R-:W-:Y:S02]  /*6c00*/  FSETP.NEU.AND P3, PT, R6, RZ, P3 ;  /* 0x000000ff0600720b */ /* 0x000fe40001f6d000 */
[----:B------:R-:W-:Y:S02]  /*6c10*/  SEL R7, RZ, 0x1, !P0 ;  /* 0x00000001ff077807 */ /* 0x000fe40004000000 */
[----:B------:R-:W-:Y:S02]  /*6c20*/  SEL R6, RZ, 0x1, !P1 ;  /* 0x00000001ff067807 */ /* 0x000fe40004800000 */
[----:B------:R-:W-:Y:S02]  /*6c30*/  SEL R5, RZ, 0x1, !P3 ;  /* 0x00000001ff057807 */ /* 0x000fe40005800000 */
[----:B------:R-:W-:Y:S01]  /*6c40*/  SEL R4, RZ, 0x1, !P2 ;  /* 0x00000001ff047807 */ /* 0x000fe20005000000 */
[----:B------:R-:W-:Y:S06]  /*6c50*/  @!P5 BRA `(.L_x_4237) ;  /* 0xffffffbc0088d947 */ /* 0x000fec000383ffff */
.L_x_4231:
[----:B------:R-:W-:Y:S05]  /*6c60*/  BSYNC.RECONVERGENT B1 ;  /* 0x0000000000017941 */ /* 0x000fea0003800200 */
.L_x_4230:
        /* <DEDUP_REMOVED lines=24> */
.L_x_4240:
        /* <DEDUP_REMOVED lines=276> */
.L_x_4241:
        /* <DEDUP_REMOVED lines=275> */
.L_x_4242:
        /* <DEDUP_REMOVED lines=275> */
.L_x_4243:
        /* <DEDUP_REMOVED lines=275> */
.L_x_4244:
[----:B------:R-:W-:-:S04]  /*b2c0*/  LOP3.LUT R9, R22, 0xfffffffe, RZ, 0xc0, !PT ;  /* 0xfffffffe16097812 */ /* 0x000fc800078ec0ff */
[----:B------:R-:W-:-:S04]  /*b2d0*/  IADD3 R8, P0, PT, R9, R12, RZ ;  /* 0x0000000c09087210 */ /* 0x000fc80007f1e0ff */
[----:B------:R-:W-:-:S05]  /*b2e0*/  IADD3.X R9, PT, PT, RZ, R13, RZ, P0, !PT ;  /* 0x0000000dff097210 */ /* 0x000fca00007fe4ff */
[----:B------:R0:W5:Y:S04]  /*b2f0*/  LDG.E.U16 R8, desc[UR36][R8.64] ;  /* 0x0000002408087981 */ /* 0x000168000c1e1500 */
.L_x_4239:
[----:B------:R-:W-:Y:S05]  /*b300*/  BSYNC.RECONVERGENT B1 ;  /* 0x0000000000017941 */ /* 0x000fea0003800200 */
.L_x_4238:
[----:B------:R-:W-:Y:S01]  /*b310*/  ISETP.GE.U32.AND P0, PT, R3, R0, PT ;  /* 0x000000000300720c */ /* 0x000fe20003f06070 */
[----:B------:R-:W-:-:S12]  /*b320*/  BSSY.RECONVERGENT B1, `(.L_x_4245) ;  /* 0x000001b000017945 */ /* 0x000fd80003800200 */
[----:B------:R-:W-:Y:S05]  /*b330*/  @P0 BRA `(.L_x_4246) ;  /* 0x0000000000640947 */ /* 0x000fea0003800000 */
[----:B------:R-:W-:Y:S02]  /*b340*/  LOP3.LUT P0, RZ, R7, 0xff, RZ, 0xc0, !PT ;  /* 0x000000ff07ff7812 */ /* 0x000fe4000780c0ff */
[----:B------:R-:W-:-:S04]  /*b350*/  IADD3 R3, PT, PT, R3, R2, RZ ;  /* 0x0000000203037210 */ /* 0x000fc80007ffe0ff */
[----:B------:R-:W-:-:S07]  /*b360*/  ISETP.GE.U32.AND P1, PT, R3, R0, PT ;  /* 0x000000000300720c */ /* 0x000fce0003f26070 */
[----:B-----5:R-:W-:-:S05]  /*b370*/  @P0 IMAD.U32 R25, R25, 0x10000, RZ ;  /* 0x0001000019190824 */ /* 0x020fca00078e00ff */
[----:B------:R-:W-:-:S04]  /*b380*/  FSETP.NEU.AND P0, PT, R25, RZ, P0 ;  /* 0x000000ff1900720b */ /* 0x000fc8000070d000 */
[----:B------:R-:W-:Y:S01]  /*b390*/  SEL R7, RZ, 0x1, !P0 ;  /* 0x00000001ff077807 */ /* 0x000fe20004000000 */
[----:B------:R-:W-:Y:S08]  /*b3a0*/  @P1 BRA `(.L_x_4246) ;  /* 0x0000000000481947 */ /* 0x000ff00003800000 */
[----:B------:R-:W-:Y:S01]  /*b3b0*/  LOP3.LUT P0, RZ, R6, 0xff, RZ, 0xc0, !PT ;  /* 0x000000ff06ff7812 */ /* 0x000fe2000780c0ff */
[----:B------:R-:W-:-:S05]  /*b3c0*/  IMAD.IADD R3, R3, 0x1, R2 ;  /* 0x0000000103037824 */ /* 0x000fca00078e0202 */
[----:B------:R-:W-:-:S07]  /*b3d0*/  ISETP.GE.U32.AND P1, PT, R3, R0, PT ;  /* 0x000000000300720c */ /* 0x000fce0003f26070 */
[----:B------:R-:W-:-:S04]  /*b3e0*/  @P0 SHF.L.U32 R24, R24, 0x10, RZ ;  /* 0x0000001018180819 */ /* 0x000fc800000006ff */
[----:B------:R-:W-:-:S04]  /*b3f0*/  FSETP.NEU.AND P0, PT, R24, RZ, P0 ;  /* 0x000000ff1800720b */ /* 0x000fc8000070d000 */
[----:B------:R-:W-:Y:S01]  /*b400*/  SEL R6, RZ, 0x1, !P0 ;  /* 0x00000001ff067807 */ /* 0x000fe20004000000 */
[----:B------:R-:W-:Y:S08]  /*b410*/  @P1 BRA `(.L_x_4246) ;  /* 0x00000000002c1947 */ /* 0x000ff00003800000 */
[----:B------:R-:W-:Y:S02]  /*b420*/  LOP3.LUT P0, RZ, R5, 0xff, RZ, 0xc0, !PT ;  /* 0x000000ff05ff7812 */ /* 0x000fe4000780c0ff */
[----:B------:R-:W-:-:S04]  /*b430*/  IADD3 R3, PT, PT, R3, R2, RZ ;  /* 0x0000000203037210 */ /* 0x000fc80007ffe0ff */
[----:B------:R-:W-:-:S07]  /*b440*/  ISETP.GE.U32.AND P1, PT, R3, R0, PT ;  /* 0x000000000300720c */ /* 0x000fce0003f26070 */
[----:B------:R-:W-:-:S04]  /*b450*/  @P0 SHF.L.U32 R20, R20, 0x10, RZ ;  /* 0x0000001014140819 */ /* 0x000fc800000006ff */
[----:B------:R-:W-:-:S04]  /*b460*/  FSETP.NEU.AND P0, PT, R20, RZ, P0 ;  /* 0x000000ff1400720b */ /* 0x000fc8000070d000 */
[----:B------:R-:W-:Y:S01]  /*b470*/  SEL R5, RZ, 0x1, !P0 ;  /* 0x00000001ff057807 */ /* 0x000fe20004000000 */
[----:B------:R-:W-:Y:S08]  /*b480*/  @P1 BRA `(.L_x_4246) ;  /* 0x0000000000101947 */ /* 0x000ff00003800000 */
[----:B------:R-:W-:-:S13]  /*b490*/  LOP3.LUT P0, RZ, R4, 0xff, RZ, 0xc0, !PT ;  /* 0x000000ff04ff7812 */ /* 0x000fda000780c0ff */
[----:B------:R-:W-:-:S05]  /*b4a0*/  @P0 IMAD.U32 R8, R8, 0x10000, RZ ;  /* 0x0001000008080824 */ /* 0x000fca00078e00ff */
[----:B------:R-:W-:-:S04]  /*b4b0*/  FSETP.NEU.AND P0, PT, R8, RZ, P0 ;  /* 0x000000ff0800720b */ /* 0x000fc8000070d000 */
[----:B------:R-:W-:-:S09]  /*b4c0*/  SEL R4, RZ, 0x1, !P0 ;  /* 0x00000001ff047807 */ /* 0x000fd20004000000 */
.L_x_4246:
[----:B------:R-:W-:Y:S05]  /*b4d0*/  BSYNC.RECONVERGENT B1 ;  /* 0x0000000000017941 */ /* 0x000fea0003800200 */
.L_x_4245:
[----:B------:R-:W2:Y:S01]  /*b4e0*/  I2F.S8 R6, R6 ;  /* 0x0000000600067306 */ /* 0x000ea20000001400 */
[----:B------:R-:W-:-:S07]  /*b4f0*/  LOP3.LUT P0, RZ, R7, 0xff, RZ, 0xc0, !PT ;  /* 0x000000ff07ff7812 */ /* 0x000fce000780c0ff */
[----:B------:R-:W3:Y:S08]  /*b500*/  I2F.S8 R5, R5 ;  /* 0x0000000500057306 */ /* 0x000ef00000001400 */
[----:B--2---:R-:W2:Y:S08]  /*b510*/  F2F.BF16.F32 R0, R6 ;  /* 0x0000000600007304 */ /* 0x004eb00000202000 */
[----:B---3--:R-:W3:Y:S01]  /*b520*/  F2F.BF16.F32 R2, R5 ;  /* 0x0000000500027304 */ /* 0x008ee20000202000 */
[----:B--2---:R-:W-:-:S07]  /*b530*/  @P0 SHF.L.U32 R0, R0, 0x10, RZ ;  /* 0x0000001000000819 */ /* 0x004fce00000006ff */
[----:B------:R-:W2:Y:S01]  /*b540*/  I2F.S8 R4, R4 ;  /* 0x0000000400047306 */ /* 0x000ea20000001400 */
[----:B------:R-:W-:-:S13]  /*b550*/  FSETP.EQ.OR P0, PT, R0, RZ, !P0 ;  /* 0x000000ff0000720b */ /* 0x000fda0004702400 */
[----:B---3--:R-:W-:Y:S02]  /*b560*/  @!P0 SHF.L.U32 R0, R2, 0x10, RZ ;  /* 0x0000001002008819 */ /* 0x008fe400000006ff */
[----:B--2---:R-:W2:Y:S02]  /*b570*/  F2F.BF16.F32 R2, R4 ;  /* 0x0000000400027304 */ /* 0x004ea40000202000 */
[----:B------:R-:W-:-:S13]  /*b580*/  FSETP.EQ.OR P0, PT, R0, RZ, P0 ;  /* 0x000000ff0000720b */ /* 0x000fda0000702400 */
[----:B--2---:R-:W-:-:S05]  /*b590*/  @!P0 IMAD.U32 R0, R2, 0x10000, RZ ;  /* 0x0001000002008824 */ /* 0x004fca00078e00ff */
[----:B------:R-:W-:-:S04]  /*b5a0*/  FSETP.NEU.AND P0, PT, R0, RZ, !P0 ;  /* 0x000000ff0000720b */ /* 0x000fc8000470d000 */
[----:B------:R-:W-:-:S09]  /*b5b0*/  SEL R17, RZ, 0x1, !P0 ;  /* 0x00000001ff117807 */ /* 0x000fd20004000000 */
.L_x_4200:
[----:B------:R-:W-:Y:S05]  /*b5c0*/  BSYNC.RECONVERGENT B0 ;  /* 0x0000000000007941 */ /* 0x000fea0003800200 */
.L_x_4199:
        /* <DEDUP_REMOVED lines=16> */
.L_x_4250:
        /* <DEDUP_REMOVED lines=12> */
[----:B0-----:R-:W-:-:S04]  /*b790*/  @P0 SHF.L.U32 R6, R5, 0x10, RZ ;  /* 0x0000001005060819 */ /* 0x001fc800000006ff */
[----:B------:R-:W-:-:S04]  /*b7a0*/  FSETP.NEU.AND P0, PT, R6, RZ, P0 ;  /* 0x000000ff0600720b */ /* 0x000fc8000070d000 */
[----:B------:R-:W-:-:S04]  /*b7b0*/  SEL R7, RZ, 0x1, !P0 ;  /* 0x00000001ff077807 */ /* 0x000fc80004000000 */
[----:B--2---:R-:W-:Y:S01]  /*b7c0*/  PRMT R17, R7, 0x7610, R17 ;  /* 0x0000761007117816 */ /* 0x004fe20000000011 */
[----:B------:R0:W-:Y:S06]  /*b7d0*/  STS.U8 [R2+UR4], R7 ;  /* 0x0000000702007988 */ /* 0x0001ec0008000004 */
.L_x_4249:
[----:B------:R-:W-:Y:S05]  /*b7e0*/  BSYNC.RECONVERGENT B0 ;  /* 0x0000000000007941 */ /* 0x000fea0003800200 */
.L_x_4248:
[----:B------:R-:W-:-:S03]  /*b7f0*/  UISETP.GT.U32.AND UP0, UPT, UR5, 0x3, UPT ;  /* 0x000000030500788c */ /* 0x000fc6000bf04070 */
[----:B------:R-:W-:-:S06]  /*b800*/  UMOV UR5, UR7 ;  /* 0x0000000700057c82 */ /* 0x000fcc0008000000 */
[----:B------:R-:W-:Y:S05]  /*b810*/  BRA.U UP0, `(.L_x_4250) ;  /* 0xfffffffd00ac7547 */ /* 0x000fea000b83ffff */
.L_x_4247:
        /* <DEDUP_REMOVED lines=18> */
.L_x_4255:
        /* <DEDUP_REMOVED lines=11> */
[----:B--2---:R-:W-:-:S04]  /*b9f0*/  @P0 SHF.L.U32 R6, R6, 0x10, RZ ;  /* 0x0000001006060819 */ /* 0x004fc800000006ff */
[----:B------:R-:W-:-:S04]  /*ba00*/  FSETP.NEU.AND P0, PT, R6, RZ, P0 ;  /* 0x000000ff0600720b */ /* 0x000fc8000070d000 */
[----:B------:R-:W-:-:S04]  /*ba10*/  SEL R7, RZ, 0x1, !P0 ;  /* 0x00000001ff077807 */ /* 0x000fc80004000000 */
[----:B0-----:R-:W-:Y:S01]  /*ba20*/  PRMT R17, R7, 0x7610, R17 ;  /* 0x0000761007117816 */ /* 0x001fe20000000011 */
[----:B------:R2:W-:Y:S06]  /*ba30*/  STS.U8 [R2+UR8], R7 ;  /* 0x0000000702007988 */ /* 0x0005ec0008000008 */
.L_x_4254:
[----:B------:R-:W-:Y:S05]  /*ba40*/  BSYNC.RECONVERGENT B0 ;  /* 0x0000000000007941 */ /* 0x000fea0003800200 */
.L_x_4253:
[----:B------:R-:W-:-:S03]  /*ba50*/  UISETP.GT.U32.AND UP0, UPT, UR5, 0x7f, UPT ;  /* 0x0000007f0500788c */ /* 0x000fc6000bf04070 */
[----:B------:R-:W-:-:S06]  /*ba60*/  UMOV UR5, UR7 ;  /* 0x0000000700057c82 */ /* 0x000fcc0008000000 */
[----:B------:R-:W-:Y:S05]  /*ba70*/  BRA.U UP0, `(.L_x_4255) ;  /* 0xfffffffd00b07547 */ /* 0x000fea000b83ffff */
.L_x_4252:
[----:B------:R-:W-:Y:S01]  /*ba80*/  BAR.SYNC.DEFER_BLOCKING 0x0 ;  /* 0x0000000000007b1d */ /* 0x000fe20000010000 */
[----:B------:R-:W-:-:S09]  /*ba90*/  UISETP.GE.U32.AND UP0, UPT, UR4, 0x2, UPT ;  /* 0x000000020400788c */ /* 0x000fd2000bf06070 */
[----:B------:R-:W-:Y:S05]  /*baa0*/  BRA.U !UP0, `(.L_x_4251) ;  /* 0x0000000108387547 */ /* 0x000fea000b800000 */
[----:B0-2---:R-:W-:-:S07]  /*bab0*/  IMAD.MOV.U32 R2, RZ, RZ, 0x1 ;  /* 0x00000001ff027424 */ /* 0x005fce00078e00ff */
.L_x_4256:
        /* <DEDUP_REMOVED lines=9> */
[----:B0-----:R-:W-:-:S04]  /*bb50*/  @P0 SHF.L.U32 R6, R4, 0x10, RZ ;  /* 0x0000001004060819 */ /* 0x001fc800000006ff */
[----:B------:R-:W-:-:S04]  /*bb60*/  FSETP.NEU.AND P0, PT, R6, RZ, P0 ;  /* 0x000000ff0600720b */ /* 0x000fc8000070d000 */
[----:B------:R-:W-:Y:S01]  /*bb70*/  SEL R17, RZ, 0x1, !P0 ;  /* 0x00000001ff117807 */ /* 0x000fe20004000000 */
[----:B------:R-:W-:Y:S08]  /*bb80*/  @!P1 BRA `(.L_x_4256) ;  /* 0xfffffffc00cc9947 */ /* 0x000ff0000383ffff */
.L_x_4251:
        /* <DEDUP_REMOVED lines=287> */
.L_x_4257:
        /* <DEDUP_REMOVED lines=290> */
.L_x_4259:
        /* <DEDUP_REMOVED lines=25> */
.L_x_4261:
[----:B------:R-:W-:Y:S05]  /*e130*/  BSYNC.RECONVERGENT B0 ;  /* 0x0000000000007941 */ /* 0x000fea0003800200 */
.L_x_4260:
        /* <DEDUP_REMOVED lines=34> */
.L_x_4263:
[----:B------:R-:W-:Y:S05]  /*e360*/  BSYNC.RECONVERGENT B0 ;  /* 0x0000000000007941 */ /* 0x000fea0003800200 */
.L_x_4262:
        /* <DEDUP_REMOVED lines=35> */
.L_x_4268:
        /* <DEDUP_REMOVED lines=9> */
[----:B0-----:R-:W-:-:S04]  /*e630*/  @P1 SHF.L.U32 R10, R2, 0x10, RZ ;  /* 0x00000010020a1819 */ /* 0x001fc800000006ff */
[----:B------:R-:W-:-:S04]  /*e640*/  FSETP.NEU.AND P1, PT, R10, RZ, P1 ;  /* 0x000000ff0a00720b */ /* 0x000fc80000f2d000 */
[----:B------:R-:W-:Y:S01]  /*e650*/  SEL R17, RZ, 0x1, !P1 ;  /* 0x00000001ff117807 */ /* 0x000fe20004800000 */
[----:B------:R-:W-:Y:S08]  /*e660*/  @!P2 BRA `(.L_x_4268) ;  /* 0xfffffffc00cca947 */ /* 0x000ff0000383ffff */
[----:B------:R-:W-:Y:S05]  /*e670*/  BSYNC.RECONVERGENT B1 ;  /* 0x0000000000017941 */ /* 0x000fea0003800200 */
.L_x_4267:
[----:B------:R-:W-:Y:S05]  /*e680*/  BRA `(.L_x_4266) ;  /* 0x0000000000607947 */ /* 0x000fea0003800000 */
.L_x_4265:
        /* <DEDUP_REMOVED lines=10> */
.L_x_4269:
        /* <DEDUP_REMOVED lines=10> */
[----:B0-----:R-:W-:-:S04]  /*e7d0*/  @P1 SHF.L.U32 R10, R8, 0x10, RZ ;  /* 0x00000010080a1819 */ /* 0x001fc800000006ff */
[----:B------:R-:W-:-:S04]  /*e7e0*/  FSETP.NEU.AND P1, PT, R10, RZ, P1 ;  /* 0x000000ff0a00720b */ /* 0x000fc80000f2d000 */
[----:B------:R-:W-:Y:S01]  /*e7f0*/  SEL R17, RZ, 0x1, !P1 ;  /* 0x00000001ff117807 */ /* 0x000fe20004800000 */
[----:B------:R-:W-:Y:S08]  /*e800*/  @!P2 BRA `(.L_x_4269) ;  /* 0xfffffffc00c8a947 */ /* 0x000ff0000383ffff */
.L_x_4266:
[----:B------:R-:W-:Y:S05]  /*e810*/  BSYNC.RECONVERGENT B0 ;  /* 0x0000000000007941 */ /* 0x000fea0003800200 */
.L_x_4264:
        /* <DEDUP_REMOVED lines=12> */
.L_x_4273:
        /* <DEDUP_REMOVED lines=15> */
[----:B------:R-:W-:Y:S01]  /*e9d0*/  PRMT R17, R9, 0x7610, R17 ;  /* 0x0000761009117816 */ /* 0x000fe20000000011 */
[----:B------:R0:W-:Y:S06]  /*e9e0*/  STS.U8 [R2+UR8], R9 ;  /* 0x0000000902007988 */ /* 0x0001ec0008000008 */
.L_x_4272:
[----:B------:R-:W-:Y:S05]  /*e9f0*/  BSYNC.RECONVERGENT B0 ;  /* 0x0000000000007941 */ /* 0x000fea0003800200 */
.L_x_4271:
[----:B------:R-:W-:-:S03]  /*ea00*/  UISETP.GT.U32.AND UP0, UPT, UR4, 0x3, UPT ;  /* 0x000000030400788c */ /* 0x000fc6000bf04070 */
[----:B------:R-:W-:-:S06]  /*ea10*/  UMOV UR4, UR7 ;  /* 0x0000000700047c82 */ /* 0x000fcc0008000000 */
[----:B------:R-:W-:Y:S05]  /*ea20*/  BRA.U UP0, `(.L_x_4273) ;  /* 0xfffffffd00ac7547 */ /* 0x000fea000b83ffff */
.L_x_4270:
        /* <DEDUP_REMOVED lines=11> */
.L_x_4278:
        /* <DEDUP_REMOVED lines=14> */
[----:B------:R-:W-:Y:S01]  /*ebc0*/  PRMT R17, R5, 0x7610, R17 ;  /* 0x0000761005117816 */ /* 0x000fe20000000011 */
[----:B------:R2:W-:Y:S06]  /*ebd0*/  STS.U8 [R2+UR8], R5 ;  /* 0x0000000502007988 */ /* 0x0005ec0008000008 */
.L_x_4277:
[----:B------:R-:W-:Y:S05]  /*ebe0*/  BSYNC.RECONVERGENT B0 ;  /* 0x0000000000007941 */ /* 0x000fea0003800200 */
.L_x_4276:
[----:B------:R-:W-:-:S03]  /*ebf0*/  UISETP.GT.U32.AND UP0, UPT, UR5, 0x7f, UPT ;  /* 0x0000007f0500788c */ /* 0x000fc6000bf04070 */
[----:B------:R-:W-:-:S06]  /*ec00*/  UMOV UR5, UR7 ;  /* 0x0000000700057c82 */ /* 0x000fcc0008000000 */
[----:B------:R-:W-:Y:S05]  /*ec10*/  BRA.U UP0, `(.L_x_4278) ;  /* 0xfffffffd00b07547 */ /* 0x000fea000b83ffff */
.L_x_4275:
[----:B------:R-:W-:Y:S01]  /*ec20*/  BAR.SYNC.DEFER_BLOCKING 0x0 ;  /* 0x0000000000007b1d */ /* 0x000fe20000010000 */
[----:B------:R-:W-:-:S09]  /*ec30*/  UISETP.GE.U32.AND UP0, UPT, UR4, 0x2, UPT ;  /* 0x000000020400788c */ /* 0x000fd2000bf06070 */
[----:B------:R-:W-:Y:S05]  /*ec40*/  BRA.U !UP0, `(.L_x_4274) ;  /* 0x0000000108387547 */ /* 0x000fea000b800000 */
[----:B------:R-:W-:-:S07]  /*ec50*/  HFMA2 R0, -RZ, RZ, 0, 5.9604644775390625e-08 ;  /* 0x00000001ff007431 */ /* 0x000fce00000001ff */
.L_x_4279:
        /* <DEDUP_REMOVED lines=9> */
[----:B0-----:R-:W-:-:S05]  /*ecf0*/  @P1 IMAD.U32 R4, R2, 0x10000, RZ ;  /* 0x0001000002041824 */ /* 0x001fca00078e00ff */
[----:B------:R-:W-:-:S04]  /*ed00*/  FSETP.NEU.AND P1, PT, R4, RZ, P1 ;  /* 0x000000ff0400720b */ /* 0x000fc80000f2d000 */
[----:B------:R-:W-:Y:S01]  /*ed10*/  SEL R17, RZ, 0x1, !P1 ;  /* 0x00000001ff117807 */ /* 0x000fe20004800000 */
[----:B------:R-:W-:Y:S08]  /*ed20*/  @!P2 BRA `(.L_x_4279) ;  /* 0xfffffffc00cca947 */ /* 0x000ff0000383ffff */
.L_x_4274:
        /* <DEDUP_REMOVED lines=17> */
[----:B0-----:R-:W-:-:S05]  /*ee40*/  @P0 IMAD.U32 R4, R0, 0x10000, RZ ;  /* 0x0001000000040824 */ /* 0x001fca00078e00ff */
[----:B------:R-:W-:-:S04]  /*ee50*/  FSETP.NEU.AND P0, PT, R4, RZ, P0 ;  /* 0x000000ff0400720b */ /* 0x000fc8000070d000 */
[----:B------:R-:W-:-:S04]  /*ee60*/  SEL R4, RZ, 0x1, !P0 ;  /* 0x00000001ff047807 */ /* 0x000fc80004000000 */
[----:B------:R-:W-:-:S07]  /*ee70*/  PRMT R17, R4, 0x7610, R17 ;  /* 0x0000761004117816 */ /* 0x000fce0000000011 */
.L_x_4281:
        /* <DEDUP_REMOVED lines=20> */
.L_x_4283:
[----:B------:R-:W0:Y:S01]  /*efc0*/  LDCU.64 UR4, c[0x0][0x758] ;  /* 0x0000eb00ff0477ac */ /* 0x000e220008000a00 */
[----:B------:R-:W-:-:S04]  /*efd0*/  LOP3.LUT P0, RZ, R17, 0xff, RZ, 0xc0, !PT ;  /* 0x000000ff11ff7812 */ /* 0x000fc8000780c0ff */
[----:B------:R-:W-:Y:S02]  /*efe0*/  SEL R3, RZ, 0x1, !P0 ;  /* 0x00000001ff037807 */ /* 0x000fe40004000000 */
[----:B0-----:R-:W-:-:S04]  /*eff0*/  IADD3 R16, P1, PT, R16, UR4, RZ ;  /* 0x0000000410107c10 */ /* 0x001fc8000ff3e0ff */
[----:B------:R-:W-:-:S05]  /*f000*/  IADD3.X R17, PT, PT, RZ, UR5, RZ, P1, !PT ;  /* 0x00000005ff117c10 */ /* 0x000fca0008ffe4ff */
[----:B------:R-:W-:Y:S01]  /*f010*/  STG.E.U8 desc[UR36][R16.64], R3 ;  /* 0x0000000310007986 */ /* 0x000fe2000c101124 */
[----:B------:R-:W-:Y:S05]  /*f020*/  EXIT ;  /* 0x000000000000794d */ /* 0x000fea0003800000 */
.L_x_4282:
[----:B------:R-:W-:-:S04]  /*f030*/  LOP3.LUT P0, RZ, R17, 0xff, RZ, 0xc0, !PT ;  /* 0x000000ff11ff7812 */ /* 0x000fc8000780c0ff */
[----:B------:R-:W-:-:S05]  /*f040*/  SEL R5, RZ, 0x1, !P0 ;  /* 0x00000001ff057807 */ /* 0x000fca0004000000 */
[----:B------:R-:W-:Y:S01]  /*f050*/  STG.E.U8 desc[UR36][R2.64], R5 ;  /* 0x0000000502007986 */ /* 0x000fe2000c101124 */
[----:B------:R-:W-:Y:S05]  /*f060*/  EXIT ;  /* 0x000000000000794d */ /* 0x000fea0003800000 */
.L_x_4280:
        /* <DEDUP_REMOVED lines=9> */
[----:B0-----:R-:W-:-:S04]  /*f100*/  @P0 SHF.L.U32 R0, R0, 0x10, RZ ;  /* 0x0000001000000819 */ /* 0x001fc800000006ff */
[----:B------:R-:W-:-:S04]  /*f110*/  FSETP.NEU.AND P0, PT, R0, RZ, P0 ;  /* 0x000000ff0000720b */ /* 0x000fc8000070d000 */
[----:B------:R-:W-:-:S04]  /*f120*/  SEL R0, RZ, 0x1, !P0 ;  /* 0x00000001ff007807 */ /* 0x000fc80004000000 */
[----:B------:R-:W-:-:S07]  /*f130*/  PRMT R17, R0, 0x7610, R17 ;  /* 0x0000761000117816 */ /* 0x000fce0000000011 */
.L_x_4284:
        /* <DEDUP_REMOVED lines=20> */
.L_x_4286:
[----:B------:R-:W3:Y:S01]  /*f280*/  LDCU.64 UR4, c[0x0][0x758] ;  /* 0x0000eb00ff0477ac */ /* 0x000ee20008000a00 */
[----:B------:R-:W-:-:S04]  /*f290*/  LOP3.LUT P0, RZ, R17, 0xff, RZ, 0xc0, !PT ;  /* 0x000000ff11ff7812 */ /* 0x000fc8000780c0ff */
[----:B------:R-:W-:Y:S02]  /*f2a0*/  SEL R3, RZ, 0x1, !P0 ;  /* 0x00000001ff037807 */ /* 0x000fe40004000000 */
[----:B---3--:R-:W-:-:S05]  /*f2b0*/  IADD3 R16, P1, PT, R16, UR4, RZ ;  /* 0x0000000410107c10 */ /* 0x008fca000ff3e0ff */
[----:B------:R-:W-:-:S05]  /*f2c0*/  IMAD.X R17, RZ, RZ, UR5, P1 ;  /* 0x00000005ff117e24 */ /* 0x000fca00088e06ff */
[----:B------:R-:W-:Y:S01]  /*f2d0*/  STG.E.U8 desc[UR36][R16.64], R3 ;  /* 0x0000000310007986 */ /* 0x000fe2000c101124 */
[----:B------:R-:W-:Y:S05]  /*f2e0*/  EXIT ;  /* 0x000000000000794d */ /* 0x000fea0003800000 */
.L_x_4285:
[----:B------:R-:W-:Y:S01]  /*f2f0*/  STG.E.U8 desc[UR36][R6.64], R17 ;  /* 0x0000001106007986 */ /* 0x000fe2000c101124 */
[----:B------:R-:W-:Y:S05]  /*f300*/  EXIT ;  /* 0x000000000000794d */ /* 0x000fea0003800000 */
.L_x_4258:
        /* <DEDUP_REMOVED lines=26> */
[----:B0-----:R-:W-:-:S04]  /*f4b0*/  @P0 SHF.L.U32 R4, R0, 0x10, RZ ;  /* 0x0000001000040819 */ /* 0x001fc800000006ff */
[----:B------:R-:W-:-:S04]  /*f4c0*/  FSETP.NEU.AND P0, PT, R4, RZ, P0 ;  /* 0x000000ff0400720b */ /* 0x000fc8000070d000 */
[----:B------:R-:W-:-:S04]  /*f4d0*/  SEL R4, RZ, 0x1, !P0 ;  /* 0x00000001ff047807 */ /* 0x000fc80004000000 */
[----:B------:R-:W-:-:S07]  /*f4e0*/  PRMT R17, R4, 0x7610, R17 ;  /* 0x0000761004117816 */ /* 0x000fce0000000011 */
.L_x_4288:
        /* <DEDUP_REMOVED lines=20> */
.L_x_4290:
[----:B------:R-:W0:Y:S01]  /*f630*/  LDCU.64 UR4, c[0x0][0x758] ;  /* 0x0000eb00ff0477ac */ /* 0x000e220008000a00 */
[----:B------:R-:W-:-:S04]  /*f640*/  LOP3.LUT P0, RZ, R17, 0xff, RZ, 0xc0, !PT ;  /* 0x000000ff11ff7812 */ /* 0x000fc8000780c0ff */
[----:B------:R-:W-:Y:S02]  /*f650*/  SEL R3, RZ, 0x1, !P0 ;  /* 0x00000001ff037807 */ /* 0x000fe40004000000 */
[----:B0-----:R-:W-:-:S05]  /*f660*/  IADD3 R16, P1, PT, R16, UR4, RZ ;  /* 0x0000000410107c10 */ /* 0x001fca000ff3e0ff */
[----:B------:R-:W-:-:S05]  /*f670*/  IMAD.X R17, RZ, RZ, UR5, P1 ;  /* 0x00000005ff117e24 */ /* 0x000fca00088e06ff */
[----:B------:R-:W-:Y:S01]  /*f680*/  STG.E.U8 desc[UR36][R16.64], R3 ;  /* 0x0000000310007986 */ /* 0x000fe2000c101124 */
[----:B------:R-:W-:Y:S05]  /*f690*/  EXIT ;  /* 0x000000000000794d */ /* 0x000fea0003800000 */
.L_x_4289:
[----:B------:R-:W-:-:S04]  /*f6a0*/  LOP3.LUT P0, RZ, R17, 0xff, RZ, 0xc0, !PT ;  /* 0x000000ff11ff7812 */ /* 0x000fc8000780c0ff */
[----:B------:R-:W-:-:S05]  /*f6b0*/  SEL R5, RZ, 0x1, !P0 ;  /* 0x00000001ff057807 */ /* 0x000fca0004000000 */
[----:B------:R-:W-:Y:S01]  /*f6c0*/  STG.E.U8 desc[UR36][R2.64], R5 ;  /* 0x0000000502007986 */ /* 0x000fe2000c101124 */
[----:B------:R-:W-:Y:S05]  /*f6d0*/  EXIT ;  /* 0x000000000000794d */ /* 0x000fea0003800000 */
.L_x_4287:
        /* <DEDUP_REMOVED lines=13> */
.L_x_4291:
        /* <DEDUP_REMOVED lines=20> */
.L_x_4293:
[----:B------:R-:W0:Y:S01]  /*f8f0*/  LDCU.64 UR4, c[0x0][0x758] ;  /* 0x0000eb00ff0477ac */ /* 0x000e220008000a00 */
[----:B------:R-:W-:-:S04]  /*f900*/  LOP3.LUT P0, RZ, R17, 0xff, RZ, 0xc0, !PT ;  /* 0x000000ff11ff7812 */ /* 0x000fc8000780c0ff */
[----:B------:R-:W-:Y:S02]  /*f910*/  SEL R3, RZ, 0x1, !P0 ;  /* 0x00000001ff037807 */ /* 0x000fe40004000000 */
[----:B0-----:R-:W-:-:S04]  /*f920*/  IADD3 R16, P1, PT, R16, UR4, RZ ;  /* 0x0000000410107c10 */ /* 0x001fc8000ff3e0ff */
[----:B------:R-:W-:-:S05]  /*f930*/  IADD3.X R17, PT, PT, RZ, UR5, RZ, P1, !PT ;  /* 0x00000005ff117c10 */ /* 0x000fca0008ffe4ff */
[----:B------:R-:W-:Y:S01]  /*f940*/  STG.E.U8 desc[UR36][R16.64], R3 ;  /* 0x0000000310007986 */ /* 0x000fe2000c101124 */
[----:B------:R-:W-:Y:S05]  /*f950*/  EXIT ;  /* 0x000000000000794d */ /* 0x000fea0003800000 */
.L_x_4292:
[----:B------:R-:W-:Y:S01]  /*f960*/  STG.E.U8 desc[UR36][R6.64], R17 ;  /* 0x0000001106007986 */ /* 0x000fe2000c101124 */
[----:B------:R-:W-:Y:S05]  /*f970*/  EXIT ;  /* 0x000000000000794d */ /* 0x000fea0003800000 */
.L_x_4294:
        /* <DEDUP_REMOVED lines=16> */
.L_x_7785:


//--------------------- .text._ZN2at6native13reduce_kernelILi256ELi2ENS0_8ReduceOpIN3c108BFloat16ENS0_14func_wrapper_tIbZZZNS0_15and_kernel_cudaERNS_14TensorIteratorEENKUlvE_clEvENKUlvE9_clEvEUlbS4_E_EEjbLi4ELi4EEEEEvT1_ --------------------------
	.section	.text._ZN2at6native13reduce_kernelILi256ELi2ENS0_8ReduceOpIN3c108BFloat16ENS0_14func_wrapper_tIbZZZNS0_15and_kernel_cudaERNS_14TensorIteratorEENKUlvE_clEvENKUlvE9_clEvEUlbS4_E_EEjbLi4ELi4EEEEEvT1_,"ax",@progbits
	.align	128
        .global         _ZN2at6native13reduce_kernelILi256ELi2ENS0_8ReduceOpIN3c108BFloat16ENS0_14func_wrapper_tIbZZZNS0_15and_kernel_cudaERNS_14TensorIteratorEENKUlvE_clEvENKUlvE9_clEvEUlbS4_E_EEjbLi4ELi4EEEEEvT1_
        .type           _ZN2at6native13reduce_kernelILi256ELi2ENS0_8ReduceOpIN3c108BFloat16ENS0_14func_wrapper_tIbZZZNS0_15and_kernel_cudaERNS_14TensorIteratorEENKUlvE_clEvENKUlvE9_clEvEUlbS4_E_EEjbLi4ELi4EEEEEvT1_,@function
        .size           _ZN2at6native13reduce_kernelILi256ELi2ENS0_8ReduceOpIN3c108BFloat16ENS0_14func_wrapper_tIbZZZNS0_15and_kernel_cudaERNS_14TensorIteratorEENKUlvE_clEvENKUlvE9_clEvEUlbS4_E_EEjbLi4ELi4EEEEEvT1_,(.L_x_7786 - _ZN2at6native13reduce_kernelILi256ELi2ENS0_8ReduceOpIN3c108BFloat16ENS0_14func_wrapper_tIbZZZNS0_15and_kernel_cudaERNS_14TensorIteratorEENKUlvE_clEvENKUlvE9_clEvEUlbS4_E_EEjbLi4ELi4EEEEEvT1_)
        .other          _ZN2at6native13reduce_kernelILi256ELi2ENS0_8ReduceOpIN3c108BFloat16ENS0_14func_wrapper_tIbZZZNS0_15and_kernel_cudaERNS_14TensorIteratorEENKUlvE_clEvENKUlvE9_clEvEUlbS4_E_EEjbLi4ELi4EEEEEvT1_,@"STO_CUDA_ENTRY STV_DEFAULT"
_ZN2at6native13reduce_kernelILi256ELi2ENS0_8ReduceOpIN3c108BFloat16ENS0_14func_wrapper_tIbZZZNS0_15and_kernel_cudaERNS_14TensorIteratorEENKUlvE_clEvENKUlvE9_clEvEUlbS4_E_EEjbLi4ELi4EEEEEvT1_:
.text._ZN2at6native13reduce_kernelILi256ELi2ENS0_8ReduceOpIN3c108BFloat16ENS0_14func_wrapper_tIbZZZNS0_15and_kernel_cudaERNS_14TensorIteratorEENKUlvE_clEvENKUlvE9_clEvEUlbS4_E_EEjbLi4ELi4EEEEEvT1_:
        /* <DEDUP_REMOVED lines=296> */
.L_x_4295:
        /* <DEDUP_REMOVED lines=30> */
.L_x_4300:
        /* <DEDUP_REMOVED lines=34> */
.L_x_4305:
[----:B------:R-:W-:-:S07]  /*1680*/  SEL R4, RZ, 0x1, !P0 ;  /* 0x00000001ff047807 */ /* 0x000fce0004000000 */
.L_x_4304:
[----:B------:R-:W-:Y:S05]  /*1690*/  BSYNC.RECONVERGENT B1 ;  /* 0x0000000000017941 */ /* 0x000fea0003800200 */
.L_x_4303:
[----:B------:R-:W0:Y:S01]  /*16a0*/  LDC R3, c[0x0][0x388] ;  /* 0x0000e200ff037b82 */ /* 0x000e220000000800 */
[----:B------:R-:W-:-:S04]  /*16b0*/  IADD3 R16, P0, PT, R16, 0x8, RZ ;  /* 0x0000000810107810 */ /* 0x000fc80007f1e0ff */
[----:B------:R-:W-:Y:S02]  /*16c0*/  IADD3.X R17, PT, PT, RZ, R17, RZ, P0, !PT ;  /* 0x00000011ff117210 */ /* 0x000fe400007fe4ff */
[----:B0-----:R-:W-:-:S07]  /*16d0*/  IADD3 R3, PT, PT, R6, -0x4, R3 ;  /* 0xfffffffc06037810 */ /* 0x001fce0007ffe003 */
.L_x_4302:
[----:B------:R-:W-:Y:S05]  /*16e0*/  BSYNC.RECONVERGENT B0 ;  /* 0x0000000000007941 */ /* 0x000fea0003800200 */
.L_x_4301:
        /* <DEDUP_REMOVED lines=13> */
.L_x_4308:
        /* <DEDUP_REMOVED lines=12> */
[C---:B--2---:R-:W-:Y:S02]  /*1880*/  PRMT R0, R11.reuse, 0x7632, R0 ;  /* 0x000076320b007816 */ /* 0x044fe40000000000 */
[----:B------:R-:W-:Y:S01]  /*1890*/  @P3 SHF.L.U32 R8, R11, 0x10, RZ ;  /* 0x000000100b083819 */ /* 0x000fe200000006ff */
[----:B---3--:R-:W-:Y:S02]  /*18a0*/  @P1 IMAD.U32 R6, R10, 0x10000, RZ ;  /* 0x000100000a061824 */ /* 0x008fe400078e00ff */
[----:B------:R-:W-:Y:S01]  /*18b0*/  @P0 IMAD.U32 R0, R0, 0x10000, RZ ;  /* 0x0001000000000824 */ /* 0x000fe200078e00ff */
[----:B------:R-:W-:Y:S01]  /*18c0*/  FSETP.NEU.AND P3, PT, R8, RZ, P3 ;  /* 0x000000ff0800720b */ /* 0x000fe20001f6d000 */
[----:B----4-:R-:W-:Y:S01]  /*18d0*/  @P2 IMAD.U32 R9, R9, 0x10000, RZ ;  /* 0x0001000009092824 */ /* 0x010fe200078e00ff */
[----:B------:R-:W-:-:S02]  /*18e0*/  FSETP.NEU.AND P1, PT, R6, RZ, P1 ;  /* 0x000000ff0600720b */ /* 0x000fc40000f2d000 */
[----:B------:R-:W-:Y:S02]  /*18f0*/  FSETP.NEU.AND P0, PT, R0, RZ, P0 ;  /* 0x000000ff0000720b */ /* 0x000fe4000070d000 */
[----:B------:R-:W-:Y:S02]  /*1900*/  FSETP.NEU.AND P2, PT, R9, RZ, P2 ;  /* 0x000000ff0900720b */ /* 0x000fe4000174d000 */
[----:B------:R-:W-:Y:S02]  /*1910*/  SEL R8, RZ, 0x1, !P1 ;  /* 0x00000001ff087807 */ /* 0x000fe40004800000 */
[----:B------:R-:W-:Y:S02]  /*1920*/  SEL R6, RZ, 0x1, !P3 ;  /* 0x00000001ff067807 */ /* 0x000fe40005800000 */
[----:B------:R-:W-:Y:S02]  /*1930*/  SEL R4, RZ, 0x1, !P2 ;  /* 0x00000001ff047807 */ /* 0x000fe40005000000 */
[----:B------:R-:W-:Y:S01]  /*1940*/  SEL R0, RZ, 0x1, !P0 ;  /* 0x00000001ff007807 */ /* 0x000fe20004000000 */
[----:B------:R-:W-:Y:S06]  /*1950*/  @!P4 BRA `(.L_x_4308) ;  /* 0xfffffffc0098c947 */ /* 0x000fec000383ffff */
.L_x_4307:
[----:B------:R-:W-:Y:S05]  /*1960*/  BSYNC.RECONVERGENT B0 ;  /* 0x0000000000007941 */ /* 0x000fea0003800200 */
.L_x_4306:
        /* <DEDUP_REMOVED lines=20> */
.L_x_4312:
[----:B------:R-:W-:Y:S05]  /*1ab0*/  BSYNC.RECONVERGENT B1 ;  /* 0x0000000000017941 */ /* 0x000fea0003800200 */
.L_x_4311:
[----:B------:R-:W-:-:S07]  /*1ac0*/  SEL R4, RZ, 0x1, !P0 ;  /* 0x00000001ff047807 */ /* 0x000fce0004000000 */
.L_x_4310:
[----:B------:R-:W-:Y:S05]  /*1ad0*/  BSYNC.RECONVERGENT B0 ;  /* 0x0000000000007941 */ /* 0x000fea0003800200 */
.L_x_4309:
[----:B------:R-:W0:Y:S01]  /*1ae0*/  I2F.S8 R8, R8 ;  /* 0x0000000800087306 */ /* 0x000e220000001400 */
[----:B------:R-:W-:Y:S02]  /*1af0*/  LOP3.LUT P1, RZ, R4, 0xff, RZ, 0xc0, !PT ;  /* 0x000000ff04ff7812 */ /* 0x000fe4000782c0ff */
[----:B------:R-:W-:Y:S02]  /*1b00*/  PLOP3.LUT P0, PT, PT, PT, PT, 0x8, 0x80 ;  /* 0x000000000080781c */ /* 0x000fe40003f0e170 */
[----:B------:R-:W-:-:S03]  /*1b10*/  PLOP3.LUT P2, PT, PT, PT, PT, 0x8, 0x80 ;  /* 0x000000000080781c */ /* 0x000fc60003f4e170 */
[----:B------:R-:W1:Y:S08]  /*1b20*/  I2F.S8 R6, R6 ;  /* 0x0000000600067306 */ /* 0x000e700000001400 */
[----:B0-----:R-:W0:Y:S08]  /*1b30*/  F2F.BF16.F32 R3, R8 ;  /* 0x0000000800037304 */ /* 0x001e300000202000 */
[----:B-1----:R-:W1:Y:S01]  /*1b40*/  F2F.BF16.F32 R4, R6 ;  /* 0x0000000600047304 */ /* 0x002e620000202000 */
[----:B0-----:R-:W-:-:S05]  /*1b50*/  @P1 IMAD.U32 R3, R3, 0x10000, RZ ;  /* 0x0001000003031824 */ /* 0x001fca00078e00ff */
[----:B------:R-:W-:-:S13]  /*1b60*/  FSETP.EQ.OR P1, PT, R3, RZ, !P1 ;  /* 0x000000ff0300720b */ /* 0x000fda0004f22400 */
[----:B-1----:R-:W-:-:S04]  /*1b70*/  @!P1 SHF.L.U32 R3, R4, 0x10, RZ ;  /* 0x0000001004039819 */ /* 0x002fc800000006ff */
[----:B------:R-:W-:-:S13]  /*1b80*/  FSETP.EQ.OR P1, PT, R3, RZ, P1 ;  /* 0x000000ff0300720b */ /* 0x000fda0000f22400 */
[----:B------:R-:W-:Y:S05]  /*1b90*/  @P1 BRA `(.L_x_4313) ;  /* 0x000000a800401947 */ /* 0x000fea0003800000 */
[----:B------:R-:W0:Y:S08]  /*1ba0*/  I2F.S8 R0, R0 ;  /* 0x0000000000007306 */ /* 0x000e300000001400 */
[----:B0-----:R-:W0:Y:S02]  /*1bb0*/  F2F.BF16.F32 R3, R0 ;  /* 0x0000000000037304 */ /* 0x001e240000202000 */
[----:B0-----:R-:W-:-:S05]  /*1bc0*/  IMAD.U32 R3, R3, 0x10000, RZ ;  /* 0x0001000003037824 */ /* 0x001fca00078e00ff */
[----:B------:R-:W-:Y:S01]  /*1bd0*/  FSETP.NEU.FTZ.AND P2, PT, R3, RZ, PT ;  /* 0x000000ff0300720b */ /* 0x000fe20003f5d000 */
[----:B------:R-:W-:-:S12]  /*1be0*/  BRA `(.L_x_4313) ;  /* 0x000000a8002c7947 */ /* 0x000fd80003800000 */
.L_x_4299:
        /* <DEDUP_REMOVED lines=31> */
.L_x_4317:
        /* <DEDUP_REMOVED lines=30> */
[----:B------:R-:W-:Y:S01]  /*1fc0*/  @P3 IMAD.U32 R5, R22, 0x10000, RZ ;  /* 0x0001000016053824 */ /* 0x000fe200078e00ff */
[----:B------:R-:W-:-:S04]  /*1fd0*/  @P6 SHF.L.U32 R0, R24, 0x10, RZ ;  /* 0x0000001018006819 */ /* 0x000fc800000006ff */
[----:B------:R-:W-:Y:S02]  /*1fe0*/  FSETP.NEU.AND P3, PT, R5, RZ, P3 ;  /* 0x000000ff0500720b */ /* 0x000fe40001f6d000 */
[----:B------:R-:W-:Y:S02]  /*1ff0*/  FSETP.NEU.AND P6, PT, R0, RZ, P6 ;  /* 0x000000ff0000720b */ /* 0x000fe400037cd000 */
[----:B------:R-:W-:Y:S02]  /*2000*/  SEL R10, RZ, 0x1, !P3 ;  /* 0x00000001ff0a7807 */ /* 0x000fe40005800000 */
[----:B------:R-:W-:Y:S02]  /*2010*/  LOP3.LUT P3, RZ, R12, 0xff, RZ, 0xc0, !PT ;  /* 0x000000ff0cff7812 */ /* 0x000fe4000786c0ff */
[C---:B----4-:R-:W-:Y:S02]  /*2020*/  PRMT R26, R4.reuse, 0x7610, R26 ;  /* 0x00007610041a7816 */ /* 0x050fe4000000001a */
[----:B------:R-:W-:-:S02]  /*2030*/  PRMT R27, R4, 0x7632, R27 ;  /* 0x00007632041b7816 */ /* 0x000fc4000000001b */
[----:B------:R-:W-:Y:S01]  /*2040*/  SEL R9, RZ, 0x1, !P6 ;  /* 0x00000001ff097807 */ /* 0x000fe20007000000 */
[----:B------:R-:W-:Y:S01]  /*2050*/  @P4 IMAD.U32 R0, R26, 0x10000, RZ ;  /* 0x000100001a004824 */ /* 0x000fe200078e00ff */
[----:B--2---:R-:W-:Y:S02]  /*2060*/  ISETP.GE.U32.AND P6, PT, R3, R8, PT ;  /* 0x000000080300720c */ /* 0x004fe40003fc6070 */
[C---:B-----5:R-:W-:Y:S02]  /*2070*/  PRMT R25, R15.reuse, 0x7610, R25 ;  /* 0x000076100f197816 */ /* 0x060fe40000000019 */
[----:B0-----:R-:W-:Y:S02]  /*2080*/  PRMT R21, R15, 0x7632, R21 ;  /* 0x000076320f157816 */ /* 0x001fe40000000015 */
[C---:B------:R-:W-:Y:S02]  /*2090*/  PRMT R15, R20.reuse, 0x7610, R15 ;  /* 0x00007610140f7816 */ /* 0x040fe4000000000f */
[----:B------:R-:W-:Y:S01]  /*20a0*/  PRMT R20, R20, 0x7632, R20 ;  /* 0x0000763214147816 */ /* 0x000fe20000000014 */
[----:B------:R-:W-:Y:S01]  /*20b0*/  @P1 IMAD.U32 R3, R21, 0x10000, RZ ;  /* 0x0001000015031824 */ /* 0x000fe200078e00ff */
[----:B------:R-:W-:-:S02]  /*20c0*/  @P5 SHF.L.U32 R4, R27, 0x10, RZ ;  /* 0x000000101b045819 */ /* 0x000fc400000006ff */
[----:B------:R-:W-:Y:S01]  /*20d0*/  FSETP.NEU.AND P4, PT, R0, RZ, P4 ;  /* 0x000000ff0000720b */ /* 0x000fe2000278d000 */
[----:B------:R-:W-:Y:S01]  /*20e0*/  @P0 IMAD.U32 R0, R25, 0x10000, RZ ;  /* 0x0001000019000824 */ /* 0x000fe200078e00ff */
[----:B------:R-:W-:Y:S01]  /*20f0*/  FSETP.NEU.AND P5, PT, R4, RZ, P5 ;  /* 0x000000ff0400720b */ /* 0x000fe20002fad000 */
[----:B------:R-:W-:Y:S01]  /*2100*/  @P3 IMAD.U32 R5, R20, 0x10000, RZ ;  /* 0x0001000014053824 */ /* 0x000fe200078e00ff */
[----:B------:R-:W-:Y:S02]  /*2110*/  @P2 SHF.L.U32 R4, R15, 0x10, RZ ;  /* 0x000000100f042819 */ /* 0x000fe400000006ff */
[----:B------:R-:W-:Y:S02]  /*2120*/  FSETP.NEU.AND P0, PT, R0, RZ, P0 ;  /* 0x000000ff0000720b */ /* 0x000fe4000070d000 */
[----:B------:R-:W-:Y:S02]  /*2130*/  FSETP.NEU.AND P1, PT, R3, RZ, P1 ;  /* 0x000000ff0300720b */ /* 0x000fe40000f2d000 */
[----:B------:R-:W-:-:S02]  /*2140*/  FSETP.NEU.AND P2, PT, R4, RZ, P2 ;  /* 0x000000ff0400720b */ /* 0x000fc4000174d000 */
[----:B------:R-:W-:Y:S02]  /*2150*/  FSETP.NEU.AND P3, PT, R5, RZ, P3 ;  /* 0x000000ff0500720b */ /* 0x000fe40001f6d000 */
[----:B------:R-:W-:Y:S02]  /*2160*/  SEL R7, RZ, 0x1, !P0 ;  /* 0x00000001ff077807 */ /* 0x000fe40004000000 */
[----:B------:R-:W-:Y:S02]  /*2170*/  SEL R6, RZ, 0x1, !P1 ;  /* 0x00000001ff067807 */ /* 0x000fe40004800000 */
[----:B------:R-:W-:Y:S02]  /*2180*/  SEL R13, RZ, 0x1, !P2 ;  /* 0x00000001ff0d7807 */ /* 0x000fe40005000000 */
[----:B------:R-:W-:Y:S02]  /*2190*/  SEL R12, RZ, 0x1, !P3 ;  /* 0x00000001ff0c7807 */ /* 0x000fe40005800000 */
[----:B------:R-:W-:-:S02]  /*21a0*/  SEL R3, RZ, 0x1, !P4 ;  /* 0x00000001ff037807 */ /* 0x000fc40006000000 */
[----:B------:R-:W-:Y:S01]  /*21b0*/  SEL R0, RZ, 0x1, !P5 ;  /* 0x00000001ff007807 */ /* 0x000fe20006800000 */
[----:B------:R-:W-:Y:S06]  /*21c0*/  @!P6 BRA `(.L_x_4317) ;  /* 0xfffffffc0004e947 */ /* 0x000fec000383ffff */
.L_x_4316:
[----:B------:R-:W-:Y:S05]  /*21d0*/  BSYNC.RECONVERGENT B0 ;  /* 0x0000000000007941 */ /* 0x000fea0003800200 */
.L_x_4315:
        /* <DEDUP_REMOVED lines=31> */
.L_x_4319:
[----:B------:R-:W-:Y:S05]  /*23d0*/  BSYNC.RECONVERGENT B0 ;  /* 0x0000000000007941 */ /* 0x000fea0003800200 */
.L_x_4318:
[----:B------:R-:W-:Y:S04]  /*23e0*/  BSSY.RECONVERGENT B0, `(.L_x_4320) ;  /* 0x000002b000007945 */ /* 0x000fe80003800200 */
[----:B------:R-:W-:Y:S05]  /*23f0*/  @P0 BRA `(.L_x_4321) ;  /* 0x0000000000a40947 */ /* 0x000fea0003800000 */
[----:B------:R-:W-:Y:S01]  /*2400*/  LOP3.LUT P0, RZ, R10, 0xff, RZ, 0xc0, !PT ;  /* 0x000000ff0aff7812 */ /* 0x000fe2000780c0ff */
[----:B------:R-:W-:Y:S01]  /*2410*/  IMAD.IADD R4, R14, 0x1, R11 ;  /* 0x000000010e047824 */ /* 0x000fe200078e020b */
[----:B------:R-:W-:-:S04]  /*2420*/  LOP3.LUT P1, RZ, R9, 0xff, RZ, 0xc0, !PT ;  /* 0x000000ff09ff7812 */ /* 0x000fc8000782c0ff */
[----:B------:R-:W-:-:S07]  /*2430*/  ISETP.GE.U32.AND P2, PT, R4, R8, PT ;  /* 0x000000080400720c */ /* 0x000fce0003f46070 */
[----:B------:R-:W-:Y:S02]  /*2440*/  @P0 IMAD.U32 R22, R22, 0x10000, RZ ;  /* 0x0001000016160824 */ /* 0x000fe400078e00ff */
[----:B------:R-:W-:-:S03]  /*2450*/  @P1 SHF.L.U32 R24, R24, 0x10, RZ ;  /* 0x0000001018181819 */ /* 0x000fc600000006ff */
[----:B------:R-:W-:Y:S02]  /*2460*/  FSETP.NEU.AND P0, PT, R22, RZ, P0 ;  /* 0x000000ff1600720b */ /* 0x000fe4000070d000 */
[----:B------:R-:W-:Y:S02]  /*2470*/  FSETP.NEU.AND P1, PT, R24, RZ, P1 ;  /* 0x000000ff1800720b */ /* 0x000fe40000f2d000 */
[----:B------:R-:W-:Y:S02]  /*2480*/  SEL R10, RZ, 0x1, !P0 ;  /* 0x00000001ff0a7807 */ /* 0x000fe40004000000 */
[----:B------:R-:W-:Y:S01]  /*2490*/  SEL R9, RZ, 0x1, !P1 ;  /* 0x00000001ff097807 */ /* 0x000fe20004800000 */
[----:B------:R-:W-:Y:S08]  /*24a0*/  @P2 BRA `(.L_x_4321) ;  /* 0x0000000000782947 */ /* 0x000ff00003800000 */
        /* <DEDUP_REMOVED lines=22> */
[----:B------:R-:W-:Y:S02]  /*2610*/  LOP3.LUT P0, RZ, R13, 0xff, RZ, 0xc0, !PT ;  /* 0x000000ff0dff7812 */ /* 0x000fe4000780c0ff */
[----:B------:R-:W-:-:S11]  /*2620*/  LOP3.LUT P1, RZ, R12, 0xff, RZ, 0xc0, !PT ;  /* 0x000000ff0cff7812 */ /* 0x000fd6000782c0ff */
[----:B------:R-:W-:Y:S02]  /*2630*/  @P0 IMAD.U32 R15, R15, 0x10000, RZ ;  /* 0x000100000f0f0824 */ /* 0x000fe400078e00ff */
[----:B------:R-:W-:-:S03]  /*2640*/  @P1 SHF.L.U32 R20, R20, 0x10, RZ ;  /* 0x0000001014141819 */ /* 0x000fc600000006ff */
[----:B------:R-:W-:Y:S02]  /*2650*/  FSETP.NEU.AND P0, PT, R15, RZ, P0 ;  /* 0x000000ff0f00720b */ /* 0x000fe4000070d000 */
[----:B------:R-:W-:Y:S02]  /*2660*/  FSETP.NEU.AND P1, PT, R20, RZ, P1 ;  /* 0x000000ff1400720b */ /* 0x000fe40000f2d000 */
[----:B------:R-:W-:Y:S02]  /*2670*/  SEL R13, RZ, 0x1, !P0 ;  /* 0x00000001ff0d7807 */ /* 0x000fe40004000000 */
[----:B------:R-:W-:-:S09]  /*2680*/  SEL R12, RZ, 0x1, !P1 ;  /* 0x00000001ff0c7807 */ /* 0x000fd20004800000 */
.L_x_4321:
[----:B------:R-:W-:Y:S05]  /*2690*/  BSYNC.RECONVERGENT B0 ;  /* 0x0000000000007941 */ /* 0x000fea0003800200 */
.L_x_4320:
[----:B------:R-:W1:Y:S01]  /*26a0*/  I2F.S8 R7, R7 ;  /* 0x0000000700077306 */ /* 0x000e620000001400 */
[----:B------:R-:W-:Y:S02]  /*26b0*/  LOP3.LUT P0, RZ, R10, 0xff, RZ, 0xc0, !PT ;  /* 0x000000ff0aff7812 */ /* 0x000fe4000780c0ff */
[----:B------:R-:W-:-:S05]  /*26c0*/  LOP3.LUT P1, RZ, R9, 0xff, RZ, 0xc0, !PT ;  /* 0x000000ff09ff7812 */ /* 0x000fca000782c0ff */
[----:B------:R-:W2:Y:S08]  /*26d0*/  I2F.S8 R6, R6 ;  /* 0x0000000600067306 */ /* 0x000eb00000001400 */
[----:B-1----:R-:W1:Y:S08]  /*26e0*/  F2F.BF16.F32 R4, R7 ;  /* 0x0000000700047304 */ /* 0x002e700000202000 */
[----:B--2---:R-:W2:Y:S01]  /*26f0*/  F2F.BF16.F32 R8, R6 ;  /* 0x0000000600087304 */ /* 0x004ea20000202000 */
[----:B-1----:R-:W-:-:S07]  /*2700*/  @P0 IMAD.U32 R4, R4, 0x10000, RZ ;  /* 0x0001000004040824 */ /* 0x002fce00078e00ff */
[----:B------:R2:W1:Y:S01]  /*2710*/  I2F.S8 R5, R3 ;  /* 0x0000000300057306 */ /* 0x0004620000001400 */
[----:B------:R-:W-:-:S07]  /*2720*/  FSETP.EQ.OR P0, PT, R4, RZ, !P0 ;  /* 0x000000ff0400720b */ /* 0x000fce0004702400 */
[----:B------:R-:W-:Y:S01]  /*2730*/  I2F.S8 R0, R0 ;  /* 0x0000000000007306 */ /* 0x000fe20000001400 */
[----:B--2---:R-:W-:-:S05]  /*2740*/  @P1 IMAD.U32 R3, R8, 0x10000, RZ ;  /* 0x0001000008031824 */ /* 0x004fca00078e00ff */
[----:B------:R-:W-:Y:S02]  /*2750*/  FSETP.EQ.OR P1, PT, R3, RZ, !P1 ;  /* 0x000000ff0300720b */ /* 0x000fe40004f22400 */
[----:B-1----:R-:W1:Y:S08]  /*2760*/  F2F.BF16.F32 R5, R5 ;  /* 0x0000000500057304 */ /* 0x002e700000202000 */
[----:B------:R-:W2:Y:S01]  /*2770*/  I2F.S8 R13, R13 ;  /* 0x0000000d000d7306 */ /* 0x000ea20000001400 */
[----:B-1----:R-:W-:-:S07]  /*2780*/  @!P0 SHF.L.U32 R4, R5, 0x10, RZ ;  /* 0x0000001005048819 */ /* 0x002fce00000006ff */
[----:B------:R-:W1:Y:S01]  /*2790*/  F2F.BF16.F32 R9, R0 ;  /* 0x0000000000097304 */ /* 0x000e620000202000 */
[----:B------:R-:W-:Y:S02]  /*27a0*/  FSETP.EQ.OR P2, PT, R4, RZ, P0 ;  /* 0x000000ff0400720b */ /* 0x000fe40000742400 */
[----:B------:R-:W-:-:S05]  /*27b0*/  PLOP3.LUT P0, PT, PT, PT, PT, 0x8, 0x80 ;  /* 0x000000000080781c */ /* 0x000fca0003f0e170 */
[----:B--2---:R-:W2:Y:S01]  /*27c0*/  F2F.BF16.F32 R7, R13 ;  /* 0x0000000d00077304 */ /* 0x004ea20000202000 */
[----:B-1----:R-:W-:-:S05]  /*27d0*/  @!P1 IMAD.U32 R3, R9, 0x10000, RZ ;  /* 0x0001000009039824 */ /* 0x002fca00078e00ff */
[----:B------:R-:W-:Y:S01]  /*27e0*/  FSETP.EQ.OR P1, PT, R3, RZ, P1 ;  /* 0x000000ff0300720b */ /* 0x000fe20000f22400 */
[----:B--2---:R-:W-:-:S05]  /*27f0*/  @!P2 IMAD.U32 R4, R7, 0x10000, RZ ;  /* 0x000100000704a824 */ /* 0x004fca00078e00ff */
[----:B------:R-:W-:-:S07]  /*2800*/  FSETP.NEU.AND P2, PT, R4, RZ, !P2 ;  /* 0x000000ff0400720b */ /* 0x000fce000574d000 */
[----:B------:R-:W-:Y:S06]  /*2810*/  @P1 BRA `(.L_x_4313) ;  /* 0x0000009c00201947 */ /* 0x000fec0003800000 */
[----:B------:R-:W1:Y:S08]  /*2820*/  I2F.S8 R12, R12 ;  /* 0x0000000c000c7306 */ /* 0x000e700000001400 */
[----:B-1----:R-:W1:Y:S02]  /*2830*/  F2F.BF16.F32 R0, R12 ;  /* 0x0000000c00007304 */ /* 0x002e640000202000 */
[----:B-1----:R-:W-:-:S04]  /*2840*/  SHF.L.U32 R0, R0, 0x10, RZ ;  /* 0x0000001000007819 */ /* 0x002fc800000006ff */
[----:B------:R-:W-:Y:S01]  /*2850*/  FSETP.NEU.FTZ.AND P0, PT, R0, RZ, PT ;  /* 0x000000ff0000720b */ /* 0x000fe20003f1d000 */
[----:B------:R-:W-:-:S12]  /*2860*/  BRA `(.L_x_4313) ;  /* 0x0000009c000c7947 */ /* 0x000fd80003800000 */
.L_x_4314:
        /* <DEDUP_REMOVED lines=26> */
.L_x_4325:
        /* <DEDUP_REMOVED lines=29> */
[----:B------:R-:W-:Y:S02]  /*2be0*/  @P3 IMAD.U32 R13, R22, 0x10000, RZ ;  /* 0x00010000160d3824 */ /* 0x000fe400078e00ff */
[----:B------:R-:W-:-:S03]  /*2bf0*/  @P6 IMAD.U32 R5, R21, 0x10000, RZ ;  /* 0x0001000015056824 */ /* 0x000fc600078e00ff */
[----:B------:R-:W-:Y:S02]  /*2c00*/  FSETP.NEU.AND P3, PT, R13, RZ, P3 ;  /* 0x000000ff0d00720b */ /* 0x000fe40001f6d000 */
[----:B------:R-:W-:Y:S01]  /*2c10*/  FSETP.NEU.AND P6, PT, R5, RZ, P6 ;  /* 0x000000ff0500720b */ /* 0x000fe200037cd000 */
[----:B------:R-:W-:Y:S01]  /*2c20*/  IMAD R5, R3, 0x3, R6 ;  /* 0x0000000303057824 */ /* 0x000fe200078e0206 */
[----:B------:R-:W-:Y:S02]  /*2c30*/  SEL R20, RZ, 0x1, !P3 ;  /* 0x00000001ff147807 */ /* 0x000fe40005800000 */
[----:B------:R-:W-:Y:S02]  /*2c40*/  LOP3.LUT P3, RZ, R9, 0xff, RZ, 0xc0, !PT ;  /* 0x000000ff09ff7812 */ /* 0x000fe4000786c0ff */
[C---:B----4-:R-:W-:Y:S02]  /*2c50*/  PRMT R26, R25.reuse, 0x7610, R26 ;  /* 0x00007610191a7816 */ /* 0x050fe4000000001a */
[----:B------:R-:W-:-:S02]  /*2c60*/  PRMT R25, R25, 0x7632, R25 ;  /* 0x0000763219197816 */ /* 0x000fc40000000019 */
[----:B------:R-:W-:Y:S01]  /*2c70*/  SEL R15, RZ, 0x1, !P6 ;  /* 0x00000001ff0f7807 */ /* 0x000fe20007000000 */
[----:B------:R-:W-:Y:S01]  /*2c80*/  @P4 IMAD.U32 R9, R26, 0x10000, RZ ;  /* 0x000100001a094824 */ /* 0x000fe200078e00ff */
[----:B--2---:R-:W-:Y:S01]  /*2c90*/  ISETP.GE.U32.AND P6, PT, R5, R8, PT ;  /* 0x000000080500720c */ /* 0x004fe20003fc6070 */
[----:B------:R-:W-:Y:S01]  /*2ca0*/  @P5 IMAD.U32 R10, R25, 0x10000, RZ ;  /* 0x00010000190a5824 */ /* 0x000fe200078e00ff */
[C---:B-----5:R-:W-:Y:S02]  /*2cb0*/  PRMT R27, R4.reuse, 0x7632, R27 ;  /* 0x00007632041b7816 */ /* 0x060fe4000000001b */
[----:B------:R-:W-:Y:S02]  /*2cc0*/  PRMT R28, R4, 0x7610, R28 ;  /* 0x00007610041c7816 */ /* 0x000fe4000000001c */
[----:B------:R-:W-:Y:S01]  /*2cd0*/  PRMT R24, R7, 0x7610, R24 ;  /* 0x0000761007187816 */ /* 0x000fe20000000018 */
[----:B------:R-:W-:Y:S01]  /*2ce0*/  @P1 IMAD.U32 R5, R27, 0x10000, RZ ;  /* 0x000100001b051824 */ /* 0x000fe200078e00ff */
[----:B------:R-:W-:-:S02]  /*2cf0*/  PRMT R7, R7, 0x7632, R7 ;  /* 0x0000763207077816 */ /* 0x000fc40000000007 */
[----:B------:R-:W-:Y:S01]  /*2d00*/  FSETP.NEU.AND P4, PT, R9, RZ, P4 ;  /* 0x000000ff0900720b */ /* 0x000fe2000278d000 */
[----:B------:R-:W-:Y:S01]  /*2d10*/  @P2 IMAD.U32 R9, R24, 0x10000, RZ ;  /* 0x0001000018092824 */ /* 0x000fe200078e00ff */
[----:B------:R-:W-:Y:S02]  /*2d20*/  FSETP.NEU.AND P5, PT, R10, RZ, P5 ;  /* 0x000000ff0a00720b */ /* 0x000fe40002fad000 */
[----:B------:R-:W-:Y:S02]  /*2d30*/  @P0 SHF.L.U32 R4, R28, 0x10, RZ ;  /* 0x000000101c040819 */ /* 0x000fe400000006ff */
[----:B------:R-:W-:Y:S02]  /*2d40*/  @P3 SHF.L.U32 R10, R7, 0x10, RZ ;  /* 0x00000010070a3819 */ /* 0x000fe400000006ff */
[----:B------:R-:W-:Y:S02]  /*2d50*/  FSETP.NEU.AND P0, PT, R4, RZ, P0 ;  /* 0x000000ff0400720b */ /* 0x000fe4000070d000 */
[----:B------:R-:W-:-:S02]  /*2d60*/  FSETP.NEU.AND P1, PT, R5, RZ, P1 ;  /* 0x000000ff0500720b */ /* 0x000fc40000f2d000 */
[----:B------:R-:W-:Y:S02]  /*2d70*/  FSETP.NEU.AND P2, PT, R9, RZ, P2 ;  /* 0x000000ff0900720b */ /* 0x000fe4000174d000 */
[----:B------:R-:W-:Y:S02]  /*2d80*/  FSETP.NEU.AND P3, PT, R10, RZ, P3 ;  /* 0x000000ff0a00720b */ /* 0x000fe40001f6d000 */
[----:B------:R-:W-:Y:S02]  /*2d90*/  SEL R14, RZ, 0x1, !P4 ;  /* 0x00000001ff0e7807 */ /* 0x000fe40006000000 */
[----:B------:R-:W-:Y:S02]  /*2da0*/  SEL R13, RZ, 0x1, !P5 ;  /* 0x00000001ff0d7807 */ /* 0x000fe40006800000 */
[----:B------:R-:W-:Y:S02]  /*2db0*/  SEL R12, RZ, 0x1, !P0 ;  /* 0x00000001ff0c7807 */ /* 0x000fe40004000000 */
[----:B------:R-:W-:-:S02]  /*2dc0*/  SEL R11, RZ, 0x1, !P1 ;  /* 0x00000001ff0b7807 */ /* 0x000fc40004800000 */
[----:B------:R-:W-:Y:S02]  /*2dd0*/  SEL R10, RZ, 0x1, !P2 ;  /* 0x00000001ff0a7807 */ /* 0x000fe40005000000 */
[----:B------:R-:W-:Y:S01]  /*2de0*/  SEL R9, RZ, 0x1, !P3 ;  /* 0x00000001ff097807 */ /* 0x000fe20005800000 */
[----:B------:R-:W-:Y:S06]  /*2df0*/  @!P6 BRA `(.L_x_4325) ;  /* 0xfffffffc0004e947 */ /* 0x000fec000383ffff */
.L_x_4324:
[----:B------:R-:W-:Y:S05]  /*2e00*/  BSYNC.RECONVERGENT B0 ;  /* 0x0000000000007941 */ /* 0x000fea0003800200 */
.L_x_4323:
        /* <DEDUP_REMOVED lines=35> */
.L_x_4327:
[----:B------:R-:W-:Y:S05]  /*3040*/  BSYNC.RECONVERGENT B0 ;  /* 0x0000000000007941 */ /* 0x000fea0003800200 */
.L_x_4326:
[----:B------:R-:W-:Y:S04]  /*3050*/  BSSY.RECONVERGENT B0, `(.L_x_4328) ;  /* 0x000002b000007945 */ /* 0x000fe80003800200 */
[----:B------:R-:W-:Y:S05]  /*3060*/  @P0 BRA `(.L_x_4329) ;  /* 0x0000000000a40947 */ /* 0x000fea0003800000 */
[----:B------:R-:W-:Y:S02]  /*3070*/  LOP3.LUT P0, RZ, R20, 0xff, RZ, 0xc0, !PT ;  /* 0x000000ff14ff7812 */ /* 0x000fe4000780c0ff */
[----:B------:R-:W-:Y:S02]  /*3080*/  LOP3.LUT P1, RZ, R15, 0xff, RZ, 0xc0, !PT ;  /* 0x000000ff0fff7812 */ /* 0x000fe4000782c0ff */
[----:B------:R-:W-:-:S04]  /*3090*/  IADD3 R0, PT, PT, R6, R3, RZ ;  /* 0x0000000306007210 */ /* 0x000fc80007ffe0ff */
[----:B------:R-:W-:-:S05]  /*30a0*/  ISETP.GE.U32.AND P2, PT, R0, R8, PT ;  /* 0x000000080000720c */ /* 0x000fca0003f46070 */
[----:B------:R-:W-:Y:S02]  /*30b0*/  @P0 IMAD.U32 R22, R22, 0x10000, RZ ;  /* 0x0001000016160824 */ /* 0x000fe400078e00ff */
[----:B------:R-:W-:-:S03]  /*30c0*/  @P1 IMAD.U32 R21, R21, 0x10000, RZ ;  /* 0x0001000015151824 */ /* 0x000fc600078e00ff */
[----:B------:R-:W-:Y:S02]  /*30d0*/  FSETP.NEU.AND P0, PT, R22, RZ, P0 ;  /* 0x000000ff1600720b */ /* 0x000fe4000070d000 */
[----:B------:R-:W-:Y:S02]  /*30e0*/  FSETP.NEU.AND P1, PT, R21, RZ, P1 ;  /* 0x000000ff1500720b */ /* 0x000fe40000f2d000 */
[----:B------:R-:W-:Y:S02]  /*30f0*/  SEL R20, RZ, 0x1, !P0 ;  /* 0x00000001ff147807 */ /* 0x000fe40004000000 */
[----:B------:R-:W-:Y:S01]  /*3100*/  SEL R15, RZ, 0x1, !P1 ;  /* 0x00000001ff0f7807 */ /* 0x000fe20004800000 */
[----:B------:R-:W-:Y:S08]  /*3110*/  @P2 BRA `(.L_x_4329) ;  /* 0x0000000000782947 */ /* 0x000ff00003800000 */
        /* <DEDUP_REMOVED lines=25> */
[----:B------:R-:W-:-:S03]  /*32b0*/  @P1 IMAD.U32 R7, R7, 0x10000, RZ ;  /* 0x0001000007071824 */ /* 0x000fc600078e00ff */
[----:B------:R-:W-:Y:S02]  /*32c0*/  FSETP.NEU.AND P0, PT, R24, RZ, P0 ;  /* 0x000000ff1800720b */ /* 0x000fe4000070d000 */
[----:B------:R-:W-:Y:S02]  /*32d0*/  FSETP.NEU.AND P1, PT, R7, RZ, P1 ;  /* 0x000000ff0700720b */ /* 0x000fe40000f2d000 */
[----:B------:R-:W-:Y:S02]  /*32e0*/  SEL R10, RZ, 0x1, !P0 ;  /* 0x00000001ff0a7807 */ /* 0x000fe40004000000 */
[----:B------:R-:W-:-:S09]  /*32f0*/  SEL R9, RZ, 0x1, !P1 ;  /* 0x00000001ff097807 */ /* 0x000fd20004800000 */
.L_x_4329:
[----:B------:R-:W-:Y:S05]  /*3300*/  BSYNC.RECONVERGENT B0 ;  /* 0x0000000000007941 */ /* 0x000fea0003800200 */
.L_x_4328:
[----:B------:R-:W1:Y:S01]  /*3310*/  I2F.S8 R14, R14 ;  /* 0x0000000e000e7306 */ /* 0x000e620000001400 */
[----:B------:R-:W-:Y:S02]  /*3320*/  LOP3.LUT P0, RZ, R20, 0xff, RZ, 0xc0, !PT ;  /* 0x000000ff14ff7812 */ /* 0x000fe4000780c0ff */
[----:B------:R-:W-:-:S05]  /*3330*/  LOP3.LUT P1, RZ, R15, 0xff, RZ, 0xc0, !PT ;  /* 0x000000ff0fff7812 */ /* 0x000fca000782c0ff */
[----:B------:R-:W-:Y:S08]  /*3340*/  I2F.S8 R13, R13 ;  /* 0x0000000d000d7306 */ /* 0x000ff00000001400 */
[----:B-1----:R-:W1:Y:S08]  /*3350*/  F2F.BF16.F32 R0, R14 ;  /* 0x0000000e00007304 */ /* 0x002e700000202000 */
[----:B------:R-:W-:Y:S01]  /*3360*/  I2F.S8 R12, R12 ;  /* 0x0000000c000c7306 */ /* 0x000fe20000001400 */
[----:B-1----:R-:W-:-:S07]  /*3370*/  @P0 SHF.L.U32 R0, R0, 0x10, RZ ;  /* 0x0000001000000819 */ /* 0x002fce00000006ff */
[----:B------:R-:W1:Y:S01]  /*3380*/  F2F.BF16.F32 R3, R13 ;  /* 0x0000000d00037304 */ /* 0x000e620000202000 */
[----:B------:R-:W-:-:S07]  /*3390*/  FSETP.EQ.OR P0, PT, R0, RZ, !P0 ;  /* 0x000000ff0000720b */ /* 0x000fce0004702400 */
[----:B------:R-:W-:Y:S01]  /*33a0*/  I2F.S8 R11, R11 ;  /* 0x0000000b000b7306 */ /* 0x000fe20000001400 */
[----:B-1----:R-:W-:-:S07]  /*33b0*/  @P1 IMAD.U32 R0, R3, 0x10000, RZ ;  /* 0x0001000003001824 */ /* 0x002fce00078e00ff */
[----:B------:R-:W1:Y:S01]  /*33c0*/  F2F.BF16.F32 R4, R12 ;  /* 0x0000000c00047304 */ /* 0x000e620000202000 */
[----:B------:R-:W-:-:S07]  /*33d0*/  FSETP.EQ.OR P1, PT, R0, RZ, !P1 ;  /* 0x000000ff0000720b */ /* 0x000fce0004f22400 */
[----:B------:R-:W2:Y:S01]  /*33e0*/  I2F.S8 R10, R10 ;  /* 0x0000000a000a7306 */ /* 0x000ea20000001400 */
[----:B-1----:R-:W-:-:S07]  /*33f0*/  @!P0 IMAD.U32 R3, R4, 0x10000, RZ ;  /* 0x0001000004038824 */ /* 0x002fce00078e00ff */
[----:B------:R-:W1:Y:S01]  /*3400*/  F2F.BF16.F32 R5, R11 ;  /* 0x0000000b00057304 */ /* 0x000e620000202000 */
[----:B------:R-:W-:Y:S02]  /*3410*/  FSETP.EQ.OR P2, PT, R3, RZ, P0 ;  /* 0x000000ff0300720b */ /* 0x000fe40000742400 */
[----:B------:R-:W-:-:S05]  /*3420*/  PLOP3.LUT P0, PT, PT, PT, PT, 0x8, 0x80 ;  /* 0x000000000080781c */ /* 0x000fca0003f0e170 */
[----:B--2---:R-:W2:Y:S01]  /*3430*/  F2F.BF16.F32 R4, R10 ;  /* 0x0000000a00047304 */ /* 0x004ea20000202000 */
[----:B-1----:R-:W-:-:S04]  /*3440*/  @!P1 SHF.L.U32 R0, R5, 0x10, RZ ;  /* 0x0000001005009819 */ /* 0x002fc800000006ff */
[----:B------:R-:W-:Y:S01]  /*3450*/  FSETP.EQ.OR P1, PT, R0, RZ, P1 ;  /* 0x000000ff0000720b */ /* 0x000fe20000f22400 */
[----:B--2---:R-:W-:-:S05]  /*3460*/  @!P2 IMAD.U32 R3, R4, 0x10000, RZ ;  /* 0x000100000403a824 */ /* 0x004fca00078e00ff */
[----:B------:R-:W-:-:S07]  /*3470*/  FSETP.NEU.AND P2, PT, R3, RZ, !P2 ;  /* 0x000000ff0300720b */ /* 0x000fce000574d000 */
[----:B------:R-:W-:Y:S06]  /*3480*/  @P1 BRA `(.L_x_4313) ;  /* 0x0000009000041947 */ /* 0x000fec0003800000 */
[----:B------:R-:W1:Y:S08]  /*3490*/  I2F.S8 R9, R9 ;  /* 0x0000000900097306 */ /* 0x000e700000001400 */
[----:B-1----:R-:W1:Y:S02]  /*34a0*/  F2F.BF16.F32 R0, R9 ;  /* 0x0000000900007304 */ /* 0x002e640000202000 */
[----:B-1----:R-:W-:-:S05]  /*34b0*/  IMAD.U32 R0, R0, 0x10000, RZ ;  /* 0x0001000000007824 */ /* 0x002fca00078e00ff */
[----:B------:R-:W-:Y:S01]  /*34c0*/  FSETP.NEU.FTZ.AND P0, PT, R0, RZ, PT ;  /* 0x000000ff0000720b */ /* 0x000fe20003f1d000 */
[----:B------:R-:W-:-:S12]  /*34d0*/  BRA `(.L_x_4313) ;  /* 0x0000008c00f07947 */ /* 0x000fd80003800000 */
.L_x_4322:
        /* <DEDUP_REMOVED lines=29> */
.L_x_4337:
        /* <DEDUP_REMOVED lines=296> */
.L_x_4333:
        /* <DEDUP_REMOVED lines=232> */
.L_x_4334:
        /* <DEDUP_REMOVED lines=232> */
.L_x_4335:
        /* <DEDUP_REMOVED lines=243> */
.L_x_4336:
[----:B------:R-:W-:-:S04]  /*7560*/  LOP3.LUT R9, R22, 0xfffffffc, RZ, 0xc0, !PT ;  /* 0xfffffffc16097812 */ /* 0x000fc800078ec0ff */
[----:B------:R-:W-:-:S04]  /*7570*/  IADD3 R8, P0, PT, R9, R16, RZ ;  /* 0x0000001009087210 */ /* 0x000fc80007f1e0ff */
[----:B------:R-:W-:-:S05]  /*7580*/  IADD3.X R9, PT, PT, RZ, R17, RZ, P0, !PT ;  /* 0x00000011ff097210 */ /* 0x000fca00007fe4ff */
[----:B------:R-:W2:Y:S02]  /*7590*/  LDG.E R8, desc[UR36][R8.64] ;  /* 0x0000002408087981 */ /* 0x000ea4000c1e1900 */
[C---:B--2---:R-:W-:Y:S02]  /*75a0*/  PRMT R32, R8.reuse, 0x7610, R32 ;  /* 0x0000761008207816 */ /* 0x044fe40000000020 */
[----:B------:R-:W-:-:S07]  /*75b0*/  PRMT R31, R8, 0x7632, R31 ;  /* 0x00007632081f7816 */ /* 0x000fce000000001f */
.L_x_4332:
        /* <DEDUP_REMOVED lines=9> */
[----:B------:R-:W-:Y:S02]  /*7650*/  @P2 IMAD.U32 R5, R27, 0x10000, RZ ;  /* 0x000100001b052824 */ /* 0x000fe400078e00ff */
[----:B------:R-:W-:Y:S02]  /*7660*/  @P1 SHF.L.U32 R4, R28, 0x10, RZ ;  /* 0x000000101c041819 */ /* 0x000fe400000006ff */
[----:B------:R-:W-:Y:S01]  /*7670*/  @P0 IMAD.U32 R0, R29, 0x10000, RZ ;  /* 0x000100001d000824 */ /* 0x000fe200078e00ff */
[----:B------:R-:W-:Y:S01]  /*7680*/  FSETP.NEU.AND P2, PT, R5, RZ, P2 ;  /* 0x000000ff0500720b */ /* 0x000fe2000174d000 */
[----:B--2---:R-:W-:Y:S01]  /*7690*/  IMAD.U32 R8, RZ, RZ, UR5 ;  /* 0x00000005ff087e24 */ /* 0x004fe2000f8e00ff */
[----:B------:R-:W-:Y:S02]  /*76a0*/  FSETP.NEU.AND P1, PT, R4, RZ, P1 ;  /* 0x000000ff0400720b */ /* 0x000fe40000f2d000 */
[----:B------:R-:W-:Y:S01]  /*76b0*/  @P4 SHF.L.U32 R3, R21, 0x10, RZ ;  /* 0x0000001015034819 */ /* 0x000fe200000006ff */
[----:B------:R-:W-:Y:S01]  /*76c0*/  @P3 IMAD.U32 R4, R33, 0x10000, RZ ;  /* 0x0001000021043824 */ /* 0x000fe200078e00ff */
[----:B------:R-:W-:-:S02]  /*76d0*/  SEL R7, RZ, 0x1, !P2 ;  /* 0x00000001ff077807 */ /* 0x000fc40005000000 */
[----:B------:R-:W-:Y:S02]  /*76e0*/  LOP3.LUT P2, RZ, R12, 0xff, RZ, 0xc0, !PT ;  /* 0x000000ff0cff7812 */ /* 0x000fe4000784c0ff */
[----:B------:R-:W-:Y:S02]  /*76f0*/  SEL R6, RZ, 0x1, !P1 ;  /* 0x00000001ff067807 */ /* 0x000fe40004800000 */
[----:B------:R-:W-:Y:S02]  /*7700*/  LOP3.LUT P1, RZ, R11, 0xff, RZ, 0xc0, !PT ;  /* 0x000000ff0bff7812 */ /* 0x000fe4000782c0ff */
[----:B------:R-:W-:Y:S01]  /*7710*/  FSETP.NEU.AND P4, PT, R3, RZ, P4 ;  /* 0x000000ff0300720b */ /* 0x000fe2000278d000 */
[----:B------:R-:W-:Y:S01]  /*7720*/  IMAD R3, R9, 0x3, R10 ;  /* 0x0000000309037824 */ /* 0x000fe200078e020a */
[----:B------:R-:W-:Y:S02]  /*7730*/  FSETP.NEU.AND P0, PT, R0, RZ, P0 ;  /* 0x000000ff0000720b */ /* 0x000fe4000070d000 */
[----:B------:R-:W-:-:S02]  /*7740*/  @P5 SHF.L.U32 R0, R30, 0x10, RZ ;  /* 0x000000101e005819 */ /* 0x000fc400000006ff */
[----:B------:R-:W-:Y:S02]  /*7750*/  SEL R5, RZ, 0x1, !P0 ;  /* 0x00000001ff057807 */ /* 0x000fe40004000000 */
[----:B------:R-:W-:Y:S02]  /*7760*/  ISETP.GE.U32.AND P0, PT, R3, R8, PT ;  /* 0x000000080300720c */ /* 0x000fe40003f06070 */
[----:B------:R-:W-:Y:S01]  /*7770*/  FSETP.NEU.AND P5, PT, R0, RZ, P5 ;  /* 0x000000ff0000720b */ /* 0x000fe20002fad000 */
[----:B------:R-:W-:Y:S01]  /*7780*/  @P2 IMAD.U32 R0, R32, 0x10000, RZ ;  /* 0x0001000020002824 */ /* 0x000fe200078e00ff */
[----:B------:R-:W-:Y:S02]  /*7790*/  FSETP.NEU.AND P3, PT, R4, RZ, P3 ;  /* 0x000000ff0400720b */ /* 0x000fe40001f6d000 */
[----:B------:R-:W-:Y:S02]  /*77a0*/  @P1 SHF.L.U32 R4, R31, 0x10, RZ ;  /* 0x000000101f041819 */ /* 0x000fe400000006ff */
[----:B------:R-:W-:-:S02]  /*77b0*/  FSETP.NEU.AND P2, PT, R0, RZ, P2 ;  /* 0x000000ff0000720b */ /* 0x000fc4000174d000 */
[----:B------:R-:W-:Y:S02]  /*77c0*/  FSETP.NEU.AND P1, PT, R4, RZ, P1 ;  /* 0x000000ff0400720b */ /* 0x000fe40000f2d000 */
[----:B------:R-:W-:Y:S02]  /*77d0*/  SEL R4, RZ, 0x1, !P5 ;  /* 0x00000001ff047807 */ /* 0x000fe40006800000 */
[----:B------:R-:W-:Y:S02]  /*77e0*/  SEL R3, RZ, 0x1, !P4 ;  /* 0x00000001ff037807 */ /* 0x000fe40006000000 */
[----:B------:R-:W-:Y:S02]  /*77f0*/  SEL R0, RZ, 0x1, !P3 ;  /* 0x00000001ff007807 */ /* 0x000fe40005800000 */
[----:B------:R-:W-:Y:S02]  /*7800*/  SEL R12, RZ, 0x1, !P2 ;  /* 0x00000001ff0c7807 */ /* 0x000fe40005000000 */
[----:B------:R-:W-:Y:S01]  /*7810*/  SEL R11, RZ, 0x1, !P1 ;  /* 0x00000001ff0b7807 */ /* 0x000fe20004800000 */
[----:B------:R-:W-:Y:S06]  /*7820*/  @!P0 BRA `(.L_x_4337) ;  /* 0xffffffbc00a08947 */ /* 0x000fec000383ffff */
.L_x_4331:
[----:B0-----:R-:W-:Y:S05]  /*7830*/  BSYNC.RECONVERGENT B0 ;  /* 0x0000000000007941 */ /* 0x001fea0003800200 */
.L_x_4330:
        /* <DEDUP_REMOVED lines=285> */
.L_x_4341:
[----:B------:R-:W-:Y:S01]  /*8a10*/  SHF.R.U32.HI R20, RZ, 0x2, R20 ;  /* 0x00000002ff147819 */ /* 0x000fe20000011614 */
[----:B------:R-:W-:-:S07]  /*8a20*/  IMAD.MOV.U32 R21, RZ, RZ, RZ ;  /* 0x000000ffff157224 */ /* 0x000fce00078e00ff */
.L_x_4340:
        /* <DEDUP_REMOVED lines=286> */
.L_x_4343:
[----:B------:R-:W-:Y:S02]  /*9c10*/  SHF.R.U32.HI R20, RZ, 0x2, R29 ;  /* 0x00000002ff147819 */ /* 0x000fe4000001161d */
[----:B------:R-:W-:-:S07]  /*9c20*/  MOV R21, RZ ;  /* 0x000000ff00157202 */ /* 0x000fce0000000f00 */
.L_x_4342:
        /* <DEDUP_REMOVED lines=283> */
.L_x_4345:
[----:B------:R-:W-:Y:S02]  /*ade0*/  SHF.R.U32.HI R20, RZ, 0x2, R13 ;  /* 0x00000002ff147819 */ /* 0x000fe4000001160d */
[----:B------:R-:W-:-:S07]  /*adf0*/  MOV R21, RZ ;  /* 0x000000ff00157202 */ /* 0x000fce0000000f00 */
.L_x_4344:
        /* <DEDUP_REMOVED lines=283> */
.L_x_4347:
[----:B------:R-:W-:Y:S02]  /*bfb0*/  SHF.R.U32.HI R20, RZ, 0x2, R20 ;  /* 0x00000002ff147819 */ /* 0x000fe40000011614 */
[----:B------:R-:W-:-:S07]  /*bfc0*/  MOV R21, RZ ;  /* 0x000000ff00157202 */ /* 0x000fce0000000f00 */
.L_x_4346:
[----:B------:R-:W-:-:S04]  /*bfd0*/  LEA R24, P0, R20, R24, 0x2 ;  /* 0x0000001814187211 */ /* 0x000fc800078010ff */
[----:B------:R-:W-:-:S05]  /*bfe0*/  LEA.HI.X R25, R20, R22, R21, 0x2, P0 ;  /* 0x0000001614197211 */ /* 0x000fca00000f1415 */
[----:B------:R-:W2:Y:S02]  /*bff0*/  LDG.E R24, desc[UR36][R24.64] ;  /* 0x0000002418187981 */ /* 0x000ea4000c1e1900 */
[C---:B--2---:R-:W-:Y:S02]  /*c000*/  PRMT R32, R24.reuse, 0x7610, R32 ;  /* 0x0000761018207816 */ /* 0x044fe40000000020 */
[----:B------:R-:W-:-:S07]  /*c010*/  PRMT R31, R24, 0x7632, R31 ;  /* 0x00007632181f7816 */ /* 0x000fce000000001f */
.L_x_4339:
[----:B------:R-:W-:Y:S05]  /*c020*/  BSYNC.RECONVERGENT B0 ;  /* 0x0000000000007941 */ /* 0x000fea0003800200 */
.L_x_4338:
[----:B------:R-:W-:Y:S01]  /*c030*/  ISETP.GE.U32.AND P0, PT, R10, R8, PT ;  /* 0x000000080a00720c */ /* 0x000fe20003f06070 */
[----:B------:R-:W-:-:S12]  /*c040*/  BSSY.RECONVERGENT B0, `(.L_x_4348) ;  /* 0x000002b000007945 */ /* 0x000fd80003800200 */
        /* <DEDUP_REMOVED lines=42> */
.L_x_4349:
[----:B------:R-:W-:Y:S05]  /*c2f0*/  BSYNC.RECONVERGENT B0 ;  /* 0x0000000000007941 */ /* 0x000fea0003800200 */
.L_x_4348:
[----:B------:R-:W0:Y:S01]  /*c300*/  I2F.S8 R4, R4 ;  /* 0x0000000400047306 */ /* 0x000e220000001400 */
[----:B------:R-:W-:Y:S02]  /*c310*/  LOP3.LUT P1, RZ, R6, 0xff, RZ, 0xc0, !PT ;  /* 0x000000ff06ff7812 */ /* 0x000fe4000782c0ff */
[----:B------:R-:W-:-:S05]  /*c320*/  LOP3.LUT P0, RZ, R7, 0xff, RZ, 0xc0, !PT ;  /* 0x000000ff07ff7812 */ /* 0x000fca000780c0ff */
[----:B------:R-:W1:Y:S08]  /*c330*/  I2F.S8 R5, R5 ;  /* 0x0000000500057306 */ /* 0x000e700000001400 */
[----:B0-----:R-:W0:Y:S08]  /*c340*/  F2F.BF16.F32 R10, R4 ;  /* 0x00000004000a7304 */ /* 0x001e300000202000 */
[----:B-1----:R-:W1:Y:S01]  /*c350*/  F2F.BF16.F32 R9, R5 ;  /* 0x0000000500097304 */ /* 0x002e620000202000 */
[----:B0-----:R-:W-:-:S07]  /*c360*/  @P1 IMAD.U32 R7, R10, 0x10000, RZ ;  /* 0x000100000a071824 */ /* 0x001fce00078e00ff */
[----:B------:R-:W0:Y:S01]  /*c370*/  I2F.S8 R8, R0 ;  /* 0x0000000000087306 */ /* 0x000e220000001400 */
[----:B------:R-:W-:Y:S02]  /*c380*/  FSETP.EQ.OR P1, PT, R7, RZ, !P1 ;  /* 0x000000ff0700720b */ /* 0x000fe40004f22400 */
[----:B-1----:R-:W-:-:S05]  /*c390*/  @P0 SHF.L.U32 R6, R9, 0x10, RZ ;  /* 0x0000001009060819 */ /* 0x002fca00000006ff */
[----:B------:R-:W1:Y:S01]  /*c3a0*/  I2F.S8 R3, R3 ;  /* 0x0000000300037306 */ /* 0x000e620000001400 */
[----:B------:R-:W-:-:S07]  /*c3b0*/  FSETP.EQ.OR P0, PT, R6, RZ, !P0 ;  /* 0x000000ff0600720b */ /* 0x000fce0004702400 */
[----:B0-----:R-:W0:Y:S08]  /*c3c0*/  F2F.BF16.F32 R8, R8 ;  /* 0x0000000800087304 */ /* 0x001e300000202000 */
[----:B-1----:R-:W1:Y:S01]  /*c3d0*/  F2F.BF16.F32 R13, R3 ;  /* 0x00000003000d7304 */ /* 0x002e620000202000 */
[----:B0-----:R-:W-:-:S07]  /*c3e0*/  @!P1 IMAD.U32 R4, R8, 0x10000, RZ ;  /* 0x0001000008049824 */ /* 0x001fce00078e00ff */
[----:B------:R-:W0:Y:S01]  /*c3f0*/  I2F.S8 R12, R12 ;  /* 0x0000000c000c7306 */ /* 0x000e220000001400 */
[----:B------:R-:W-:Y:S02]  /*c400*/  FSETP.EQ.OR P1, PT, R4, RZ, P1 ;  /* 0x000000ff0400720b */ /* 0x000fe40000f22400 */
[----:B-1----:R-:W-:-:S05]  /*c410*/  @!P0 SHF.L.U32 R0, R13, 0x10, RZ ;  /* 0x000000100d008819 */ /* 0x002fca00000006ff */
[----:B------:R-:W1:Y:S01]  /*c420*/  I2F.S8 R11, R11 ;  /* 0x0000000b000b7306 */ /* 0x000e620000001400 */
[----:B------:R-:W-:-:S07]  /*c430*/  FSETP.EQ.OR P0, PT, R0, RZ, P0 ;  /* 0x000000ff0000720b */ /* 0x000fce0000702400 */
[----:B0-----:R-:W0:Y:S08]  /*c440*/  F2F.BF16.F32 R5, R12 ;  /* 0x0000000c00057304 */ /* 0x001e300000202000 */
[----:B-1----:R-:W1:Y:S01]  /*c450*/  F2F.BF16.F32 R6, R11 ;  /* 0x0000000b00067304 */ /* 0x002e620000202000 */
[----:B0-----:R-:W-:-:S04]  /*c460*/  @!P0 SHF.L.U32 R0, R5, 0x10, RZ ;  /* 0x0000001005008819 */ /* 0x001fc800000006ff */
[----:B------:R-:W-:Y:S01]  /*c470*/  FSETP.NEU.AND P2, PT, R0, RZ, !P0 ;  /* 0x000000ff0000720b */ /* 0x000fe2000474d000 */
[----:B-1----:R-:W-:-:S05]  /*c480*/  @!P1 IMAD.U32 R3, R6, 0x10000, RZ ;  /* 0x0001000006039824 */ /* 0x002fca00078e00ff */
[----:B------:R-:W-:-:S13]  /*c490*/  FSETP.NEU.AND P0, PT, R3, RZ, !P1 ;  /* 0x000000ff0300720b */ /* 0x000fda0004f0d000 */
.L_x_4313:
[----:B------:R-:W-:Y:S05]  /*c4a0*/  BSYNC.RECONVERGENT B6 ;  /* 0x0000000000067941 */ /* 0x000fea0003800200 */
.L_x_4298:
[----:B------:R-:W-:Y:S02]  /*c4b0*/  SEL R16, RZ, 0x1, !P0 ;  /* 0x00000001ff107807 */ /* 0x000fe40004000000 */
[----:B------:R-:W-:-:S07]  /*c4c0*/  SEL R25, RZ, 0x1, !P2 ;  /* 0x00000001ff197807 */ /* 0x000fce0005000000 */
.L_x_4297:
[----:B------:R-:W-:Y:S05]  /*c4d0*/  BSYNC.RECONVERGENT B7 ;  /* 0x0000000000077941 */ /* 0x000fea0003800200 */
.L_x_4296:
        /* <DEDUP_REMOVED lines=16> */
.L_x_4353:
        /* <DEDUP_REMOVED lines=19> */
[----:B-1----:R-:W-:-:S05]  /*c710*/  @P0 IMAD.U32 R6, R5, 0x10000, RZ ;  /* 0x0001000005060824 */ /* 0x002fca00078e00ff */
[----:B------:R-:W-:Y:S02]  /*c720*/  FSETP.NEU.AND P0, PT, R6, RZ, P0 ;  /* 0x000000ff0600720b */ /* 0x000fe4000070d000 */
[----:B--2---:R-:W-:Y:S02]  /*c730*/  @P1 SHF.L.U32 R6, R10, 0x10, RZ ;  /* 0x000000100a061819 */ /* 0x004fe400000006ff */
[----:B------:R-:W-:Y:S02]  /*c740*/  SEL R25, RZ, 0x1, !P0 ;  /* 0x00000001ff197807 */ /* 0x000fe40004000000 */
[----:B------:R-:W-:-:S04]  /*c750*/  FSETP.NEU.AND P0, PT, R6, RZ, P1 ;  /* 0x000000ff0600720b */ /* 0x000fc80000f0d000 */
[----:B------:R-:W-:-:S04]  /*c760*/  SEL R16, RZ, 0x1, !P0 ;  /* 0x00000001ff107807 */ /* 0x000fc80004000000 */
[----:B------:R-:W-:-:S05]  /*c770*/  PRMT R5, R16, 0x7604, R25 ;  /* 0x0000760410057816 */ /* 0x000fca0000000019 */
[----:B------:R2:W-:Y:S02]  /*c780*/  STS.U16 [R0], R5 ;  /* 0x0000000500007388 */ /* 0x0005e40000000400 */
.L_x_4352:
[----:B------:R-:W-:Y:S05]  /*c790*/  BSYNC.RECONVERGENT B0 ;  /* 0x0000000000007941 */ /* 0x000fea0003800200 */
.L_x_4351:
[----:B------:R-:W-:Y:S01]  /*c7a0*/  IMAD.MOV.U32 R4, RZ, RZ, R11 ;  /* 0x000000ffff047224 */ /* 0x000fe200078e000b */
[----:B------:R-:W-:Y:S06]  /*c7b0*/  @P2 BRA `(.L_x_4353) ;  /* 0xfffffffc00882947 */ /* 0x000fec000383ffff */
.L_x_4350:
        /* <DEDUP_REMOVED lines=19> */
.L_x_4358:
        /* <DEDUP_REMOVED lines=27> */
.L_x_4357:
[----:B------:R-:W-:Y:S05]  /*caa0*/  BSYNC.RECONVERGENT B0 ;  /* 0x0000000000007941 */ /* 0x000fea0003800200 */
.L_x_4356:
[----:B-1----:R-:W-:Y:S01]  /*cab0*/  IMAD.MOV.U32 R4, RZ, RZ, R10 ;  /* 0x000000ffff047224 */ /* 0x002fe200078e000a */
[----:B------:R-:W-:Y:S06]  /*cac0*/  @P2 BRA `(.L_x_4358) ;  /* 0xfffffffc00882947 */ /* 0x000fec000383ffff */
.L_x_4355:
[----:B------:R-:W-:Y:S01]  /*cad0*/  ISETP.GE.U32.AND P0, PT, R0, 0x2, PT ;  /* 0x000000020000780c */ /* 0x000fe20003f06070 */
[----:B------:R-:W-:Y:S05]  /*cae0*/  WARPSYNC.ALL ;  /* 0x0000000000007948 */ /* 0x000fea0003800000 */
[----:B------:R-:W-:Y:S07]  /*caf0*/  BAR.SYNC.DEFER_BLOCKING 0x0 ;  /* 0x0000000000007b1d */ /* 0x000fee0000010000 */
[----:B------:R-:W-:Y:S05]  /*cb00*/  @!P0 BRA `(.L_x_4354) ;  /* 0x0000000000608947 */ /* 0x000fea0003800000 */
[----:B-1----:R-:W-:-:S07]  /*cb10*/  HFMA2 R3, -RZ, RZ, 0, 5.9604644775390625e-08 ;  /* 0x00000001ff037431 */ /* 0x002fce00000001ff */
.L_x_4359:
        /* <DEDUP_REMOVED lines=16> */
[----:B-1----:R-:W-:-:S05]  /*cc20*/  @P0 IMAD.U32 R6, R5, 0x10000, RZ ;  /* 0x0001000005060824 */ /* 0x002fca00078e00ff */
[----:B------:R-:W-:Y:S02]  /*cc30*/  FSETP.NEU.AND P0, PT, R6, RZ, P0 ;  /* 0x000000ff0600720b */ /* 0x000fe4000070d000 */
[----:B--2---:R-:W-:Y:S02]  /*cc40*/  @P1 SHF.L.U32 R4, R7, 0x10, RZ ;  /* 0x0000001007041819 */ /* 0x004fe400000006ff */
[----:B------:R-:W-:Y:S02]  /*cc50*/  SEL R25, RZ, 0x1, !P0 ;  /* 0x00000001ff197807 */ /* 0x000fe40004000000 */
[----:B------:R-:W-:-:S04]  /*cc60*/  FSETP.NEU.AND P1, PT, R4, RZ, P1 ;  /* 0x000000ff0400720b */ /* 0x000fc80000f2d000 */
[----:B------:R-:W-:Y:S01]  /*cc70*/  SEL R16, RZ, 0x1, !P1 ;  /* 0x00000001ff107807 */ /* 0x000fe20004800000 */
[----:B------:R-:W-:Y:S08]  /*cc80*/  @!P2 BRA `(.L_x_4359) ;  /* 0xfffffffc00a4a947 */ /* 0x000ff0000383ffff */
.L_x_4354:
        /* <DEDUP_REMOVED lines=287> */
.L_x_4360:
        /* <DEDUP_REMOVED lines=276> */
.L_x_4361:
        /* <DEDUP_REMOVED lines=286> */
.L_x_4363:
        /* <DEDUP_REMOVED lines=276> */
.L_x_4364:
        /* <DEDUP_REMOVED lines=24> */
.L_x_4366:
[----:B------:R-:W-:Y:S05]  /*11460*/  BSYNC.RECONVERGENT B0 ;  /* 0x0000000000007941 */ /* 0x000fea0003800200 */
.L_x_4365:
        /* <DEDUP_REMOVED lines=35> */
.L_x_4368:
[----:B------:R-:W-:Y:S05]  /*116a0*/  BSYNC.RECONVERGENT B0 ;  /* 0x0000000000007941 */ /* 0x000fea0003800200 */
.L_x_4367:
        /* <DEDUP_REMOVED lines=36> */
.L_x_4373:
        /* <DEDUP_REMOVED lines=12> */
[----:B-1----:R-:W-:Y:S01]  /*119b0*/  @P2 IMAD.U32 R12, R12, 0x10000, RZ ;  /* 0x000100000c0c2824 */ /* 0x002fe200078e00ff */
[----:B--2---:R-:W-:-:S04]  /*119c0*/  @P1 SHF.L.U32 R10, R10, 0x10, RZ ;  /* 0x000000100a0a1819 */ /* 0x004fc800000006ff */
[----:B------:R-:W-:Y:S02]  /*119d0*/  FSETP.NEU.AND P2, PT, R12, RZ, P2 ;  /* 0x000000ff0c00720b */ /* 0x000fe4000174d000 */
[----:B------:R-:W-:Y:S02]  /*119e0*/  FSETP.NEU.AND P1, PT, R10, RZ, P1 ;  /* 0x000000ff0a00720b */ /* 0x000fe40000f2d000 */
[----:B------:R-:W-:Y:S02]  /*119f0*/  SEL R16, RZ, 0x1, !P2 ;  /* 0x00000001ff107807 */ /* 0x000fe40005000000 */
[----:B------:R-:W-:Y:S01]  /*11a00*/  SEL R25, RZ, 0x1, !P1 ;  /* 0x00000001ff197807 */ /* 0x000fe20004800000 */
[----:B------:R-:W-:Y:S08]  /*11a10*/  @!P3 BRA `(.L_x_4373) ;  /* 0xfffffffc00b4b947 */ /* 0x000ff0000383ffff */
[----:B------:R-:W-:Y:S05]  /*11a20*/  BSYNC.RECONVERGENT B1 ;  /* 0x0000000000017941 */ /* 0x000fea0003800200 */
.L_x_4372:
[----:B------:R-:W-:Y:S05]  /*11a30*/  BRA `(.L_x_4371) ;  /* 0x0000000000807947 */ /* 0x000fea0003800000 */
.L_x_4370:
        /* <DEDUP_REMOVED lines=12> */
.L_x_4374:
        /* <DEDUP_REMOVED lines=13> */
[----:B-1----:R-:W-:-:S05]  /*11bd0*/  @P1 IMAD.U32 R9, R9, 0x10000, RZ ;  /* 0x0001000009091824 */ /* 0x002fca00078e00ff */
[----:B------:R-:W-:Y:S02]  /*11be0*/  FSETP.NEU.AND P1, PT, R9, RZ, P1 ;  /* 0x000000ff0900720b */ /* 0x000fe40000f2d000 */
[----:B--2---:R-:W-:Y:S02]  /*11bf0*/  @P2 SHF.L.U32 R11, R11, 0x10, RZ ;  /* 0x000000100b0b2819 */ /* 0x004fe400000006ff */
[----:B------:R-:W-:Y:S02]  /*11c00*/  SEL R25, RZ, 0x1, !P1 ;  /* 0x00000001ff197807 */ /* 0x000fe40004800000 */
[----:B------:R-:W-:-:S04]  /*11c10*/  FSETP.NEU.AND P2, PT, R11, RZ, P2 ;  /* 0x000000ff0b00720b */ /* 0x000fc8000174d000 */
[----:B------:R-:W-:Y:S01]  /*11c20*/  SEL R16, RZ, 0x1, !P2 ;  /* 0x00000001ff107807 */ /* 0x000fe20005000000 */
[----:B------:R-:W-:Y:S08]  /*11c30*/  @!P3 BRA `(.L_x_4374) ;  /* 0xfffffffc00b0b947 */ /* 0x000ff0000383ffff */
.L_x_4371:
[----:B------:R-:W-:Y:S05]  /*11c40*/  BSYNC.RECONVERGENT B0 ;  /* 0x0000000000007941 */ /* 0x000fea0003800200 */
.L_x_4369:
        /* <DEDUP_REMOVED lines=13> */
.L_x_4378:
        /* <DEDUP_REMOVED lines=25> */
.L_x_4377:
[----:B------:R-:W-:Y:S05]  /*11eb0*/  BSYNC.RECONVERGENT B0 ;  /* 0x0000000000007941 */ /* 0x000fea0003800200 */
.L_x_4376:
[----:B------:R-:W-:-:S03]  /*11ec0*/  UISETP.GT.U32.AND UP0, UPT, UR4, 0x3, UPT ;  /* 0x000000030400788c */ /* 0x000fc6000bf04070 */
[----:B------:R-:W-:-:S06]  /*11ed0*/  UMOV UR4, UR7 ;  /* 0x0000000700047c82 */ /* 0x000fcc0008000000 */
[----:B------:R-:W-:Y:S05]  /*11ee0*/  BRA.U UP0, `(.L_x_4378) ;  /* 0xfffffffd008c7547 */ /* 0x000fea000b83ffff */
.L_x_4375:
        /* <DEDUP_REMOVED lines=12> */
.L_x_4383:
        /* <DEDUP_REMOVED lines=16> */
[----:B--2---:R-:W-:-:S04]  /*120b0*/  @P1 SHF.L.U32 R3, R2, 0x10, RZ ;  /* 0x0000001002031819 */ /* 0x004fc800000006ff */
[----:B------:R-:W-:Y:S01]  /*120c0*/  FSETP.NEU.AND P1, PT, R3, RZ, P1 ;  /* 0x000000ff0300720b */ /* 0x000fe20000f2d000 */
[----:B-1----:R-:W-:-:S03]  /*120d0*/  @P2 IMAD.U32 R3, R8, 0x10000, RZ ;  /* 0x0001000008032824 */ /* 0x002fc600078e00ff */
[----:B------:R-:W-:Y:S02]  /*120e0*/  SEL R25, RZ, 0x1, !P1 ;  /* 0x00000001ff197807 */ /* 0x000fe40004800000 */
[----:B------:R-:W-:-:S04]  /*120f0*/  FSETP.NEU.AND P1, PT, R3, RZ, P2 ;  /* 0x000000ff0300720b */ /* 0x000fc8000172d000 */
[----:B------:R-:W-:-:S04]  /*12100*/  SEL R16, RZ, 0x1, !P1 ;  /* 0x00000001ff107807 */ /* 0x000fc80004800000 */
[----:B------:R-:W-:-:S05]  /*12110*/  PRMT R3, R16, 0x7604, R25 ;  /* 0x0000760410037816 */ /* 0x000fca0000000019 */
[----:B------:R1:W-:Y:S02]  /*12120*/  STS.U16 [R0], R3 ;  /* 0x0000000300007388 */ /* 0x0003e40000000400 */
.L_x_4382:
[----:B------:R-:W-:Y:S05]  /*12130*/  BSYNC.RECONVERGENT B0 ;  /* 0x0000000000007941 */ /* 0x000fea0003800200 */
.L_x_4381:
[----:B------:R-:W-:-:S03]  /*12140*/  UISETP.GT.U32.AND UP0, UPT, UR5, 0x7f, UPT ;  /* 0x0000007f0500788c */ /* 0x000fc6000bf04070 */
[----:B------:R-:W-:-:S06]  /*12150*/  UMOV UR5, UR7 ;  /* 0x0000000700057c82 */ /* 0x000fcc0008000000 */
[----:B------:R-:W-:Y:S05]  /*12160*/  BRA.U UP0, `(.L_x_4383) ;  /* 0xfffffffd00907547 */ /* 0x000fea000b83ffff */
.L_x_4380:
[----:B------:R-:W-:Y:S01]  /*12170*/  BAR.SYNC.DEFER_BLOCKING 0x0 ;  /* 0x0000000000007b1d */ /* 0x000fe20000010000 */
[----:B------:R-:W-:-:S09]  /*12180*/  UISETP.GE.U32.AND UP0, UPT, UR4, 0x2, UPT ;  /* 0x000000020400788c */ /* 0x000fd2000bf06070 */
[----:B------:R-:W-:Y:S05]  /*12190*/  BRA.U !UP0, `(.L_x_4379) ;  /* 0x0000000108647547 */ /* 0x000fea000b800000 */
[----:B-12---:R-:W-:-:S07]  /*121a0*/  HFMA2 R0, -RZ, RZ, 0, 5.9604644775390625e-08 ;  /* 0x00000001ff007431 */ /* 0x006fce00000001ff */
.L_x_4384:
        /* <DEDUP_REMOVED lines=17> */
[----:B-1----:R-:W-:-:S04]  /*122c0*/  @P1 SHF.L.U32 R6, R2, 0x10, RZ ;  /* 0x0000001002061819 */ /* 0x002fc800000006ff */
[----:B------:R-:W-:Y:S01]  /*122d0*/  FSETP.NEU.AND P1, PT, R6, RZ, P1 ;  /* 0x000000ff0600720b */ /* 0x000fe20000f2d000 */
[----:B--2---:R-:W-:-:S03]  /*122e0*/  @P2 IMAD.U32 R3, R8, 0x10000, RZ ;  /* 0x0001000008032824 */ /* 0x004fc600078e00ff */
[----:B------:R-:W-:Y:S02]  /*122f0*/  SEL R25, RZ, 0x1, !P1 ;  /* 0x00000001ff197807 */ /* 0x000fe40004800000 */
[----:B------:R-:W-:-:S04]  /*12300*/  FSETP.NEU.AND P2, PT, R3, RZ, P2 ;  /* 0x000000ff0300720b */ /* 0x000fc8000174d000 */
[----:B------:R-:W-:Y:S01]  /*12310*/  SEL R16, RZ, 0x1, !P2 ;  /* 0x00000001ff107807 */ /* 0x000fe20005000000 */
[----:B------:R-:W-:Y:S08]  /*12320*/  @!P3 BRA `(.L_x_4384) ;  /* 0xfffffffc00a0b947 */ /* 0x000ff0000383ffff */
.L_x_4379:
        /* <DEDUP_REMOVED lines=21> */
[----:B-1----:R-:W-:Y:S02]  /*12480*/  @P0 IMAD.U32 R6, R0, 0x10000, RZ ;  /* 0x0001000000060824 */ /* 0x002fe400078e00ff */
[----:B----4-:R-:W-:-:S03]  /*12490*/  @P1 SHF.L.U32 R8, R7, 0x10, RZ ;  /* 0x0000001007081819 */ /* 0x010fc600000006ff */
[----:B------:R-:W-:Y:S02]  /*124a0*/  FSETP.NEU.AND P0, PT, R6, RZ, P0 ;  /* 0x000000ff0600720b */ /* 0x000fe4000070d000 */
[----:B------:R-:W-:Y:S02]  /*124b0*/  FSETP.NEU.AND P1, PT, R8, RZ, P1 ;  /* 0x000000ff0800720b */ /* 0x000fe40000f2d000 */
[----:B------:R-:W-:Y:S02]  /*124c0*/  SEL R6, RZ, 0x1, !P0 ;  /* 0x00000001ff067807 */ /* 0x000fe40004000000 */
[----:B------:R-:W-:Y:S02]  /*124d0*/  SEL R8, RZ, 0x1, !P1 ;  /* 0x00000001ff087807 */ /* 0x000fe40004800000 */
[----:B------:R-:W-:Y:S02]  /*124e0*/  PRMT R25, R6, 0x7610, R25 ;  /* 0x0000761006197816 */ /* 0x000fe40000000019 */
[----:B------:R-:W-:-:S07]  /*124f0*/  PRMT R16, R8, 0x7610, R16 ;  /* 0x0000761008107816 */ /* 0x000fce0000000010 */
.L_x_4386:
        /* <DEDUP_REMOVED lines=10> */
.L_x_4387:
        /* <DEDUP_REMOVED lines=19> */
.L_x_4388:
        /* <DEDUP_REMOVED lines=25> */
.L_x_4389:
[----:B------:R-:W1:Y:S01]  /*12860*/  LDCU.64 UR4, c[0x0][0x758] ;  /* 0x0000eb00ff0477ac */ /* 0x000e620008000a00 */
[----:B------:R-:W-:-:S04]  /*12870*/  LOP3.LUT P1, RZ, R16, 0xff, RZ, 0xc0, !PT ;  /* 0x000000ff10ff7812 */ /* 0x000fc8000782c0ff */
[----:B------:R-:W-:Y:S02]  /*12880*/  SEL R5, RZ, 0x1, !P1 ;  /* 0x00000001ff057807 */ /* 0x000fe40004800000 */
[----:B-1----:R-:W-:-:S04]  /*12890*/  IADD3 R2, P0, PT, R17, UR4, RZ ;  /* 0x0000000411027c10 */ /* 0x002fc8000ff1e0ff */
[----:B------:R-:W-:-:S05]  /*128a0*/  IADD3.X R3, PT, PT, RZ, UR5, RZ, P0, !PT ;  /* 0x00000005ff037c10 */ /* 0x000fca00087fe4ff */
[----:B------:R-:W-:Y:S01]  /*128b0*/  STG.E.U8 desc[UR36][R2.64], R5 ;  /* 0x0000000502007986 */ /* 0x000fe2000c101124 */
[----:B------:R-:W-:Y:S05]  /*128c0*/  EXIT ;  /* 0x000000000000794d */ /* 0x000fea0003800000 */
.L_x_4385:
        /* <DEDUP_REMOVED lines=21> */
.L_x_4390:
        /* <DEDUP_REMOVED lines=20> */
.L_x_4392:
        /* <DEDUP_REMOVED lines=25> */
.L_x_4393:
[----:B------:R-:W1:Y:S01]  /*12cf0*/  LDCU.64 UR4, c[0x0][0x758] ;  /* 0x0000eb00ff0477ac */ /* 0x000e620008000a00 */
[----:B------:R-:W-:-:S04]  /*12d00*/  LOP3.LUT P0, RZ, R16, 0xff, RZ, 0xc0, !PT ;  /* 0x000000ff10ff7812 */ /* 0x000fc8000780c0ff */
[----:B------:R-:W-:Y:S02]  /*12d10*/  SEL R5, RZ, 0x1, !P0 ;  /* 0x00000001ff057807 */ /* 0x000fe40004000000 */
[----:B-1----:R-:W-:-:S04]  /*12d20*/  IADD3 R2, P1, PT, R17, UR4, RZ ;  /* 0x0000000411027c10 */ /* 0x002fc8000ff3e0ff */
[----:B------:R-:W-:-:S05]  /*12d30*/  IADD3.X R3, PT, PT, RZ, UR5, RZ, P1, !PT ;  /* 0x00000005ff037c10 */ /* 0x000fca0008ffe4ff */
[----:B------:R-:W-:Y:S01]  /*12d40*/  STG.E.U8 desc[UR36][R2.64], R5 ;  /* 0x0000000502007986 */ /* 0x000fe2000c101124 */
[----:B------:R-:W-:Y:S05]  /*12d50*/  EXIT ;  /* 0x000000000000794d */ /* 0x000fea0003800000 */
.L_x_4391:
[----:B------:R-:W-:Y:S04]  /*12d60*/  STG.E.U8 desc[UR36][R4.64], R25 ;  /* 0x0000001904007986 */ /* 0x000fe8000c101124 */
[----:B------:R-:W-:Y:S01]  /*12d70*/  STG.E.U8 desc[UR36][R4.64+0x1], R16 ;  /* 0x0000011004007986 */ /* 0x000fe2000c101124 */
[----:B------:R-:W-:Y:S05]  /*12d80*/  EXIT ;  /* 0x000000000000794d */ /* 0x000fea0003800000 */
.L_x_4362:
        /* <DEDUP_REMOVED lines=38> */
.L_x_4395:
        /* <DEDUP_REMOVED lines=10> */
.L_x_4396:
        /* <DEDUP_REMOVED lines=19> */
.L_x_4397:
        /* <DEDUP_REMOVED lines=25> */
.L_x_4398:
[----:B------:R-:W1:Y:S01]  /*13350*/  LDCU.64 UR4, c[0x0][0x758] ;  /* 0x0000eb00ff0477ac */ /* 0x000e620008000a00 */
[----:B------:R-:W-:-:S04]  /*13360*/  LOP3.LUT P1, RZ, R16, 0xff, RZ, 0xc0, !PT ;  /* 0x000000ff10ff7812 */ /* 0x000fc8000782c0ff */
[----:B------:R-:W-:Y:S02]  /*13370*/  SEL R5, RZ, 0x1, !P1 ;  /* 0x00000001ff057807 */ /* 0x000fe40004800000 */
[----:B-1----:R-:W-:-:S04]  /*13380*/  IADD3 R2, P0, PT, R17, UR4, RZ ;  /* 0x0000000411027c10 */ /* 0x002fc8000ff1e0ff */
[----:B------:R-:W-:-:S05]  /*13390*/  IADD3.X R3, PT, PT, RZ, UR5, RZ, P0, !PT ;  /* 0x00000005ff037c10 */ /* 0x000fca00087fe4ff */
[----:B------:R-:W-:Y:S01]  /*133a0*/  STG.E.U8 desc[UR36][R2.64], R5 ;  /* 0x0000000502007986 */ /* 0x000fe2000c101124 */
[----:B------:R-:W-:Y:S05]  /*133b0*/  EXIT ;  /* 0x000000000000794d */ /* 0x000fea0003800000 */
.L_x_4394:
        /* <DEDUP_REMOVED lines=21> */
.L_x_4399:
        /* <DEDUP_REMOVED lines=20> */
.L_x_4401:
        /* <DEDUP_REMOVED lines=25> */
.L_x_4402:
[----:B------:R-:W1:Y:S01]  /*137e0*/  LDCU.64 UR4, c[0x0][0x758] ;  /* 0x0000eb00ff0477ac */ /* 0x000e620008000a00 */
[----:B------:R-:W-:-:S04]  /*137f0*/  LOP3.LUT P0, RZ, R16, 0xff, RZ, 0xc0, !PT ;  /* 0x000000ff10ff7812 */ /* 0x000fc8000780c0ff */
[----:B------:R-:W-:Y:S02]  /*13800*/  SEL R5, RZ, 0x1, !P0 ;  /* 0x00000001ff057807 */ /* 0x000fe40004000000 */
[----:B-1----:R-:W-:-:S04]  /*13810*/  IADD3 R2, P1, PT, R17, UR4, RZ ;  /* 0x0000000411027c10 */ /* 0x002fc8000ff3e0ff */
[----:B------:R-:W-:-:S05]  /*13820*/  IADD3.X R3, PT, PT, RZ, UR5, RZ, P1, !PT ;  /* 0x00000005ff037c10 */ /* 0x000fca0008ffe4ff */
[----:B------:R-:W-:Y:S01]  /*13830*/  STG.E.U8 desc[UR36][R2.64], R5 ;  /* 0x0000000502007986 */ /* 0x000fe2000c101124 */
[----:B------:R-:W-:Y:S05]  /*13840*/  EXIT ;  /* 0x000000000000794d */ /* 0x000fea0003800000 */
.L_x_4400:
[----:B------:R-:W-:Y:S04]  /*13850*/  STG.E.U8 desc[UR36][R4.64], R25 ;  /* 0x0000001904007986 */ /* 0x000fe8000c101124 */
[----:B------:R-:W-:Y:S01]  /*13860*/  STG.E.U8 desc[UR36][R4.64+0x1], R16 ;  /* 0x0000011004007986 */ /* 0x000fe2000c101124 */
[----:B------:R-:W-:Y:S05]  /*13870*/  EXIT ;  /* 0x000000000000794d */ /* 0x000fea0003800000 */
.L_x_4403:
        /* <DEDUP_REMOVED lines=16> */
.L_x_7786:


//--------------------- .text._ZN2at6native13reduce_kernelILi128ELi4ENS0_8ReduceOpIN3c108BFloat16ENS0_14func_wrapper_tIbZZZNS0_15and_kernel_cudaERNS_14TensorIteratorEENKUlvE_clEvENKUlvE9_clEvEUlbS4_E_EEjbLi4ELi4EEEEEvT1_ --------------------------
	.section	.text._ZN2at6native13reduce_kernelILi128ELi4ENS0_8ReduceOpIN3c108BFloat16ENS0_14func_wrapper_tIbZZZNS0_15and_kernel_cudaERNS_14TensorIteratorEENKUlvE_clEvENKUlvE9_clEvEUlbS4_E_EEjbLi4ELi4EEEEEvT1_,"ax",@progbits
	.align	128
        .global         _ZN2at6native13reduce_kernelILi128ELi4ENS0_8ReduceOpIN3c108BFloat16ENS0_14func_wrapper_tIbZZZNS0_15and_kernel_cudaERNS_14TensorIteratorEENKUlvE_clEvENKUlvE9_clEvEUlbS4_E_EEjbLi4ELi4EEEEEvT1_
        .type           _ZN2at6native13reduce_kernelILi128ELi4ENS0_8ReduceOpIN3c108BFloat16ENS0_14func_wrapper_tIbZZZNS0_15and_kernel_cudaERNS_14TensorIteratorEENKUlvE_clEvENKUlvE9_clEvEUlbS4_E_EEjbLi4ELi4EEEEEvT1_,@function
        .size           _ZN2at6native13reduce_kernelILi128ELi4ENS0_8ReduceOpIN3c108BFloat16ENS0_14func_wrapper_tIbZZZNS0_15and_kernel_cudaERNS_14TensorIteratorEENKUlvE_clEvENKUlvE9_clEvEUlbS4_E_EEjbLi4ELi4EEEEEvT1_,(.L_x_7787 - _ZN2at6native13reduce_kernelILi128ELi4ENS0_8ReduceOpIN3c108BFloat16ENS0_14func_wrapper_tIbZZZNS0_15and_kernel_cudaERNS_14TensorIteratorEENKUlvE_clEvENKUlvE9_clEvEUlbS4_E_EEjbLi4ELi4EEEEEvT1_)
        .other          _ZN2at6native13reduce_kernelILi128ELi4ENS0_8ReduceOpIN3c108BFloat16ENS0_14func_wrapper_tIbZZZNS0_15and_kernel_cudaERNS_14TensorIteratorEENKUlvE_clEvENKUlvE9_clEvEUlbS4_E_EEjbLi4ELi4EEEEEvT1_,@"STO_CUDA_ENTRY STV_DEFAULT"
_ZN2at6native13reduce_kernelILi128ELi4ENS0_8ReduceOpIN3c108BFloat16ENS0_14func_wrapper_tIbZZZNS0_15and_kernel_cudaERNS_14TensorIteratorEENKUlvE_clEvENKUlvE9_clEvEUlbS4_E_EEjbLi4ELi4EEEEEvT1_:
.text._ZN2at6native13reduce_kernelILi128ELi4ENS0_8ReduceOpIN3c108BFloat16ENS0_14func_wrapper_tIbZZZNS0_15and_kernel_cudaERNS_14TensorIteratorEENKUlvE_clEvENKUlvE9_clEvEUlbS4_E_EEjbLi4ELi4EEEEEvT1_:
        /* <DEDUP_REMOVED lines=296> */
.L_x_4404:
        /* <DEDUP_REMOVED lines=30> */
.L_x_4409:
        /* <DEDUP_REMOVED lines=34> */
.L_x_4414:
[----:B------:R-:W-:-:S07]  /*1680*/  SEL R4, RZ, 0x1, !P0 ;  /* 0x00000001ff047807 */ /* 0x000fce0004000000 */
.L_x_4413:
[----:B------:R-:W-:Y:S05]  /*1690*/  BSYNC.RECONVERGENT B1 ;  /* 0x0000000000017941 */ /* 0x000fea0003800200 */
.L_x_4412:
[----:B------:R-:W0:Y:S01]  /*16a0*/  LDC R0, c[0x0][0x388] ;  /* 0x0000e200ff007b82 */ /* 0x000e220000000800 */
[----:B------:R-:W-:-:S04]  /*16b0*/  IADD3 R22, P0, PT, R22, 0x8, RZ ;  /* 0x0000000816167810 */ /* 0x000fc80007f1e0ff */
[----:B------:R-:W-:Y:S02]  /*16c0*/  IADD3.X R23, PT, PT, RZ, R23, RZ, P0, !PT ;  /* 0x00000017ff177210 */ /* 0x000fe400007fe4ff */
[----:B0-----:R-:W-:-:S07]  /*16d0*/  IADD3 R0, PT, PT, R7, -0x4, R0 ;  /* 0xfffffffc07007810 */ /* 0x001fce0007ffe000 */
.L_x_4411:
[----:B------:R-:W-:Y:S05]  /*16e0*/  BSYNC.RECONVERGENT B0 ;  /* 0x0000000000007941 */ /* 0x000fea0003800200 */
.L_x_4410:
        /* <DEDUP_REMOVED lines=13> */
.L_x_4417:
        /* <DEDUP_REMOVED lines=26> */
.L_x_4416:
[----:B------:R-:W-:Y:S05]  /*1960*/  BSYNC.RECONVERGENT B0 ;  /* 0x0000000000007941 */ /* 0x000fea0003800200 */
.L_x_4415:
        /* <DEDUP_REMOVED lines=20> */
.L_x_4421:
[----:B------:R-:W-:Y:S05]  /*1ab0*/  BSYNC.RECONVERGENT B1 ;  /* 0x0000000000017941 */ /* 0x000fea0003800200 */
.L_x_4420:
[----:B------:R-:W-:-:S07]  /*1ac0*/  SEL R4, RZ, 0x1, !P0 ;  /* 0x00000001ff047807 */ /* 0x000fce0004000000 */
.L_x_4419:
[----:B------:R-:W-:Y:S05]  /*1ad0*/  BSYNC.RECONVERGENT B0 ;  /* 0x0000000000007941 */ /* 0x000fea0003800200 */
.L_x_4418:
[----:B------:R-:W0:Y:S01]  /*1ae0*/  I2F.S8 R8, R8 ;  /* 0x0000000800087306 */ /* 0x000e220000001400 */
[----:B------:R-:W-:Y:S02]  /*1af0*/  LOP3.LUT P2, RZ, R4, 0xff, RZ, 0xc0, !PT ;  /* 0x000000ff04ff7812 */ /* 0x000fe4000784c0ff */
[----:B------:R-:W-:Y:S02]  /*1b00*/  PLOP3.LUT P1, PT, PT, PT, PT, 0x8, 0x80 ;  /* 0x000000000080781c */ /* 0x000fe40003f2e170 */
[----:B------:R-:W-:Y:S02]  /*1b10*/  PLOP3.LUT P0, PT, PT, PT, PT, 0x8, 0x80 ;  /* 0x000000000080781c */ /* 0x000fe40003f0e170 */
[----:B------:R-:W-:Y:S01]  /*1b20*/  PLOP3.LUT P3, PT, PT, PT, PT, 0x8, 0x80 ;  /* 0x000000000080781c */ /* 0x000fe20003f6e170 */
[----:B------:R-:W1:Y:S01]  /*1b30*/  I2F.S8 R6, R6 ;  /* 0x0000000600067306 */ /* 0x000e620000001400 */
[----:B------:R-:W-:-:S07]  /*1b40*/  PLOP3.LUT P4, PT, PT, PT, PT, 0x8, 0x80 ;  /* 0x000000000080781c */ /* 0x000fce0003f8e170 */
        /* <DEDUP_REMOVED lines=12> */
.L_x_4408:
        /* <DEDUP_REMOVED lines=46> */
.L_x_4426:
        /* <DEDUP_REMOVED lines=22> */
[C---:B---3--:R-:W-:Y:S01]  /*2050*/  @P4 IMAD.U32 R0, R6.reuse, 0x10000, RZ ;  /* 0x0001000006004824 */ /* 0x048fe200078e00ff */
[----:B------:R-:W-:Y:S02]  /*2060*/  PRMT R32, R6, 0x7632, R32 ;  /* 0x0000763206207816 */ /* 0x000fe40000000020 */
[C---:B------:R-:W-:Y:S02]  /*2070*/  PRMT R33, R7.reuse, 0x7632, R33 ;  /* 0x0000763207217816 */ /* 0x040fe40000000021 */
[----:B------:R-:W-:Y:S01]  /*2080*/  FSETP.NEU.AND P4, PT, R0, RZ, P4 ;  /* 0x000000ff0000720b */ /* 0x000fe2000278d000 */
[----:B------:R-:W-:Y:S01]  /*2090*/  @P3 IMAD.U32 R3, R32, 0x10000, RZ ;  /* 0x0001000020033824 */ /* 0x000fe200078e00ff */
[----:B------:R-:W-:Y:S02]  /*20a0*/  @P2 SHF.L.U32 R0, R7, 0x10, RZ ;  /* 0x0000001007002819 */ /* 0x000fe400000006ff */
[----:B------:R-:W-:-:S02]  /*20b0*/  SEL R13, RZ, 0x1, !P4 ;  /* 0x00000001ff0d7807 */ /* 0x000fc40006000000 */
[----:B------:R-:W-:Y:S02]  /*20c0*/  LOP3.LUT P4, RZ, R28, 0xff, RZ, 0xc0, !PT ;  /* 0x000000ff1cff7812 */ /* 0x000fe4000788c0ff */
[----:B------:R-:W-:Y:S01]  /*20d0*/  FSETP.NEU.AND P3, PT, R3, RZ, P3 ;  /* 0x000000ff0300720b */ /* 0x000fe20001f6d000 */
[----:B------:R-:W-:Y:S01]  /*20e0*/  @P0 IMAD.U32 R3, R33, 0x10000, RZ ;  /* 0x0001000021030824 */ /* 0x000fe200078e00ff */
[----:B----4-:R-:W-:Y:S02]  /*20f0*/  PRMT R34, R10, 0x7632, R34 ;  /* 0x000076320a227816 */ /* 0x010fe40000000022 */
[----:B------:R-:W-:Y:S02]  /*2100*/  SEL R12, RZ, 0x1, !P3 ;  /* 0x00000001ff0c7807 */ /* 0x000fe40005800000 */
[----:B------:R-:W-:Y:S02]  /*2110*/  FSETP.NEU.AND P2, PT, R0, RZ, P2 ;  /* 0x000000ff0000720b */ /* 0x000fe4000174d000 */
[----:B------:R-:W-:-:S02]  /*2120*/  LOP3.LUT P3, RZ, R27, 0xff, RZ, 0xc0, !PT ;  /* 0x000000ff1bff7812 */ /* 0x000fc4000786c0ff */
[C---:B------:R-:W-:Y:S02]  /*2130*/  PRMT R35, R11.reuse, 0x7610, R35 ;  /* 0x000076100b237816 */ /* 0x040fe40000000023 */
[----:B------:R-:W-:Y:S02]  /*2140*/  PRMT R36, R11, 0x7632, R36 ;  /* 0x000076320b247816 */ /* 0x000fe40000000024 */
[----:B------:R-:W-:Y:S02]  /*2150*/  @P6 SHF.L.U32 R11, R34, 0x10, RZ ;  /* 0x00000010220b6819 */ /* 0x000fe400000006ff */
[----:B------:R-:W-:Y:S02]  /*2160*/  FSETP.NEU.AND P0, PT, R3, RZ, P0 ;  /* 0x000000ff0300720b */ /* 0x000fe4000070d000 */
[----:B------:R-:W-:Y:S02]  /*2170*/  SEL R3, RZ, 0x1, !P2 ;  /* 0x00000001ff037807 */ /* 0x000fe40005000000 */
[----:B------:R-:W-:Y:S01]  /*2180*/  LOP3.LUT P2, RZ, R26, 0xff, RZ, 0xc0, !PT ;  /* 0x000000ff1aff7812 */ /* 0x000fe2000784c0ff */
[----:B------:R-:W-:Y:S01]  /*2190*/  @P1 IMAD.U32 R26, R10, 0x10000, RZ ;  /* 0x000100000a1a1824 */ /* 0x000fe200078e00ff */
[----:B------:R-:W-:Y:S01]  /*21a0*/  FSETP.NEU.AND P6, PT, R11, RZ, P6 ;  /* 0x000000ff0b00720b */ /* 0x000fe200037cd000 */
[----:B------:R-:W-:Y:S01]  /*21b0*/  @P4 IMAD.U32 R11, R36, 0x10000, RZ ;  /* 0x00010000240b4824 */ /* 0x000fe200078e00ff */
[----:B-----5:R-:W-:-:S02]  /*21c0*/  PRMT R39, R8, 0x7610, R39 ;  /* 0x0000761008277816 */ /* 0x020fc40000000027 */
[----:B------:R-:W-:Y:S02]  /*21d0*/  SEL R0, RZ, 0x1, !P0 ;  /* 0x00000001ff007807 */ /* 0x000fe40004000000 */
[----:B------:R-:W-:Y:S02]  /*21e0*/  FSETP.NEU.AND P1, PT, R26, RZ, P1 ;  /* 0x000000ff1a00720b */ /* 0x000fe40000f2d000 */
[----:B------:R-:W-:Y:S01]  /*21f0*/  LOP3.LUT P0, RZ, R25, 0xff, RZ, 0xc0, !PT ;  /* 0x000000ff19ff7812 */ /* 0x000fe2000780c0ff */
[----:B------:R-:W-:Y:S01]  /*2200*/  @P5 IMAD.U32 R25, R35, 0x10000, RZ ;  /* 0x0001000023195824 */ /* 0x000fe200078e00ff */
[----:B------:R-:W-:Y:S02]  /*2210*/  FSETP.NEU.AND P4, PT, R11, RZ, P4 ;  /* 0x000000ff0b00720b */ /* 0x000fe4000278d000 */
[----:B------:R-:W-:Y:S02]  /*2220*/  @P3 SHF.L.U32 R11, R39, 0x10, RZ ;  /* 0x00000010270b3819 */ /* 0x000fe400000006ff */
[----:B------:R-:W-:-:S02]  /*2230*/  PRMT R40, R8, 0x7632, R40 ;  /* 0x0000763208287816 */ /* 0x000fc40000000028 */
[----:B------:R-:W-:Y:S02]  /*2240*/  SEL R31, RZ, 0x1, !P1 ;  /* 0x00000001ff1f7807 */ /* 0x000fe40004800000 */
[----:B------:R-:W-:Y:S01]  /*2250*/  LOP3.LUT P1, RZ, R24, 0xff, RZ, 0xc0, !PT ;  /* 0x000000ff18ff7812 */ /* 0x000fe2000782c0ff */
[----:B------:R-:W-:Y:S01]  /*2260*/  @P2 IMAD.U32 R8, R40, 0x10000, RZ ;  /* 0x0001000028082824 */ /* 0x000fe200078e00ff */
[----:B------:R-:W-:Y:S01]  /*2270*/  FSETP.NEU.AND P3, PT, R11, RZ, P3 ;  /* 0x000000ff0b00720b */ /* 0x000fe20001f6d000 */
[----:B------:R-:W-:Y:S01]  /*2280*/  IMAD.IADD R11, R37, 0x1, R14 ;  /* 0x00000001250b7824 */ /* 0x000fe200078e020e */
[----:B------:R-:W-:Y:S02]  /*2290*/  FSETP.NEU.AND P5, PT, R25, RZ, P5 ;  /* 0x000000ff1900720b */ /* 0x000fe40002fad000 */
        /* <DEDUP_REMOVED lines=11> */
[----:B------:R-:W-:Y:S02]  /*2350*/  FSETP.NEU.AND P2, PT, R8, RZ, P2 ;  /* 0x000000ff0800720b */ /* 0x000fe4000174d000 */
[----:B------:R-:W-:Y:S01]  /*2360*/  @P0 SHF.L.U32 R8, R42, 0x10, RZ ;  /* 0x000000102a080819 */ /* 0x000fe200000006ff */
[----:B------:R-:W-:Y:S01]  /*2370*/  @P1 IMAD.U32 R15, R41, 0x10000, RZ ;  /* 0x00010000290f1824 */ /* 0x000fe200078e00ff */
[----:B------:R-:W-:Y:S02]  /*2380*/  SEL R26, RZ, 0x1, !P2 ;  /* 0x00000001ff1a7807 */ /* 0x000fe40005000000 */
[----:B--2---:R-:W-:-:S02]  /*2390*/  ISETP.GE.U32.AND P2, PT, R9, R44, PT ;  /* 0x0000002c0900720c */ /* 0x004fc40003f46070 */
[----:B------:R-:W-:Y:S02]  /*23a0*/  FSETP.NEU.AND P0, PT, R8, RZ, P0 ;  /* 0x000000ff0800720b */ /* 0x000fe4000070d000 */
[C---:B------:R-:W-:Y:S02]  /*23b0*/  PRMT R8, R4.reuse, 0x7610, R8 ;  /* 0x0000761004087816 */ /* 0x040fe40000000008 */
[C---:B------:R-:W-:Y:S02]  /*23c0*/  PRMT R37, R5.reuse, 0x7610, R37 ;  /* 0x0000761005257816 */ /* 0x040fe40000000025 */
[----:B------:R-:W-:Y:S02]  /*23d0*/  PRMT R38, R5, 0x7632, R38 ;  /* 0x0000763205267816 */ /* 0x000fe40000000026 */
[----:B------:R-:W-:Y:S01]  /*23e0*/  PRMT R9, R4, 0x7632, R9 ;  /* 0x0000763204097816 */ /* 0x000fe20000000009 */
[----:B------:R-:W-:Y:S01]  /*23f0*/  @P6 IMAD.U32 R4, R8, 0x10000, RZ ;  /* 0x0001000008046824 */ /* 0x000fe200078e00ff */
[----:B------:R-:W-:Y:S01]  /*2400*/  FSETP.NEU.AND P1, PT, R15, RZ, P1 ;  /* 0x000000ff0f00720b */ /* 0x000fe20000f2d000 */
[----:B------:R-:W-:Y:S01]  /*2410*/  @P4 IMAD.U32 R15, R37, 0x10000, RZ ;  /* 0x00010000250f4824 */ /* 0x000fe200078e00ff */
[----:B------:R-:W-:Y:S01]  /*2420*/  @P5 SHF.L.U32 R5, R9, 0x10, RZ ;  /* 0x0000001009055819 */ /* 0x000fe200000006ff */
[----:B------:R-:W-:Y:S01]  /*2430*/  @P3 IMAD.U32 R18, R38, 0x10000, RZ ;  /* 0x0001000026123824 */ /* 0x000fe200078e00ff */
[----:B------:R-:W-:-:S02]  /*2440*/  FSETP.NEU.AND P6, PT, R4, RZ, P6 ;  /* 0x000000ff0400720b */ /* 0x000fc400037cd000 */
[----:B------:R-:W-:Y:S02]  /*2450*/  FSETP.NEU.AND P5, PT, R5, RZ, P5 ;  /* 0x000000ff0500720b */ /* 0x000fe40002fad000 */
[----:B------:R-:W-:Y:S02]  /*2460*/  FSETP.NEU.AND P4, PT, R15, RZ, P4 ;  /* 0x000000ff0f00720b */ /* 0x000fe4000278d000 */
[----:B------:R-:W-:Y:S02]  /*2470*/  FSETP.NEU.AND P3, PT, R18, RZ, P3 ;  /* 0x000000ff1200720b */ /* 0x000fe40001f6d000 */
[----:B------:R-:W-:Y:S02]  /*2480*/  SEL R25, RZ, 0x1, !P0 ;  /* 0x00000001ff197807 */ /* 0x000fe40004000000 */
[----:B------:R-:W-:Y:S02]  /*2490*/  SEL R24, RZ, 0x1, !P1 ;  /* 0x00000001ff187807 */ /* 0x000fe40004800000 */
[----:B------:R-:W-:-:S02]  /*24a0*/  SEL R21, RZ, 0x1, !P6 ;  /* 0x00000001ff157807 */ /* 0x000fc40007000000 */
[----:B------:R-:W-:Y:S02]  /*24b0*/  SEL R20, RZ, 0x1, !P5 ;  /* 0x00000001ff147807 */ /* 0x000fe40006800000 */
[----:B------:R-:W-:Y:S02]  /*24c0*/  SEL R18, RZ, 0x1, !P4 ;  /* 0x00000001ff127807 */ /* 0x000fe40006000000 */
[----:B------:R-:W-:Y:S01]  /*24d0*/  SEL R15, RZ, 0x1, !P3 ;  /* 0x00000001ff0f7807 */ /* 0x000fe20005800000 */
[----:B------:R-:W-:Y:S06]  /*24e0*/  @!P2 BRA `(.L_x_4426) ;  /* 0xfffffff80080a947 */ /* 0x000fec000383ffff */
.L_x_4425:
[----:B------:R-:W-:Y:S05]  /*24f0*/  BSYNC.RECONVERGENT B0 ;  /* 0x0000000000007941 */ /* 0x000fea0003800200 */
.L_x_4424:
        /* <DEDUP_REMOVED lines=39> */
.L_x_4428:
[----:B------:R-:W-:Y:S05]  /*2770*/  BSYNC.RECONVERGENT B0 ;  /* 0x0000000000007941 */ /* 0x000fea0003800200 */
.L_x_4427:
        /* <DEDUP_REMOVED lines=8> */
[----:B------:R-:W-:Y:S02]  /*2800*/  @P1 IMAD.U32 R32, R32, 0x10000, RZ ;  /* 0x0001000020201824 */ /* 0x000fe400078e00ff */
[----:B------:R-:W-:Y:S02]  /*2810*/  @P2 IMAD.U32 R7, R7, 0x10000, RZ ;  /* 0x0001000007072824 */ /* 0x000fe400078e00ff */
        /* <DEDUP_REMOVED lines=17> */
[----:B------:R-:W-:Y:S02]  /*2930*/  @P0 IMAD.U32 R10, R10, 0x10000, RZ ;  /* 0x000100000a0a0824 */ /* 0x000fe400078e00ff */
[----:B------:R-:W-:Y:S02]  /*2940*/  @P2 IMAD.U32 R35, R35, 0x10000, RZ ;  /* 0x0001000023232824 */ /* 0x000fe400078e00ff */
[----:B------:R-:W-:Y:S01]  /*2950*/  @P3 IMAD.U32 R36, R36, 0x10000, RZ ;  /* 0x0001000024243824 */ /* 0x000fe200078e00ff */
[----:B------:R-:W-:Y:S02]  /*2960*/  FSETP.NEU.AND P0, PT, R10, RZ, P0 ;  /* 0x000000ff0a00720b */ /* 0x000fe4000070d000 */
[----:B------:R-:W-:Y:S02]  /*2970*/  @P1 SHF.L.U32 R34, R34, 0x10, RZ ;  /* 0x0000001022221819 */ /* 0x000fe400000006ff */
        /* <DEDUP_REMOVED lines=16> */
[----:B------:R-:W-:Y:S01]  /*2a80*/  @P0 IMAD.U32 R41, R41, 0x10000, RZ ;  /* 0x0001000029290824 */ /* 0x000fe200078e00ff */
[----:B------:R-:W-:Y:S02]  /*2a90*/  FSETP.NEU.AND P1, PT, R39, RZ, P1 ;  /* 0x000000ff2700720b */ /* 0x000fe40000f2d000 */
[----:B------:R-:W-:Y:S02]  /*2aa0*/  @P2 SHF.L.U32 R40, R40, 0x10, RZ ;  /* 0x0000001028282819 */ /* 0x000fe400000006ff */
[----:B------:R-:W-:Y:S02]  /*2ab0*/  FSETP.NEU.AND P3, PT, R42, RZ, P3 ;  /* 0x000000ff2a00720b */ /* 0x000fe40001f6d000 */
[----:B------:R-:W-:-:S02]  /*2ac0*/  FSETP.NEU.AND P2, PT, R40, RZ, P2 ;  /* 0x000000ff2800720b */ /* 0x000fc4000174d000 */
        /* <DEDUP_REMOVED lines=21> */
[----:B------:R-:W-:-:S07]  /*2c20*/  SEL R15, RZ, 0x1, !P3 ;  /* 0x00000001ff0f7807 */ /* 0x000fce0005800000 */
.L_x_4430:
[----:B------:R-:W-:Y:S05]  /*2c30*/  BSYNC.RECONVERGENT B0 ;  /* 0x0000000000007941 */ /* 0x000fea0003800200 */
.L_x_4429:
[----:B------:R-:W1:Y:S01]  /*2c40*/  I2F.S8 R30, R30 ;  /* 0x0000001e001e7306 */ /* 0x000e620000001400 */
[----:B------:R-:W-:Y:S02]  /*2c50*/  LOP3.LUT P1, RZ, R12, 0xff, RZ, 0xc0, !PT ;  /* 0x000000ff0cff7812 */ /* 0x000fe4000782c0ff */
[----:B------:R-:W-:Y:S02]  /*2c60*/  LOP3.LUT P2, RZ, R3, 0xff, RZ, 0xc0, !PT ;  /* 0x000000ff03ff7812 */ /* 0x000fe4000784c0ff */
[----:B------:R-:W-:Y:S02]  /*2c70*/  LOP3.LUT P0, RZ, R13, 0xff, RZ, 0xc0, !PT ;  /* 0x000000ff0dff7812 */ /* 0x000fe4000780c0ff */
[----:B------:R-:W-:Y:S01]  /*2c80*/  LOP3.LUT P3, RZ, R0, 0xff, RZ, 0xc0, !PT ;  /* 0x000000ff00ff7812 */ /* 0x000fe2000786c0ff */
[----:B------:R-:W2:Y:S08]  /*2c90*/  I2F.S8 R29, R29 ;  /* 0x0000001d001d7306 */ /* 0x000eb00000001400 */
[----:B------:R-:W-:Y:S08]  /*2ca0*/  I2F.S8 R31, R31 ;  /* 0x0000001f001f7306 */ /* 0x000ff00000001400 */
[----:B------:R-:W-:Y:S08]  /*2cb0*/  I2F.S8 R28, R28 ;  /* 0x0000001c001c7306 */ /* 0x000ff00000001400 */
[----:B-1----:R-:W1:Y:S08]  /*2cc0*/  F2F.BF16.F32 R30, R30 ;  /* 0x0000001e001e7304 */ /* 0x002e700000202000 */
[----:B--2---:R-:W2:Y:S01]  /*2cd0*/  F2F.BF16.F32 R4, R29 ;  /* 0x0000001d00047304 */ /* 0x004ea20000202000 */
[----:B-1----:R-:W-:-:S07]  /*2ce0*/  @P1 IMAD.U32 R0, R30, 0x10000, RZ ;  /* 0x000100001e001824 */ /* 0x002fce00078e00ff */
[----:B------:R-:W-:Y:S01]  /*2cf0*/  I2F.S8 R26, R26 ;  /* 0x0000001a001a7306 */ /* 0x000fe20000001400 */
[----:B------:R-:W-:Y:S02]  /*2d00*/  FSETP.EQ.OR P1, PT, R0, RZ, !P1 ;  /* 0x000000ff0000720b */ /* 0x000fe40004f22400 */
[----:B--2---:R-:W-:-:S05]  /*2d10*/  @P2 SHF.L.U32 R4, R4, 0x10, RZ ;  /* 0x0000001004042819 */ /* 0x004fca00000006ff */
[----:B------:R-:W1:Y:S01]  /*2d20*/  F2F.BF16.F32 R31, R31 ;  /* 0x0000001f001f7304 */ /* 0x000e620000202000 */
[----:B------:R-:W-:-:S07]  /*2d30*/  FSETP.EQ.OR P2, PT, R4, RZ, !P2 ;  /* 0x000000ff0400720b */ /* 0x000fce0005742400 */
[----:B------:R-:W-:Y:S01]  /*2d40*/  I2F.S8 R25, R25 ;  /* 0x0000001900197306 */ /* 0x000fe20000001400 */
[----:B-1----:R-:W-:-:S07]  /*2d50*/  @P0 IMAD.U32 R3, R31, 0x10000, RZ ;  /* 0x000100001f030824 */ /* 0x002fce00078e00ff */
[----:B------:R-:W1:Y:S01]  /*2d60*/  F2F.BF16.F32 R28, R28 ;  /* 0x0000001c001c7304 */ /* 0x000e620000202000 */
[----:B------:R-:W-:-:S07]  /*2d70*/  FSETP.EQ.OR P0, PT, R3, RZ, !P0 ;  /* 0x000000ff0300720b */ /* 0x000fce0004702400 */
[----:B------:R-:W-:Y:S01]  /*2d80*/  I2F.S8 R27, R27 ;  /* 0x0000001b001b7306 */ /* 0x000fe20000001400 */
[----:B-1----:R-:W-:-:S07]  /*2d90*/  @P3 IMAD.U32 R0, R28, 0x10000, RZ ;  /* 0x000100001c003824 */ /* 0x002fce00078e00ff */
[----:B------:R-:W-:Y:S01]  /*2da0*/  I2F.S8 R24, R24 ;  /* 0x0000001800187306 */ /* 0x000fe20000001400 */
[----:B------:R-:W-:-:S07]  /*2db0*/  FSETP.EQ.OR P3, PT, R0, RZ, !P3 ;  /* 0x000000ff0000720b */ /* 0x000fce0005f62400 */
[----:B------:R-:W1:Y:S08]  /*2dc0*/  F2F.BF16.F32 R26, R26 ;  /* 0x0000001a001a7304 */ /* 0x000e700000202000 */
[----:B------:R-:W2:Y:S01]  /*2dd0*/  F2F.BF16.F32 R25, R25 ;  /* 0x0000001900197304 */ /* 0x000ea20000202000 */
[----:B-1----:R-:W-:-:S07]  /*2de0*/  @!P1 SHF.L.U32 R0, R26, 0x10, RZ ;  /* 0x000000101a009819 */ /* 0x002fce00000006ff */
[----:B------:R-:W1:Y:S01]  /*2df0*/  F2F.BF16.F32 R27, R27 ;  /* 0x0000001b001b7304 */ /* 0x000e620000202000 */
[----:B------:R-:W-:Y:S01]  /*2e00*/  FSETP.EQ.OR P1, PT, R0, RZ, P1 ;  /* 0x000000ff0000720b */ /* 0x000fe20000f22400 */
[----:B--2---:R-:W-:-:S06]  /*2e10*/  @!P2 IMAD.U32 R4, R25, 0x10000, RZ ;  /* 0x000100001904a824 */ /* 0x004fcc00078e00ff */
[----:B------:R-:W-:Y:S01]  /*2e20*/  I2F.S8 R18, R18 ;  /* 0x0000001200127306 */ /* 0x000fe20000001400 */
[----:B------:R-:W-:Y:S01]  /*2e30*/  FSETP.EQ.OR P4, PT, R4, RZ, P2 ;  /* 0x000000ff0400720b */ /* 0x000fe20001782400 */
[----:B-1----:R-:W-:-:S06]  /*2e40*/  @!P0 IMAD.U32 R3, R27, 0x10000, RZ ;  /* 0x000100001b038824 */ /* 0x002fcc00078e00ff */
[----:B------:R-:W-:Y:S01]  /*2e50*/  I2F.S8 R20, R20 ;  /* 0x0000001400147306 */ /* 0x000fe20000001400 */
[----:B------:R-:W-:-:S07]  /*2e60*/  FSETP.EQ.OR P0, PT, R3, RZ, P0 ;  /* 0x000000ff0300720b */ /* 0x000fce0000702400 */
[----:B------:R-:W1:Y:S08]  /*2e70*/  F2F.BF16.F32 R24, R24 ;  /* 0x0000001800187304 */ /* 0x000e700000202000 */
[----:B------:R-:W-:Y:S01]  /*2e80*/  I2F.S8 R21, R21 ;  /* 0x0000001500157306 */ /* 0x000fe20000001400 */
[----:B-1----:R-:W-:-:S07]  /*2e90*/  @!P3 IMAD.U32 R0, R24, 0x10000, RZ ;  /* 0x000100001800b824 */ /* 0x002fce00078e00ff */
[----:B------:R-:W1:Y:S01]  /*2ea0*/  F2F.BF16.F32 R5, R18 ;  /* 0x0000001200057304 */ /* 0x000e620000202000 */
[----:B------:R-:W-:-:S07]  /*2eb0*/  FSETP.EQ.OR P2, PT, R0, RZ, P3 ;  /* 0x000000ff0000720b */ /* 0x000fce0001f42400 */
[----:B------:R-:W2:Y:S01]  /*2ec0*/  F2F.BF16.F32 R20, R20 ;  /* 0x0000001400147304 */ /* 0x000ea20000202000 */
[----:B-1----:R-:W-:-:S07]  /*2ed0*/  @!P4 IMAD.U32 R5, R5, 0x10000, RZ ;  /* 0x000100000505c824 */ /* 0x002fce00078e00ff */
[----:B------:R-:W1:Y:S01]  /*2ee0*/  F2F.BF16.F32 R21, R21 ;  /* 0x0000001500157304 */ /* 0x000e620000202000 */
[----:B------:R-:W-:Y:S02]  /*2ef0*/  FSETP.NEU.AND P3, PT, R5, RZ, !P4 ;  /* 0x000000ff0500720b */ /* 0x000fe4000676d000 */
[----:B------:R-:W-:Y:S01]  /*2f00*/  PLOP3.LUT P4, PT, PT, PT, PT, 0x8, 0x80 ;  /* 0x000000000080781c */ /* 0x000fe20003f8e170 */
[----:B--2---:R-:W-:-:S05]  /*2f10*/  @!P1 IMAD.U32 R4, R20, 0x10000, RZ ;  /* 0x0001000014049824 */ /* 0x004fca00078e00ff */
[----:B------:R-:W-:Y:S02]  /*2f20*/  FSETP.NEU.AND P1, PT, R4, RZ, !P1 ;  /* 0x000000ff0400720b */ /* 0x000fe40004f2d000 */
[----:B-1----:R-:W-:-:S04]  /*2f30*/  @!P0 SHF.L.U32 R3, R21, 0x10, RZ ;  /* 0x0000001015038819 */ /* 0x002fc800000006ff */
[----:B------:R-:W-:Y:S01]  /*2f40*/  FSETP.NEU.AND P0, PT, R3, RZ, !P0 ;  /* 0x000000ff0300720b */ /* 0x000fe2000470d000 */
[----:B------:R-:W-:-:S12]  /*2f50*/  @P2 BRA `(.L_x_4422) ;  /* 0x000000a800f02947 */ /* 0x000fd80003800000 */
[----:B------:R-:W1:Y:S08]  /*2f60*/  I2F.S8 R15, R15 ;  /* 0x0000000f000f7306 */ /* 0x000e700000001400 */
[----:B-1----:R-:W1:Y:S02]  /*2f70*/  F2F.BF16.F32 R0, R15 ;  /* 0x0000000f00007304 */ /* 0x002e640000202000 */
[----:B-1----:R-:W-:-:S04]  /*2f80*/  SHF.L.U32 R0, R0, 0x10, RZ ;  /* 0x0000001000007819 */ /* 0x002fc800000006ff */
[----:B------:R-:W-:Y:S01]  /*2f90*/  FSETP.NEU.FTZ.AND P4, PT, R0, RZ, PT ;  /* 0x000000ff0000720b */ /* 0x000fe20003f9d000 */
[----:B------:R-:W-:-:S12]  /*2fa0*/  BRA `(.L_x_4422) ;  /* 0x000000a800dc7947 */ /* 0x000fd80003800000 */
.L_x_4423:
        /* <DEDUP_REMOVED lines=43> */
.L_x_4434:
        /* <DEDUP_REMOVED lines=27> */
[----:B------:R-:W-:Y:S01]  /*3410*/  @P4 IMAD.U32 R0, R26, 0x10000, RZ ;  /* 0x000100001a004824 */ /* 0x000fe200078e00ff */
[----:B------:R-:W-:-:S03]  /*3420*/  PRMT R33, R27, 0x7632, R33 ;  /* 0x000076321b217816 */ /* 0x000fc60000000021 */
[----:B------:R-:W-:Y:S01]  /*3430*/  @P3 IMAD.U32 R3, R32, 0x10000, RZ ;  /* 0x0001000020033824 */ /* 0x000fe200078e00ff */
[----:B------:R-:W-:Y:S02]  /*3440*/  FSETP.NEU.AND P4, PT, R0, RZ, P4 ;  /* 0x000000ff0000720b */ /* 0x000fe4000278d000 */
[----:B------:R-:W-:Y:S02]  /*3450*/  @P2 SHF.L.U32 R0, R27, 0x10, RZ ;  /* 0x000000101b002819 */ /* 0x000fe400000006ff */
[----:B------:R-:W-:Y:S01]  /*3460*/  FSETP.NEU.AND P3, PT, R3, RZ, P3 ;  /* 0x000000ff0300720b */ /* 0x000fe20001f6d000 */
[----:B------:R-:W-:Y:S01]  /*3470*/  @P0 IMAD.U32 R3, R33, 0x10000, RZ ;  /* 0x0001000021030824 */ /* 0x000fe200078e00ff */
[----:B------:R-:W-:Y:S02]  /*3480*/  FSETP.NEU.AND P2, PT, R0, RZ, P2 ;  /* 0x000000ff0000720b */ /* 0x000fe4000174d000 */
[----:B------:R-:W-:Y:S02]  /*3490*/  SEL R5, RZ, 0x1, !P4 ;  /* 0x00000001ff057807 */ /* 0x000fe40006000000 */
[----:B------:R-:W-:-:S02]  /*34a0*/  FSETP.NEU.AND P0, PT, R3, RZ, P0 ;  /* 0x000000ff0300720b */ /* 0x000fc4000070d000 */
[----:B------:R-:W-:Y:S02]  /*34b0*/  LOP3.LUT P4, RZ, R15, 0xff, RZ, 0xc0, !PT ;  /* 0x000000ff0fff7812 */ /* 0x000fe4000788c0ff */
[----:B------:R-:W-:Y:S02]  /*34c0*/  SEL R3, RZ, 0x1, !P2 ;  /* 0x00000001ff037807 */ /* 0x000fe40005000000 */
[----:B------:R-:W-:Y:S01]  /*34d0*/  LOP3.LUT P2, RZ, R13, 0xff, RZ, 0xc0, !PT ;  /* 0x000000ff0dff7812 */ /* 0x000fe2000784c0ff */
[C---:B----4-:R-:W-:Y:S01]  /*34e0*/  @P1 IMAD.U32 R13, R28.reuse, 0x10000, RZ ;  /* 0x000100001c0d1824 */ /* 0x050fe200078e00ff */
[----:B------:R-:W-:Y:S02]  /*34f0*/  SEL R4, RZ, 0x1, !P3 ;  /* 0x00000001ff047807 */ /* 0x000fe40005800000 */
[----:B------:R-:W-:Y:S02]  /*3500*/  PRMT R35, R28, 0x7632, R35 ;  /* 0x000076321c237816 */ /* 0x000fe40000000023 */
[----:B------:R-:W-:-:S02]  /*3510*/  LOP3.LUT P3, RZ, R14, 0xff, RZ, 0xc0, !PT ;  /* 0x000000ff0eff7812 */ /* 0x000fc4000786c0ff */
[----:B------:R-:W-:Y:S02]  /*3520*/  SEL R0, RZ, 0x1, !P0 ;  /* 0x00000001ff007807 */ /* 0x000fe40004000000 */
[----:B------:R-:W-:Y:S02]  /*3530*/  LOP3.LUT P0, RZ, R12, 0xff, RZ, 0xc0, !PT ;  /* 0x000000ff0cff7812 */ /* 0x000fe4000780c0ff */
[----:B------:R-:W-:Y:S02]  /*3540*/  FSETP.NEU.AND P1, PT, R13, RZ, P1 ;  /* 0x000000ff0d00720b */ /* 0x000fe40000f2d000 */
[----:B------:R-:W-:Y:S02]  /*3550*/  PRMT R39, R29, 0x7632, R39 ;  /* 0x000076321d277816 */ /* 0x000fe40000000027 */
[----:B------:R-:W-:Y:S02]  /*3560*/  @P6 SHF.L.U32 R12, R35, 0x10, RZ ;  /* 0x00000010230c6819 */ /* 0x000fe400000006ff */
[----:B------:R-:W-:-:S02]  /*3570*/  SEL R21, RZ, 0x1, !P1 ;  /* 0x00000001ff157807 */ /* 0x000fc40004800000 */
[----:B------:R-:W-:Y:S01]  /*3580*/  LOP3.LUT P1, RZ, R11, 0xff, RZ, 0xc0, !PT ;  /* 0x000000ff0bff7812 */ /* 0x000fe2000782c0ff */
[----:B------:R-:W-:Y:S01]  /*3590*/  @P4 IMAD.U32 R11, R39, 0x10000, RZ ;  /* 0x00010000270b4824 */ /* 0x000fe200078e00ff */
[----:B------:R-:W-:Y:S02]  /*35a0*/  FSETP.NEU.AND P6, PT, R12, RZ, P6 ;  /* 0x000000ff0c00720b */ /* 0x000fe400037cd000 */
[----:B------:R-:W-:Y:S01]  /*35b0*/  PRMT R38, R29, 0x7610, R38 ;  /* 0x000076101d267816 */ /* 0x000fe20000000026 */
[----:B------:R-:W-:Y:S01]  /*35c0*/  IMAD.IADD R29, R37, 0x1, R6 ;  /* 0x00000001251d7824 */ /* 0x000fe200078e0206 */
[----:B-----5:R-:W-:Y:S02]  /*35d0*/  PRMT R40, R30, 0x7610, R40 ;  /* 0x000076101e287816 */ /* 0x020fe40000000028 */
[----:B------:R-:W-:Y:S01]  /*35e0*/  SEL R20, RZ, 0x1, !P6 ;  /* 0x00000001ff147807 */ /* 0x000fe20007000000 */
[----:B------:R-:W-:Y:S01]  /*35f0*/  @P5 IMAD.U32 R13, R38, 0x10000, RZ ;  /* 0x00010000260d5824 */ /* 0x000fe200078e00ff */
[----:B------:R-:W-:-:S02]  /*3600*/  LOP3.LUT P6, RZ, R10, 0xff, RZ, 0xc0, !PT ;  /* 0x000000ff0aff7812 */ /* 0x000fc400078cc0ff */
[----:B------:R-:W-:Y:S02]  /*3610*/  FSETP.NEU.AND P4, PT, R11, RZ, P4 ;  /* 0x000000ff0b00720b */ /* 0x000fe4000278d000 */
[----:B------:R-:W-:Y:S02]  /*3620*/  @P3 SHF.L.U32 R10, R40, 0x10, RZ ;  /* 0x00000010280a3819 */ /* 0x000fe400000006ff */
[----:B------:R-:W-:Y:S02]  /*3630*/  PRMT R41, R30, 0x7632, R41 ;  /* 0x000076321e297816 */ /* 0x000fe40000000029 */
[----:B------:R-:W-:Y:S02]  /*3640*/  FSETP.NEU.AND P3, PT, R10, RZ, P3 ;  /* 0x000000ff0a00720b */ /* 0x000fe40001f6d000 */
[----:B------:R-:W-:Y:S02]  /*3650*/  SEL R15, RZ, 0x1, !P4 ;  /* 0x00000001ff0f7807 */ /* 0x000fe40006000000 */
[----:B------:R-:W-:-:S02]  /*3660*/  FSETP.NEU.AND P5, PT, R13, RZ, P5 ;  /* 0x000000ff0d00720b */ /* 0x000fc40002fad000 */
[----:B------:R-:W-:Y:S01]  /*3670*/  LOP3.LUT P4, RZ, R8, 0xff, RZ, 0xc0, !PT ;  /* 0x000000ff08ff7812 */ /* 0x000fe2000788c0ff */
[----:B------:R-:W-:Y:S01]  /*3680*/  @P2 IMAD.U32 R8, R41, 0x10000, RZ ;  /* 0x0001000029082824 */ /* 0x000fe200078e00ff */
[----:B------:R-:W-:Y:S02]  /*3690*/  SEL R14, RZ, 0x1, !P3 ;  /* 0x00000001ff0e7807 */ /* 0x000fe40005800000 */
[----:B------:R-:W-:Y:S02]  /*36a0*/  SEL R18, RZ, 0x1, !P5 ;  /* 0x00000001ff127807 */ /* 0x000fe40006800000 */
[----:B------:R-:W-:Y:S01]  /*36b0*/  LOP3.LUT P3, RZ, R7, 0xff, RZ, 0xc0, !PT ;  /* 0x000000ff07ff7812 */ /* 0x000fe2000786c0ff */
[----:B------:R-:W-:Y:S01]  /*36c0*/  IMAD R7, R6, 0x3, R29 ;  /* 0x0000000306077824 */ /* 0x000fe200078e021d */
[----:B------:R-:W-:Y:S02]  /*36d0*/  LOP3.LUT P5, RZ, R9, 0xff, RZ, 0xc0, !PT ;  /* 0x000000ff09ff7812 */ /* 0x000fe400078ac0ff */
[----:B------:R-:W-:-:S02]  /*36e0*/  FSETP.NEU.AND P2, PT, R8, RZ, P2 ;  /* 0x000000ff0800720b */ /* 0x000fc4000174d000 */
[C---:B------:R-:W-:Y:S02]  /*36f0*/  PRMT R43, R31.reuse, 0x7632, R43 ;  /* 0x000076321f2b7816 */ /* 0x040fe4000000002b */
[----:B------:R-:W-:Y:S02]  /*3700*/  PRMT R42, R31, 0x7610, R42 ;  /* 0x000076101f2a7816 */ /* 0x000fe4000000002a */
[----:B------:R-:W-:Y:S01]  /*3710*/  SEL R13, RZ, 0x1, !P2 ;  /* 0x00000001ff0d7807 */ /* 0x000fe20005000000 */
[----:B------:R-:W-:Y:S01]  /*3720*/  @P1 IMAD.U32 R9, R43, 0x10000, RZ ;  /* 0x000100002b091824 */ /* 0x000fe200078e00ff */
[----:B--2---:R-:W-:Y:S02]  /*3730*/  ISETP.GE.U32.AND P2, PT, R7, R44, PT ;  /* 0x0000002c0700720c */ /* 0x004fe40003f46070 */
[----:B------:R-:W-:Y:S02]  /*3740*/  PRMT R31, R24, 0x7610, R31 ;  /* 0x00007610181f7816 */ /* 0x000fe4000000001f */
[----:B------:R-:W-:-:S02]  /*3750*/  PRMT R37, R25, 0x7610, R37 ;  /* 0x0000761019257816 */ /* 0x000fc40000000025 */
[----:B------:R-:W-:Y:S01]  /*3760*/  PRMT R36, R25, 0x7632, R36 ;  /* 0x0000763219247816 */ /* 0x000fe20000000024 */
[----:B------:R-:W-:Y:S01]  /*3770*/  @P6 IMAD.U32 R7, R31, 0x10000, RZ ;  /* 0x000100001f076824 */ /* 0x000fe200078e00ff */
[----:B------:R-:W-:Y:S02]  /*3780*/  @P0 SHF.L.U32 R8, R42, 0x10, RZ ;  /* 0x000000102a080819 */ /* 0x000fe400000006ff */
[----:B------:R-:W-:Y:S01]  /*3790*/  PRMT R30, R24, 0x7632, R30 ;  /* 0x00007632181e7816 */ /* 0x000fe2000000001e */
[----:B------:R-:W-:Y:S01]  /*37a0*/  @P3 IMAD.U32 R10, R36, 0x10000, RZ ;  /* 0x00010000240a3824 */ /* 0x000fe200078e00ff */
[----:B------:R-:W-:Y:S01]  /*37b0*/  FSETP.NEU.AND P1, PT, R9, RZ, P1 ;  /* 0x000000ff0900720b */ /* 0x000fe20000f2d000 */
[----:B------:R-:W-:Y:S01]  /*37c0*/  @P4 IMAD.U32 R9, R37, 0x10000, RZ ;  /* 0x0001000025094824 */ /* 0x000fe200078e00ff */
[----:B------:R-:W-:Y:S02]  /*37d0*/  FSETP.NEU.AND P0, PT, R8, RZ, P0 ;  /* 0x000000ff0800720b */ /* 0x000fe4000070d000 */
[----:B------:R-:W-:-:S02]  /*37e0*/  @P5 SHF.L.U32 R8, R30, 0x10, RZ ;  /* 0x000000101e085819 */ /* 0x000fc400000006ff */
[----:B------:R-:W-:Y:S02]  /*37f0*/  FSETP.NEU.AND P6, PT, R7, RZ, P6 ;  /* 0x000000ff0700720b */ /* 0x000fe400037cd000 */
[----:B------:R-:W-:Y:S02]  /*3800*/  FSETP.NEU.AND P5, PT, R8, RZ, P5 ;  /* 0x000000ff0800720b */ /* 0x000fe40002fad000 */
[----:B------:R-:W-:Y:S02]  /*3810*/  FSETP.NEU.AND P4, PT, R9, RZ, P4 ;  /* 0x000000ff0900720b */ /* 0x000fe4000278d000 */
[----:B------:R-:W-:Y:S02]  /*3820*/  FSETP.NEU.AND P3, PT, R10, RZ, P3 ;  /* 0x000000ff0a00720b */ /* 0x000fe40001f6d000 */
[----:B------:R-:W-:Y:S02]  /*3830*/  SEL R12, RZ, 0x1, !P0 ;  /* 0x00000001ff0c7807 */ /* 0x000fe40004000000 */
[----:B------:R-:W-:-:S02]  /*3840*/  SEL R11, RZ, 0x1, !P1 ;  /* 0x00000001ff0b7807 */ /* 0x000fc40004800000 */
[----:B------:R-:W-:Y:S02]  /*3850*/  SEL R10, RZ, 0x1, !P6 ;  /* 0x00000001ff0a7807 */ /* 0x000fe40007000000 */
[----:B------:R-:W-:Y:S02]  /*3860*/  SEL R9, RZ, 0x1, !P5 ;  /* 0x00000001ff097807 */ /* 0x000fe40006800000 */
[----:B------:R-:W-:Y:S02]  /*3870*/  SEL R8, RZ, 0x1, !P4 ;  /* 0x00000001ff087807 */ /* 0x000fe40006000000 */
[----:B------:R-:W-:Y:S01]  /*3880*/  SEL R7, RZ, 0x1, !P3 ;  /* 0x00000001ff077807 */ /* 0x000fe20005800000 */
[----:B------:R-:W-:Y:S06]  /*3890*/  @!P2 BRA `(.L_x_4434) ;  /* 0xfffffff80070a947 */ /* 0x000fec000383ffff */
.L_x_4433:
[----:B------:R-:W-:Y:S05]  /*38a0*/  BSYNC.RECONVERGENT B0 ;  /* 0x0000000000007941 */ /* 0x000fea0003800200 */
.L_x_4432:
        /* <DEDUP_REMOVED lines=43> */
.L_x_4436:
[----:B------:R-:W-:Y:S05]  /*3b60*/  BSYNC.RECONVERGENT B0 ;  /* 0x0000000000007941 */ /* 0x000fea0003800200 */
.L_x_4435:
        /* <DEDUP_REMOVED lines=75> */
.L_x_4438:
[----:B------:R-:W-:Y:S05]  /*4020*/  BSYNC.RECONVERGENT B0 ;  /* 0x0000000000007941 */ /* 0x000fea0003800200 */
.L_x_4437:
        /* <DEDUP_REMOVED lines=55> */
.L_x_4431:
        /* <DEDUP_REMOVED lines=45> */
.L_x_4446:
        /* <DEDUP_REMOVED lines=313> */
.L_x_4442:
        /* <DEDUP_REMOVED lines=234> */
.L_x_4443:
        /* <DEDUP_REMOVED lines=234> */
.L_x_4444:
        /* <DEDUP_REMOVED lines=234> */
.L_x_4445:
[----:B------:R-:W-:-:S04]  /*85e0*/  LOP3.LUT R43, R43, 0xfffffff8, RZ, 0xc0, !PT ;  /* 0xfffffff82b2b7812 */ /* 0x000fc800078ec0ff */
[----:B------:R-:W-:-:S04]  /*85f0*/  IADD3 R46, P0, PT, R43, R22, RZ ;  /* 0x000000162b2e7210 */ /* 0x000fc80007f1e0ff */
[----:B------:R-:W-:-:S05]  /*8600*/  IADD3.X R47, PT, PT, RZ, R23, RZ, P0, !PT ;  /* 0x00000017ff2f7210 */ /* 0x000fca00007fe4ff */
[----:B------:R-:W2:Y:S02]  /*8610*/  LDG.E.64 R28, desc[UR36][R46.64] ;  /* 0x000000242e1c7981 */ /* 0x000ea4000c1e1b00 */
[----:B--2---:R-:W-:Y:S02]  /*8620*/  PRMT R43, R28, 0x7632, R43 ;  /* 0x000076321c2b7816 */ /* 0x004fe4000000002b */
[----:B------:R-:W-:-:S07]  /*8630*/  PRMT R45, R29, 0x7632, R45 ;  /* 0x000076321d2d7816 */ /* 0x000fce000000002d */
.L_x_4441:
        /* <DEDUP_REMOVED lines=9> */
[----:B------:R-:W-:Y:S02]  /*86d0*/  @P4 IMAD.U32 R14, R32, 0x10000, RZ ;  /* 0x00010000200e4824 */ /* 0x000fe400078e00ff */
[----:B------:R-:W-:Y:S02]  /*86e0*/  @P5 IMAD.U32 R13, R30, 0x10000, RZ ;  /* 0x000100001e0d5824 */ /* 0x000fe400078e00ff */
[----:B------:R-:W-:Y:S02]  /*86f0*/  @P0 SHF.L.U32 R12, R34, 0x10, RZ ;  /* 0x00000010220c0819 */ /* 0x000fe400000006ff */
[----:B------:R-:W-:Y:S01]  /*8700*/  FSETP.NEU.AND P4, PT, R14, RZ, P4 ;  /* 0x000000ff0e00720b */ /* 0x000fe2000278d000 */
[----:B-1----:R-:W-:Y:S01]  /*8710*/  IMAD.U32 R44, RZ, RZ, UR5 ;  /* 0x00000005ff2c7e24 */ /* 0x002fe2000f8e00ff */
[----:B------:R-:W-:Y:S02]  /*8720*/  FSETP.NEU.AND P5, PT, R13, RZ, P5 ;  /* 0x000000ff0d00720b */ /* 0x000fe40002fad000 */
[----:B------:R-:W-:-:S02]  /*8730*/  SEL R20, RZ, 0x1, !P4 ;  /* 0x00000001ff147807 */ /* 0x000fc40006000000 */
[----:B------:R-:W-:Y:S01]  /*8740*/  LOP3.LUT P4, RZ, R11, 0xff, RZ, 0xc0, !PT ;  /* 0x000000ff0bff7812 */ /* 0x000fe2000788c0ff */
[----:B------:R-:W-:Y:S01]  /*8750*/  @P3 IMAD.U32 R11, R33, 0x10000, RZ ;  /* 0x00010000210b3824 */ /* 0x000fe200078e00ff */
[----:B------:R-:W-:Y:S02]  /*8760*/  FSETP.NEU.AND P0, PT, R12, RZ, P0 ;  /* 0x000000ff0c00720b */ /* 0x000fe4000070d000 */
[----:B------:R-:W-:Y:S02]  /*8770*/  SEL R18, RZ, 0x1, !P5 ;  /* 0x00000001ff127807 */ /* 0x000fe40006800000 */
[----:B------:R-:W-:Y:S01]  /*8780*/  LOP3.LUT P5, RZ, R10, 0xff, RZ, 0xc0, !PT ;  /* 0x000000ff0aff7812 */ /* 0x000fe200078ac0ff */
[----:B------:R-:W-:Y:S01]  /*8790*/  @P2 IMAD.U32 R10, R36, 0x10000, RZ ;  /* 0x00010000240a2824 */ /* 0x000fe200078e00ff */
[----:B------:R-:W-:Y:S02]  /*87a0*/  SEL R15, RZ, 0x1, !P0 ;  /* 0x00000001ff0f7807 */ /* 0x000fe40004000000 */
[----:B------:R-:W-:-:S02]  /*87b0*/  FSETP.NEU.AND P3, PT, R11, RZ, P3 ;  /* 0x000000ff0b00720b */ /* 0x000fc40001f6d000 */
[----:B------:R-:W-:Y:S02]  /*87c0*/  LOP3.LUT P0, RZ, R9, 0xff, RZ, 0xc0, !PT ;  /* 0x000000ff09ff7812 */ /* 0x000fe4000780c0ff */
[----:B------:R-:W-:Y:S02]  /*87d0*/  @P1 SHF.L.U32 R9, R35, 0x10, RZ ;  /* 0x0000001023091819 */ /* 0x000fe400000006ff */
[----:B------:R-:W-:Y:S02]  /*87e0*/  SEL R14, RZ, 0x1, !P3 ;  /* 0x00000001ff0e7807 */ /* 0x000fe40005800000 */
[----:B------:R-:W-:Y:S02]  /*87f0*/  FSETP.NEU.AND P2, PT, R10, RZ, P2 ;  /* 0x000000ff0a00720b */ /* 0x000fe4000174d000 */
[----:B------:R-:W-:Y:S01]  /*8800*/  LOP3.LUT P3, RZ, R8, 0xff, RZ, 0xc0, !PT ;  /* 0x000000ff08ff7812 */ /* 0x000fe2000786c0ff */
[----:B------:R-:W-:Y:S01]  /*8810*/  @P4 IMAD.U32 R8, R38, 0x10000, RZ ;  /* 0x0001000026084824 */ /* 0x000fe200078e00ff */
[----:B------:R-:W-:-:S02]  /*8820*/  FSETP.NEU.AND P1, PT, R9, RZ, P1 ;  /* 0x000000ff0900720b */ /* 0x000fc40000f2d000 */
[----:B------:R-:W-:Y:S02]  /*8830*/  SEL R13, RZ, 0x1, !P2 ;  /* 0x00000001ff0d7807 */ /* 0x000fe40005000000 */
[----:B------:R-:W-:Y:S01]  /*8840*/  LOP3.LUT P2, RZ, R7, 0xff, RZ, 0xc0, !PT ;  /* 0x000000ff07ff7812 */ /* 0x000fe2000784c0ff */
[----:B------:R-:W-:Y:S01]  /*8850*/  @P5 IMAD.U32 R7, R37, 0x10000, RZ ;  /* 0x0001000025075824 */ /* 0x000fe200078e00ff */
[----:B------:R-:W-:Y:S02]  /*8860*/  FSETP.NEU.AND P4, PT, R8, RZ, P4 ;  /* 0x000000ff0800720b */ /* 0x000fe4000278d000 */
[----:B------:R-:W-:Y:S02]  /*8870*/  SEL R12, RZ, 0x1, !P1 ;  /* 0x00000001ff0c7807 */ /* 0x000fe40004800000 */
[----:B------:R-:W-:Y:S02]  /*8880*/  LOP3.LUT P1, RZ, R6, 0xff, RZ, 0xc0, !PT ;  /* 0x000000ff06ff7812 */ /* 0x000fe4000782c0ff */
[----:B------:R-:W-:-:S02]  /*8890*/  @P0 SHF.L.U32 R6, R40, 0x10, RZ ;  /* 0x0000001028060819 */ /* 0x000fc400000006ff */
[----:B------:R-:W-:Y:S02]  /*88a0*/  SEL R11, RZ, 0x1, !P4 ;  /* 0x00000001ff0b7807 */ /* 0x000fe40006000000 */
[----:B------:R-:W-:Y:S01]  /*88b0*/  LOP3.LUT P4, RZ, R5, 0xff, RZ, 0xc0, !PT ;  /* 0x000000ff05ff7812 */ /* 0x000fe2000788c0ff */
[----:B------:R-:W-:Y:S01]  /*88c0*/  @P3 IMAD.U32 R5, R39, 0x10000, RZ ;  /* 0x0001000027053824 */ /* 0x000fe200078e00ff */
[----:B------:R-:W-:Y:S02]  /*88d0*/  FSETP.NEU.AND P0, PT, R6, RZ, P0 ;  /* 0x000000ff0600720b */ /* 0x000fe4000070d000 */
[----:B------:R-:W-:Y:S02]  /*88e0*/  FSETP.NEU.AND P5, PT, R7, RZ, P5 ;  /* 0x000000ff0700720b */ /* 0x000fe40002fad000 */
[----:B------:R-:W-:Y:S02]  /*88f0*/  SEL R9, RZ, 0x1, !P0 ;  /* 0x00000001ff097807 */ /* 0x000fe40004000000 */
[----:B------:R-:W-:Y:S01]  /*8900*/  LOP3.LUT P0, RZ, R3, 0xff, RZ, 0xc0, !PT ;  /* 0x000000ff03ff7812 */ /* 0x000fe2000780c0ff */
[----:B------:R-:W-:Y:S01]  /*8910*/  @P2 IMAD.U32 R3, R42, 0x10000, RZ ;  /* 0x000100002a032824 */ /* 0x000fe200078e00ff */
[----:B------:R-:W-:-:S02]  /*8920*/  SEL R10, RZ, 0x1, !P5 ;  /* 0x00000001ff0a7807 */ /* 0x000fc40006800000 */
[----:B------:R-:W-:Y:S02]  /*8930*/  LOP3.LUT P5, RZ, R4, 0xff, RZ, 0xc0, !PT ;  /* 0x000000ff04ff7812 */ /* 0x000fe400078ac0ff */
[----:B------:R-:W-:Y:S01]  /*8940*/  FSETP.NEU.AND P2, PT, R3, RZ, P2 ;  /* 0x000000ff0300720b */ /* 0x000fe2000174d000 */
[----:B------:R-:W-:Y:S01]  /*8950*/  @P4 IMAD.U32 R3, R28, 0x10000, RZ ;  /* 0x000100001c034824 */ /* 0x000fe200078e00ff */
[----:B------:R-:W-:Y:S02]  /*8960*/  FSETP.NEU.AND P3, PT, R5, RZ, P3 ;  /* 0x000000ff0500720b */ /* 0x000fe40001f6d000 */
[----:B------:R-:W-:Y:S02]  /*8970*/  SEL R7, RZ, 0x1, !P2 ;  /* 0x00000001ff077807 */ /* 0x000fe40005000000 */
[----:B------:R-:W-:Y:S02]  /*8980*/  SEL R8, RZ, 0x1, !P3 ;  /* 0x00000001ff087807 */ /* 0x000fe40005800000 */
[----:B------:R-:W-:-:S02]  /*8990*/  LOP3.LUT P3, RZ, R0, 0xff, RZ, 0xc0, !PT ;  /* 0x000000ff00ff7812 */ /* 0x000fc4000786c0ff */
[----:B------:R-:W-:Y:S01]  /*89a0*/  FSETP.NEU.AND P4, PT, R3, RZ, P4 ;  /* 0x000000ff0300720b */ /* 0x000fe2000278d000 */
[----:B------:R-:W-:Y:S01]  /*89b0*/  IMAD R3, R46, 0x3, R31 ;  /* 0x000000032e037824 */ /* 0x000fe200078e021f */
[----:B------:R-:W-:Y:S02]  /*89c0*/  @P1 SHF.L.U32 R0, R41, 0x10, RZ ;  /* 0x0000001029001819 */ /* 0x000fe400000006ff */
[----:B------:R-:W-:Y:S02]  /*89d0*/  @P5 SHF.L.U32 R4, R43, 0x10, RZ ;  /* 0x000000102b045819 */ /* 0x000fe400000006ff */
[----:B------:R-:W-:Y:S02]  /*89e0*/  ISETP.GE.U32.AND P2, PT, R3, R44, PT ;  /* 0x0000002c0300720c */ /* 0x000fe40003f46070 */
[----:B------:R-:W-:Y:S01]  /*89f0*/  FSETP.NEU.AND P1, PT, R0, RZ, P1 ;  /* 0x000000ff0000720b */ /* 0x000fe20000f2d000 */
[----:B------:R-:W-:Y:S01]  /*8a00*/  @P0 IMAD.U32 R0, R29, 0x10000, RZ ;  /* 0x000100001d000824 */ /* 0x000fe200078e00ff */
[----:B------:R-:W-:-:S02]  /*8a10*/  FSETP.NEU.AND P5, PT, R4, RZ, P5 ;  /* 0x000000ff0400720b */ /* 0x000fc40002fad000 */
[----:B------:R-:W-:Y:S02]  /*8a20*/  @P3 SHF.L.U32 R4, R45, 0x10, RZ ;  /* 0x000000102d043819 */ /* 0x000fe400000006ff */
[----:B------:R-:W-:Y:S02]  /*8a30*/  FSETP.NEU.AND P0, PT, R0, RZ, P0 ;  /* 0x000000ff0000720b */ /* 0x000fe4000070d000 */
[----:B------:R-:W-:Y:S02]  /*8a40*/  FSETP.NEU.AND P3, PT, R4, RZ, P3 ;  /* 0x000000ff0400720b */ /* 0x000fe40001f6d000 */
[----:B------:R-:W-:Y:S02]  /*8a50*/  SEL R6, RZ, 0x1, !P1 ;  /* 0x00000001ff067807 */ /* 0x000fe40004800000 */
[----:B------:R-:W-:Y:S02]  /*8a60*/  SEL R5, RZ, 0x1, !P4 ;  /* 0x00000001ff057807 */ /* 0x000fe40006000000 */
[----:B------:R-:W-:-:S02]  /*8a70*/  SEL R4, RZ, 0x1, !P5 ;  /* 0x00000001ff047807 */ /* 0x000fc40006800000 */
[----:B------:R-:W-:Y:S02]  /*8a80*/  SEL R3, RZ, 0x1, !P0 ;  /* 0x00000001ff037807 */ /* 0x000fe40004000000 */
[----:B------:R-:W-:Y:S01]  /*8a90*/  SEL R0, RZ, 0x1, !P3 ;  /* 0x00000001ff007807 */ /* 0x000fe20005800000 */
[----:B------:R-:W-:Y:S06]  /*8aa0*/  @!P2 BRA `(.L_x_4446) ;  /* 0xffffffb800f0a947 */ /* 0x000fec000383ffff */
.L_x_4440:
[----:B0-----:R-:W-:Y:S05]  /*8ab0*/  BSYNC.RECONVERGENT B0 ;  /* 0x0000000000007941 */ /* 0x001fea0003800200 */
.L_x_4439:
        /* <DEDUP_REMOVED lines=283> */
.L_x_4450:
[----:B------:R-:W-:Y:S02]  /*9c70*/  SHF.R.U32.HI R22, RZ, 0x3, R30 ;  /* 0x00000003ff167819 */ /* 0x000fe4000001161e */
[----:B------:R-:W-:-:S07]  /*9c80*/  MOV R23, RZ ;  /* 0x000000ff00177202 */ /* 0x000fce0000000f00 */
.L_x_4449:
        /* <DEDUP_REMOVED lines=288> */
.L_x_4452:
[----:B------:R-:W-:Y:S01]  /*ae90*/  SHF.R.U32.HI R36, RZ, 0x3, R35 ;  /* 0x00000003ff247819 */ /* 0x000fe20000011623 */
[----:B------:R-:W-:-:S07]  /*aea0*/  IMAD.MOV.U32 R37, RZ, RZ, RZ ;  /* 0x000000ffff257224 */ /* 0x000fce00078e00ff */
.L_x_4451:
        /* <DEDUP_REMOVED lines=285> */
.L_x_4454:
[----:B------:R-:W-:Y:S02]  /*c080*/  SHF.R.U32.HI R40, RZ, 0x3, R39 ;  /* 0x00000003ff287819 */ /* 0x000fe40000011627 */
[----:B------:R-:W-:-:S07]  /*c090*/  MOV R41, RZ ;  /* 0x000000ff00297202 */ /* 0x000fce0000000f00 */
.L_x_4453:
        /* <DEDUP_REMOVED lines=285> */
.L_x_4456:
[----:B------:R-:W-:Y:S01]  /*d270*/  SHF.R.U32.HI R22, RZ, 0x3, R27 ;  /* 0x00000003ff167819 */ /* 0x000fe2000001161b */
[----:B------:R-:W-:-:S07]  /*d280*/  IMAD.MOV.U32 R23, RZ, RZ, RZ ;  /* 0x000000ffff177224 */ /* 0x000fce00078e00ff */
.L_x_4455:
[----:B------:R-:W-:-:S04]  /*d290*/  LEA R24, P0, R22, R47, 0x3 ;  /* 0x0000002f16187211 */ /* 0x000fc800078018ff */
[----:B------:R-:W-:-:S05]  /*d2a0*/  LEA.HI.X R25, R22, R21, R23, 0x3, P0 ;  /* 0x0000001516197211 */ /* 0x000fca00000f1c17 */
[----:B------:R-:W2:Y:S02]  /*d2b0*/  LDG.E.64 R22, desc[UR36][R24.64] ;  /* 0x0000002418167981 */ /* 0x000ea4000c1e1b00 */
[C---:B--2---:R-:W-:Y:S02]  /*d2c0*/  PRMT R28, R22.reuse, 0x7610, R28 ;  /* 0x00007610161c7816 */ /* 0x044fe4000000001c */
[----:B------:R-:W-:Y:S02]  /*d2d0*/  PRMT R43, R22, 0x7632, R43 ;  /* 0x00007632162b7816 */ /* 0x000fe4000000002b */
[C---:B------:R-:W-:Y:S02]  /*d2e0*/  PRMT R29, R23.reuse, 0x7610, R29 ;  /* 0x00007610171d7816 */ /* 0x040fe4000000001d */
[----:B------:R-:W-:-:S07]  /*d2f0*/  PRMT R45, R23, 0x7632, R45 ;  /* 0x00007632172d7816 */ /* 0x000fce000000002d */
.L_x_4448:
[----:B------:R-:W-:Y:S05]  /*d300*/  BSYNC.RECONVERGENT B0 ;  /* 0x0000000000007941 */ /* 0x000fea0003800200 */
.L_x_4447:
        /* <DEDUP_REMOVED lines=75> */
[----:B------:R-:W-:-:S07]  /*d7c0*/  SEL R0, RZ, 0x1, !P3 ;  /* 0x00000001ff007807 */ /* 0x000fce0005800000 */
.L_x_4458:
[----:B------:R-:W-:Y:S05]  /*d7d0*/  BSYNC.RECONVERGENT B0 ;  /* 0x0000000000007941 */ /* 0x000fea0003800200 */
.L_x_4457:
        /* <DEDUP_REMOVED lines=12> */
[----:B---3--:R-:W2:Y:S08]  /*d8a0*/  F2F.BF16.F32 R10, R10 ;  /* 0x0000000a000a7304 */ /* 0x008eb00000202000 */
[----:B------:R-:W-:Y:S08]  /*d8b0*/  I2F.S8 R6, R6 ;  /* 0x0000000600067306 */ /* 0x000ff00000001400 */
[----:B------:R-:W-:Y:S08]  /*d8c0*/  I2F.S8 R8, R8 ;  /* 0x0000000800087306 */ /* 0x000ff00000001400 */
[----:B------:R-:W-:Y:S08]  /*d8d0*/  I2F.S8 R7, R7 ;  /* 0x0000000700077306 */ /* 0x000ff00000001400 */
[----:B------:R3:W-:Y:S08]  /*d8e0*/  I2F.S8 R23, R0 ;  /* 0x0000000000177306 */ /* 0x0007f00000001400 */
[----:B0-----:R-:W0:Y:S01]  /*d8f0*/  F2F.BF16.F32 R9, R9 ;  /* 0x0000000900097304 */ /* 0x001e220000202000 */
[----:B---3--:R-:W-:-:S04]  /*d900*/  @P0 SHF.L.U32 R0, R13, 0x10, RZ ;  /* 0x000000100d000819 */ /* 0x008fc800000006ff */
[----:B------:R-:W-:Y:S01]  /*d910*/  FSETP.EQ.OR P0, PT, R0, RZ, !P0 ;  /* 0x000000ff0000720b */ /* 0x000fe20004702400 */
[----:B-1----:R-:W-:Y:S02]  /*d920*/  @P2 IMAD.U32 R0, R11, 0x10000, RZ ;  /* 0x000100000b002824 */ /* 0x002fe400078e00ff */
[----:B------:R2:W-:Y:S03]  /*d930*/  I2F.S8 R21, R4 ;  /* 0x0000000400157306 */ /* 0x0005e60000001400 */
[----:B------:R-:W-:-:S05]  /*d940*/  FSETP.EQ.OR P2, PT, R0, RZ, !P2 ;  /* 0x000000ff0000720b */ /* 0x000fca0005742400 */
[----:B------:R1:W-:Y:S01]  /*d950*/  I2F.S8 R22, R3 ;  /* 0x0000000300167306 */ /* 0x0003e20000001400 */
[----:B--2---:R-:W-:Y:S01]  /*d960*/  @P3 SHF.L.U32 R4, R10, 0x10, RZ ;  /* 0x000000100a043819 */ /* 0x004fe200000006ff */
[----:B0-----:R-:W-:-:S03]  /*d970*/  @!P0 IMAD.U32 R0, R9, 0x10000, RZ ;  /* 0x0001000009008824 */ /* 0x001fc600078e00ff */
[----:B------:R-:W-:Y:S02]  /*d980*/  FSETP.EQ.OR P3, PT, R4, RZ, !P3 ;  /* 0x000000ff0400720b */ /* 0x000fe40005f62400 */
[----:B------:R-:W-:Y:S01]  /*d990*/  FSETP.EQ.OR P0, PT, R0, RZ, P0 ;  /* 0x000000ff0000720b */ /* 0x000fe20000702400 */
[----:B------:R-:W0:Y:S01]  /*d9a0*/  F2F.BF16.F32 R6, R6 ;  /* 0x0000000600067304 */ /* 0x000e220000202000 */
[----:B-1----:R-:W-:-:S05]  /*d9b0*/  @P1 IMAD.U32 R3, R12, 0x10000, RZ ;  /* 0x000100000c031824 */ /* 0x002fca00078e00ff */
[----:B------:R-:W-:Y:S02]  /*d9c0*/  FSETP.EQ.OR P1, PT, R3, RZ, !P1 ;  /* 0x000000ff0300720b */ /* 0x000fe40004f22400 */
[----:B------:R-:W1:Y:S02]  /*d9d0*/  F2F.BF16.F32 R8, R8 ;  /* 0x0000000800087304 */ /* 0x000e640000202000 */
[----:B0-----:R-:W-:-:S06]  /*d9e0*/  @!P3 IMAD.U32 R4, R6, 0x10000, RZ ;  /* 0x000100000604b824 */ /* 0x001fcc00078e00ff */
[----:B------:R-:W0:Y:S01]  /*d9f0*/  F2F.BF16.F32 R7, R7 ;  /* 0x0000000700077304 */ /* 0x000e220000202000 */
[----:B------:R-:W-:Y:S02]  /*da00*/  FSETP.EQ.OR P4, PT, R4, RZ, P3 ;  /* 0x000000ff0400720b */ /* 0x000fe40001f82400 */
[----:B-1----:R-:W-:-:S05]  /*da10*/  @!P1 IMAD.U32 R3, R8, 0x10000, RZ ;  /* 0x0001000008039824 */ /* 0x002fca00078e00ff */
[----:B------:R-:W1:Y:S01]  /*da20*/  I2F.S8 R5, R5 ;  /* 0x0000000500057306 */ /* 0x000e620000001400 */
[----:B------:R-:W-:Y:S02]  /*da30*/  FSETP.EQ.OR P1, PT, R3, RZ, P1 ;  /* 0x000000ff0300720b */ /* 0x000fe40000f22400 */
[----:B0-----:R-:W-:-:S05]  /*da40*/  @!P2 SHF.L.U32 R0, R7, 0x10, RZ ;  /* 0x000000100700a819 */ /* 0x001fca00000006ff */
[----:B------:R-:W0:Y:S01]  /*da50*/  F2F.BF16.F32 R22, R22 ;  /* 0x0000001600167304 */ /* 0x000e220000202000 */
[----:B------:R-:W-:-:S07]  /*da60*/  FSETP.EQ.OR P2, PT, R0, RZ, P2 ;  /* 0x000000ff0000720b */ /* 0x000fce0001742400 */
[----:B-1----:R-:W1:Y:S08]  /*da70*/  F2F.BF16.F32 R5, R5 ;  /* 0x0000000500057304 */ /* 0x002e700000202000 */
[----:B------:R-:W2:Y:S01]  /*da80*/  F2F.BF16.F32 R23, R23 ;  /* 0x0000001700177304 */ /* 0x000ea20000202000 */
[----:B0-----:R-:W-:-:S05]  /*da90*/  @!P2 IMAD.U32 R4, R22, 0x10000, RZ ;  /* 0x000100001604a824 */ /* 0x001fca00078e00ff */
[----:B------:R-:W-:Y:S01]  /*daa0*/  FSETP.NEU.AND P3, PT, R4, RZ, !P2 ;  /* 0x000000ff0400720b */ /* 0x000fe2000576d000 */
[----:B-1----:R-:W-:Y:S01]  /*dab0*/  @!P0 IMAD.U32 R0, R5, 0x10000, RZ ;  /* 0x0001000005008824 */ /* 0x002fe200078e00ff */
[----:B------:R-:W0:Y:S04]  /*dac0*/  F2F.BF16.F32 R21, R21 ;  /* 0x0000001500157304 */ /* 0x000e280000202000 */
[----:B------:R-:W-:Y:S01]  /*dad0*/  FSETP.NEU.AND P0, PT, R0, RZ, !P0 ;  /* 0x000000ff0000720b */ /* 0x000fe2000470d000 */
[----:B--2---:R-:W-:-:S05]  /*dae0*/  @!P4 IMAD.U32 R5, R23, 0x10000, RZ ;  /* 0x000100001705c824 */ /* 0x004fca00078e00ff */
[----:B------:R-:W-:Y:S02]  /*daf0*/  FSETP.NEU.AND P4, PT, R5, RZ, !P4 ;  /* 0x000000ff0500720b */ /* 0x000fe4000678d000 */
[----:B0-----:R-:W-:-:S04]  /*db00*/  @!P1 SHF.L.U32 R3, R21, 0x10, RZ ;  /* 0x0000001015039819 */ /* 0x001fc800000006ff */
[----:B------:R-:W-:-:S13]  /*db10*/  FSETP.NEU.AND P1, PT, R3, RZ, !P1 ;  /* 0x000000ff0300720b */ /* 0x000fda0004f2d000 */
.L_x_4422:
[----:B------:R-:W-:Y:S05]  /*db20*/  BSYNC.RECONVERGENT B6 ;  /* 0x0000000000067941 */ /* 0x000fea0003800200 */
.L_x_4407:
[----:B------:R-:W-:Y:S02]  /*db30*/  SEL R22, RZ, 0x1, !P4 ;  /* 0x00000001ff167807 */ /* 0x000fe40006000000 */
[----:B------:R-:W-:Y:S02]  /*db40*/  SEL R24, RZ, 0x1, !P3 ;  /* 0x00000001ff187807 */ /* 0x000fe40005800000 */
[----:B------:R-:W-:Y:S02]  /*db50*/  SEL R27, RZ, 0x1, !P1 ;  /* 0x00000001ff1b7807 */ /* 0x000fe40004800000 */
[----:B------:R-:W-:-:S07]  /*db60*/  SEL R28, RZ, 0x1, !P0 ;  /* 0x00000001ff1c7807 */ /* 0x000fce0004000000 */
.L_x_4406:
[----:B------:R-:W-:Y:S05]  /*db70*/  BSYNC.RECONVERGENT B7 ;  /* 0x0000000000077941 */ /* 0x000fea0003800200 */
.L_x_4405:
        /* <DEDUP_REMOVED lines=22> */
.L_x_4462:
        /* <DEDUP_REMOVED lines=25> */
[----:B-1----:R-:W-:-:S07]  /*de70*/  @P1 IMAD.U32 R4, R6, 0x10000, RZ ;  /* 0x0001000006041824 */ /* 0x002fce00078e00ff */
[----:B------:R-:W1:Y:S01]  /*de80*/  F2F.BF16.F32 R13, R8 ;  /* 0x00000008000d7304 */ /* 0x000e620000202000 */
[----:B------:R-:W-:Y:S02]  /*de90*/  FSETP.NEU.AND P1, PT, R4, RZ, P1 ;  /* 0x000000ff0400720b */ /* 0x000fe40000f2d000 */
[----:B--2---:R-:W-:-:S05]  /*dea0*/  @P2 SHF.L.U32 R6, R9, 0x10, RZ ;  /* 0x0000001009062819 */ /* 0x004fca00000006ff */
[----:B------:R-:W2:Y:S01]  /*deb0*/  F2F.BF16.F32 R14, R10 ;  /* 0x0000000a000e7304 */ /* 0x000ea20000202000 */
[----:B------:R-:W-:Y:S02]  /*dec0*/  SEL R28, RZ, 0x1, !P1 ;  /* 0x00000001ff1c7807 */ /* 0x000fe40004800000 */
[----:B------:R-:W-:Y:S01]  /*ded0*/  FSETP.NEU.AND P2, PT, R6, RZ, P2 ;  /* 0x000000ff0600720b */ /* 0x000fe2000174d000 */
[----:B-1----:R-:W-:-:S03]  /*dee0*/  @P3 IMAD.U32 R9, R13, 0x10000, RZ ;  /* 0x000100000d093824 */ /* 0x002fc600078e00ff */
[----:B------:R-:W-:Y:S02]  /*def0*/  SEL R27, RZ, 0x1, !P2 ;  /* 0x00000001ff1b7807 */ /* 0x000fe40005000000 */
[----:B------:R-:W-:Y:S02]  /*df00*/  FSETP.NEU.AND P3, PT, R9, RZ, P3 ;  /* 0x000000ff0900720b */ /* 0x000fe40001f6d000 */
[----:B------:R-:W-:Y:S01]  /*df10*/  LOP3.LUT R9, R28, 0xffff, RZ, 0xc0, !PT ;  /* 0x0000ffff1c097812 */ /* 0x000fe200078ec0ff */
[----:B--2---:R-:W-:Y:S01]  /*df20*/  @P0 IMAD.U32 R4, R14, 0x10000, RZ ;  /* 0x000100000e040824 */ /* 0x004fe200078e00ff */
[----:B------:R-:W-:-:S04]  /*df30*/  SEL R24, RZ, 0x1, !P3 ;  /* 0x00000001ff187807 */ /* 0x000fc80005800000 */
[----:B------:R-:W-:Y:S02]  /*df40*/  FSETP.NEU.AND P0, PT, R4, RZ, P0 ;  /* 0x000000ff0400720b */ /* 0x000fe4000070d000 */
[----:B------:R-:W-:Y:S02]  /*df50*/  LOP3.LUT R4, R27, 0xffff, RZ, 0xc0, !PT ;  /* 0x0000ffff1b047812 */ /* 0x000fe400078ec0ff */
[----:B------:R-:W-:Y:S02]  /*df60*/  SEL R22, RZ, 0x1, !P0 ;  /* 0x00000001ff167807 */ /* 0x000fe40004000000 */
[----:B------:R-:W-:Y:S02]  /*df70*/  LOP3.LUT R7, R24, 0xffff, RZ, 0xc0, !PT ;  /* 0x0000ffff18077812 */ /* 0x000fe400078ec0ff */
[----:B------:R-:W-:Y:S02]  /*df80*/  PRMT R9, R9, 0x3340, R4 ;  /* 0x0000334009097816 */ /* 0x000fe40000000004 */
[----:B------:R-:W-:-:S04]  /*df90*/  PRMT R4, R7, 0x3340, R22 ;  /* 0x0000334007047816 */ /* 0x000fc80000000016 */
[----:B------:R-:W-:-:S05]  /*dfa0*/  PRMT R7, R9, 0x5410, R4 ;  /* 0x0000541009077816 */ /* 0x000fca0000000004 */
[----:B------:R2:W-:Y:S02]  /*dfb0*/  STS [R0], R7 ;  /* 0x0000000700007388 */ /* 0x0005e40000000800 */
.L_x_4461:
[----:B------:R-:W-:Y:S05]  /*dfc0*/  BSYNC.RECONVERGENT B0 ;  /* 0x0000000000007941 */ /* 0x000fea0003800200 */
.L_x_4460:
[----:B------:R-:W-:Y:S01]  /*dfd0*/  MOV R4, R12 ;  /* 0x0000000c00047202 */ /* 0x000fe20000000f00 */
[----:B------:R-:W-:Y:S06]  /*dfe0*/  @P4 BRA `(.L_x_4462) ;  /* 0xfffffffc003c4947 */ /* 0x000fec000383ffff */
.L_x_4459:
        /* <DEDUP_REMOVED lines=25> */
.L_x_4467:
        /* <DEDUP_REMOVED lines=34> */
[----:B------:R-:W-:Y:S02]  /*e3a0*/  LOP3.LUT R7, R28, 0xffff, RZ, 0xc0, !PT ;  /* 0x0000ffff1c077812 */ /* 0x000fe400078ec0ff */
[----:B--2---:R-:W-:Y:S02]  /*e3b0*/  @P0 SHF.L.U32 R4, R13, 0x10, RZ ;  /* 0x000000100d040819 */ /* 0x004fe400000006ff */
[----:B------:R-:W-:Y:S02]  /*e3c0*/  SEL R24, RZ, 0x1, !P3 ;  /* 0x00000001ff187807 */ /* 0x000fe40005800000 */
[----:B------:R-:W-:-:S02]  /*e3d0*/  FSETP.NEU.AND P0, PT, R4, RZ, P0 ;  /* 0x000000ff0400720b */ /* 0x000fc4000070d000 */
[----:B------:R-:W-:Y:S02]  /*e3e0*/  LOP3.LUT R4, R27, 0xffff, RZ, 0xc0, !PT ;  /* 0x0000ffff1b047812 */ /* 0x000fe400078ec0ff */
[----:B------:R-:W-:Y:S02]  /*e3f0*/  SEL R22, RZ, 0x1, !P0 ;  /* 0x00000001ff167807 */ /* 0x000fe40004000000 */
[----:B------:R-:W-:Y:S02]  /*e400*/  LOP3.LUT R5, R24, 0xffff, RZ, 0xc0, !PT ;  /* 0x0000ffff18057812 */ /* 0x000fe400078ec0ff */
[----:B------:R-:W-:Y:S02]  /*e410*/  PRMT R7, R7, 0x3340, R4 ;  /* 0x0000334007077816 */ /* 0x000fe40000000004 */
[----:B------:R-:W-:-:S04]  /*e420*/  PRMT R4, R5, 0x3340, R22 ;  /* 0x0000334005047816 */ /* 0x000fc80000000016 */
[----:B------:R-:W-:-:S05]  /*e430*/  PRMT R4, R7, 0x5410, R4 ;  /* 0x0000541007047816 */ /* 0x000fca0000000004 */
[----:B------:R1:W-:Y:S02]  /*e440*/  STS [R3], R4 ;  /* 0x0000000403007388 */ /* 0x0003e40000000800 */
.L_x_4466:
[----:B------:R-:W-:Y:S05]  /*e450*/  BSYNC.RECONVERGENT B0 ;  /* 0x0000000000007941 */ /* 0x000fea0003800200 */
.L_x_4465:
[----:B-1----:R-:W-:Y:S01]  /*e460*/  IMAD.MOV.U32 R4, RZ, RZ, R11 ;  /* 0x000000ffff047224 */ /* 0x002fe200078e000b */
[----:B------:R-:W-:Y:S06]  /*e470*/  @P4 BRA `(.L_x_4467) ;  /* 0xfffffffc00404947 */ /* 0x000fec000383ffff */
.L_x_4464:
[----:B------:R-:W-:Y:S01]  /*e480*/  ISETP.GE.U32.AND P0, PT, R0, 0x2, PT ;  /* 0x000000020000780c */ /* 0x000fe20003f06070 */
[----:B------:R-:W-:Y:S05]  /*e490*/  WARPSYNC.ALL ;  /* 0x0000000000007948 */ /* 0x000fea0003800000 */
[----:B------:R-:W-:Y:S07]  /*e4a0*/  BAR.SYNC.DEFER_BLOCKING 0x0 ;  /* 0x0000000000007b1d */ /* 0x000fee0000010000 */
[----:B------:R-:W-:Y:S05]  /*e4b0*/  @!P0 BRA `(.L_x_4463) ;  /* 0x0000000000b48947 */ /* 0x000fea0003800000 */
[----:B-1----:R-:W-:-:S07]  /*e4c0*/  IMAD.MOV.U32 R3, RZ, RZ, 0x1 ;  /* 0x00000001ff037424 */ /* 0x002fce00078e00ff */
.L_x_4468:
        /* <DEDUP_REMOVED lines=31> */
[----:B-1----:R-:W-:-:S05]  /*e6c0*/  @P0 IMAD.U32 R4, R4, 0x10000, RZ ;  /* 0x0001000004040824 */ /* 0x002fca00078e00ff */
[----:B------:R-:W-:Y:S01]  /*e6d0*/  FSETP.NEU.AND P0, PT, R4, RZ, P0 ;  /* 0x000000ff0400720b */ /* 0x000fe2000070d000 */
[----:B--2---:R-:W-:Y:S01]  /*e6e0*/  @P1 IMAD.U32 R4, R7, 0x10000, RZ ;  /* 0x0001000007041824 */ /* 0x004fe200078e00ff */
[----:B---3--:R-:W-:Y:S02]  /*e6f0*/  @P2 SHF.L.U32 R5, R6, 0x10, RZ ;  /* 0x0000001006052819 */ /* 0x008fe400000006ff */
[----:B------:R-:W-:Y:S02]  /*e700*/  SEL R28, RZ, 0x1, !P0 ;  /* 0x00000001ff1c7807 */ /* 0x000fe40004000000 */
[----:B------:R-:W-:Y:S02]  /*e710*/  FSETP.NEU.AND P1, PT, R4, RZ, P1 ;  /* 0x000000ff0400720b */ /* 0x000fe40000f2d000 */
[----:B------:R-:W-:Y:S01]  /*e720*/  FSETP.NEU.AND P2, PT, R5, RZ, P2 ;  /* 0x000000ff0500720b */ /* 0x000fe2000174d000 */
[----:B----4-:R-:W-:Y:S01]  /*e730*/  @P3 IMAD.U32 R6, R8, 0x10000, RZ ;  /* 0x0001000008063824 */ /* 0x010fe200078e00ff */
[----:B------:R-:W-:-:S02]  /*e740*/  SEL R27, RZ, 0x1, !P1 ;  /* 0x00000001ff1b7807 */ /* 0x000fc40004800000 */
[----:B------:R-:W-:Y:S02]  /*e750*/  SEL R24, RZ, 0x1, !P2 ;  /* 0x00000001ff187807 */ /* 0x000fe40005000000 */
[----:B------:R-:W-:-:S04]  /*e760*/  FSETP.NEU.AND P3, PT, R6, RZ, P3 ;  /* 0x000000ff0600720b */ /* 0x000fc80001f6d000 */
[----:B------:R-:W-:Y:S01]  /*e770*/  SEL R22, RZ, 0x1, !P3 ;  /* 0x00000001ff167807 */ /* 0x000fe20005800000 */
[----:B------:R-:W-:Y:S08]  /*e780*/  @!P4 BRA `(.L_x_4468) ;  /* 0xfffffffc0050c947 */ /* 0x000ff0000383ffff */
.L_x_4463:
        /* <DEDUP_REMOVED lines=287> */
.L_x_4469:
        /* <DEDUP_REMOVED lines=276> */
.L_x_4470:
        /* <DEDUP_REMOVED lines=276> */
.L_x_4471:
        /* <DEDUP_REMOVED lines=276> */
.L_x_4472:
        /* <DEDUP_REMOVED lines=286> */
.L_x_4474:
        /* <DEDUP_REMOVED lines=276> */
.L_x_4475:
        /* <DEDUP_REMOVED lines=276> */
.L_x_4476:
        /* <DEDUP_REMOVED lines=276> */
.L_x_4477:
        /* <DEDUP_REMOVED lines=26> */
.L_x_4479:
[----:B------:R-:W-:Y:S05]  /*17480*/  BSYNC.RECONVERGENT B0 ;  /* 0x0000000000007941 */ /* 0x000fea0003800200 */
.L_x_4478:
        /* <DEDUP_REMOVED lines=35> */
.L_x_4481:
[----:B------:R-:W-:Y:S05]  /*176c0*/  BSYNC.RECONVERGENT B0 ;  /* 0x0000000000007941 */ /* 0x000fea0003800200 */
.L_x_4480:
        /* <DEDUP_REMOVED lines=40> */
.L_x_4486:
        /* <DEDUP_REMOVED lines=20> */
[----:B-1----:R-:W-:-:S02]  /*17a90*/  @P2 IMAD.U32 R8, R15, 0x10000, RZ ;  /* 0x000100000f082824 */ /* 0x002fc400078e00ff */
[----:B--2---:R-:W-:-:S03]  /*17aa0*/  @P4 IMAD.U32 R9, R20, 0x10000, RZ ;  /* 0x0001000014094824 */ /* 0x004fc600078e00ff */
[----:B------:R-:W-:Y:S02]  /*17ab0*/  FSETP.NEU.AND P2, PT, R8, RZ, P2 ;  /* 0x000000ff0800720b */ /* 0x000fe4000174d000 */
[----:B---3--:R-:W-:Y:S02]  /*17ac0*/  @P3 SHF.L.U32 R8, R16, 0x10, RZ ;  /* 0x0000001010083819 */ /* 0x008fe400000006ff */
[----:B------:R-:W-:Y:S02]  /*17ad0*/  FSETP.NEU.AND P4, PT, R9, RZ, P4 ;  /* 0x000000ff0900720b */ /* 0x000fe4000278d000 */
[----:B----4-:R-:W-:Y:S02]  /*17ae0*/  @P1 SHF.L.U32 R10, R21, 0x10, RZ ;  /* 0x00000010150a1819 */ /* 0x010fe400000006ff */
[----:B------:R-:W-:Y:S02]  /*17af0*/  FSETP.NEU.AND P3, PT, R8, RZ, P3 ;  /* 0x000000ff0800720b */ /* 0x000fe40001f6d000 */
[----:B------:R-:W-:-:S02]  /*17b00*/  FSETP.NEU.AND P1, PT, R10, RZ, P1 ;  /* 0x000000ff0a00720b */ /* 0x000fc40000f2d000 */
[----:B------:R-:W-:Y:S02]  /*17b10*/  SEL R27, RZ, 0x1, !P2 ;  /* 0x00000001ff1b7807 */ /* 0x000fe40005000000 */
[----:B------:R-:W-:Y:S02]  /*17b20*/  SEL R24, RZ, 0x1, !P3 ;  /* 0x00000001ff187807 */ /* 0x000fe40005800000 */
[----:B------:R-:W-:Y:S02]  /*17b30*/  SEL R22, RZ, 0x1, !P4 ;  /* 0x00000001ff167807 */ /* 0x000fe40006000000 */
[----:B------:R-:W-:Y:S01]  /*17b40*/  SEL R19, RZ, 0x1, !P1 ;  /* 0x00000001ff137807 */ /* 0x000fe20004800000 */
[----:B------:R-:W-:Y:S06]  /*17b50*/  @!P5 BRA `(.L_x_4486) ;  /* 0xfffffffc007cd947 */ /* 0x000fec000383ffff */
[----:B------:R-:W-:Y:S05]  /*17b60*/  BSYNC.RECONVERGENT B1 ;  /* 0x0000000000017941 */ /* 0x000fea0003800200 */
.L_x_4485:
[----:B------:R-:W-:Y:S05]  /*17b70*/  BRA `(.L_x_4484) ;  /* 0x0000000000c87947 */ /* 0x000fea0003800000 */
.L_x_4483:
        /* <DEDUP_REMOVED lines=16> */
.L_x_4487:
        /* <DEDUP_REMOVED lines=21> */
[----:B-1----:R-:W-:-:S04]  /*17dd0*/  @P1 SHF.L.U32 R8, R15, 0x10, RZ ;  /* 0x000000100f081819 */ /* 0x002fc800000006ff */
[----:B------:R-:W-:Y:S01]  /*17de0*/  FSETP.NEU.AND P1, PT, R8, RZ, P1 ;  /* 0x000000ff0800720b */ /* 0x000fe20000f2d000 */
[----:B--2---:R-:W-:Y:S02]  /*17df0*/  @P3 IMAD.U32 R8, R20, 0x10000, RZ ;  /* 0x0001000014083824 */ /* 0x004fe400078e00ff */
[----:B---3--:R-:W-:-:S03]  /*17e00*/  @P2 IMAD.U32 R9, R24, 0x10000, RZ ;  /* 0x0001000018092824 */ /* 0x008fc600078e00ff */
[----:B------:R-:W-:Y:S02]  /*17e10*/  FSETP.NEU.AND P3, PT, R8, RZ, P3 ;  /* 0x000000ff0800720b */ /* 0x000fe40001f6d000 */
[----:B----4-:R-:W-:Y:S02]  /*17e20*/  @P4 SHF.L.U32 R0, R21, 0x10, RZ ;  /* 0x0000001015004819 */ /* 0x010fe400000006ff */
[----:B------:R-:W-:Y:S02]  /*17e30*/  FSETP.NEU.AND P2, PT, R9, RZ, P2 ;  /* 0x000000ff0900720b */ /* 0x000fe4000174d000 */
[----:B------:R-:W-:Y:S02]  /*17e40*/  FSETP.NEU.AND P4, PT, R0, RZ, P4 ;  /* 0x000000ff0000720b */ /* 0x000fe4000278d000 */
[----:B------:R-:W-:Y:S02]  /*17e50*/  SEL R27, RZ, 0x1, !P1 ;  /* 0x00000001ff1b7807 */ /* 0x000fe40004800000 */
[----:B------:R-:W-:-:S02]  /*17e60*/  SEL R24, RZ, 0x1, !P3 ;  /* 0x00000001ff187807 */ /* 0x000fc40005800000 */
[----:B------:R-:W-:Y:S02]  /*17e70*/  SEL R22, RZ, 0x1, !P4 ;  /* 0x00000001ff167807 */ /* 0x000fe40006000000 */
[----:B------:R-:W-:Y:S01]  /*17e80*/  SEL R19, RZ, 0x1, !P2 ;  /* 0x00000001ff137807 */ /* 0x000fe20005000000 */
[----:B------:R-:W-:Y:S06]  /*17e90*/  @!P5 BRA `(.L_x_4487) ;  /* 0xfffffffc0078d947 */ /* 0x000fec000383ffff */
.L_x_4484:
[----:B------:R-:W-:Y:S05]  /*17ea0*/  BSYNC.RECONVERGENT B0 ;  /* 0x0000000000007941 */ /* 0x000fea0003800200 */
.L_x_4482:
        /* <DEDUP_REMOVED lines=19> */
.L_x_4491:
        /* <DEDUP_REMOVED lines=23> */
[----:B-1----:R-:W-:-:S07]  /*18150*/  @P2 SHF.L.U32 R3, R6, 0x10, RZ ;  /* 0x0000001006032819 */ /* 0x002fce00000006ff */
[----:B------:R-:W1:Y:S01]  /*18160*/  F2F.BF16.F32 R10, R9 ;  /* 0x00000009000a7304 */ /* 0x000e620000202000 */
[----:B------:R-:W-:Y:S01]  /*18170*/  FSETP.NEU.AND P2, PT, R3, RZ, P2 ;  /* 0x000000ff0300720b */ /* 0x000fe2000174d000 */
[----:B--2---:R-:W-:-:S06]  /*18180*/  @P3 IMAD.U32 R8, R8, 0x10000, RZ ;  /* 0x0001000008083824 */ /* 0x004fcc00078e00ff */
[----:B------:R-:W2:Y:S01]  /*18190*/  F2F.BF16.F32 R12, R11 ;  /* 0x0000000b000c7304 */ /* 0x000ea20000202000 */
[----:B------:R-:W-:Y:S02]  /*181a0*/  SEL R27, RZ, 0x1, !P2 ;  /* 0x00000001ff1b7807 */ /* 0x000fe40005000000 */
[----:B------:R-:W-:Y:S02]  /*181b0*/  FSETP.NEU.AND P3, PT, R8, RZ, P3 ;  /* 0x000000ff0800720b */ /* 0x000fe40001f6d000 */
[----:B------:R-:W-:Y:S02]  /*181c0*/  LOP3.LUT R8, R27, 0xffff, RZ, 0xc0, !PT ;  /* 0x0000ffff1b087812 */ /* 0x000fe400078ec0ff */
[----:B-1----:R-:W-:Y:S02]  /*181d0*/  @P4 SHF.L.U32 R10, R10, 0x10, RZ ;  /* 0x000000100a0a4819 */ /* 0x002fe400000006ff */
[----:B------:R-:W-:Y:S02]  /*181e0*/  SEL R24, RZ, 0x1, !P3 ;  /* 0x00000001ff187807 */ /* 0x000fe40005800000 */
[----:B------:R-:W-:Y:S01]  /*181f0*/  FSETP.NEU.AND P4, PT, R10, RZ, P4 ;  /* 0x000000ff0a00720b */ /* 0x000fe2000278d000 */
[----:B--2---:R-:W-:-:S03]  /*18200*/  @P1 IMAD.U32 R3, R12, 0x10000, RZ ;  /* 0x000100000c031824 */ /* 0x004fc600078e00ff */
[----:B------:R-:W-:Y:S02]  /*18210*/  SEL R22, RZ, 0x1, !P4 ;  /* 0x00000001ff167807 */ /* 0x000fe40006000000 */
[----:B------:R-:W-:Y:S02]  /*18220*/  FSETP.NEU.AND P1, PT, R3, RZ, P1 ;  /* 0x000000ff0300720b */ /* 0x000fe40000f2d000 */
[----:B------:R-:W-:Y:S02]  /*18230*/  LOP3.LUT R3, R24, 0xffff, RZ, 0xc0, !PT ;  /* 0x0000ffff18037812 */ /* 0x000fe400078ec0ff */
[----:B------:R-:W-:Y:S02]  /*18240*/  SEL R19, RZ, 0x1, !P1 ;  /* 0x00000001ff137807 */ /* 0x000fe40004800000 */
[----:B------:R-:W-:Y:S02]  /*18250*/  LOP3.LUT R6, R22, 0xffff, RZ, 0xc0, !PT ;  /* 0x0000ffff16067812 */ /* 0x000fe400078ec0ff */
[----:B------:R-:W-:-:S02]  /*18260*/  PRMT R8, R8, 0x3340, R3 ;  /* 0x0000334008087816 */ /* 0x000fc40000000003 */
[----:B------:R-:W-:-:S04]  /*18270*/  PRMT R3, R6, 0x3340, R19 ;  /* 0x0000334006037816 */ /* 0x000fc80000000013 */
[----:B------:R-:W-:-:S05]  /*18280*/  PRMT R3, R8, 0x5410, R3 ;  /* 0x0000541008037816 */ /* 0x000fca0000000003 */
[----:B------:R1:W-:Y:S02]  /*18290*/  STS [R0], R3 ;  /* 0x0000000300007388 */ /* 0x0003e40000000800 */
.L_x_4490:
[----:B------:R-:W-:Y:S05]  /*182a0*/  BSYNC.RECONVERGENT B0 ;  /* 0x0000000000007941 */ /* 0x000fea0003800200 */
.L_x_4489:
[----:B------:R-:W-:-:S03]  /*182b0*/  UISETP.GT.U32.AND UP0, UPT, UR4, 0x3, UPT ;  /* 0x000000030400788c */ /* 0x000fc6000bf04070 */
[----:B------:R-:W-:-:S06]  /*182c0*/  UMOV UR4, UR7 ;  /* 0x0000000700047c82 */ /* 0x000fcc0008000000 */
[----:B------:R-:W-:Y:S05]  /*182d0*/  BRA.U UP0, `(.L_x_4491) ;  /* 0xfffffffd00407547 */ /* 0x000fea000b83ffff */
.L_x_4488:
        /* <DEDUP_REMOVED lines=18> */
.L_x_4496:
        /* <DEDUP_REMOVED lines=25> */
[----:B------:R-:W-:Y:S01]  /*18590*/  FSETP.NEU.AND P3, PT, R3, RZ, P3 ;  /* 0x000000ff0300720b */ /* 0x000fe20001f6d000 */
[----:B--2---:R-:W-:-:S06]  /*185a0*/  @P2 IMAD.U32 R10, R10, 0x10000, RZ ;  /* 0x000100000a0a2824 */ /* 0x004fcc00078e00ff */
[----:B------:R-:W2:Y:S01]  /*185b0*/  F2F.BF16.F32 R12, R11 ;  /* 0x0000000b000c7304 */ /* 0x000ea20000202000 */
[----:B------:R-:W-:Y:S02]  /*185c0*/  SEL R27, RZ, 0x1, !P3 ;  /* 0x00000001ff1b7807 */ /* 0x000fe40005800000 */
[----:B------:R-:W-:Y:S02]  /*185d0*/  FSETP.NEU.AND P2, PT, R10, RZ, P2 ;  /* 0x000000ff0a00720b */ /* 0x000fe4000174d000 */
[----:B-1----:R-:W-:Y:S02]  /*185e0*/  @P4 SHF.L.U32 R8, R8, 0x10, RZ ;  /* 0x0000001008084819 */ /* 0x002fe400000006ff */
[----:B------:R-:W-:Y:S02]  /*185f0*/  SEL R22, RZ, 0x1, !P2 ;  /* 0x00000001ff167807 */ /* 0x000fe40005000000 */
[----:B------:R-:W-:Y:S02]  /*18600*/  FSETP.NEU.AND P4, PT, R8, RZ, P4 ;  /* 0x000000ff0800720b */ /* 0x000fe4000278d000 */
[----:B------:R-:W-:-:S02]  /*18610*/  LOP3.LUT R8, R27, 0xffff, RZ, 0xc0, !PT ;  /* 0x0000ffff1b087812 */ /* 0x000fc400078ec0ff */
[----:B--2---:R-:W-:Y:S02]  /*18620*/  @P1 SHF.L.U32 R3, R12, 0x10, RZ ;  /* 0x000000100c031819 */ /* 0x004fe400000006ff */
[----:B------:R-:W-:Y:S02]  /*18630*/  SEL R24, RZ, 0x1, !P4 ;  /* 0x00000001ff187807 */ /* 0x000fe40006000000 */
[----:B------:R-:W-:Y:S02]  /*18640*/  FSETP.NEU.AND P1, PT, R3, RZ, P1 ;  /* 0x000000ff0300720b */ /* 0x000fe40000f2d000 */
[----:B------:R-:W-:Y:S02]  /*18650*/  LOP3.LUT R3, R24, 0xffff, RZ, 0xc0, !PT ;  /* 0x0000ffff18037812 */ /* 0x000fe400078ec0ff */
[----:B------:R-:W-:Y:S02]  /*18660*/  SEL R19, RZ, 0x1, !P1 ;  /* 0x00000001ff137807 */ /* 0x000fe40004800000 */
[----:B------:R-:W-:-:S02]  /*18670*/  LOP3.LUT R6, R22, 0xffff, RZ, 0xc0, !PT ;  /* 0x0000ffff16067812 */ /* 0x000fc400078ec0ff */
[----:B------:R-:W-:Y:S02]  /*18680*/  PRMT R8, R8, 0x3340, R3 ;  /* 0x0000334008087816 */ /* 0x000fe40000000003 */
[----:B------:R-:W-:-:S04]  /*18690*/  PRMT R3, R6, 0x3340, R19 ;  /* 0x0000334006037816 */ /* 0x000fc80000000013 */
[----:B------:R-:W-:-:S05]  /*186a0*/  PRMT R3, R8, 0x5410, R3 ;  /* 0x0000541008037816 */ /* 0x000fca0000000003 */
[----:B------:R1:W-:Y:S02]  /*186b0*/  STS [R0], R3 ;  /* 0x0000000300007388 */ /* 0x0003e40000000800 */
.L_x_4495:
[----:B------:R-:W-:Y:S05]  /*186c0*/  BSYNC.RECONVERGENT B0 ;  /* 0x0000000000007941 */ /* 0x000fea0003800200 */
.L_x_4494:
[----:B-1----:R-:W-:Y:S01]  /*186d0*/  IMAD.MOV.U32 R3, RZ, RZ, R13 ;  /* 0x000000ffff037224 */ /* 0x002fe200078e000d */
[----:B------:R-:W-:Y:S06]  /*186e0*/  @P5 BRA `(.L_x_4496) ;  /* 0xfffffffc00445947 */ /* 0x000fec000383ffff */
.L_x_4493:
[----:B------:R-:W-:Y:S01]  /*186f0*/  BAR.SYNC.DEFER_BLOCKING 0x0 ;  /* 0x0000000000007b1d */ /* 0x000fe20000010000 */
[----:B------:R-:W-:-:S09]  /*18700*/  UISETP.GE.U32.AND UP0, UPT, UR4, 0x2, UPT ;  /* 0x000000020400788c */ /* 0x000fd2000bf06070 */
[----:B------:R-:W-:Y:S05]  /*18710*/  BRA.U !UP0, `(.L_x_4492) ;  /* 0x0000000108b47547 */ /* 0x000fea000b800000 */
[----:B-12---:R-:W-:-:S07]  /*18720*/  HFMA2 R0, -RZ, RZ, 0, 5.9604644775390625e-08 ;  /* 0x00000001ff007431 */ /* 0x006fce00000001ff */
.L_x_4497:
        /* <DEDUP_REMOVED lines=30> */
[----:B-1----:R-:W-:-:S04]  /*18910*/  @P1 SHF.L.U32 R2, R2, 0x10, RZ ;  /* 0x0000001002021819 */ /* 0x002fc800000006ff */
[----:B------:R-:W1:Y:S01]  /*18920*/  F2F.BF16.F32 R7, R7 ;  /* 0x0000000700077304 */ /* 0x000e620000202000 */
[----:B------:R-:W-:Y:S01]  /*18930*/  FSETP.NEU.AND P1, PT, R2, RZ, P1 ;  /* 0x000000ff0200720b */ /* 0x000fe20000f2d000 */
[----:B--2---:R-:W-:-:S03]  /*18940*/  @P3 IMAD.U32 R2, R3, 0x10000, RZ ;  /* 0x0001000003023824 */ /* 0x004fc600078e00ff */
[----:B------:R-:W-:Y:S02]  /*18950*/  SEL R27, RZ, 0x1, !P1 ;  /* 0x00000001ff1b7807 */ /* 0x000fe40004800000 */
[----:B---3--:R-:W-:Y:S02]  /*18960*/  @P4 SHF.L.U32 R3, R6, 0x10, RZ ;  /* 0x0000001006034819 */ /* 0x008fe400000006ff */
[----:B------:R-:W-:Y:S02]  /*18970*/  FSETP.NEU.AND P3, PT, R2, RZ, P3 ;  /* 0x000000ff0200720b */ /* 0x000fe40001f6d000 */
[----:B------:R-:W-:Y:S02]  /*18980*/  FSETP.NEU.AND P4, PT, R3, RZ, P4 ;  /* 0x000000ff0300720b */ /* 0x000fe4000278d000 */
[----:B------:R-:W-:Y:S01]  /*18990*/  SEL R24, RZ, 0x1, !P3 ;  /* 0x00000001ff187807 */ /* 0x000fe20005800000 */
[----:B-1----:R-:W-:Y:S01]  /*189a0*/  @P2 IMAD.U32 R6, R7, 0x10000, RZ ;  /* 0x0001000007062824 */ /* 0x002fe200078e00ff */
[----:B------:R-:W-:-:S04]  /*189b0*/  SEL R22, RZ, 0x1, !P4 ;  /* 0x00000001ff167807 */ /* 0x000fc80006000000 */
[----:B------:R-:W-:-:S04]  /*189c0*/  FSETP.NEU.AND P2, PT, R6, RZ, P2 ;  /* 0x000000ff0600720b */ /* 0x000fc8000174d000 */
[----:B------:R-:W-:Y:S01]  /*189d0*/  SEL R19, RZ, 0x1, !P2 ;  /* 0x00000001ff137807 */ /* 0x000fe20005000000 */
[----:B------:R-:W-:Y:S08]  /*189e0*/  @!P5 BRA `(.L_x_4497) ;  /* 0xfffffffc0050d947 */ /* 0x000ff0000383ffff */
.L_x_4492:
        /* <DEDUP_REMOVED lines=33> */
[----:B-1----:R-:W-:-:S08]  /*18c00*/  @P0 IMAD.U32 R0, R12, 0x10000, RZ ;  /* 0x000100000c000824 */ /* 0x002fd000078e00ff */
[----:B0-----:R-:W-:Y:S02]  /*18c10*/  @P2 IMAD.U32 R11, R14, 0x10000, RZ ;  /* 0x000100000e0b2824 */ /* 0x001fe400078e00ff */
[----:B------:R-:W-:Y:S02]  /*18c20*/  @P1 SHF.L.U32 R10, R13, 0x10, RZ ;  /* 0x000000100d0a1819 */ /* 0x000fe400000006ff */
[----:B--2---:R-:W-:Y:S02]  /*18c30*/  @P3 SHF.L.U32 R12, R15, 0x10, RZ ;  /* 0x000000100f0c3819 */ /* 0x004fe400000006ff */
[----:B------:R-:W-:Y:S02]  /*18c40*/  FSETP.NEU.AND P0, PT, R0, RZ, P0 ;  /* 0x000000ff0000720b */ /* 0x000fe4000070d000 */
[----:B------:R-:W-:Y:S02]  /*18c50*/  FSETP.NEU.AND P1, PT, R10, RZ, P1 ;  /* 0x000000ff0a00720b */ /* 0x000fe40000f2d000 */
[----:B------:R-:W-:-:S02]  /*18c60*/  FSETP.NEU.AND P2, PT, R11, RZ, P2 ;  /* 0x000000ff0b00720b */ /* 0x000fc4000174d000 */
[----:B------:R-:W-:Y:S02]  /*18c70*/  FSETP.NEU.AND P3, PT, R12, RZ, P3 ;  /* 0x000000ff0c00720b */ /* 0x000fe40001f6d000 */
[----:B------:R-:W-:Y:S02]  /*18c80*/  SEL R27, RZ, 0x1, !P0 ;  /* 0x00000001ff1b7807 */ /* 0x000fe40004000000 */
[----:B------:R-:W-:Y:S02]  /*18c90*/  SEL R24, RZ, 0x1, !P1 ;  /* 0x00000001ff187807 */ /* 0x000fe40004800000 */
[----:B------:R-:W-:Y:S02]  /*18ca0*/  SEL R22, RZ, 0x1, !P2 ;  /* 0x00000001ff167807 */ /* 0x000fe40005000000 */
[----:B------:R-:W-:-:S07]  /*18cb0*/  SEL R19, RZ, 0x1, !P3 ;  /* 0x00000001ff137807 */ /* 0x000fce0005800000 */
.L_x_4499:
        /* <DEDUP_REMOVED lines=16> */
.L_x_4500:
        /* <DEDUP_REMOVED lines=19> */
.L_x_4501:
        /* <DEDUP_REMOVED lines=25> */
.L_x_4502:
        /* <DEDUP_REMOVED lines=25> */
.L_x_4503:
        /* <DEDUP_REMOVED lines=25> */
.L_x_4504:
[----:B------:R-:W1:Y:S01]  /*193a0*/  LDCU.64 UR4, c[0x0][0x758] ;  /* 0x0000eb00ff0477ac */ /* 0x000e620008000a00 */
[----:B------:R-:W-:-:S04]  /*193b0*/  LOP3.LUT P1, RZ, R19, 0xff, RZ, 0xc0, !PT ;  /* 0x000000ff13ff7812 */ /* 0x000fc8000782c0ff */
[----:B------:R-:W-:Y:S02]  /*193c0*/  SEL R3, RZ, 0x1, !P1 ;  /* 0x00000001ff037807 */ /* 0x000fe40004800000 */
[----:B-1----:R-:W-:-:S04]  /*193d0*/  IADD3 R18, P0, PT, R18, UR4, RZ ;  /* 0x0000000412127c10 */ /* 0x002fc8000ff1e0ff */
[----:B------:R-:W-:-:S05]  /*193e0*/  IADD3.X R19, PT, PT, RZ, UR5, RZ, P0, !PT ;  /* 0x00000005ff137c10 */ /* 0x000fca00087fe4ff */
[----:B------:R-:W-:Y:S01]  /*193f0*/  STG.E.U8 desc[UR36][R18.64], R3 ;  /* 0x0000000312007986 */ /* 0x000fe2000c101124 */
[----:B------:R-:W-:Y:S05]  /*19400*/  EXIT ;  /* 0x000000000000794d */ /* 0x000fea0003800000 */
.L_x_4498:
        /* <DEDUP_REMOVED lines=21> */
[----:B-1----:R-:W-:-:S08]  /*19560*/  @P0 IMAD.U32 R0, R6, 0x10000, RZ ;  /* 0x0001000006000824 */ /* 0x002fd000078e00ff */
[----:B0-----:R-:W-:Y:S02]  /*19570*/  @P2 IMAD.U32 R3, R8, 0x10000, RZ ;  /* 0x0001000008032824 */ /* 0x001fe400078e00ff */
[----:B------:R-:W-:Y:S02]  /*19580*/  @P1 SHF.L.U32 R2, R7, 0x10, RZ ;  /* 0x0000001007021819 */ /* 0x000fe400000006ff */
[----:B---3--:R-:W-:Y:S02]  /*19590*/  @P3 SHF.L.U32 R6, R9, 0x10, RZ ;  /* 0x0000001009063819 */ /* 0x008fe400000006ff */
        /* <DEDUP_REMOVED lines=8> */
.L_x_4505:
        /* <DEDUP_REMOVED lines=20> */
.L_x_4507:
        /* <DEDUP_REMOVED lines=25> */
.L_x_4508:
        /* <DEDUP_REMOVED lines=25> */
.L_x_4509:
        /* <DEDUP_REMOVED lines=25> */
.L_x_4510:
[----:B------:R-:W1:Y:S01]  /*19c10*/  LDCU.64 UR4, c[0x0][0x758] ;  /* 0x0000eb00ff0477ac */ /* 0x000e620008000a00 */
[----:B------:R-:W-:-:S04]  /*19c20*/  LOP3.LUT P0, RZ, R19, 0xff, RZ, 0xc0, !PT ;  /* 0x000000ff13ff7812 */ /* 0x000fc8000780c0ff */
[----:B------:R-:W-:Y:S02]  /*19c30*/  SEL R3, RZ, 0x1, !P0 ;  /* 0x00000001ff037807 */ /* 0x000fe40004000000 */
[----:B-1----:R-:W-:-:S04]  /*19c40*/  IADD3 R18, P1, PT, R18, UR4, RZ ;  /* 0x0000000412127c10 */ /* 0x002fc8000ff3e0ff */
[----:B------:R-:W-:-:S05]  /*19c50*/  IADD3.X R19, PT, PT, RZ, UR5, RZ, P1, !PT ;  /* 0x00000005ff137c10 */ /* 0x000fca0008ffe4ff */
[----:B------:R-:W-:Y:S01]  /*19c60*/  STG.E.U8 desc[UR36][R18.64], R3 ;  /* 0x0000000312007986 */ /* 0x000fe2000c101124 */
[----:B------:R-:W-:Y:S05]  /*19c70*/  EXIT ;  /* 0x000000000000794d */ /* 0x000fea0003800000 */
.L_x_4506:
[----:B------:R-:W-:Y:S04]  /*19c80*/  STG.E.U8 desc[UR36][R4.64], R27 ;  /* 0x0000001b04007986 */ /* 0x000fe8000c101124 */
[----:B------:R-:W-:Y:S04]  /*19c90*/  STG.E.U8 desc[UR36][R4.64+0x1], R24 ;  /* 0x0000011804007986 */ /* 0x000fe8000c101124 */
[----:B------:R-:W-:Y:S04]  /*19ca0*/  STG.E.U8 desc[UR36][R4.64+0x2], R22 ;  /* 0x0000021604007986 */ /* 0x000fe8000c101124 */
[----:B------:R-:W-:Y:S01]  /*19cb0*/  STG.E.U8 desc[UR36][R4.64+0x3], R19 ;  /* 0x0000031304007986 */ /* 0x000fe2000c101124 */
[----:B------:R-:W-:Y:S05]  /*19cc0*/  EXIT ;  /* 0x000000000000794d */ /* 0x000fea0003800000 */
.L_x_4473:
        /* <DEDUP_REMOVED lines=54> */
.L_x_4512:
        /* <DEDUP_REMOVED lines=16> */
.L_x_4513:
        /* <DEDUP_REMOVED lines=19> */
.L_x_4514:
        /* <DEDUP_REMOVED lines=25> */
.L_x_4515:
        /* <DEDUP_REMOVED lines=25> */
.L_x_4516:
        /* <DEDUP_REMOVED lines=25> */
.L_x_4517:
[----:B------:R-:W1:Y:S01]  /*1a710*/  LDCU.64 UR4, c[0x0][0x758] ;  /* 0x0000eb00ff0477ac */ /* 0x000e620008000a00 */
[----:B------:R-:W-:-:S04]  /*1a720*/  LOP3.LUT P1, RZ, R22, 0xff, RZ, 0xc0, !PT ;  /* 0x000000ff16ff7812 */ /* 0x000fc8000782c0ff */
[----:B------:R-:W-:Y:S02]  /*1a730*/  SEL R3, RZ, 0x1, !P1 ;  /* 0x00000001ff037807 */ /* 0x000fe40004800000 */
[----:B-1----:R-:W-:-:S04]  /*1a740*/  IADD3 R18, P0, PT, R18, UR4, RZ ;  /* 0x0000000412127c10 */ /* 0x002fc8000ff1e0ff */
[----:B------:R-:W-:-:S05]  /*1a750*/  IADD3.X R19, PT, PT, RZ, UR5, RZ, P0, !PT ;  /* 0x00000005ff137c10 */ /* 0x000fca00087fe4ff */
[----:B------:R-:W-:Y:S01]  /*1a760*/  STG.E.U8 desc[UR36][R18.64], R3 ;  /* 0x0000000312007986 */ /* 0x000fe2000c101124 */
[----:B------:R-:W-:Y:S05]  /*1a770*/  EXIT ;  /* 0x000000000000794d */ /* 0x000fea0003800000 */
.L_x_4511:
        /* <DEDUP_REMOVED lines=33> */
.L_x_4518:
        /* <DEDUP_REMOVED lines=20> */
.L_x_4520:
        /* <DEDUP_REMOVED lines=25> */
.L_x_4521:
        /* <DEDUP_REMOVED lines=25> */
.L_x_4522:
        /* <DEDUP_REMOVED lines=25> */
.L_x_4523:
[----:B------:R-:W1:Y:S01]  /*1af80*/  LDCU.64 UR4, c[0x0][0x758] ;  /* 0x0000eb00ff0477ac */ /* 0x000e620008000a00 */
[----:B------:R-:W-:-:S04]  /*1af90*/  LOP3.LUT P0, RZ, R22, 0xff, RZ, 0xc0, !PT ;  /* 0x000000ff16ff7812 */ /* 0x000fc8000780c0ff */
[----:B------:R-:W-:Y:S02]  /*1afa0*/  SEL R3, RZ, 0x1, !P0 ;  /* 0x00000001ff037807 */ /* 0x000fe40004000000 */
[----:B-1----:R-:W-:-:S04]  /*1afb0*/  IADD3 R18, P1, PT, R18, UR4, RZ ;  /* 0x0000000412127c10 */ /* 0x002fc8000ff3e0ff */
[----:B------:R-:W-:-:S05]  /*1afc0*/  IADD3.X R19, PT, PT, RZ, UR5, RZ, P1, !PT ;  /* 0x00000005ff137c10 */ /* 0x000fca0008ffe4ff */
[----:B------:R-:W-:Y:S01]  /*1afd0*/  STG.E.U8 desc[UR36][R18.64], R3 ;  /* 0x0000000312007986 */ /* 0x000fe2000c101124 */
[----:B------:R-:W-:Y:S05]  /*1afe0*/  EXIT ;  /* 0x000000000000794d */ /* 0x000fea0003800000 */
.L_x_4519:
[----:B------:R-:W-:Y:S04]  /*1aff0*/  STG.E.U8 desc[UR36][R4.64], R28 ;  /* 0x0000001c04007986 */ /* 0x000fe8000c101124 */
[----:B------:R-:W-:Y:S04]  /*1b000*/  STG.E.U8 desc[UR36][R4.64+0x1], R27 ;  /* 0x0000011b04007986 */ /* 0x000fe8000c101124 */
[----:B------:R-:W-:Y:S04]  /*1b010*/  STG.E.U8 desc[UR36][R4.64+0x2], R24 ;  /* 0x0000021804007986 */ /* 0x000fe8000c101124 */
[----:B------:R-:W-:Y:S01]  /*1b020*/  STG.E.U8 desc[UR36][R4.64+0x3], R22 ;  /* 0x0000031604007986 */ /* 0x000fe2000c101124 */
[----:B------:R-:W-:Y:S05]  /*1b030*/  EXIT ;  /* 0x000000000000794d */ /* 0x000fea0003800000 */
.L_x_4524:
        /* <DEDUP_REMOVED lines=12> */
.L_x_7787:


//--------------------- .text._ZN2at6native13reduce_kernelILi512ELi1ENS0_8ReduceOpIN3c104HalfENS0_14func_wrapper_tIbZZZNS0_15and_kernel_cudaERNS_14TensorIteratorEENKUlvE_clEvENKUlvE8_clEvEUlbS4_E_EEjbLi4ELi4EEEEEvT1_ --------------------------
	.section	.text._ZN2at6native13reduce_kernelILi512ELi1ENS0_8ReduceOpIN3c104HalfENS0_14func_wrapper_tIbZZZNS0_15and_kernel_cudaERNS_14TensorIteratorEENKUlvE_clEvENKUlvE8_clEvEUlbS4_E_EEjbLi4ELi4EEEEEvT1_,"ax",@progbits
	.align	128
        .global         _ZN2at6native13reduce_kernelILi512ELi1ENS0_8ReduceOpIN3c104HalfENS0_14func_wrapper_tIbZZZNS0_15and_kernel_cudaERNS_14TensorIteratorEENKUlvE_clEvENKUlvE8_clEvEUlbS4_E_EEjbLi4ELi4EEEEEvT1_
        .type           _ZN2at6native13reduce_kernelILi512ELi1ENS0_8ReduceOpIN3c104HalfENS0_14func_wrapper_tIbZZZNS0_15and_kernel_cudaERNS_14TensorIteratorEENKUlvE_clEvENKUlvE8_clEvEUlbS4_E_EEjbLi4ELi4EEEEEvT1_,@function
        .size           _ZN2at6native13reduce_kernelILi512ELi1ENS0_8ReduceOpIN3c104HalfENS0_14func_wrapper_tIbZZZNS0_15and_kernel_cudaERNS_14TensorIteratorEENKUlvE_clEvENKUlvE8_clEvEUlbS4_E_EEjbLi4ELi4EEEEEvT1_,(.L_x_7788 - _ZN2at6native13reduce_kernelILi512ELi1ENS0_8ReduceOpIN3c104HalfENS0_14func_wrapper_tIbZZZNS0_15and_kernel_cudaERNS_14TensorIteratorEENKUlvE_clEvENKUlvE8_clEvEUlbS4_E_EEjbLi4ELi4EEEEEvT1_)
        .other          _ZN2at6native13reduce_kernelILi512ELi1ENS0_8ReduceOpIN3c104HalfENS0_14func_wrapper_tIbZZZNS0_15and_kernel_cudaERNS_14TensorIteratorEENKUlvE_clEvENKUlvE8_clEvEUlbS4_E_EEjbLi4ELi4EEEEEvT1_,@"STO_CUDA_ENTRY STV_DEFAULT"
_ZN2at6native13reduce_kernelILi512ELi1ENS0_8ReduceOpIN3c104HalfENS0_14func_wrapper_tIbZZZNS0_15and_kernel_cudaERNS_14TensorIteratorEENKUlvE_clEvENKUlvE8_clEvEUlbS4_E_EEjbLi4ELi4EEEEEvT1_:
.text._ZN2at6native13reduce_kernelILi512ELi1ENS0_8ReduceOpIN3c104HalfENS0_14func_wrapper_tIbZZZNS0_15and_kernel_cudaERNS_14TensorIteratorEENKUlvE_clEvENKUlvE8_clEvEUlbS4_E_EEjbLi4ELi4EEEEEvT1_:
        /* <DEDUP_REMOVED lines=295> */
.L_x_4525:
        /* <DEDUP_REMOVED lines=45> */
[----:B--2---:R-:W-:-:S05]  /*1540*/  HADD2.F32 R9, -RZ, R10.H0_H0 ;  /* 0x2000000aff097230 */ /* 0x004fca0000004100 */
[----:B------:R-:W-:-:S13]  /*1550*/  FSETP.NEU.FTZ.AND P0, PT, R9, RZ, PT ;  /* 0x000000ff0900720b */ /* 0x000fda0003f1d000 */
.L_x_4533:
[----:B------:R-:W-:-:S07]  /*1560*/  SEL R10, RZ, 0x1, !P0 ;  /* 0x00000001ff0a7807 */ /* 0x000fce0004000000 */
.L_x_4532:
[----:B------:R-:W-:Y:S05]  /*1570*/  BSYNC.RECONVERGENT B2 ;  /* 0x0000000000027941 */ /* 0x000fea0003800200 */
.L_x_4531:
[----:B------:R-:W-:Y:S02]  /*1580*/  IADD3 R2, P0, PT, R2, 0x8, RZ ;  /* 0x0000000802027810 */ /* 0x000fe40007f1e0ff */
[----:B------:R-:W-:-:S03]  /*1590*/  IADD3 R9, PT, PT, R12, -0x4, R0 ;  /* 0xfffffffc0c097810 */ /* 0x000fc60007ffe000 */
[----:B------:R-:W-:-:S08]  /*15a0*/  IMAD.X R3, RZ, RZ, R3, P0 ;  /* 0x000000ffff037224 */ /* 0x000fd000000e0603 */
.L_x_4530:
[----:B------:R-:W-:Y:S05]  /*15b0*/  BSYNC.RECONVERGENT B1 ;  /* 0x0000000000017941 */ /* 0x000fea0003800200 */
.L_x_4529:
        /* <DEDUP_REMOVED lines=8> */
.L_x_4536:
[----:B------:R-:W-:Y:S01]  /*1640*/  LOP3.LUT P2, RZ, R10, 0xff, RZ, 0xc0, !PT ;  /* 0x000000ff0aff7812 */ /* 0x000fe2000784c0ff */
[----:B------:R-:W-:Y:S01]  /*1650*/  IMAD.WIDE.U32 R10, R5, 0x8, R2 ;  /* 0x00000008050a7825 */ /* 0x000fe200078e0002 */
[----:B------:R-:W0:Y:S04]  /*1660*/  LDCU UR4, c[0x0][0x390] ;  /* 0x00007200ff0477ac */ /* 0x000e280008000800 */
[----:B------:R-:W2:Y:S04]  /*1670*/  LDG.E.U16 R15, desc[UR36][R10.64+0x2] ;  /* 0x000002240a0f7981 */ /* 0x000ea8000c1e1500 */
[----:B------:R-:W3:Y:S04]  /*1680*/  LDG.E R16, desc[UR36][R10.64+0x4] ;  /* 0x000004240a107981 */ /* 0x000ee8000c1e1900 */
[----:B------:R-:W4:Y:S01]  /*1690*/  @P2 LDG.E.U16 R13, desc[UR36][R10.64] ;  /* 0x000000240a0d2981 */ /* 0x000f22000c1e1500 */
[----:B------:R-:W-:-:S02]  /*16a0*/  LOP3.LUT P0, RZ, R12, 0xff, RZ, 0xc0, !PT ;  /* 0x000000ff0cff7812 */ /* 0x000fc4000780c0ff */
[----:B------:R-:W-:Y:S02]  /*16b0*/  LOP3.LUT P1, RZ, R0, 0xff, RZ, 0xc0, !PT ;  /* 0x000000ff00ff7812 */ /* 0x000fe4000782c0ff */
[----:B------:R-:W-:Y:S02]  /*16c0*/  LOP3.LUT P3, RZ, R8, 0xff, RZ, 0xc0, !PT ;  /* 0x000000ff08ff7812 */ /* 0x000fe4000786c0ff */
[----:B0-----:R-:W-:-:S04]  /*16d0*/  IADD3 R5, PT, PT, R5, UR4, RZ ;  /* 0x0000000405057c10 */ /* 0x001fc8000fffe0ff */
[----:B------:R-:W-:-:S04]  /*16e0*/  LEA R14, R5, 0x3, 0x2 ;  /* 0x00000003050e7811 */ /* 0x000fc800078e10ff */
[----:B------:R-:W-:Y:S01]  /*16f0*/  ISETP.GE.U32.AND P4, PT, R14, R9, PT ;  /* 0x000000090e00720c */ /* 0x000fe20003f86070 */
[----:B--2---:R-:W-:Y:S02]  /*1700*/  @P0 HADD2.F32 R0, -RZ, R15.H0_H0 ;  /* 0x2000000fff000230 */ /* 0x004fe40000004100 */
[----:B---3--:R-:W-:-:S03]  /*1710*/  @P1 HADD2.F32 R8, -RZ, R16.H0_H0 ;  /* 0x20000010ff081230 */ /* 0x008fc60000004100 */
[----:B------:R-:W-:Y:S01]  /*1720*/  FSETP.NEU.AND P0, PT, R0, RZ, P0 ;  /* 0x000000ff0000720b */ /* 0x000fe2000070d000 */
[----:B------:R-:W-:Y:S02]  /*1730*/  @P3 HADD2.F32 R12, -RZ, R16.H1_H1 ;  /* 0x30000010ff0c3230 */ /* 0x000fe40000004100 */
[----:B----4-:R-:W-:Y:S01]  /*1740*/  @P2 HADD2.F32 R13, -RZ, R13.H0_H0 ;  /* 0x2000000dff0d2230 */ /* 0x010fe20000004100 */
        /* <DEDUP_REMOVED lines=8> */
.L_x_4535:
[----:B------:R-:W-:Y:S05]  /*17d0*/  BSYNC.RECONVERGENT B1 ;  /* 0x0000000000017941 */ /* 0x000fea0003800200 */
.L_x_4534:
        /* <DEDUP_REMOVED lines=18> */
[----:B--2---:R-:W-:-:S05]  /*1900*/  HADD2.F32 R4, -RZ, R2.H0_H0 ;  /* 0x20000002ff047230 */ /* 0x004fca0000004100 */
[----:B------:R-:W-:-:S13]  /*1910*/  FSETP.NEU.FTZ.AND P0, PT, R4, RZ, PT ;  /* 0x000000ff0400720b */ /* 0x000fda0003f1d000 */
.L_x_4540:
[----:B------:R-:W-:Y:S05]  /*1920*/  BSYNC.RECONVERGENT B2 ;  /* 0x0000000000027941 */ /* 0x000fea0003800200 */
.L_x_4539:
[----:B------:R-:W-:-:S07]  /*1930*/  SEL R10, RZ, 0x1, !P0 ;  /* 0x00000001ff0a7807 */ /* 0x000fce0004000000 */
.L_x_4538:
[----:B------:R-:W-:Y:S05]  /*1940*/  BSYNC.RECONVERGENT B1 ;  /* 0x0000000000017941 */ /* 0x000fea0003800200 */
.L_x_4537:
[----:B------:R-:W0:Y:S01]  /*1950*/  I2F.S8 R12, R12 ;  /* 0x0000000c000c7306 */ /* 0x000e220000001400 */
[----:B------:R-:W-:-:S07]  /*1960*/  LOP3.LUT P0, RZ, R10, 0xff, RZ, 0xc0, !PT ;  /* 0x000000ff0aff7812 */ /* 0x000fce000780c0ff */
[----:B------:R-:W1:Y:S01]  /*1970*/  I2F.S8 R0, R0 ;  /* 0x0000000000007306 */ /* 0x000e620000001400 */
[----:B0-----:R-:W-:-:S07]  /*1980*/  F2FP.F16.F32.PACK_AB R2, RZ, R12 ;  /* 0x0000000cff02723e */ /* 0x001fce00000000ff */
[----:B------:R-:W0:Y:S01]  /*1990*/  I2F.S8 R8, R8 ;  /* 0x0000000800087306 */ /* 0x000e220000001400 */
[----:B------:R-:W-:-:S05]  /*19a0*/  @P0 HADD2.F32 R2, -RZ, R2.H0_H0 ;  /* 0x20000002ff020230 */ /* 0x000fca0000004100 */
[----:B------:R-:W-:Y:S02]  /*19b0*/  FSETP.EQ.OR P0, PT, R2, RZ, !P0 ;  /* 0x000000ff0200720b */ /* 0x000fe40004702400 */
[----:B-1----:R-:W-:-:S11]  /*19c0*/  F2FP.F16.F32.PACK_AB R2, RZ, R0 ;  /* 0x00000000ff02723e */ /* 0x002fd600000000ff */
[----:B------:R-:W-:-:S05]  /*19d0*/  @!P0 HADD2.F32 R2, -RZ, R2.H0_H0 ;  /* 0x20000002ff028230 */ /* 0x000fca0000004100 */
[----:B------:R-:W-:Y:S02]  /*19e0*/  FSETP.EQ.OR P0, PT, R2, RZ, P0 ;  /* 0x000000ff0200720b */ /* 0x000fe40000702400 */
[----:B0-----:R-:W-:-:S11]  /*19f0*/  F2FP.F16.F32.PACK_AB R2, RZ, R8 ;  /* 0x00000008ff02723e */ /* 0x001fd600000000ff */
[----:B------:R-:W-:-:S05]  /*1a00*/  @!P0 HADD2.F32 R2, -RZ, R2.H0_H0 ;  /* 0x20000002ff028230 */ /* 0x000fca0000004100 */
[----:B------:R-:W-:-:S04]  /*1a10*/  FSETP.NEU.AND P0, PT, R2, RZ, !P0 ;  /* 0x000000ff0200720b */ /* 0x000fc8000470d000 */
[----:B------:R-:W-:Y:S01]  /*1a20*/  SEL R17, RZ, 0x1, !P0 ;  /* 0x00000001ff117807 */ /* 0x000fe20004000000 */
[----:B------:R-:W-:Y:S08]  /*1a30*/  BRA `(.L_x_4527) ;  /* 0x0000009800dc7947 */ /* 0x000ff00003800000 */
.L_x_4528:
        /* <DEDUP_REMOVED lines=22> */
.L_x_4544:
        /* <DEDUP_REMOVED lines=18> */
[----:B--2---:R-:W-:Y:S02]  /*1cc0*/  @P1 HADD2.F32 R7, -RZ, R11.H0_H0 ;  /* 0x2000000bff071230 */ /* 0x004fe40000004100 */
[----:B---3--:R-:W-:-:S03]  /*1cd0*/  @P0 HADD2.F32 R8, -RZ, R12.H0_H0 ;  /* 0x2000000cff080230 */ /* 0x008fc60000004100 */
[----:B------:R-:W-:Y:S01]  /*1ce0*/  FSETP.NEU.AND P1, PT, R7, RZ, P1 ;  /* 0x000000ff0700720b */ /* 0x000fe20000f2d000 */
[----:B----4-:R-:W-:Y:S02]  /*1cf0*/  @P3 HADD2.F32 R9, -RZ, R13.H0_H0 ;  /* 0x2000000dff093230 */ /* 0x010fe40000004100 */
[----:B-----5:R-:W-:Y:S01]  /*1d00*/  @P2 HADD2.F32 R10, -RZ, R4.H0_H0 ;  /* 0x20000004ff0a2230 */ /* 0x020fe20000004100 */
        /* <DEDUP_REMOVED lines=8> */
.L_x_4543:
[----:B------:R-:W-:Y:S05]  /*1d90*/  BSYNC.RECONVERGENT B1 ;  /* 0x0000000000017941 */ /* 0x000fea0003800200 */
.L_x_4542:
        /* <DEDUP_REMOVED lines=19> */
.L_x_4546:
[----:B------:R-:W-:Y:S05]  /*1ed0*/  BSYNC.RECONVERGENT B1 ;  /* 0x0000000000017941 */ /* 0x000fea0003800200 */
.L_x_4545:
[----:B------:R-:W-:Y:S04]  /*1ee0*/  BSSY.RECONVERGENT B1, `(.L_x_4547) ;  /* 0x000001b000017945 */ /* 0x000fe80003800200 */
[----:B------:R-:W-:Y:S05]  /*1ef0*/  @P0 BRA `(.L_x_4548) ;  /* 0x0000000000640947 */ /* 0x000fea0003800000 */
[----:B------:R-:W-:Y:S02]  /*1f00*/  LOP3.LUT P0, RZ, R10, 0xff, RZ, 0xc0, !PT ;  /* 0x000000ff0aff7812 */ /* 0x000fe4000780c0ff */
[----:B0-----:R-:W-:-:S04]  /*1f10*/  IADD3 R3, PT, PT, R5, R6, RZ ;  /* 0x0000000605037210 */ /* 0x001fc80007ffe0ff */
[----:B------:R-:W-:-:S07]  /*1f20*/  ISETP.GE.U32.AND P1, PT, R3, R0, PT ;  /* 0x000000000300720c */ /* 0x000fce0003f26070 */
[----:B-----5:R-:W-:-:S05]  /*1f30*/  @P0 HADD2.F32 R11, -RZ, R11.H0_H0 ;  /* 0x2000000bff0b0230 */ /* 0x020fca0000004100 */
[----:B------:R-:W-:-:S04]  /*1f40*/  FSETP.NEU.AND P0, PT, R11, RZ, P0 ;  /* 0x000000ff0b00720b */ /* 0x000fc8000070d000 */
[----:B------:R-:W-:Y:S01]  /*1f50*/  SEL R10, RZ, 0x1, !P0 ;  /* 0x00000001ff0a7807 */ /* 0x000fe20004000000 */
[----:B------:R-:W-:Y:S08]  /*1f60*/  @P1 BRA `(.L_x_4548) ;  /* 0x0000000000481947 */ /* 0x000ff00003800000 */
[----:B------:R-:W-:Y:S01]  /*1f70*/  LOP3.LUT P0, RZ, R9, 0xff, RZ, 0xc0, !PT ;  /* 0x000000ff09ff7812 */ /* 0x000fe2000780c0ff */
[----:B------:R-:W-:-:S05]  /*1f80*/  IMAD.IADD R3, R3, 0x1, R6 ;  /* 0x0000000103037824 */ /* 0x000fca00078e0206 */
[----:B------:R-:W-:-:S07]  /*1f90*/  ISETP.GE.U32.AND P1, PT, R3, R0, PT ;  /* 0x000000000300720c */ /* 0x000fce0003f26070 */
[----:B------:R-:W-:-:S05]  /*1fa0*/  @P0 HADD2.F32 R12, -RZ, R12.H0_H0 ;  /* 0x2000000cff0c0230 */ /* 0x000fca0000004100 */
[----:B------:R-:W-:-:S04]  /*1fb0*/  FSETP.NEU.AND P0, PT, R12, RZ, P0 ;  /* 0x000000ff0c00720b */ /* 0x000fc8000070d000 */
[----:B------:R-:W-:Y:S01]  /*1fc0*/  SEL R9, RZ, 0x1, !P0 ;  /* 0x00000001ff097807 */ /* 0x000fe20004000000 */
[----:B------:R-:W-:Y:S08]  /*1fd0*/  @P1 BRA `(.L_x_4548) ;  /* 0x00000000002c1947 */ /* 0x000ff00003800000 */
[----:B------:R-:W-:Y:S02]  /*1fe0*/  LOP3.LUT P0, RZ, R8, 0xff, RZ, 0xc0, !PT ;  /* 0x000000ff08ff7812 */ /* 0x000fe4000780c0ff */
[----:B------:R-:W-:-:S04]  /*1ff0*/  IADD3 R3, PT, PT, R3, R6, RZ ;  /* 0x0000000603037210 */ /* 0x000fc80007ffe0ff */
[----:B------:R-:W-:-:S07]  /*2000*/  ISETP.GE.U32.AND P1, PT, R3, R0, PT ;  /* 0x000000000300720c */ /* 0x000fce0003f26070 */
[----:B------:R-:W-:-:S05]  /*2010*/  @P0 HADD2.F32 R13, -RZ, R13.H0_H0 ;  /* 0x2000000dff0d0230 */ /* 0x000fca0000004100 */
[----:B------:R-:W-:-:S04]  /*2020*/  FSETP.NEU.AND P0, PT, R13, RZ, P0 ;  /* 0x000000ff0d00720b */ /* 0x000fc8000070d000 */
[----:B------:R-:W-:Y:S01]  /*2030*/  SEL R8, RZ, 0x1, !P0 ;  /* 0x00000001ff087807 */ /* 0x000fe20004000000 */
[----:B------:R-:W-:Y:S08]  /*2040*/  @P1 BRA `(.L_x_4548) ;  /* 0x0000000000101947 */ /* 0x000ff00003800000 */
[----:B------:R-:W-:-:S13]  /*2050*/  LOP3.LUT P0, RZ, R7, 0xff, RZ, 0xc0, !PT ;  /* 0x000000ff07ff7812 */ /* 0x000fda000780c0ff */
[----:B------:R-:W-:-:S05]  /*2060*/  @P0 HADD2.F32 R4, -RZ, R4.H0_H0 ;  /* 0x20000004ff040230 */ /* 0x000fca0000004100 */
[----:B------:R-:W-:-:S04]  /*2070*/  FSETP.NEU.AND P0, PT, R4, RZ, P0 ;  /* 0x000000ff0400720b */ /* 0x000fc8000070d000 */
[----:B------:R-:W-:-:S09]  /*2080*/  SEL R7, RZ, 0x1, !P0 ;  /* 0x00000001ff077807 */ /* 0x000fd20004000000 */
.L_x_4548:
[----:B------:R-:W-:Y:S05]  /*2090*/  BSYNC.RECONVERGENT B1 ;  /* 0x0000000000017941 */ /* 0x000fea0003800200 */
.L_x_4547:
[----:B------:R-:W1:Y:S01]  /*20a0*/  I2F.S8 R9, R9 ;  /* 0x0000000900097306 */ /* 0x000e620000001400 */
[----:B------:R-:W-:-:S07]  /*20b0*/  LOP3.LUT P0, RZ, R10, 0xff, RZ, 0xc0, !PT ;  /* 0x000000ff0aff7812 */ /* 0x000fce000780c0ff */
[----:B------:R-:W2:Y:S01]  /*20c0*/  I2F.S8 R8, R8 ;  /* 0x0000000800087306 */ /* 0x000ea20000001400 */
[----:B-1----:R-:W-:-:S07]  /*20d0*/  F2FP.F16.F32.PACK_AB R0, RZ, R9 ;  /* 0x00000009ff00723e */ /* 0x002fce00000000ff */
[----:B------:R-:W1:Y:S01]  /*20e0*/  I2F.S8 R7, R7 ;  /* 0x0000000700077306 */ /* 0x000e620000001400 */
[----:B------:R-:W-:-:S05]  /*20f0*/  @P0 HADD2.F32 R0, -RZ, R0.H0_H0 ;  /* 0x20000000ff000230 */ /* 0x000fca0000004100 */
[----:B------:R-:W-:Y:S02]  /*2100*/  FSETP.EQ.OR P0, PT, R0, RZ, !P0 ;  /* 0x000000ff0000720b */ /* 0x000fe40004702400 */
[----:B--2---:R-:W-:-:S11]  /*2110*/  F2FP.F16.F32.PACK_AB R0, RZ, R8 ;  /* 0x00000008ff00723e */ /* 0x004fd600000000ff */
[----:B------:R-:W-:-:S05]  /*2120*/  @!P0 HADD2.F32 R0, -RZ, R0.H0_H0 ;  /* 0x20000000ff008230 */ /* 0x000fca0000004100 */
[----:B------:R-:W-:Y:S02]  /*2130*/  FSETP.EQ.OR P0, PT, R0, RZ, P0 ;  /* 0x000000ff0000720b */ /* 0x000fe40000702400 */
[----:B-1----:R-:W-:-:S11]  /*2140*/  F2FP.F16.F32.PACK_AB R0, RZ, R7 ;  /* 0x00000007ff00723e */ /* 0x002fd600000000ff */
[----:B------:R-:W-:-:S05]  /*2150*/  @!P0 HADD2.F32 R0, -RZ, R0.H0_H0 ;  /* 0x20000000ff008230 */ /* 0x000fca0000004100 */
[----:B------:R-:W-:-:S04]  /*2160*/  FSETP.NEU.AND P0, PT, R0, RZ, !P0 ;  /* 0x000000ff0000720b */ /* 0x000fc8000470d000 */
[----:B------:R-:W-:Y:S01]  /*2170*/  SEL R17, RZ, 0x1, !P0 ;  /* 0x00000001ff117807 */ /* 0x000fe20004000000 */
[----:B------:R-:W-:Y:S08]  /*2180*/  BRA `(.L_x_4527) ;  /* 0x0000009400087947 */ /* 0x000ff00003800000 */
.L_x_4541:
        /* <DEDUP_REMOVED lines=18> */
.L_x_4552:
        /* <DEDUP_REMOVED lines=22> */
[----:B--2---:R-:W-:Y:S02]  /*2410*/  @P1 HADD2.F32 R11, -RZ, R16.H0_H0 ;  /* 0x20000010ff0b1230 */ /* 0x004fe40000004100 */
[----:B---3--:R-:W-:Y:S02]  /*2420*/  @P0 HADD2.F32 R12, -RZ, R4.H0_H0 ;  /* 0x20000004ff0c0230 */ /* 0x008fe40000004100 */
[----:B----4-:R-:W-:Y:S02]  /*2430*/  @P3 HADD2.F32 R7, -RZ, R6.H0_H0 ;  /* 0x20000006ff073230 */ /* 0x010fe40000004100 */
[----:B-----5:R-:W-:Y:S01]  /*2440*/  @P2 HADD2.F32 R9, -RZ, R8.H0_H0 ;  /* 0x20000008ff092230 */ /* 0x020fe20000004100 */
        /* <DEDUP_REMOVED lines=9> */
.L_x_4551:
[----:B------:R-:W-:Y:S05]  /*24e0*/  BSYNC.RECONVERGENT B1 ;  /* 0x0000000000017941 */ /* 0x000fea0003800200 */
.L_x_4550:
        /* <DEDUP_REMOVED lines=23> */
.L_x_4554:
[----:B------:R-:W-:Y:S05]  /*2660*/  BSYNC.RECONVERGENT B1 ;  /* 0x0000000000017941 */ /* 0x000fea0003800200 */
.L_x_4553:
[----:B------:R-:W-:Y:S04]  /*2670*/  BSSY.RECONVERGENT B1, `(.L_x_4555) ;  /* 0x000001b000017945 */ /* 0x000fe80003800200 */
[----:B------:R-:W-:Y:S05]  /*2680*/  @P0 BRA `(.L_x_4556) ;  /* 0x0000000000640947 */ /* 0x000fea0003800000 */
[----:B------:R-:W-:Y:S01]  /*2690*/  LOP3.LUT P0, RZ, R15, 0xff, RZ, 0xc0, !PT ;  /* 0x000000ff0fff7812 */ /* 0x000fe2000780c0ff */
[----:B0-----:R-:W-:-:S05]  /*26a0*/  IMAD.IADD R3, R5, 0x1, R10 ;  /* 0x0000000105037824 */ /* 0x001fca00078e020a */
[----:B------:R-:W-:-:S07]  /*26b0*/  ISETP.GE.U32.AND P1, PT, R3, R0, PT ;  /* 0x000000000300720c */ /* 0x000fce0003f26070 */
[----:B-----5:R-:W-:-:S05]  /*26c0*/  @P0 HADD2.F32 R16, -RZ, R16.H0_H0 ;  /* 0x20000010ff100230 */ /* 0x020fca0000004100 */
        /* <DEDUP_REMOVED lines=21> */
.L_x_4556:
[----:B------:R-:W-:Y:S05]  /*2820*/  BSYNC.RECONVERGENT B1 ;  /* 0x0000000000017941 */ /* 0x000fea0003800200 */
.L_x_4555:
        /* <DEDUP_REMOVED lines=15> */
.L_x_4549:
        /* <DEDUP_REMOVED lines=21> */
.L_x_4564:
        /* <DEDUP_REMOVED lines=301> */
.L_x_4560:
        /* <DEDUP_REMOVED lines=242> */
.L_x_4561:
        /* <DEDUP_REMOVED lines=242> */
.L_x_4562:
        /* <DEDUP_REMOVED lines=242> */
.L_x_4563:
[----:B------:R-:W-:-:S04]  /*6aa0*/  LOP3.LUT R15, R0, 0xfffffffe, RZ, 0xc0, !PT ;  /* 0xfffffffe000f7812 */ /* 0x000fc800078ec0ff */
[----:B------:R-:W-:-:S04]  /*6ab0*/  IADD3 R14, P0, PT, R15, R10, RZ ;  /* 0x0000000a0f0e7210 */ /* 0x000fc80007f1e0ff */
[----:B------:R-:W-:-:S05]  /*6ac0*/  IADD3.X R15, PT, PT, RZ, R11, RZ, P0, !PT ;  /* 0x0000000bff0f7210 */ /* 0x000fca00007fe4ff */
[----:B------:R1:W5:Y:S04]  /*6ad0*/  LDG.E.U16 R14, desc[UR36][R14.64] ;  /* 0x000000240e0e7981 */ /* 0x000368000c1e1500 */
.L_x_4559:
        /* <DEDUP_REMOVED lines=8> */
[----:B-----5:R-:W-:Y:S02]  /*6b60*/  @P0 HADD2.F32 R0, -RZ, R25.H0_H0 ;  /* 0x20000019ff000230 */ /* 0x020fe40000004100 */
[----:B------:R-:W-:Y:S02]  /*6b70*/  @P1 HADD2.F32 R4, -RZ, R24.H0_H0 ;  /* 0x20000018ff041230 */ /* 0x000fe40000004100 */
[----:B------:R-:W-:Y:S01]  /*6b80*/  @P3 HADD2.F32 R6, -RZ, R20.H0_H0 ;  /* 0x20000014ff063230 */ /* 0x000fe20000004100 */
[----:B------:R-:W-:Y:S01]  /*6b90*/  FSETP.NEU.AND P0, PT, R0, RZ, P0 ;  /* 0x000000ff0000720b */ /* 0x000fe2000070d000 */
[----:B--2---:R-:W-:Y:S01]  /*6ba0*/  IMAD.U32 R0, RZ, RZ, UR5 ;  /* 0x00000005ff007e24 */ /* 0x004fe2000f8e00ff */
[----:B------:R-:W-:Y:S01]  /*6bb0*/  FSETP.NEU.AND P1, PT, R4, RZ, P1 ;  /* 0x000000ff0400720b */ /* 0x000fe20000f2d000 */
[----:B------:R-:W-:Y:S01]  /*6bc0*/  @P2 HADD2.F32 R7, -RZ, R14.H0_H0 ;  /* 0x2000000eff072230 */ /* 0x000fe20000004100 */
[----:B------:R-:W-:-:S02]  /*6bd0*/  FSETP.NEU.AND P3, PT, R6, RZ, P3 ;  /* 0x000000ff0600720b */ /* 0x000fc40001f6d000 */
[----:B------:R-:W-:Y:S02]  /*6be0*/  ISETP.GE.U32.AND P5, PT, R5, R0, PT ;  /* 0x000000000500720c */ /* 0x000fe40003fa6070 */
[----:B------:R-:W-:Y:S02]  /*6bf0*/  FSETP.NEU.AND P2, PT, R7, RZ, P2 ;  /* 0x000000ff0700720b */ /* 0x000fe4000174d000 */
[----:B------:R-:W-:Y:S02]  /*6c00*/  SEL R7, RZ, 0x1, !P0 ;  /* 0x00000001ff077807 */ /* 0x000fe40004000000 */
[----:B------:R-:W-:Y:S02]  /*6c10*/  SEL R6, RZ, 0x1, !P1 ;  /* 0x00000001ff067807 */ /* 0x000fe40004800000 */
[----:B------:R-:W-:Y:S02]  /*6c20*/  SEL R5, RZ, 0x1, !P3 ;  /* 0x00000001ff057807 */ /* 0x000fe40005800000 */
[----:B------:R-:W-:-:S03]  /*6c30*/  SEL R4, RZ, 0x1, !P2 ;  /* 0x00000001ff047807 */ /* 0x000fc60005000000 */
[----:B------:R-:W-:Y:S05]  /*6c40*/  @!P5 BRA `(.L_x_4564) ;  /* 0xffffffbc0088d947 */ /* 0x000fea000383ffff */
.L_x_4558:
[----:B------:R-:W-:Y:S05]  /*6c50*/  BSYNC.RECONVERGENT B1 ;  /* 0x0000000000017941 */ /* 0x000fea0003800200 */
.L_x_4557:
        /* <DEDUP_REMOVED lines=24> */
.L_x_4567:
        /* <DEDUP_REMOVED lines=276> */
.L_x_4568:
        /* <DEDUP_REMOVED lines=275> */
.L_x_4569:
        /* <DEDUP_REMOVED lines=275> */
.L_x_4570:
        /* <DEDUP_REMOVED lines=275> */
.L_x_4571:
[----:B------:R-:W-:-:S04]  /*b2b0*/  LOP3.LUT R9, R22, 0xfffffffe, RZ, 0xc0, !PT ;  /* 0xfffffffe16097812 */ /* 0x000fc800078ec0ff */
[----:B------:R-:W-:-:S05]  /*b2c0*/  IADD3 R8, P0, PT, R9, R12, RZ ;  /* 0x0000000c09087210 */ /* 0x000fca0007f1e0ff */
[----:B------:R-:W-:-:S05]  /*b2d0*/  IMAD.X R9, RZ, RZ, R13, P0 ;  /* 0x000000ffff097224 */ /* 0x000fca00000e060d */
[----:B------:R0:W5:Y:S03]  /*b2e0*/  LDG.E.U16 R8, desc[UR36][R8.64] ;  /* 0x0000002408087981 */ /* 0x000166000c1e1500 */
.L_x_4566:
[----:B------:R-:W-:Y:S05]  /*b2f0*/  BSYNC.RECONVERGENT B1 ;  /* 0x0000000000017941 */ /* 0x000fea0003800200 */
.L_x_4565:
[----:B------:R-:W-:Y:S01]  /*b300*/  ISETP.GE.U32.AND P0, PT, R3, R0, PT ;  /* 0x000000000300720c */ /* 0x000fe20003f06070 */
[----:B------:R-:W-:-:S12]  /*b310*/  BSSY.RECONVERGENT B1, `(.L_x_4572) ;  /* 0x000001b000017945 */ /* 0x000fd80003800200 */
[----:B------:R-:W-:Y:S05]  /*b320*/  @P0 BRA `(.L_x_4573) ;  /* 0x0000000000640947 */ /* 0x000fea0003800000 */
[----:B------:R-:W-:Y:S02]  /*b330*/  LOP3.LUT P0, RZ, R7, 0xff, RZ, 0xc0, !PT ;  /* 0x000000ff07ff7812 */ /* 0x000fe4000780c0ff */
[----:B------:R-:W-:-:S04]  /*b340*/  IADD3 R3, PT, PT, R3, R2, RZ ;  /* 0x0000000203037210 */ /* 0x000fc80007ffe0ff */
        /* <DEDUP_REMOVED lines=23> */
.L_x_4573:
[----:B------:R-:W-:Y:S05]  /*b4c0*/  BSYNC.RECONVERGENT B1 ;  /* 0x0000000000017941 */ /* 0x000fea0003800200 */
.L_x_4572:
[----:B------:R-:W2:Y:S01]  /*b4d0*/  I2F.S8 R6, R6 ;  /* 0x0000000600067306 */ /* 0x000ea20000001400 */
[----:B------:R-:W-:-:S07]  /*b4e0*/  LOP3.LUT P0, RZ, R7, 0xff, RZ, 0xc0, !PT ;  /* 0x000000ff07ff7812 */ /* 0x000fce000780c0ff */
[----:B------:R-:W3:Y:S01]  /*b4f0*/  I2F.S8 R5, R5 ;  /* 0x0000000500057306 */ /* 0x000ee20000001400 */
[----:B--2---:R-:W-:-:S07]  /*b500*/  F2FP.F16.F32.PACK_AB R0, RZ, R6 ;  /* 0x00000006ff00723e */ /* 0x004fce00000000ff */
[----:B------:R-:W2:Y:S01]  /*b510*/  I2F.S8 R4, R4 ;  /* 0x0000000400047306 */ /* 0x000ea20000001400 */
[----:B------:R-:W-:-:S05]  /*b520*/  @P0 HADD2.F32 R0, -RZ, R0.H0_H0 ;  /* 0x20000000ff000230 */ /* 0x000fca0000004100 */
[----:B------:R-:W-:Y:S02]  /*b530*/  FSETP.EQ.OR P0, PT, R0, RZ, !P0 ;  /* 0x000000ff0000720b */ /* 0x000fe40004702400 */
[----:B---3--:R-:W-:-:S11]  /*b540*/  F2FP.F16.F32.PACK_AB R0, RZ, R5 ;  /* 0x00000005ff00723e */ /* 0x008fd600000000ff */
[----:B------:R-:W-:-:S05]  /*b550*/  @!P0 HADD2.F32 R0, -RZ, R0.H0_H0 ;  /* 0x20000000ff008230 */ /* 0x000fca0000004100 */
[----:B------:R-:W-:Y:S02]  /*b560*/  FSETP.EQ.OR P0, PT, R0, RZ, P0 ;  /* 0x000000ff0000720b */ /* 0x000fe40000702400 */
[----:B--2---:R-:W-:-:S11]  /*b570*/  F2FP.F16.F32.PACK_AB R0, RZ, R4 ;  /* 0x00000004ff00723e */ /* 0x004fd600000000ff */
[----:B------:R-:W-:-:S05]  /*b580*/  @!P0 HADD2.F32 R0, -RZ, R0.H0_H0 ;  /* 0x20000000ff008230 */ /* 0x000fca0000004100 */
[----:B------:R-:W-:-:S04]  /*b590*/  FSETP.NEU.AND P0, PT, R0, RZ, !P0 ;  /* 0x000000ff0000720b */ /* 0x000fc8000470d000 */
[----:B------:R-:W-:-:S09]  /*b5a0*/  SEL R17, RZ, 0x1, !P0 ;  /* 0x00000001ff117807 */ /* 0x000fd20004000000 */
.L_x_4527:
[----:B------:R-:W-:Y:S05]  /*b5b0*/  BSYNC.RECONVERGENT B0 ;  /* 0x0000000000007941 */ /* 0x000fea0003800200 */
.L_x_4526:
        /* <DEDUP_REMOVED lines=16> */
.L_x_4577:
        /* <DEDUP_REMOVED lines=12> */
[----:B------:R-:W-:-:S05]  /*b780*/  @P0 HADD2.F32 R5, -RZ, R5.H0_H0 ;  /* 0x20000005ff050230 */ /* 0x000fca0000004100 */
[----:B------:R-:W-:-:S04]  /*b790*/  FSETP.NEU.AND P0, PT, R5, RZ, P0 ;  /* 0x000000ff0500720b */ /* 0x000fc8000070d000 */
[----:B------:R-:W-:-:S04]  /*b7a0*/  SEL R5, RZ, 0x1, !P0 ;  /* 0x00000001ff057807 */ /* 0x000fc80004000000 */
[----:B--2---:R-:W-:Y:S01]  /*b7b0*/  PRMT R17, R5, 0x7610, R17 ;  /* 0x0000761005117816 */ /* 0x004fe20000000011 */
[----:B------:R0:W-:Y:S06]  /*b7c0*/  STS.U8 [R2+UR4], R5 ;  /* 0x0000000502007988 */ /* 0x0001ec0008000004 */
.L_x_4576:
[----:B------:R-:W-:Y:S05]  /*b7d0*/  BSYNC.RECONVERGENT B0 ;  /* 0x0000000000007941 */ /* 0x000fea0003800200 */
.L_x_4575:
[----:B------:R-:W-:-:S03]  /*b7e0*/  UISETP.GT.U32.AND UP0, UPT, UR5, 0x3, UPT ;  /* 0x000000030500788c */ /* 0x000fc6000bf04070 */
[----:B------:R-:W-:-:S06]  /*b7f0*/  UMOV UR5, UR7 ;  /* 0x0000000700057c82 */ /* 0x000fcc0008000000 */
[----:B------:R-:W-:Y:S05]  /*b800*/  BRA.U UP0, `(.L_x_4577) ;  /* 0xfffffffd00ac7547 */ /* 0x000fea000b83ffff */
.L_x_4574:
        /* <DEDUP_REMOVED lines=18> */
.L_x_4582:
        /* <DEDUP_REMOVED lines=11> */
[----:B------:R-:W-:-:S05]  /*b9e0*/  @P0 HADD2.F32 R6, -RZ, R6.H0_H0 ;  /* 0x20000006ff060230 */ /* 0x000fca0000004100 */
[----:B------:R-:W-:-:S04]  /*b9f0*/  FSETP.NEU.AND P0, PT, R6, RZ, P0 ;  /* 0x000000ff0600720b */ /* 0x000fc8000070d000 */
[----:B------:R-:W-:-:S04]  /*ba00*/  SEL R7, RZ, 0x1, !P0 ;  /* 0x00000001ff077807 */ /* 0x000fc80004000000 */
[----:B----4-:R-:W-:Y:S01]  /*ba10*/  PRMT R17, R7, 0x7610, R17 ;  /* 0x0000761007117816 */ /* 0x010fe20000000011 */
[----:B------:R0:W-:Y:S06]  /*ba20*/  STS.U8 [R2+UR8], R7 ;  /* 0x0000000702007988 */ /* 0x0001ec0008000008 */
.L_x_4581:
[----:B------:R-:W-:Y:S05]  /*ba30*/  BSYNC.RECONVERGENT B0 ;  /* 0x0000000000007941 */ /* 0x000fea0003800200 */
.L_x_4580:
[----:B------:R-:W-:-:S03]  /*ba40*/  UISETP.GT.U32.AND UP0, UPT, UR5, 0x7f, UPT ;  /* 0x0000007f0500788c */ /* 0x000fc6000bf04070 */
[----:B------:R-:W-:-:S06]  /*ba50*/  UMOV UR5, UR7 ;  /* 0x0000000700057c82 */ /* 0x000fcc0008000000 */
[----:B------:R-:W-:Y:S05]  /*ba60*/  BRA.U UP0, `(.L_x_4582) ;  /* 0xfffffffd00b07547 */ /* 0x000fea000b83ffff */
.L_x_4579:
[----:B------:R-:W-:Y:S01]  /*ba70*/  BAR.SYNC.DEFER_BLOCKING 0x0 ;  /* 0x0000000000007b1d */ /* 0x000fe20000010000 */
[----:B------:R-:W-:-:S09]  /*ba80*/  UISETP.GE.U32.AND UP0, UPT, UR4, 0x2, UPT ;  /* 0x000000020400788c */ /* 0x000fd2000bf06070 */
[----:B------:R-:W-:Y:S05]  /*ba90*/  BRA.U !UP0, `(.L_x_4578) ;  /* 0x0000000108387547 */ /* 0x000fea000b800000 */
[----:B0-2-4-:R-:W-:-:S07]  /*baa0*/  HFMA2 R2, -RZ, RZ, 0, 5.9604644775390625e-08 ;  /* 0x00000001ff027431 */ /* 0x015fce00000001ff */
.L_x_4583:
        /* <DEDUP_REMOVED lines=9> */
[----:B------:R-:W-:-:S05]  /*bb40*/  @P0 HADD2.F32 R4, -RZ, R4.H0_H0 ;  /* 0x20000004ff040230 */ /* 0x000fca0000004100 */
[----:B------:R-:W-:-:S04]  /*bb50*/  FSETP.NEU.AND P0, PT, R4, RZ, P0 ;  /* 0x000000ff0400720b */ /* 0x000fc8000070d000 */
[----:B------:R-:W-:Y:S01]  /*bb60*/  SEL R17, RZ, 0x1, !P0 ;  /* 0x00000001ff117807 */ /* 0x000fe20004000000 */
[----:B------:R-:W-:Y:S08]  /*bb70*/  @!P1 BRA `(.L_x_4583) ;  /* 0xfffffffc00cc9947 */ /* 0x000ff0000383ffff */
.L_x_4578:
        /* <DEDUP_REMOVED lines=287> */
.L_x_4584:
        /* <DEDUP_REMOVED lines=290> */
.L_x_4586:
        /* <DEDUP_REMOVED lines=25> */
.L_x_4588:
[----:B------:R-:W-:Y:S05]  /*e120*/  BSYNC.RECONVERGENT B0 ;  /* 0x0000000000007941 */ /* 0x000fea0003800200 */
.L_x_4587:
        /* <DEDUP_REMOVED lines=34> */
.L_x_4590:
[----:B------:R-:W-:Y:S05]  /*e350*/  BSYNC.RECONVERGENT B0 ;  /* 0x0000000000007941 */ /* 0x000fea0003800200 */
.L_x_4589:
        /* <DEDUP_REMOVED lines=35> */
.L_x_4595:
        /* <DEDUP_REMOVED lines=9> */
[----:B------:R-:W-:-:S05]  /*e620*/  @P1 HADD2.F32 R2, -RZ, R2.H0_H0 ;  /* 0x20000002ff021230 */ /* 0x000fca0000004100 */
[----:B------:R-:W-:-:S04]  /*e630*/  FSETP.NEU.AND P1, PT, R2, RZ, P1 ;  /* 0x000000ff0200720b */ /* 0x000fc80000f2d000 */
[----:B------:R-:W-:Y:S01]  /*e640*/  SEL R17, RZ, 0x1, !P1 ;  /* 0x00000001ff117807 */ /* 0x000fe20004800000 */
[----:B------:R-:W-:Y:S08]  /*e650*/  @!P2 BRA `(.L_x_4595) ;  /* 0xfffffffc00cca947 */ /* 0x000ff0000383ffff */
[----:B------:R-:W-:Y:S05]  /*e660*/  BSYNC.RECONVERGENT B1 ;  /* 0x0000000000017941 */ /* 0x000fea0003800200 */
.L_x_4594:
[----:B------:R-:W-:Y:S05]  /*e670*/  BRA `(.L_x_4593) ;  /* 0x0000000000607947 */ /* 0x000fea0003800000 */
.L_x_4592:
        /* <DEDUP_REMOVED lines=10> */
.L_x_4596:
        /* <DEDUP_REMOVED lines=10> */
[----:B------:R-:W-:-:S05]  /*e7c0*/  @P1 HADD2.F32 R8, -RZ, R8.H0_H0 ;  /* 0x20000008ff081230 */ /* 0x000fca0000004100 */
[----:B------:R-:W-:-:S04]  /*e7d0*/  FSETP.NEU.AND P1, PT, R8, RZ, P1 ;  /* 0x000000ff0800720b */ /* 0x000fc80000f2d000 */
[----:B------:R-:W-:Y:S01]  /*e7e0*/  SEL R17, RZ, 0x1, !P1 ;  /* 0x00000001ff117807 */ /* 0x000fe20004800000 */
[----:B------:R-:W-:Y:S08]  /*e7f0*/  @!P2 BRA `(.L_x_4596) ;  /* 0xfffffffc00c8a947 */ /* 0x000ff0000383ffff */
.L_x_4593:
[----:B------:R-:W-:Y:S05]  /*e800*/  BSYNC.RECONVERGENT B0 ;  /* 0x0000000000007941 */ /* 0x000fea0003800200 */
.L_x_4591:
        /* <DEDUP_REMOVED lines=12> */
.L_x_4600:
        /* <DEDUP_REMOVED lines=15> */
[----:B------:R-:W-:Y:S01]  /*e9c0*/  PRMT R17, R9, 0x7610, R17 ;  /* 0x0000761009117816 */ /* 0x000fe20000000011 */
[----:B------:R0:W-:Y:S06]  /*e9d0*/  STS.U8 [R2+UR8], R9 ;  /* 0x0000000902007988 */ /* 0x0001ec0008000008 */
.L_x_4599:
[----:B------:R-:W-:Y:S05]  /*e9e0*/  BSYNC.RECONVERGENT B0 ;  /* 0x0000000000007941 */ /* 0x000fea0003800200 */
.L_x_4598:
[----:B------:R-:W-:-:S03]  /*e9f0*/  UISETP.GT.U32.AND UP0, UPT, UR4, 0x3, UPT ;  /* 0x000000030400788c */ /* 0x000fc6000bf04070 */
[----:B------:R-:W-:-:S06]  /*ea00*/  UMOV UR4, UR7 ;  /* 0x0000000700047c82 */ /* 0x000fcc0008000000 */
[----:B------:R-:W-:Y:S05]  /*ea10*/  BRA.U UP0, `(.L_x_4600) ;  /* 0xfffffffd00ac7547 */ /* 0x000fea000b83ffff */
.L_x_4597:
        /* <DEDUP_REMOVED lines=11> */
.L_x_4605:
        /* <DEDUP_REMOVED lines=11> */
[----:B------:R-:W-:-:S05]  /*eb80*/  @P1 HADD2.F32 R5, -RZ, R5.H0_H0 ;  /* 0x20000005ff051230 */ /* 0x000fca0000004100 */
[----:B------:R-:W-:-:S04]  /*eb90*/  FSETP.NEU.AND P1, PT, R5, RZ, P1 ;  /* 0x000000ff0500720b */ /* 0x000fc80000f2d000 */
[----:B------:R-:W-:-:S04]  /*eba0*/  SEL R5, RZ, 0x1, !P1 ;  /* 0x00000001ff057807 */ /* 0x000fc80004800000 */
[----:B------:R-:W-:Y:S01]  /*ebb0*/  PRMT R17, R5, 0x7610, R17 ;  /* 0x0000761005117816 */ /* 0x000fe20000000011 */
[----:B------:R2:W-:Y:S06]  /*ebc0*/  STS.U8 [R2+UR8], R5 ;  /* 0x0000000502007988 */ /* 0x0005ec0008000008 */
.L_x_4604:
[----:B------:R-:W-:Y:S05]  /*ebd0*/  BSYNC.RECONVERGENT B0 ;  /* 0x0000000000007941 */ /* 0x000fea0003800200 */
.L_x_4603:
[----:B------:R-:W-:-:S03]  /*ebe0*/  UISETP.GT.U32.AND UP0, UPT, UR5, 0x7f, UPT ;  /* 0x0000007f0500788c */ /* 0x000fc6000bf04070 */
[----:B------:R-:W-:-:S06]  /*ebf0*/  UMOV UR5, UR7 ;  /* 0x0000000700057c82 */ /* 0x000fcc0008000000 */
[----:B------:R-:W-:Y:S05]  /*ec00*/  BRA.U UP0, `(.L_x_4605) ;  /* 0xfffffffd00b07547 */ /* 0x000fea000b83ffff */
.L_x_4602:
[----:B------:R-:W-:Y:S01]  /*ec10*/  BAR.SYNC.DEFER_BLOCKING 0x0 ;  /* 0x0000000000007b1d */ /* 0x000fe20000010000 */
[----:B------:R-:W-:-:S09]  /*ec20*/  UISETP.GE.U32.AND UP0, UPT, UR4, 0x2, UPT ;  /* 0x000000020400788c */ /* 0x000fd2000bf06070 */
[----:B------:R-:W-:Y:S05]  /*ec30*/  BRA.U !UP0, `(.L_x_4601) ;  /* 0x0000000108387547 */ /* 0x000fea000b800000 */
[----:B------:R-:W-:-:S07]  /*ec40*/  HFMA2 R0, -RZ, RZ, 0, 5.9604644775390625e-08 ;  /* 0x00000001ff007431 */ /* 0x000fce00000001ff */
.L_x_4606:
        /* <DEDUP_REMOVED lines=13> */
.L_x_4601:
        /* <DEDUP_REMOVED lines=17> */
[----:B------:R-:W-:-:S05]  /*ee30*/  @P0 HADD2.F32 R0, -RZ, R0.H0_H0 ;  /* 0x20000000ff000230 */ /* 0x000fca0000004100 */
[----:B------:R-:W-:-:S04]  /*ee40*/  FSETP.NEU.AND P0, PT, R0, RZ, P0 ;  /* 0x000000ff0000720b */ /* 0x000fc8000070d000 */
[----:B------:R-:W-:-:S04]  /*ee50*/  SEL R0, RZ, 0x1, !P0 ;  /* 0x00000001ff007807 */ /* 0x000fc80004000000 */
[----:B------:R-:W-:-:S07]  /*ee60*/  PRMT R17, R0, 0x7610, R17 ;  /* 0x0000761000117816 */ /* 0x000fce0000000011 */
.L_x_4608:
        /* <DEDUP_REMOVED lines=20> */
.L_x_4610:
[----:B------:R-:W0:Y:S01]  /*efb0*/  LDCU.64 UR4, c[0x0][0x758] ;  /* 0x0000eb00ff0477ac */ /* 0x000e220008000a00 */
[----:B------:R-:W-:-:S04]  /*efc0*/  LOP3.LUT P0, RZ, R17, 0xff, RZ, 0xc0, !PT ;  /* 0x000000ff11ff7812 */ /* 0x000fc8000780c0ff */
[----:B------:R-:W-:Y:S02]  /*efd0*/  SEL R3, RZ, 0x1, !P0 ;  /* 0x00000001ff037807 */ /* 0x000fe40004000000 */
[----:B0-----:R-:W-:-:S04]  /*efe0*/  IADD3 R16, P1, PT, R16, UR4, RZ ;  /* 0x0000000410107c10 */ /* 0x001fc8000ff3e0ff */
[----:B------:R-:W-:-:S05]  /*eff0*/  IADD3.X R17, PT, PT, RZ, UR5, RZ, P1, !PT ;  /* 0x00000005ff117c10 */ /* 0x000fca0008ffe4ff */
[----:B------:R-:W-:Y:S01]  /*f000*/  STG.E.U8 desc[UR36][R16.64], R3 ;  /* 0x0000000310007986 */ /* 0x000fe2000c101124 */
[----:B------:R-:W-:Y:S05]  /*f010*/  EXIT ;  /* 0x000000000000794d */ /* 0x000fea0003800000 */
.L_x_4609:
[----:B------:R-:W-:-:S04]  /*f020*/  LOP3.LUT P0, RZ, R17, 0xff, RZ, 0xc0, !PT ;  /* 0x000000ff11ff7812 */ /* 0x000fc8000780c0ff */
[----:B------:R-:W-:-:S05]  /*f030*/  SEL R5, RZ, 0x1, !P0 ;  /* 0x00000001ff057807 */ /* 0x000fca0004000000 */
[----:B------:R-:W-:Y:S01]  /*f040*/  STG.E.U8 desc[UR36][R2.64], R5 ;  /* 0x0000000502007986 */ /* 0x000fe2000c101124 */
[----:B------:R-:W-:Y:S05]  /*f050*/  EXIT ;  /* 0x000000000000794d */ /* 0x000fea0003800000 */
.L_x_4607:
        /* <DEDUP_REMOVED lines=9> */
[----:B------:R-:W-:-:S05]  /*f0f0*/  @P0 HADD2.F32 R0, -RZ, R0.H0_H0 ;  /* 0x20000000ff000230 */ /* 0x000fca0000004100 */
[----:B------:R-:W-:-:S04]  /*f100*/  FSETP.NEU.AND P0, PT, R0, RZ, P0 ;  /* 0x000000ff0000720b */ /* 0x000fc8000070d000 */
[----:B------:R-:W-:-:S04]  /*f110*/  SEL R0, RZ, 0x1, !P0 ;  /* 0x00000001ff007807 */ /* 0x000fc80004000000 */
[----:B------:R-:W-:-:S07]  /*f120*/  PRMT R17, R0, 0x7610, R17 ;  /* 0x0000761000117816 */ /* 0x000fce0000000011 */
.L_x_4611:
        /* <DEDUP_REMOVED lines=20> */
.L_x_4613:
[----:B------:R-:W3:Y:S01]  /*f270*/  LDCU.64 UR4, c[0x0][0x758] ;  /* 0x0000eb00ff0477ac */ /* 0x000ee20008000a00 */
[----:B------:R-:W-:-:S04]  /*f280*/  LOP3.LUT P0, RZ, R17, 0xff, RZ, 0xc0, !PT ;  /* 0x000000ff11ff7812 */ /* 0x000fc8000780c0ff */
[----:B------:R-:W-:Y:S02]  /*f290*/  SEL R3, RZ, 0x1, !P0 ;  /* 0x00000001ff037807 */ /* 0x000fe40004000000 */
[----:B---3--:R-:W-:-:S04]  /*f2a0*/  IADD3 R16, P1, PT, R16, UR4, RZ ;  /* 0x0000000410107c10 */ /* 0x008fc8000ff3e0ff */
[----:B------:R-:W-:-:S05]  /*f2b0*/  IADD3.X R17, PT, PT, RZ, UR5, RZ, P1, !PT ;  /* 0x00000005ff117c10 */ /* 0x000fca0008ffe4ff */
[----:B------:R-:W-:Y:S01]  /*f2c0*/  STG.E.U8 desc[UR36][R16.64], R3 ;  /* 0x0000000310007986 */ /* 0x000fe2000c101124 */
[----:B------:R-:W-:Y:S05]  /*f2d0*/  EXIT ;  /* 0x000000000000794d */ /* 0x000fea0003800000 */
.L_x_4612:
[----:B------:R-:W-:Y:S01]  /*f2e0*/  STG.E.U8 desc[UR36][R6.64], R17 ;  /* 0x0000001106007986 */ /* 0x000fe2000c101124 */
[----:B------:R-:W-:Y:S05]  /*f2f0*/  EXIT ;  /* 0x000000000000794d */ /* 0x000fea0003800000 */
.L_x_4585:
        /* <DEDUP_REMOVED lines=30> */
.L_x_4615:
        /* <DEDUP_REMOVED lines=20> */
.L_x_4617:
[----:B------:R-:W0:Y:S01]  /*f620*/  LDCU.64 UR4, c[0x0][0x758] ;  /* 0x0000eb00ff0477ac */ /* 0x000e220008000a00 */
[----:B------:R-:W-:-:S04]  /*f630*/  LOP3.LUT P0, RZ, R17, 0xff, RZ, 0xc0, !PT ;  /* 0x000000ff11ff7812 */ /* 0x000fc8000780c0ff */
[----:B------:R-:W-:Y:S02]  /*f640*/  SEL R3, RZ, 0x1, !P0 ;  /* 0x00000001ff037807 */ /* 0x000fe40004000000 */
[----:B0-----:R-:W-:-:S04]  /*f650*/  IADD3 R16, P1, PT, R16, UR4, RZ ;  /* 0x0000000410107c10 */ /* 0x001fc8000ff3e0ff */
[----:B------:R-:W-:-:S05]  /*f660*/  IADD3.X R17, PT, PT, RZ, UR5, RZ, P1, !PT ;  /* 0x00000005ff117c10 */ /* 0x000fca0008ffe4ff */
[----:B------:R-:W-:Y:S01]  /*f670*/  STG.E.U8 desc[UR36][R16.64], R3 ;  /* 0x0000000310007986 */ /* 0x000fe2000c101124 */
[----:B------:R-:W-:Y:S05]  /*f680*/  EXIT ;  /* 0x000000000000794d */ /* 0x000fea0003800000 */
.L_x_4616:
[----:B------:R-:W-:-:S04]  /*f690*/  LOP3.LUT P0, RZ, R17, 0xff, RZ, 0xc0, !PT ;  /* 0x000000ff11ff7812 */ /* 0x000fc8000780c0ff */
[----:B------:R-:W-:-:S05]  /*f6a0*/  SEL R5, RZ, 0x1, !P0 ;  /* 0x00000001ff057807 */ /* 0x000fca0004000000 */
[----:B------:R-:W-:Y:S01]  /*f6b0*/  STG.E.U8 desc[UR36][R2.64], R5 ;  /* 0x0000000502007986 */ /* 0x000fe2000c101124 */
[----:B------:R-:W-:Y:S05]  /*f6c0*/  EXIT ;  /* 0x000000000000794d */ /* 0x000fea0003800000 */
.L_x_4614:
        /* <DEDUP_REMOVED lines=13> */
.L_x_4618:
        /* <DEDUP_REMOVED lines=20> */
.L_x_4620:
[----:B------:R-:W0:Y:S01]  /*f8e0*/  LDCU.64 UR4, c[0x0][0x758] ;  /* 0x0000eb00ff0477ac */ /* 0x000e220008000a00 */
[----:B------:R-:W-:-:S04]  /*f8f0*/  LOP3.LUT P0, RZ, R17, 0xff, RZ, 0xc0, !PT ;  /* 0x000000ff11ff7812 */ /* 0x000fc8000780c0ff */
[----:B------:R-:W-:Y:S02]  /*f900*/  SEL R3, RZ, 0x1, !P0 ;  /* 0x00000001ff037807 */ /* 0x000fe40004000000 */
[----:B0-----:R-:W-:-:S04]  /*f910*/  IADD3 R16, P1, PT, R16, UR4, RZ ;  /* 0x0000000410107c10 */ /* 0x001fc8000ff3e0ff */
[----:B------:R-:W-:-:S05]  /*f920*/  IADD3.X R17, PT, PT, RZ, UR5, RZ, P1, !PT ;  /* 0x00000005ff117c10 */ /* 0x000fca0008ffe4ff */
[----:B------:R-:W-:Y:S01]  /*f930*/  STG.E.U8 desc[UR36][R16.64], R3 ;  /* 0x0000000310007986 */ /* 0x000fe2000c101124 */
[----:B------:R-:W-:Y:S05]  /*f940*/  EXIT ;  /* 0x000000000000794d */ /* 0x000fea0003800000 */
.L_x_4619:
[----:B------:R-:W-:Y:S01]  /*f950*/  STG.E.U8 desc[UR36][R6.64], R17 ;  /* 0x0000001106007986 */ /* 0x000fe2000c101124 */
[----:B------:R-:W-:Y:S05]  /*f960*/  EXIT ;  /* 0x000000000000794d */ /* 0x000fea0003800000 */
.L_x_4621:
        /* <DEDUP_REMOVED lines=9> */
.L_x_7788:


//--------------------- .text._ZN2at6native13reduce_kernelILi256ELi2ENS0_8ReduceOpIN3c104HalfENS0_14func_wrapper_tIbZZZNS0_15and_kernel_cudaERNS_14TensorIteratorEENKUlvE_clEvENKUlvE8_clEvEUlbS4_E_EEjbLi4ELi4EEEEEvT1_ --------------------------
	.section	.text._ZN2at6native13reduce_kernelILi256ELi2ENS0_8ReduceOpIN3c104HalfENS0_14func_wrapper_tIbZZZNS0_15and_kernel_cudaERNS_14TensorIteratorEENKUlvE_clEvENKUlvE8_clEvEUlbS4_E_EEjbLi4ELi4EEEEEvT1_,"ax",@progbits
	.align	128
        .global         _ZN2at6native13reduce_kernelILi256ELi2ENS0_8ReduceOpIN3c104HalfENS0_14func_wrapper_tIbZZZNS0_15and_kernel_cudaERNS_14TensorIteratorEENKUlvE_clEvENKUlvE8_clEvEUlbS4_E_EEjbLi4ELi4EEEEEvT1_
        .type           _ZN2at6native13reduce_kernelILi256ELi2ENS0_8ReduceOpIN3c104HalfENS0_14func_wrapper_tIbZZZNS0_15and_kernel_cudaERNS_14TensorIteratorEENKUlvE_clEvENKUlvE8_clEvEUlbS4_E_EEjbLi4ELi4EEEEEvT1_,@function
        .size           _ZN2at6native13reduce_kernelILi256ELi2ENS0_8ReduceOpIN3c104HalfENS0_14func_wrapper_tIbZZZNS0_15and_kernel_cudaERNS_14TensorIteratorEENKUlvE_clEvENKUlvE8_clEvEUlbS4_E_EEjbLi4ELi4EEEEEvT1_,(.L_x_7789 - _ZN2at6native13reduce_kernelILi256ELi2ENS0_8ReduceOpIN3c104HalfENS0_14func_wrapper_tIbZZZNS0_15and_kernel_cudaERNS_14TensorIteratorEENKUlvE_clEvENKUlvE8_clEvEUlbS4_E_EEjbLi4ELi4EEEEEvT1_)
        .other          _ZN2at6native13reduce_kernelILi256ELi2ENS0_8ReduceOpIN3c104HalfENS0_14func_wrapper_tIbZZZNS0_15and_kernel_cudaERNS_14TensorIteratorEENKUlvE_clEvENKUlvE8_clEvEUlbS4_E_EEjbLi4ELi4EEEEEvT1_,@"STO_CUDA_ENTRY STV_DEFAULT"
_ZN2at6native13reduce_kernelILi256ELi2ENS0_8ReduceOpIN3c104HalfENS0_14func_wrapper_tIbZZZNS0_15and_kernel_cudaERNS_14TensorIteratorEENKUlvE_clEvENKUlvE8_clEvEUlbS4_E_EEjbLi4ELi4EEEEEvT1_:
.text._ZN2at6native13reduce_kernelILi256ELi2ENS0_8ReduceOpIN3c104HalfENS0_14func_wrapper_tIbZZZNS0_15and_kernel_cudaERNS_14TensorIteratorEENKUlvE_clEvENKUlvE8_clEvEUlbS4_E_EEjbLi4ELi4EEEEEvT1_:
        /* <DEDUP_REMOVED lines=296> */
.L_x_4622:
        /* <DEDUP_REMOVED lines=30> */
.L_x_4627:
        /* <DEDUP_REMOVED lines=34> */
.L_x_4632:
[----:B------:R-:W-:-:S07]  /*1680*/  SEL R4, RZ, 0x1, !P0 ;  /* 0x00000001ff047807 */ /* 0x000fce0004000000 */
.L_x_4631:
[----:B------:R-:W-:Y:S05]  /*1690*/  BSYNC.RECONVERGENT B1 ;  /* 0x0000000000017941 */ /* 0x000fea0003800200 */
.L_x_4630:
[----:B------:R-:W0:Y:S01]  /*16a0*/  LDC R3, c[0x0][0x388] ;  /* 0x0000e200ff037b82 */ /* 0x000e220000000800 */
[----:B------:R-:W-:-:S04]  /*16b0*/  IADD3 R16, P0, PT, R16, 0x8, RZ ;  /* 0x0000000810107810 */ /* 0x000fc80007f1e0ff */
[----:B------:R-:W-:Y:S02]  /*16c0*/  IADD3.X R17, PT, PT, RZ, R17, RZ, P0, !PT ;  /* 0x00000011ff117210 */ /* 0x000fe400007fe4ff */
[----:B0-----:R-:W-:-:S07]  /*16d0*/  IADD3 R3, PT, PT, R6, -0x4, R3 ;  /* 0xfffffffc06037810 */ /* 0x001fce0007ffe003 */
.L_x_4629:
[----:B------:R-:W-:Y:S05]  /*16e0*/  BSYNC.RECONVERGENT B0 ;  /* 0x0000000000007941 */ /* 0x000fea0003800200 */
.L_x_4628:
        /* <DEDUP_REMOVED lines=13> */
.L_x_4635:
        /* <DEDUP_REMOVED lines=8> */
[----:B------:R-:W-:Y:S01]  /*1840*/  LOP3.LUT P3, RZ, R0, 0xff, RZ, 0xc0, !PT ;  /* 0x000000ff00ff7812 */ /* 0x000fe2000786c0ff */
[----:B0-----:R-:W-:-:S05]  /*1850*/  VIADD R7, R7, UR4 ;  /* 0x0000000407077c36 */ /* 0x001fca0008000000 */
        /* <DEDUP_REMOVED lines=15> */
.L_x_4634:
[----:B------:R-:W-:Y:S05]  /*1950*/  BSYNC.RECONVERGENT B0 ;  /* 0x0000000000007941 */ /* 0x000fea0003800200 */
.L_x_4633:
        /* <DEDUP_REMOVED lines=20> */
.L_x_4639:
[----:B------:R-:W-:Y:S05]  /*1aa0*/  BSYNC.RECONVERGENT B1 ;  /* 0x0000000000017941 */ /* 0x000fea0003800200 */
.L_x_4638:
[----:B------:R-:W-:-:S07]  /*1ab0*/  SEL R4, RZ, 0x1, !P0 ;  /* 0x00000001ff047807 */ /* 0x000fce0004000000 */
.L_x_4637:
[----:B------:R-:W-:Y:S05]  /*1ac0*/  BSYNC.RECONVERGENT B0 ;  /* 0x0000000000007941 */ /* 0x000fea0003800200 */
.L_x_4636:
[----:B------:R-:W0:Y:S01]  /*1ad0*/  I2F.S8 R8, R8 ;  /* 0x0000000800087306 */ /* 0x000e220000001400 */
[----:B------:R-:W-:Y:S02]  /*1ae0*/  LOP3.LUT P1, RZ, R4, 0xff, RZ, 0xc0, !PT ;  /* 0x000000ff04ff7812 */ /* 0x000fe4000782c0ff */
[----:B------:R-:W-:Y:S02]  /*1af0*/  PLOP3.LUT P0, PT, PT, PT, PT, 0x8, 0x80 ;  /* 0x000000000080781c */ /* 0x000fe40003f0e170 */
[----:B------:R-:W-:-:S03]  /*1b00*/  PLOP3.LUT P2, PT, PT, PT, PT, 0x8, 0x80 ;  /* 0x000000000080781c */ /* 0x000fc60003f4e170 */
[----:B------:R-:W1:Y:S01]  /*1b10*/  I2F.S8 R6, R6 ;  /* 0x0000000600067306 */ /* 0x000e620000001400 */
[----:B0-----:R-:W-:-:S05]  /*1b20*/  F2FP.F16.F32.PACK_AB R3, RZ, R8 ;  /* 0x00000008ff03723e */ /* 0x001fca00000000ff */
[----:B------:R-:W-:-:S05]  /*1b30*/  @P1 HADD2.F32 R3, -RZ, R3.H0_H0 ;  /* 0x20000003ff031230 */ /* 0x000fca0000004100 */
[----:B------:R-:W-:Y:S02]  /*1b40*/  FSETP.EQ.OR P1, PT, R3, RZ, !P1 ;  /* 0x000000ff0300720b */ /* 0x000fe40004f22400 */
[----:B-1----:R-:W-:-:S11]  /*1b50*/  F2FP.F16.F32.PACK_AB R3, RZ, R6 ;  /* 0x00000006ff03723e */ /* 0x002fd600000000ff */
[----:B------:R-:W-:-:S05]  /*1b60*/  @!P1 HADD2.F32 R3, -RZ, R3.H0_H0 ;  /* 0x20000003ff039230 */ /* 0x000fca0000004100 */
[----:B------:R-:W-:-:S13]  /*1b70*/  FSETP.EQ.OR P1, PT, R3, RZ, P1 ;  /* 0x000000ff0300720b */ /* 0x000fda0000f22400 */
[----:B------:R-:W-:Y:S05]  /*1b80*/  @P1 BRA `(.L_x_4640) ;  /* 0x000000a8007c1947 */ /* 0x000fea0003800000 */
[----:B------:R-:W0:Y:S02]  /*1b90*/  I2F.S8 R0, R0 ;  /* 0x0000000000007306 */ /* 0x000e240000001400 */
[----:B0-----:R-:W-:-:S05]  /*1ba0*/  F2FP.F16.F32.PACK_AB R3, RZ, R0 ;  /* 0x00000000ff03723e */ /* 0x001fca00000000ff */
[----:B------:R-:W-:-:S05]  /*1bb0*/  HADD2.F32 R3, -RZ, R3.H0_H0 ;  /* 0x20000003ff037230 */ /* 0x000fca0000004100 */
[----:B------:R-:W-:Y:S01]  /*1bc0*/  FSETP.NEU.FTZ.AND P2, PT, R3, RZ, PT ;  /* 0x000000ff0300720b */ /* 0x000fe20003f5d000 */
[----:B------:R-:W-:-:S12]  /*1bd0*/  BRA `(.L_x_4640) ;  /* 0x000000a800687947 */ /* 0x000fd80003800000 */
.L_x_4626:
        /* <DEDUP_REMOVED lines=31> */
.L_x_4644:
        /* <DEDUP_REMOVED lines=29> */
[--C-:B------:R-:W-:Y:S02]  /*1fa0*/  @P2 HADD2.F32 R0, -RZ, R15.reuse.H0_H0 ;  /* 0x2000000fff002230 */ /* 0x100fe40000004100 */
[----:B------:R-:W-:-:S03]  /*1fb0*/  @P6 HADD2.F32 R3, -RZ, R15.H1_H1 ;  /* 0x3000000fff036230 */ /* 0x000fc60000004100 */
[----:B------:R-:W-:-:S04]  /*1fc0*/  FSETP.NEU.AND P2, PT, R0, RZ, P2 ;  /* 0x000000ff0000720b */ /* 0x000fc8000174d000 */
[----:B------:R-:W-:Y:S02]  /*1fd0*/  SEL R0, RZ, 0x1, !P2 ;  /* 0x00000001ff007807 */ /* 0x000fe40005000000 */
[----:B------:R-:W-:Y:S02]  /*1fe0*/  LOP3.LUT P2, RZ, R11, 0xff, RZ, 0xc0, !PT ;  /* 0x000000ff0bff7812 */ /* 0x000fe4000784c0ff */
[--C-:B----4-:R-:W-:Y:S02]  /*1ff0*/  PRMT R21, R21, 0x5410, R20.reuse ;  /* 0x0000541015157816 */ /* 0x110fe40000000014 */
[----:B------:R-:W-:Y:S02]  /*2000*/  FSETP.NEU.AND P6, PT, R3, RZ, P6 ;  /* 0x000000ff0300720b */ /* 0x000fe400037cd000 */
[----:B-----5:R-:W-:Y:S01]  /*2010*/  PRMT R22, R4, 0x7632, R20 ;  /* 0x0000763204167816 */ /* 0x020fe20000000014 */
[----:B------:R-:W-:Y:S01]  /*2020*/  @P0 HADD2.F32 R6, -RZ, R21.H1_H1 ;  /* 0x30000015ff060230 */ /* 0x000fe20000004100 */
[----:B------:R-:W-:-:S02]  /*2030*/  SEL R3, RZ, 0x1, !P6 ;  /* 0x00000001ff037807 */ /* 0x000fc40007000000 */
[----:B--2---:R-:W-:Y:S02]  /*2040*/  ISETP.GE.U32.AND P6, PT, R5, R12, PT ;  /* 0x0000000c0500720c */ /* 0x004fe40003fc6070 */
[----:B------:R-:W-:Y:S02]  /*2050*/  PRMT R21, R4, 0x7610, R21 ;  /* 0x0000761004157816 */ /* 0x000fe40000000015 */
[----:B------:R-:W-:Y:S01]  /*2060*/  PRMT R20, R25, 0x7610, R25 ;  /* 0x0000761019147816 */ /* 0x000fe20000000019 */
[--C-:B------:R-:W-:Y:S01]  /*2070*/  @P1 HADD2.F32 R5, -RZ, R22.reuse.H0_H0 ;  /* 0x20000016ff051230 */ /* 0x100fe20000004100 */
[----:B------:R-:W-:Y:S01]  /*2080*/  FSETP.NEU.AND P0, PT, R6, RZ, P0 ;  /* 0x000000ff0600720b */ /* 0x000fe2000070d000 */
[----:B------:R-:W-:Y:S02]  /*2090*/  @P5 HADD2.F32 R6, -RZ, R22.H1_H1 ;  /* 0x30000016ff065230 */ /* 0x000fe40000004100 */
[----:B------:R-:W-:Y:S02]  /*20a0*/  @P4 HADD2.F32 R4, -RZ, R21.H0_H0 ;  /* 0x20000015ff044230 */ /* 0x000fe40000004100 */
[----:B------:R-:W-:-:S02]  /*20b0*/  @P3 HADD2.F32 R7, -RZ, R20.H0_H0 ;  /* 0x20000014ff073230 */ /* 0x000fc40000004100 */
[----:B------:R-:W-:Y:S01]  /*20c0*/  @P2 HADD2.F32 R8, -RZ, R20.H1_H1 ;  /* 0x30000014ff082230 */ /* 0x000fe20000004100 */
[----:B------:R-:W-:Y:S02]  /*20d0*/  FSETP.NEU.AND P5, PT, R6, RZ, P5 ;  /* 0x000000ff0600720b */ /* 0x000fe40002fad000 */
[----:B------:R-:W-:Y:S02]  /*20e0*/  FSETP.NEU.AND P4, PT, R4, RZ, P4 ;  /* 0x000000ff0400720b */ /* 0x000fe4000278d000 */
[----:B------:R-:W-:Y:S02]  /*20f0*/  FSETP.NEU.AND P1, PT, R5, RZ, P1 ;  /* 0x000000ff0500720b */ /* 0x000fe40000f2d000 */
[----:B------:R-:W-:Y:S02]  /*2100*/  FSETP.NEU.AND P3, PT, R7, RZ, P3 ;  /* 0x000000ff0700720b */ /* 0x000fe40001f6d000 */
[----:B------:R-:W-:Y:S02]  /*2110*/  FSETP.NEU.AND P2, PT, R8, RZ, P2 ;  /* 0x000000ff0800720b */ /* 0x000fe4000174d000 */
[----:B------:R-:W-:-:S02]  /*2120*/  SEL R6, RZ, 0x1, !P4 ;  /* 0x00000001ff067807 */ /* 0x000fc40006000000 */
[----:B------:R-:W-:Y:S02]  /*2130*/  SEL R7, RZ, 0x1, !P1 ;  /* 0x00000001ff077807 */ /* 0x000fe40004800000 */
[----:B------:R-:W-:Y:S02]  /*2140*/  SEL R10, RZ, 0x1, !P3 ;  /* 0x00000001ff0a7807 */ /* 0x000fe40005800000 */
[----:B------:R-:W-:Y:S02]  /*2150*/  SEL R11, RZ, 0x1, !P2 ;  /* 0x00000001ff0b7807 */ /* 0x000fe40005000000 */
[----:B------:R-:W-:Y:S02]  /*2160*/  SEL R8, RZ, 0x1, !P0 ;  /* 0x00000001ff087807 */ /* 0x000fe40004000000 */
[----:B------:R-:W-:Y:S01]  /*2170*/  SEL R9, RZ, 0x1, !P5 ;  /* 0x00000001ff097807 */ /* 0x000fe20006800000 */
[----:B------:R-:W-:Y:S06]  /*2180*/  @!P6 BRA `(.L_x_4644) ;  /* 0xfffffffc0010e947 */ /* 0x000fec000383ffff */
.L_x_4643:
[----:B------:R-:W-:Y:S05]  /*2190*/  BSYNC.RECONVERGENT B0 ;  /* 0x0000000000007941 */ /* 0x000fea0003800200 */
.L_x_4642:
        /* <DEDUP_REMOVED lines=30> */
.L_x_4646:
[----:B------:R-:W-:Y:S05]  /*2380*/  BSYNC.RECONVERGENT B0 ;  /* 0x0000000000007941 */ /* 0x000fea0003800200 */
.L_x_4645:
[----:B------:R-:W-:Y:S04]  /*2390*/  BSSY.RECONVERGENT B0, `(.L_x_4647) ;  /* 0x000002b000007945 */ /* 0x000fe80003800200 */
[----:B------:R-:W-:Y:S05]  /*23a0*/  @P0 BRA `(.L_x_4648) ;  /* 0x0000000000a40947 */ /* 0x000fea0003800000 */
[----:B------:R-:W-:Y:S02]  /*23b0*/  LOP3.LUT P0, RZ, R0, 0xff, RZ, 0xc0, !PT ;  /* 0x000000ff00ff7812 */ /* 0x000fe4000780c0ff */
[----:B------:R-:W-:Y:S02]  /*23c0*/  LOP3.LUT P1, RZ, R3, 0xff, RZ, 0xc0, !PT ;  /* 0x000000ff03ff7812 */ /* 0x000fe4000782c0ff */
[----:B------:R-:W-:-:S04]  /*23d0*/  IADD3 R14, PT, PT, R14, R13, RZ ;  /* 0x0000000d0e0e7210 */ /* 0x000fc80007ffe0ff */
[----:B------:R-:W-:-:S05]  /*23e0*/  ISETP.GE.U32.AND P2, PT, R14, R12, PT ;  /* 0x0000000c0e00720c */ /* 0x000fca0003f46070 */
[--C-:B------:R-:W-:Y:S02]  /*23f0*/  @P0 HADD2.F32 R0, -RZ, R15.reuse.H0_H0 ;  /* 0x2000000fff000230 */ /* 0x100fe40000004100 */
[----:B------:R-:W-:-:S03]  /*2400*/  @P1 HADD2.F32 R15, -RZ, R15.H1_H1 ;  /* 0x3000000fff0f1230 */ /* 0x000fc60000004100 */
        /* <DEDUP_REMOVED lines=9> */
[----:B------:R-:W-:Y:S02]  /*24a0*/  @P0 HADD2.F32 R4, -RZ, R21.H0_H0 ;  /* 0x20000015ff040230 */ /* 0x000fe40000004100 */
[----:B------:R-:W-:-:S03]  /*24b0*/  @P1 HADD2.F32 R5, -RZ, R22.H0_H0 ;  /* 0x20000016ff051230 */ /* 0x000fc60000004100 */
        /* <DEDUP_REMOVED lines=9> */
[----:B------:R-:W-:Y:S02]  /*2550*/  @P0 HADD2.F32 R21, -RZ, R21.H1_H1 ;  /* 0x30000015ff150230 */ /* 0x000fe40000004100 */
[----:B------:R-:W-:-:S03]  /*2560*/  @P1 HADD2.F32 R22, -RZ, R22.H1_H1 ;  /* 0x30000016ff161230 */ /* 0x000fc60000004100 */
[----:B------:R-:W-:Y:S02]  /*2570*/  FSETP.NEU.AND P0, PT, R21, RZ, P0 ;  /* 0x000000ff1500720b */ /* 0x000fe4000070d000 */
[----:B------:R-:W-:Y:S02]  /*2580*/  FSETP.NEU.AND P1, PT, R22, RZ, P1 ;  /* 0x000000ff1600720b */ /* 0x000fe40000f2d000 */
[----:B------:R-:W-:Y:S02]  /*2590*/  SEL R8, RZ, 0x1, !P0 ;  /* 0x00000001ff087807 */ /* 0x000fe40004000000 */
[----:B------:R-:W-:Y:S01]  /*25a0*/  SEL R9, RZ, 0x1, !P1 ;  /* 0x00000001ff097807 */ /* 0x000fe20004800000 */
[----:B------:R-:W-:Y:S08]  /*25b0*/  @P2 BRA `(.L_x_4648) ;  /* 0x0000000000202947 */ /* 0x000ff00003800000 */
[----:B------:R-:W-:Y:S02]  /*25c0*/  LOP3.LUT P0, RZ, R10, 0xff, RZ, 0xc0, !PT ;  /* 0x000000ff0aff7812 */ /* 0x000fe4000780c0ff */
[----:B------:R-:W-:-:S11]  /*25d0*/  LOP3.LUT P1, RZ, R11, 0xff, RZ, 0xc0, !PT ;  /* 0x000000ff0bff7812 */ /* 0x000fd6000782c0ff */
[--C-:B------:R-:W-:Y:S02]  /*25e0*/  @P0 HADD2.F32 R4, -RZ, R20.reuse.H0_H0 ;  /* 0x20000014ff040230 */ /* 0x100fe40000004100 */
[----:B------:R-:W-:-:S03]  /*25f0*/  @P1 HADD2.F32 R20, -RZ, R20.H1_H1 ;  /* 0x30000014ff141230 */ /* 0x000fc60000004100 */
[----:B------:R-:W-:Y:S02]  /*2600*/  FSETP.NEU.AND P0, PT, R4, RZ, P0 ;  /* 0x000000ff0400720b */ /* 0x000fe4000070d000 */
[----:B------:R-:W-:Y:S02]  /*2610*/  FSETP.NEU.AND P1, PT, R20, RZ, P1 ;  /* 0x000000ff1400720b */ /* 0x000fe40000f2d000 */
[----:B------:R-:W-:Y:S02]  /*2620*/  SEL R10, RZ, 0x1, !P0 ;  /* 0x00000001ff0a7807 */ /* 0x000fe40004000000 */
[----:B------:R-:W-:-:S09]  /*2630*/  SEL R11, RZ, 0x1, !P1 ;  /* 0x00000001ff0b7807 */ /* 0x000fd20004800000 */
.L_x_4648:
[----:B------:R-:W-:Y:S05]  /*2640*/  BSYNC.RECONVERGENT B0 ;  /* 0x0000000000007941 */ /* 0x000fea0003800200 */
.L_x_4647:
[----:B------:R-:W1:Y:S01]  /*2650*/  I2F.S8 R6, R6 ;  /* 0x0000000600067306 */ /* 0x000e620000001400 */
[----:B------:R-:W-:Y:S02]  /*2660*/  LOP3.LUT P0, RZ, R0, 0xff, RZ, 0xc0, !PT ;  /* 0x000000ff00ff7812 */ /* 0x000fe4000780c0ff */
[----:B------:R-:W-:-:S05]  /*2670*/  LOP3.LUT P1, RZ, R3, 0xff, RZ, 0xc0, !PT ;  /* 0x000000ff03ff7812 */ /* 0x000fca000782c0ff */
[----:B------:R-:W2:Y:S01]  /*2680*/  I2F.S8 R7, R7 ;  /* 0x0000000700077306 */ /* 0x000ea20000001400 */
[----:B-1----:R-:W-:-:S07]  /*2690*/  F2FP.F16.F32.PACK_AB R0, RZ, R6 ;  /* 0x00000006ff00723e */ /* 0x002fce00000000ff */
[----:B------:R-:W1:Y:S01]  /*26a0*/  I2F.S8 R8, R8 ;  /* 0x0000000800087306 */ /* 0x000e620000001400 */
[----:B------:R-:W-:-:S07]  /*26b0*/  @P0 HADD2.F32 R0, -RZ, R0.H0_H0 ;  /* 0x20000000ff000230 */ /* 0x000fce0000004100 */
[----:B------:R-:W3:Y:S01]  /*26c0*/  I2F.S8 R9, R9 ;  /* 0x0000000900097306 */ /* 0x000ee20000001400 */
[----:B------:R-:W-:Y:S02]  /*26d0*/  FSETP.EQ.OR P0, PT, R0, RZ, !P0 ;  /* 0x000000ff0000720b */ /* 0x000fe40004702400 */
[----:B--2---:R-:W-:Y:S02]  /*26e0*/  F2FP.F16.F32.PACK_AB R0, RZ, R7 ;  /* 0x00000007ff00723e */ /* 0x004fe400000000ff */
[----:B-1----:R-:W-:-:S03]  /*26f0*/  F2FP.F16.F32.PACK_AB R3, RZ, R8 ;  /* 0x00000008ff03723e */ /* 0x002fc600000000ff */
[----:B------:R-:W-:Y:S01]  /*2700*/  @P1 HADD2.F32 R0, -RZ, R0.H0_H0 ;  /* 0x20000000ff001230 */ /* 0x000fe20000004100 */
[----:B------:R-:W1:Y:S04]  /*2710*/  I2F.S8 R10, R10 ;  /* 0x0000000a000a7306 */ /* 0x000e680000001400 */
[----:B------:R-:W-:Y:S01]  /*2720*/  FSETP.EQ.OR P1, PT, R0, RZ, !P1 ;  /* 0x000000ff0000720b */ /* 0x000fe20004f22400 */
[----:B------:R-:W-:Y:S01]  /*2730*/  @!P0 HADD2.F32 R3, -RZ, R3.H0_H0 ;  /* 0x20000003ff038230 */ /* 0x000fe20000004100 */
[----:B---3--:R-:W-:-:S04]  /*2740*/  F2FP.F16.F32.PACK_AB R0, RZ, R9 ;  /* 0x00000009ff00723e */ /* 0x008fc800000000ff */
[----:B------:R-:W-:Y:S02]  /*2750*/  FSETP.EQ.OR P2, PT, R3, RZ, P0 ;  /* 0x000000ff0300720b */ /* 0x000fe40000742400 */
[----:B------:R-:W-:Y:S02]  /*2760*/  PLOP3.LUT P0, PT, PT, PT, PT, 0x8, 0x80 ;  /* 0x000000000080781c */ /* 0x000fe40003f0e170 */
[----:B-1----:R-:W-:-:S03]  /*2770*/  F2FP.F16.F32.PACK_AB R3, RZ, R10 ;  /* 0x0000000aff03723e */ /* 0x002fc600000000ff */
[----:B------:R-:W-:-:S05]  /*2780*/  @!P1 HADD2.F32 R0, -RZ, R0.H0_H0 ;  /* 0x20000000ff009230 */ /* 0x000fca0000004100 */
[----:B------:R-:W-:Y:S01]  /*2790*/  FSETP.EQ.OR P1, PT, R0, RZ, P1 ;  /* 0x000000ff0000720b */ /* 0x000fe20000f22400 */
[----:B------:R-:W-:-:S05]  /*27a0*/  @!P2 HADD2.F32 R3, -RZ, R3.H0_H0 ;  /* 0x20000003ff03a230 */ /* 0x000fca0000004100 */
[----:B------:R-:W-:-:S07]  /*27b0*/  FSETP.NEU.AND P2, PT, R3, RZ, !P2 ;  /* 0x000000ff0300720b */ /* 0x000fce000574d000 */
[----:B------:R-:W-:Y:S06]  /*27c0*/  @P1 BRA `(.L_x_4640) ;  /* 0x0000009c006c1947 */ /* 0x000fec0003800000 */
[----:B------:R-:W1:Y:S02]  /*27d0*/  I2F.S8 R11, R11 ;  /* 0x0000000b000b7306 */ /* 0x000e640000001400 */
[----:B-1----:R-:W-:-:S05]  /*27e0*/  F2FP.F16.F32.PACK_AB R0, RZ, R11 ;  /* 0x0000000bff00723e */ /* 0x002fca00000000ff */
[----:B------:R-:W-:-:S05]  /*27f0*/  HADD2.F32 R0, -RZ, R0.H0_H0 ;  /* 0x20000000ff007230 */ /* 0x000fca0000004100 */
[----:B------:R-:W-:Y:S01]  /*2800*/  FSETP.NEU.FTZ.AND P0, PT, R0, RZ, PT ;  /* 0x000000ff0000720b */ /* 0x000fe20003f1d000 */
[----:B------:R-:W-:-:S12]  /*2810*/  BRA `(.L_x_4640) ;  /* 0x0000009c00587947 */ /* 0x000fd80003800000 */
.L_x_4641:
        /* <DEDUP_REMOVED lines=26> */
.L_x_4652:
        /* <DEDUP_REMOVED lines=29> */
[--C-:B------:R-:W-:Y:S02]  /*2b90*/  @P1 HADD2.F32 R0, -RZ, R7.reuse.H0_H0 ;  /* 0x20000007ff001230 */ /* 0x100fe40000004100 */
[----:B------:R-:W-:-:S03]  /*2ba0*/  @P6 HADD2.F32 R3, -RZ, R7.H1_H1 ;  /* 0x30000007ff036230 */ /* 0x000fc60000004100 */
[----:B------:R-:W-:Y:S02]  /*2bb0*/  FSETP.NEU.AND P1, PT, R0, RZ, P1 ;  /* 0x000000ff0000720b */ /* 0x000fe40000f2d000 */
[----:B----4-:R-:W-:Y:S02]  /*2bc0*/  PRMT R21, R24, 0x7610, R21 ;  /* 0x0000761018157816 */ /* 0x010fe40000000015 */
[----:B------:R-:W-:Y:S02]  /*2bd0*/  SEL R0, RZ, 0x1, !P1 ;  /* 0x00000001ff007807 */ /* 0x000fe40004800000 */
[----:B------:R-:W-:Y:S01]  /*2be0*/  LOP3.LUT P1, RZ, R14, 0xff, RZ, 0xc0, !PT ;  /* 0x000000ff0eff7812 */ /* 0x000fe2000782c0ff */
[----:B------:R-:W-:Y:S01]  /*2bf0*/  @P0 HADD2.F32 R8, -RZ, R21.H0_H0 ;  /* 0x20000015ff080230 */ /* 0x000fe20000004100 */
[----:B------:R-:W-:Y:S02]  /*2c00*/  FSETP.NEU.AND P6, PT, R3, RZ, P6 ;  /* 0x000000ff0300720b */ /* 0x000fe400037cd000 */
[----:B-----5:R-:W-:-:S02]  /*2c10*/  PRMT R24, R24, 0x7632, R4 ;  /* 0x0000763218187816 */ /* 0x020fc40000000004 */
[----:B------:R-:W-:Y:S02]  /*2c20*/  SEL R3, RZ, 0x1, !P6 ;  /* 0x00000001ff037807 */ /* 0x000fe40007000000 */
[----:B--2---:R-:W-:Y:S02]  /*2c30*/  ISETP.GE.U32.AND P6, PT, R5, R12, PT ;  /* 0x0000000c0500720c */ /* 0x004fe40003fc6070 */
[----:B------:R-:W-:Y:S01]  /*2c40*/  PRMT R22, R26, 0x5432, R4 ;  /* 0x000054321a167816 */ /* 0x000fe20000000004 */
[----:B------:R-:W-:Y:S01]  /*2c50*/  @P5 HADD2.F32 R4, -RZ, R24.H0_H0 ;  /* 0x20000018ff045230 */ /* 0x000fe20000004100 */
[----:B------:R-:W-:Y:S02]  /*2c60*/  PRMT R21, R21, 0x5410, R26 ;  /* 0x0000541015157816 */ /* 0x000fe4000000001a */
[----:B------:R-:W-:Y:S01]  /*2c70*/  FSETP.NEU.AND P0, PT, R8, RZ, P0 ;  /* 0x000000ff0800720b */ /* 0x000fe2000070d000 */
[----:B------:R-:W-:Y:S01]  /*2c80*/  @P4 HADD2.F32 R5, -RZ, R22.H1_H1 ;  /* 0x30000016ff054230 */ /* 0x000fe20000004100 */
[----:B------:R-:W-:Y:S01]  /*2c90*/  FSETP.NEU.AND P5, PT, R4, RZ, P5 ;  /* 0x000000ff0400720b */ /* 0x000fe20002fad000 */
[----:B------:R-:W-:-:S02]  /*2ca0*/  @P3 HADD2.F32 R8, -RZ, R24.H1_H1 ;  /* 0x30000018ff083230 */ /* 0x000fc40000004100 */
[----:B------:R-:W-:Y:S01]  /*2cb0*/  @P2 HADD2.F32 R9, -RZ, R21.H1_H1 ;  /* 0x30000015ff092230 */ /* 0x000fe20000004100 */
[----:B------:R-:W-:Y:S01]  /*2cc0*/  FSETP.NEU.AND P4, PT, R5, RZ, P4 ;  /* 0x000000ff0500720b */ /* 0x000fe2000278d000 */
[----:B------:R-:W-:Y:S01]  /*2cd0*/  @P1 HADD2.F32 R10, -RZ, R22.H0_H0 ;  /* 0x20000016ff0a1230 */ /* 0x000fe20000004100 */
        /* <DEDUP_REMOVED lines=10> */
.L_x_4651:
[----:B------:R-:W-:Y:S05]  /*2d80*/  BSYNC.RECONVERGENT B0 ;  /* 0x0000000000007941 */ /* 0x000fea0003800200 */
.L_x_4650:
        /* <DEDUP_REMOVED lines=34> */
.L_x_4654:
[----:B------:R-:W-:Y:S05]  /*2fb0*/  BSYNC.RECONVERGENT B0 ;  /* 0x0000000000007941 */ /* 0x000fea0003800200 */
.L_x_4653:
[----:B------:R-:W-:Y:S04]  /*2fc0*/  BSSY.RECONVERGENT B0, `(.L_x_4655) ;  /* 0x000002b000007945 */ /* 0x000fe80003800200 */
[----:B------:R-:W-:Y:S05]  /*2fd0*/  @P0 BRA `(.L_x_4656) ;  /* 0x0000000000a40947 */ /* 0x000fea0003800000 */
[----:B------:R-:W-:Y:S01]  /*2fe0*/  LOP3.LUT P0, RZ, R0, 0xff, RZ, 0xc0, !PT ;  /* 0x000000ff00ff7812 */ /* 0x000fe2000780c0ff */
[----:B------:R-:W-:Y:S01]  /*2ff0*/  IMAD.IADD R6, R6, 0x1, R15 ;  /* 0x0000000106067824 */ /* 0x000fe200078e020f */
[----:B------:R-:W-:-:S04]  /*3000*/  LOP3.LUT P1, RZ, R3, 0xff, RZ, 0xc0, !PT ;  /* 0x000000ff03ff7812 */ /* 0x000fc8000782c0ff */
[----:B------:R-:W-:-:S07]  /*3010*/  ISETP.GE.U32.AND P2, PT, R6, R12, PT ;  /* 0x0000000c0600720c */ /* 0x000fce0003f46070 */
[--C-:B------:R-:W-:Y:S02]  /*3020*/  @P0 HADD2.F32 R0, -RZ, R7.reuse.H0_H0 ;  /* 0x20000007ff000230 */ /* 0x100fe40000004100 */
[----:B------:R-:W-:-:S03]  /*3030*/  @P1 HADD2.F32 R7, -RZ, R7.H1_H1 ;  /* 0x30000007ff071230 */ /* 0x000fc60000004100 */
        /* <DEDUP_REMOVED lines=9> */
[----:B------:R-:W-:Y:S02]  /*30d0*/  @P0 HADD2.F32 R4, -RZ, R21.H0_H0 ;  /* 0x20000015ff040230 */ /* 0x000fe40000004100 */
[----:B------:R-:W-:-:S03]  /*30e0*/  @P1 HADD2.F32 R5, -RZ, R24.H0_H0 ;  /* 0x20000018ff051230 */ /* 0x000fc60000004100 */
        /* <DEDUP_REMOVED lines=18> */
[----:B------:R-:W-:Y:S02]  /*3210*/  @P0 HADD2.F32 R21, -RZ, R21.H1_H1 ;  /* 0x30000015ff150230 */ /* 0x000fe40000004100 */
[----:B------:R-:W-:-:S03]  /*3220*/  @P1 HADD2.F32 R22, -RZ, R22.H0_H0 ;  /* 0x20000016ff161230 */ /* 0x000fc60000004100 */
[----:B------:R-:W-:Y:S02]  /*3230*/  FSETP.NEU.AND P0, PT, R21, RZ, P0 ;  /* 0x000000ff1500720b */ /* 0x000fe4000070d000 */
[----:B------:R-:W-:Y:S02]  /*3240*/  FSETP.NEU.AND P1, PT, R22, RZ, P1 ;  /* 0x000000ff1600720b */ /* 0x000fe40000f2d000 */
[----:B------:R-:W-:Y:S02]  /*3250*/  SEL R13, RZ, 0x1, !P0 ;  /* 0x00000001ff0d7807 */ /* 0x000fe40004000000 */
[----:B------:R-:W-:-:S09]  /*3260*/  SEL R14, RZ, 0x1, !P1 ;  /* 0x00000001ff0e7807 */ /* 0x000fd20004800000 */
.L_x_4656:
[----:B------:R-:W-:Y:S05]  /*3270*/  BSYNC.RECONVERGENT B0 ;  /* 0x0000000000007941 */ /* 0x000fea0003800200 */
.L_x_4655:
        /* <DEDUP_REMOVED lines=29> */
.L_x_4649:
        /* <DEDUP_REMOVED lines=29> */
.L_x_4664:
        /* <DEDUP_REMOVED lines=306> */
.L_x_4660:
        /* <DEDUP_REMOVED lines=242> */
.L_x_4661:
        /* <DEDUP_REMOVED lines=242> */
.L_x_4662:
        /* <DEDUP_REMOVED lines=242> */
.L_x_4663:
[----:B------:R-:W-:-:S04]  /*76a0*/  LOP3.LUT R15, R10, 0xfffffffc, RZ, 0xc0, !PT ;  /* 0xfffffffc0a0f7812 */ /* 0x000fc800078ec0ff */
[----:B------:R-:W-:-:S04]  /*76b0*/  IADD3 R14, P0, PT, R15, R16, RZ ;  /* 0x000000100f0e7210 */ /* 0x000fc80007f1e0ff */
[----:B------:R-:W-:-:S05]  /*76c0*/  IADD3.X R15, PT, PT, RZ, R17, RZ, P0, !PT ;  /* 0x00000011ff0f7210 */ /* 0x000fca00007fe4ff */
[----:B------:R-:W2:Y:S02]  /*76d0*/  LDG.E R14, desc[UR36][R14.64] ;  /* 0x000000240e0e7981 */ /* 0x000ea4000c1e1900 */
[----:B--2---:R-:W-:-:S07]  /*76e0*/  PRMT R29, R14, 0x5432, R14 ;  /* 0x000054320e1d7816 */ /* 0x004fce000000000e */
.L_x_4659:
        /* <DEDUP_REMOVED lines=9> */
[--C-:B------:R-:W-:Y:S02]  /*7780*/  @P2 HADD2.F32 R0, -RZ, R27.reuse.H0_H0 ;  /* 0x2000001bff002230 */ /* 0x100fe40000004100 */
[----:B------:R-:W-:Y:S02]  /*7790*/  @P1 HADD2.F32 R3, -RZ, R27.H1_H1 ;  /* 0x3000001bff031230 */ /* 0x000fe40000004100 */
[--C-:B------:R-:W-:Y:S01]  /*77a0*/  @P0 HADD2.F32 R4, -RZ, R28.reuse.H0_H0 ;  /* 0x2000001cff040230 */ /* 0x100fe20000004100 */
[----:B------:R-:W-:Y:S01]  /*77b0*/  FSETP.NEU.AND P2, PT, R0, RZ, P2 ;  /* 0x000000ff0000720b */ /* 0x000fe2000174d000 */
[----:B------:R-:W-:Y:S01]  /*77c0*/  @P5 HADD2.F32 R5, -RZ, R28.H1_H1 ;  /* 0x3000001cff055230 */ /* 0x000fe20000004100 */
[----:B------:R-:W-:Y:S01]  /*77d0*/  FSETP.NEU.AND P1, PT, R3, RZ, P1 ;  /* 0x000000ff0300720b */ /* 0x000fe20000f2d000 */
[----:B--2---:R-:W-:Y:S01]  /*77e0*/  IMAD.U32 R12, RZ, RZ, UR5 ;  /* 0x00000005ff0c7e24 */ /* 0x004fe2000f8e00ff */
[----:B------:R-:W-:Y:S01]  /*77f0*/  SEL R0, RZ, 0x1, !P2 ;  /* 0x00000001ff007807 */ /* 0x000fe20005000000 */
[----:B------:R-:W-:Y:S01]  /*7800*/  @P4 HADD2.F32 R6, -RZ, R30.H0_H0 ;  /* 0x2000001eff064230 */ /* 0x000fe20000004100 */
[----:B------:R-:W-:-:S02]  /*7810*/  SEL R3, RZ, 0x1, !P1 ;  /* 0x00000001ff037807 */ /* 0x000fc40004800000 */
[----:B------:R-:W-:Y:S01]  /*7820*/  FSETP.NEU.AND P0, PT, R4, RZ, P0 ;  /* 0x000000ff0400720b */ /* 0x000fe2000070d000 */
[----:B------:R-:W-:Y:S01]  /*7830*/  @P3 HADD2.F32 R4, -RZ, R30.H1_H1 ;  /* 0x3000001eff043230 */ /* 0x000fe20000004100 */
[----:B------:R-:W-:Y:S02]  /*7840*/  LOP3.LUT P2, RZ, R8, 0xff, RZ, 0xc0, !PT ;  /* 0x000000ff08ff7812 */ /* 0x000fe4000784c0ff */
[----:B------:R-:W-:Y:S02]  /*7850*/  LOP3.LUT P1, RZ, R9, 0xff, RZ, 0xc0, !PT ;  /* 0x000000ff09ff7812 */ /* 0x000fe4000782c0ff */
[----:B------:R-:W-:Y:S01]  /*7860*/  FSETP.NEU.AND P5, PT, R5, RZ, P5 ;  /* 0x000000ff0500720b */ /* 0x000fe20002fad000 */
[----:B------:R-:W-:Y:S01]  /*7870*/  IMAD R5, R10, 0x3, R11 ;  /* 0x000000030a057824 */ /* 0x000fe200078e020b */
[----:B------:R-:W-:Y:S02]  /*7880*/  FSETP.NEU.AND P3, PT, R4, RZ, P3 ;  /* 0x000000ff0400720b */ /* 0x000fe40001f6d000 */
[----:B------:R-:W-:-:S02]  /*7890*/  SEL R4, RZ, 0x1, !P0 ;  /* 0x00000001ff047807 */ /* 0x000fc40004000000 */
[----:B------:R-:W-:Y:S02]  /*78a0*/  ISETP.GE.U32.AND P0, PT, R5, R12, PT ;  /* 0x0000000c0500720c */ /* 0x000fe40003f06070 */
[----:B------:R-:W-:Y:S01]  /*78b0*/  FSETP.NEU.AND P4, PT, R6, RZ, P4 ;  /* 0x000000ff0600720b */ /* 0x000fe2000278d000 */
[--C-:B------:R-:W-:Y:S01]  /*78c0*/  @P2 HADD2.F32 R6, -RZ, R29.reuse.H1_H1 ;  /* 0x3000001dff062230 */ /* 0x100fe20000004100 */
[----:B------:R-:W-:Y:S01]  /*78d0*/  SEL R5, RZ, 0x1, !P5 ;  /* 0x00000001ff057807 */ /* 0x000fe20006800000 */
[----:B------:R-:W-:-:S03]  /*78e0*/  @P1 HADD2.F32 R7, -RZ, R29.H0_H0 ;  /* 0x2000001dff071230 */ /* 0x000fc60000004100 */
[----:B------:R-:W-:Y:S02]  /*78f0*/  FSETP.NEU.AND P2, PT, R6, RZ, P2 ;  /* 0x000000ff0600720b */ /* 0x000fe4000174d000 */
[----:B------:R-:W-:Y:S02]  /*7900*/  FSETP.NEU.AND P1, PT, R7, RZ, P1 ;  /* 0x000000ff0700720b */ /* 0x000fe40000f2d000 */
[----:B------:R-:W-:Y:S02]  /*7910*/  SEL R6, RZ, 0x1, !P4 ;  /* 0x00000001ff067807 */ /* 0x000fe40006000000 */
[----:B------:R-:W-:Y:S02]  /*7920*/  SEL R7, RZ, 0x1, !P3 ;  /* 0x00000001ff077807 */ /* 0x000fe40005800000 */
[----:B------:R-:W-:Y:S02]  /*7930*/  SEL R8, RZ, 0x1, !P2 ;  /* 0x00000001ff087807 */ /* 0x000fe40005000000 */
[----:B------:R-:W-:Y:S01]  /*7940*/  SEL R9, RZ, 0x1, !P1 ;  /* 0x00000001ff097807 */ /* 0x000fe20004800000 */
[----:B------:R-:W-:Y:S06]  /*7950*/  @!P0 BRA `(.L_x_4664) ;  /* 0xffffffbc00308947 */ /* 0x000fec000383ffff */
.L_x_4658:
[----:B0-----:R-:W-:Y:S05]  /*7960*/  BSYNC.RECONVERGENT B0 ;  /* 0x0000000000007941 */ /* 0x001fea0003800200 */
.L_x_4657:
        /* <DEDUP_REMOVED lines=284> */
.L_x_4668:
[----:B------:R-:W-:Y:S01]  /*8b30*/  SHF.R.U32.HI R14, RZ, 0x2, R13 ;  /* 0x00000002ff0e7819 */ /* 0x000fe2000001160d */
[----:B------:R-:W-:-:S07]  /*8b40*/  IMAD.MOV.U32 R15, RZ, RZ, RZ ;  /* 0x000000ffff0f7224 */ /* 0x000fce00078e00ff */
.L_x_4667:
        /* <DEDUP_REMOVED lines=285> */
.L_x_4670:
[----:B------:R-:W-:Y:S02]  /*9d20*/  SHF.R.U32.HI R20, RZ, 0x2, R13 ;  /* 0x00000002ff147819 */ /* 0x000fe4000001160d */
[----:B------:R-:W-:-:S07]  /*9d30*/  MOV R21, RZ ;  /* 0x000000ff00157202 */ /* 0x000fce0000000f00 */
.L_x_4669:
        /* <DEDUP_REMOVED lines=282> */
.L_x_4672:
[----:B------:R-:W-:Y:S02]  /*aee0*/  SHF.R.U32.HI R20, RZ, 0x2, R13 ;  /* 0x00000002ff147819 */ /* 0x000fe4000001160d */
[----:B------:R-:W-:-:S07]  /*aef0*/  MOV R21, RZ ;  /* 0x000000ff00157202 */ /* 0x000fce0000000f00 */
.L_x_4671:
        /* <DEDUP_REMOVED lines=282> */
.L_x_4674:
[----:B------:R-:W-:Y:S02]  /*c0a0*/  SHF.R.U32.HI R14, RZ, 0x2, R13 ;  /* 0x00000002ff0e7819 */ /* 0x000fe4000001160d */
[----:B------:R-:W-:-:S07]  /*c0b0*/  MOV R15, RZ ;  /* 0x000000ff000f7202 */ /* 0x000fce0000000f00 */
.L_x_4673:
[----:B------:R-:W-:-:S04]  /*c0c0*/  LEA R24, P0, R14, R24, 0x2 ;  /* 0x000000180e187211 */ /* 0x000fc800078010ff */
[----:B------:R-:W-:-:S05]  /*c0d0*/  LEA.HI.X R25, R14, R22, R15, 0x2, P0 ;  /* 0x000000160e197211 */ /* 0x000fca00000f140f */
[----:B------:R-:W2:Y:S02]  /*c0e0*/  LDG.E R24, desc[UR36][R24.64] ;  /* 0x0000002418187981 */ /* 0x000ea4000c1e1900 */
[----:B--2---:R-:W-:-:S07]  /*c0f0*/  PRMT R29, R24, 0x5432, R24 ;  /* 0x00005432181d7816 */ /* 0x004fce0000000018 */
.L_x_4666:
[----:B------:R-:W-:Y:S05]  /*c100*/  BSYNC.RECONVERGENT B0 ;  /* 0x0000000000007941 */ /* 0x000fea0003800200 */
.L_x_4665:
[----:B------:R-:W-:Y:S01]  /*c110*/  ISETP.GE.U32.AND P0, PT, R11, R12, PT ;  /* 0x0000000c0b00720c */ /* 0x000fe20003f06070 */
[----:B------:R-:W-:-:S12]  /*c120*/  BSSY.RECONVERGENT B0, `(.L_x_4675) ;  /* 0x000002b000007945 */ /* 0x000fd80003800200 */
        /* <DEDUP_REMOVED lines=24> */
[----:B------:R-:W-:Y:S01]  /*c2b0*/  LOP3.LUT P1, RZ, R7, 0xff, RZ, 0xc0, !PT ;  /* 0x000000ff07ff7812 */ /* 0x000fe2000782c0ff */
[----:B------:R-:W-:-:S05]  /*c2c0*/  IMAD.IADD R7, R11, 0x1, R10 ;  /* 0x000000010b077824 */ /* 0x000fca00078e020a */
        /* <DEDUP_REMOVED lines=10> */
[--C-:B------:R-:W-:Y:S02]  /*c370*/  @P0 HADD2.F32 R8, -RZ, R29.reuse.H1_H1 ;  /* 0x3000001dff080230 */ /* 0x100fe40000004100 */
[----:B------:R-:W-:-:S03]  /*c380*/  @P1 HADD2.F32 R29, -RZ, R29.H0_H0 ;  /* 0x2000001dff1d1230 */ /* 0x000fc60000004100 */
[----:B------:R-:W-:Y:S02]  /*c390*/  FSETP.NEU.AND P0, PT, R8, RZ, P0 ;  /* 0x000000ff0800720b */ /* 0x000fe4000070d000 */
[----:B------:R-:W-:Y:S02]  /*c3a0*/  FSETP.NEU.AND P1, PT, R29, RZ, P1 ;  /* 0x000000ff1d00720b */ /* 0x000fe40000f2d000 */
[----:B------:R-:W-:Y:S02]  /*c3b0*/  SEL R8, RZ, 0x1, !P0 ;  /* 0x00000001ff087807 */ /* 0x000fe40004000000 */
[----:B------:R-:W-:-:S09]  /*c3c0*/  SEL R9, RZ, 0x1, !P1 ;  /* 0x00000001ff097807 */ /* 0x000fd20004800000 */
.L_x_4676:
[----:B------:R-:W-:Y:S05]  /*c3d0*/  BSYNC.RECONVERGENT B0 ;  /* 0x0000000000007941 */ /* 0x000fea0003800200 */
.L_x_4675:
[----:B------:R-:W0:Y:S01]  /*c3e0*/  I2F.S8 R4, R4 ;  /* 0x0000000400047306 */ /* 0x000e220000001400 */
[----:B------:R-:W-:Y:S02]  /*c3f0*/  LOP3.LUT P0, RZ, R0, 0xff, RZ, 0xc0, !PT ;  /* 0x000000ff00ff7812 */ /* 0x000fe4000780c0ff */
[----:B------:R-:W-:-:S05]  /*c400*/  LOP3.LUT P1, RZ, R3, 0xff, RZ, 0xc0, !PT ;  /* 0x000000ff03ff7812 */ /* 0x000fca000782c0ff */
[----:B------:R-:W1:Y:S01]  /*c410*/  I2F.S8 R5, R5 ;  /* 0x0000000500057306 */ /* 0x000e620000001400 */
[----:B0-----:R-:W-:-:S07]  /*c420*/  F2FP.F16.F32.PACK_AB R0, RZ, R4 ;  /* 0x00000004ff00723e */ /* 0x001fce00000000ff */
[----:B------:R-:W0:Y:S01]  /*c430*/  I2F.S8 R6, R6 ;  /* 0x0000000600067306 */ /* 0x000e220000001400 */
[----:B------:R-:W-:Y:S01]  /*c440*/  @P0 HADD2.F32 R0, -RZ, R0.H0_H0 ;  /* 0x20000000ff000230 */ /* 0x000fe20000004100 */
[----:B-1----:R-:W-:-:S06]  /*c450*/  F2FP.F16.F32.PACK_AB R3, RZ, R5 ;  /* 0x00000005ff03723e */ /* 0x002fcc00000000ff */
[----:B------:R-:W1:Y:S01]  /*c460*/  I2F.S8 R7, R7 ;  /* 0x0000000700077306 */ /* 0x000e620000001400 */
[----:B------:R-:W-:Y:S01]  /*c470*/  FSETP.EQ.OR P0, PT, R0, RZ, !P0 ;  /* 0x000000ff0000720b */ /* 0x000fe20004702400 */
[----:B------:R-:W-:Y:S01]  /*c480*/  @P1 HADD2.F32 R3, -RZ, R3.H0_H0 ;  /* 0x20000003ff031230 */ /* 0x000fe20000004100 */
[----:B0-----:R-:W-:-:S05]  /*c490*/  F2FP.F16.F32.PACK_AB R0, RZ, R6 ;  /* 0x00000006ff00723e */ /* 0x001fca00000000ff */
[----:B------:R-:W0:Y:S01]  /*c4a0*/  I2F.S8 R8, R8 ;  /* 0x0000000800087306 */ /* 0x000e220000001400 */
[----:B------:R-:W-:-:S05]  /*c4b0*/  FSETP.EQ.OR P1, PT, R3, RZ, !P1 ;  /* 0x000000ff0300720b */ /* 0x000fca0004f22400 */
[----:B------:R-:W-:Y:S01]  /*c4c0*/  @!P0 HADD2.F32 R0, -RZ, R0.H0_H0 ;  /* 0x20000000ff008230 */ /* 0x000fe20000004100 */
[----:B-1----:R-:W-:Y:S01]  /*c4d0*/  F2FP.F16.F32.PACK_AB R3, RZ, R7 ;  /* 0x00000007ff03723e */ /* 0x002fe200000000ff */
[----:B------:R-:W1:Y:S03]  /*c4e0*/  I2F.S8 R9, R9 ;  /* 0x0000000900097306 */ /* 0x000e660000001400 */
[----:B------:R-:W-:-:S03]  /*c4f0*/  FSETP.EQ.OR P0, PT, R0, RZ, P0 ;  /* 0x000000ff0000720b */ /* 0x000fc60000702400 */
[----:B------:R-:W-:Y:S01]  /*c500*/  @!P1 HADD2.F32 R3, -RZ, R3.H0_H0 ;  /* 0x20000003ff039230 */ /* 0x000fe20000004100 */
[----:B0-----:R-:W-:-:S04]  /*c510*/  F2FP.F16.F32.PACK_AB R0, RZ, R8 ;  /* 0x00000008ff00723e */ /* 0x001fc800000000ff */
[----:B------:R-:W-:Y:S02]  /*c520*/  FSETP.EQ.OR P1, PT, R3, RZ, P1 ;  /* 0x000000ff0300720b */ /* 0x000fe40000f22400 */
[----:B-1----:R-:W-:-:S03]  /*c530*/  F2FP.F16.F32.PACK_AB R3, RZ, R9 ;  /* 0x00000009ff03723e */ /* 0x002fc600000000ff */
[----:B------:R-:W-:-:S05]  /*c540*/  @!P0 HADD2.F32 R0, -RZ, R0.H0_H0 ;  /* 0x20000000ff008230 */ /* 0x000fca0000004100 */
[----:B------:R-:W-:-:S03]  /*c550*/  FSETP.NEU.AND P2, PT, R0, RZ, !P0 ;  /* 0x000000ff0000720b */ /* 0x000fc6000474d000 */
[----:B------:R-:W-:-:S05]  /*c560*/  @!P1 HADD2.F32 R3, -RZ, R3.H0_H0 ;  /* 0x20000003ff039230 */ /* 0x000fca0000004100 */
[----:B------:R-:W-:-:S13]  /*c570*/  FSETP.NEU.AND P0, PT, R3, RZ, !P1 ;  /* 0x000000ff0300720b */ /* 0x000fda0004f0d000 */
.L_x_4640:
[----:B------:R-:W-:Y:S05]  /*c580*/  BSYNC.RECONVERGENT B6 ;  /* 0x0000000000067941 */ /* 0x000fea0003800200 */
.L_x_4625:
[----:B------:R-:W-:Y:S02]  /*c590*/  SEL R16, RZ, 0x1, !P0 ;  /* 0x00000001ff107807 */ /* 0x000fe40004000000 */
[----:B------:R-:W-:-:S07]  /*c5a0*/  SEL R25, RZ, 0x1, !P2 ;  /* 0x00000001ff197807 */ /* 0x000fce0005000000 */
.L_x_4624:
[----:B------:R-:W-:Y:S05]  /*c5b0*/  BSYNC.RECONVERGENT B7 ;  /* 0x0000000000077941 */ /* 0x000fea0003800200 */
.L_x_4623:
        /* <DEDUP_REMOVED lines=16> */
.L_x_4680:
        /* <DEDUP_REMOVED lines=18> */
[----:B------:R-:W-:Y:S01]  /*c7e0*/  @P0 HADD2.F32 R5, -RZ, R5.H0_H0 ;  /* 0x20000005ff050230 */ /* 0x000fe20000004100 */
[----:B--2---:R-:W-:-:S04]  /*c7f0*/  F2FP.F16.F32.PACK_AB R10, RZ, R6 ;  /* 0x00000006ff0a723e */ /* 0x004fc800000000ff */
[----:B------:R-:W-:Y:S01]  /*c800*/  FSETP.NEU.AND P0, PT, R5, RZ, P0 ;  /* 0x000000ff0500720b */ /* 0x000fe2000070d000 */
[----:B------:R-:W-:-:S03]  /*c810*/  @P1 HADD2.F32 R5, -RZ, R10.H0_H0 ;  /* 0x2000000aff051230 */ /* 0x000fc60000004100 */
[----:B------:R-:W-:Y:S02]  /*c820*/  SEL R25, RZ, 0x1, !P0 ;  /* 0x00000001ff197807 */ /* 0x000fe40004000000 */
[----:B------:R-:W-:-:S04]  /*c830*/  FSETP.NEU.AND P0, PT, R5, RZ, P1 ;  /* 0x000000ff0500720b */ /* 0x000fc80000f0d000 */
[----:B------:R-:W-:-:S04]  /*c840*/  SEL R16, RZ, 0x1, !P0 ;  /* 0x00000001ff107807 */ /* 0x000fc80004000000 */
[----:B------:R-:W-:-:S05]  /*c850*/  PRMT R5, R16, 0x7604, R25 ;  /* 0x0000760410057816 */ /* 0x000fca0000000019 */
[----:B------:R2:W-:Y:S02]  /*c860*/  STS.U16 [R0], R5 ;  /* 0x0000000500007388 */ /* 0x0005e40000000400 */
.L_x_4679:
[----:B------:R-:W-:Y:S05]  /*c870*/  BSYNC.RECONVERGENT B0 ;  /* 0x0000000000007941 */ /* 0x000fea0003800200 */
.L_x_4678:
[----:B------:R-:W-:Y:S01]  /*c880*/  IMAD.MOV.U32 R4, RZ, RZ, R9 ;  /* 0x000000ffff047224 */ /* 0x000fe200078e0009 */
[----:B------:R-:W-:Y:S06]  /*c890*/  @P2 BRA `(.L_x_4680) ;  /* 0xfffffffc00882947 */ /* 0x000fec000383ffff */
.L_x_4677:
        /* <DEDUP_REMOVED lines=19> */
.L_x_4685:
        /* <DEDUP_REMOVED lines=27> */
.L_x_4684:
[----:B------:R-:W-:Y:S05]  /*cb80*/  BSYNC.RECONVERGENT B0 ;  /* 0x0000000000007941 */ /* 0x000fea0003800200 */
.L_x_4683:
[----:B-1----:R-:W-:Y:S01]  /*cb90*/  IMAD.MOV.U32 R4, RZ, RZ, R10 ;  /* 0x000000ffff047224 */ /* 0x002fe200078e000a */
[----:B------:R-:W-:Y:S06]  /*cba0*/  @P2 BRA `(.L_x_4685) ;  /* 0xfffffffc00882947 */ /* 0x000fec000383ffff */
.L_x_4682:
[----:B------:R-:W-:Y:S01]  /*cbb0*/  ISETP.GE.U32.AND P0, PT, R0, 0x2, PT ;  /* 0x000000020000780c */ /* 0x000fe20003f06070 */
[----:B------:R-:W-:Y:S05]  /*cbc0*/  WARPSYNC.ALL ;  /* 0x0000000000007948 */ /* 0x000fea0003800000 */
[----:B------:R-:W-:Y:S07]  /*cbd0*/  BAR.SYNC.DEFER_BLOCKING 0x0 ;  /* 0x0000000000007b1d */ /* 0x000fee0000010000 */
[----:B------:R-:W-:Y:S05]  /*cbe0*/  @!P0 BRA `(.L_x_4681) ;  /* 0x0000000000608947 */ /* 0x000fea0003800000 */
[----:B-1----:R-:W-:-:S07]  /*cbf0*/  HFMA2 R3, -RZ, RZ, 0, 5.9604644775390625e-08 ;  /* 0x00000001ff037431 */ /* 0x002fce00000001ff */
.L_x_4686:
        /* <DEDUP_REMOVED lines=16> */
[----:B------:R-:W-:Y:S02]  /*cd00*/  @P0 HADD2.F32 R5, -RZ, R5.H0_H0 ;  /* 0x20000005ff050230 */ /* 0x000fe40000004100 */
[----:B------:R-:W-:-:S03]  /*cd10*/  @P1 HADD2.F32 R4, -RZ, R7.H0_H0 ;  /* 0x20000007ff041230 */ /* 0x000fc60000004100 */
[----:B------:R-:W-:Y:S02]  /*cd20*/  FSETP.NEU.AND P0, PT, R5, RZ, P0 ;  /* 0x000000ff0500720b */ /* 0x000fe4000070d000 */
[----:B------:R-:W-:Y:S02]  /*cd30*/  FSETP.NEU.AND P1, PT, R4, RZ, P1 ;  /* 0x000000ff0400720b */ /* 0x000fe40000f2d000 */
[----:B------:R-:W-:Y:S02]  /*cd40*/  SEL R25, RZ, 0x1, !P0 ;  /* 0x00000001ff197807 */ /* 0x000fe40004000000 */
[----:B------:R-:W-:Y:S01]  /*cd50*/  SEL R16, RZ, 0x1, !P1 ;  /* 0x00000001ff107807 */ /* 0x000fe20004800000 */
[----:B------:R-:W-:Y:S08]  /*cd60*/  @!P2 BRA `(.L_x_4686) ;  /* 0xfffffffc00a4a947 */ /* 0x000ff0000383ffff */
.L_x_4681:
        /* <DEDUP_REMOVED lines=287> */
.L_x_4687:
        /* <DEDUP_REMOVED lines=276> */
.L_x_4688:
        /* <DEDUP_REMOVED lines=286> */
.L_x_4690:
        /* <DEDUP_REMOVED lines=276> */
.L_x_4691:
        /* <DEDUP_REMOVED lines=24> */
.L_x_4693:
[----:B------:R-:W-:Y:S05]  /*11540*/  BSYNC.RECONVERGENT B0 ;  /* 0x0000000000007941 */ /* 0x000fea0003800200 */
.L_x_4692:
        /* <DEDUP_REMOVED lines=35> */
.L_x_4695:
[----:B------:R-:W-:Y:S05]  /*11780*/  BSYNC.RECONVERGENT B0 ;  /* 0x0000000000007941 */ /* 0x000fea0003800200 */
.L_x_4694:
        /* <DEDUP_REMOVED lines=36> */
.L_x_4700:
        /* <DEDUP_REMOVED lines=12> */
[----:B------:R-:W-:Y:S02]  /*11a90*/  @P1 HADD2.F32 R10, -RZ, R7.H0_H0 ;  /* 0x20000007ff0a1230 */ /* 0x000fe40000004100 */
[----:B------:R-:W-:-:S03]  /*11aa0*/  @P2 HADD2.F32 R11, -RZ, R11.H0_H0 ;  /* 0x2000000bff0b2230 */ /* 0x000fc60000004100 */
[----:B------:R-:W-:Y:S02]  /*11ab0*/  FSETP.NEU.AND P1, PT, R10, RZ, P1 ;  /* 0x000000ff0a00720b */ /* 0x000fe40000f2d000 */
[----:B------:R-:W-:Y:S02]  /*11ac0*/  FSETP.NEU.AND P2, PT, R11, RZ, P2 ;  /* 0x000000ff0b00720b */ /* 0x000fe4000174d000 */
[----:B------:R-:W-:Y:S02]  /*11ad0*/  SEL R25, RZ, 0x1, !P1 ;  /* 0x00000001ff197807 */ /* 0x000fe40004800000 */
[----:B------:R-:W-:Y:S01]  /*11ae0*/  SEL R16, RZ, 0x1, !P2 ;  /* 0x00000001ff107807 */ /* 0x000fe20005000000 */
[----:B------:R-:W-:Y:S08]  /*11af0*/  @!P3 BRA `(.L_x_4700) ;  /* 0xfffffffc00b4b947 */ /* 0x000ff0000383ffff */
[----:B------:R-:W-:Y:S05]  /*11b00*/  BSYNC.RECONVERGENT B1 ;  /* 0x0000000000017941 */ /* 0x000fea0003800200 */
.L_x_4699:
[----:B------:R-:W-:Y:S05]  /*11b10*/  BRA `(.L_x_4698) ;  /* 0x0000000000807947 */ /* 0x000fea0003800000 */
.L_x_4697:
        /* <DEDUP_REMOVED lines=12> */
.L_x_4701:
        /* <DEDUP_REMOVED lines=20> */
.L_x_4698:
[----:B------:R-:W-:Y:S05]  /*11d20*/  BSYNC.RECONVERGENT B0 ;  /* 0x0000000000007941 */ /* 0x000fea0003800200 */
.L_x_4696:
        /* <DEDUP_REMOVED lines=13> */
.L_x_4705:
        /* <DEDUP_REMOVED lines=25> */
.L_x_4704:
[----:B------:R-:W-:Y:S05]  /*11f90*/  BSYNC.RECONVERGENT B0 ;  /* 0x0000000000007941 */ /* 0x000fea0003800200 */
.L_x_4703:
[----:B------:R-:W-:-:S03]  /*11fa0*/  UISETP.GT.U32.AND UP0, UPT, UR4, 0x3, UPT ;  /* 0x000000030400788c */ /* 0x000fc6000bf04070 */
[----:B------:R-:W-:-:S06]  /*11fb0*/  UMOV UR4, UR7 ;  /* 0x0000000700047c82 */ /* 0x000fcc0008000000 */
[----:B------:R-:W-:Y:S05]  /*11fc0*/  BRA.U UP0, `(.L_x_4705) ;  /* 0xfffffffd008c7547 */ /* 0x000fea000b83ffff */
.L_x_4702:
        /* <DEDUP_REMOVED lines=12> */
.L_x_4710:
        /* <DEDUP_REMOVED lines=24> */
.L_x_4709:
[----:B------:R-:W-:Y:S05]  /*12210*/  BSYNC.RECONVERGENT B0 ;  /* 0x0000000000007941 */ /* 0x000fea0003800200 */
.L_x_4708:
[----:B------:R-:W-:-:S03]  /*12220*/  UISETP.GT.U32.AND UP0, UPT, UR5, 0x7f, UPT ;  /* 0x0000007f0500788c */ /* 0x000fc6000bf04070 */
[----:B------:R-:W-:-:S06]  /*12230*/  UMOV UR5, UR7 ;  /* 0x0000000700057c82 */ /* 0x000fcc0008000000 */
[----:B------:R-:W-:Y:S05]  /*12240*/  BRA.U UP0, `(.L_x_4710) ;  /* 0xfffffffd00907547 */ /* 0x000fea000b83ffff */
.L_x_4707:
[----:B------:R-:W-:Y:S01]  /*12250*/  BAR.SYNC.DEFER_BLOCKING 0x0 ;  /* 0x0000000000007b1d */ /* 0x000fe20000010000 */
[----:B------:R-:W-:-:S09]  /*12260*/  UISETP.GE.U32.AND UP0, UPT, UR4, 0x2, UPT ;  /* 0x000000020400788c */ /* 0x000fd2000bf06070 */
[----:B------:R-:W-:Y:S05]  /*12270*/  BRA.U !UP0, `(.L_x_4706) ;  /* 0x0000000108647547 */ /* 0x000fea000b800000 */
[----:B-12---:R-:W-:-:S07]  /*12280*/  HFMA2 R0, -RZ, RZ, 0, 5.9604644775390625e-08 ;  /* 0x00000001ff007431 */ /* 0x006fce00000001ff */
.L_x_4711:
        /* <DEDUP_REMOVED lines=24> */
.L_x_4706:
        /* <DEDUP_REMOVED lines=21> */
[----:B------:R-:W-:-:S04]  /*12560*/  @P0 HADD2.F32 R0, -RZ, R0.H0_H0 ;  /* 0x20000000ff000230 */ /* 0x000fc80000004100 */
[----:B------:R-:W-:Y:S01]  /*12570*/  @P1 HADD2.F32 R6, -RZ, R6.H0_H0 ;  /* 0x20000006ff061230 */ /* 0x000fe20000004100 */
[----:B------:R-:W-:-:S04]  /*12580*/  FSETP.NEU.AND P0, PT, R0, RZ, P0 ;  /* 0x000000ff0000720b */ /* 0x000fc8000070d000 */
[----:B------:R-:W-:Y:S02]  /*12590*/  FSETP.NEU.AND P1, PT, R6, RZ, P1 ;  /* 0x000000ff0600720b */ /* 0x000fe40000f2d000 */
[----:B------:R-:W-:Y:S02]  /*125a0*/  SEL R0, RZ, 0x1, !P0 ;  /* 0x00000001ff007807 */ /* 0x000fe40004000000 */
[----:B------:R-:W-:Y:S02]  /*125b0*/  SEL R6, RZ, 0x1, !P1 ;  /* 0x00000001ff067807 */ /* 0x000fe40004800000 */
[----:B------:R-:W-:Y:S02]  /*125c0*/  PRMT R25, R0, 0x7610, R25 ;  /* 0x0000761000197816 */ /* 0x000fe40000000019 */
[----:B------:R-:W-:-:S07]  /*125d0*/  PRMT R16, R6, 0x7610, R16 ;  /* 0x0000761006107816 */ /* 0x000fce0000000010 */
.L_x_4713:
        /* <DEDUP_REMOVED lines=10> */
.L_x_4714:
        /* <DEDUP_REMOVED lines=19> */
.L_x_4715:
        /* <DEDUP_REMOVED lines=25> */
.L_x_4716:
[----:B------:R-:W1:Y:S01]  /*12940*/  LDCU.64 UR4, c[0x0][0x758] ;  /* 0x0000eb00ff0477ac */ /* 0x000e620008000a00 */
[----:B------:R-:W-:-:S04]  /*12950*/  LOP3.LUT P1, RZ, R16, 0xff, RZ, 0xc0, !PT ;  /* 0x000000ff10ff7812 */ /* 0x000fc8000782c0ff */
[----:B------:R-:W-:Y:S02]  /*12960*/  SEL R5, RZ, 0x1, !P1 ;  /* 0x00000001ff057807 */ /* 0x000fe40004800000 */
[----:B-1----:R-:W-:-:S04]  /*12970*/  IADD3 R2, P0, PT, R17, UR4, RZ ;  /* 0x0000000411027c10 */ /* 0x002fc8000ff1e0ff */
[----:B------:R-:W-:-:S05]  /*12980*/  IADD3.X R3, PT, PT, RZ, UR5, RZ, P0, !PT ;  /* 0x00000005ff037c10 */ /* 0x000fca00087fe4ff */
[----:B------:R-:W-:Y:S01]  /*12990*/  STG.E.U8 desc[UR36][R2.64], R5 ;  /* 0x0000000502007986 */ /* 0x000fe2000c101124 */
[----:B------:R-:W-:Y:S05]  /*129a0*/  EXIT ;  /* 0x000000000000794d */ /* 0x000fea0003800000 */
.L_x_4712:
        /* <DEDUP_REMOVED lines=21> */
.L_x_4717:
        /* <DEDUP_REMOVED lines=20> */
.L_x_4719:
        /* <DEDUP_REMOVED lines=25> */
.L_x_4720:
[----:B------:R-:W1:Y:S01]  /*12dd0*/  LDCU.64 UR4, c[0x0][0x758] ;  /* 0x0000eb00ff0477ac */ /* 0x000e620008000a00 */
[----:B------:R-:W-:-:S04]  /*12de0*/  LOP3.LUT P0, RZ, R16, 0xff, RZ, 0xc0, !PT ;  /* 0x000000ff10ff7812 */ /* 0x000fc8000780c0ff */
[----:B------:R-:W-:Y:S02]  /*12df0*/  SEL R5, RZ, 0x1, !P0 ;  /* 0x00000001ff057807 */ /* 0x000fe40004000000 */
[----:B-1----:R-:W-:-:S04]  /*12e00*/  IADD3 R2, P1, PT, R17, UR4, RZ ;  /* 0x0000000411027c10 */ /* 0x002fc8000ff3e0ff */
[----:B------:R-:W-:-:S05]  /*12e10*/  IADD3.X R3, PT, PT, RZ, UR5, RZ, P1, !PT ;  /* 0x00000005ff037c10 */ /* 0x000fca0008ffe4ff */
[----:B------:R-:W-:Y:S01]  /*12e20*/  STG.E.U8 desc[UR36][R2.64], R5 ;  /* 0x0000000502007986 */ /* 0x000fe2000c101124 */
[----:B------:R-:W-:Y:S05]  /*12e30*/  EXIT ;  /* 0x000000000000794d */ /* 0x000fea0003800000 */
.L_x_4718:
[----:B------:R-:W-:Y:S04]  /*12e40*/  STG.E.U8 desc[UR36][R4.64], R25 ;  /* 0x0000001904007986 */ /* 0x000fe8000c101124 */
[----:B------:R-:W-:Y:S01]  /*12e50*/  STG.E.U8 desc[UR36][R4.64+0x1], R16 ;  /* 0x0000011004007986 */ /* 0x000fe2000c101124 */
[----:B------:R-:W-:Y:S05]  /*12e60*/  EXIT ;  /* 0x000000000000794d */ /* 0x000fea0003800000 */
.L_x_4689:
        /* <DEDUP_REMOVED lines=38> */
.L_x_4722:
        /* <DEDUP_REMOVED lines=10> */
.L_x_4723:
        /* <DEDUP_REMOVED lines=19> */
.L_x_4724:
        /* <DEDUP_REMOVED lines=25> */
.L_x_4725:
[----:B------:R-:W1:Y:S01]  /*13430*/  LDCU.64 UR4, c[0x0][0x758] ;  /* 0x0000eb00ff0477ac */ /* 0x000e620008000a00 */
[----:B------:R-:W-:-:S04]  /*13440*/  LOP3.LUT P1, RZ, R16, 0xff, RZ, 0xc0, !PT ;  /* 0x000000ff10ff7812 */ /* 0x000fc8000782c0ff */
[----:B------:R-:W-:Y:S02]  /*13450*/  SEL R5, RZ, 0x1, !P1 ;  /* 0x00000001ff057807 */ /* 0x000fe40004800000 */
[----:B-1----:R-:W-:-:S04]  /*13460*/  IADD3 R2, P0, PT, R17, UR4, RZ ;  /* 0x0000000411027c10 */ /* 0x002fc8000ff1e0ff */
[----:B------:R-:W-:-:S05]  /*13470*/  IADD3.X R3, PT, PT, RZ, UR5, RZ, P0, !PT ;  /* 0x00000005ff037c10 */ /* 0x000fca00087fe4ff */
[----:B------:R-:W-:Y:S01]  /*13480*/  STG.E.U8 desc[UR36][R2.64], R5 ;  /* 0x0000000502007986 */ /* 0x000fe2000c101124 */
[----:B------:R-:W-:Y:S05]  /*13490*/  EXIT ;  /* 0x000000000000794d */ /* 0x000fea0003800000 */
.L_x_4721:
        /* <DEDUP_REMOVED lines=21> */
.L_x_4726:
        /* <DEDUP_REMOVED lines=20> */
.L_x_4728:
        /* <DEDUP_REMOVED lines=25> */
.L_x_4729:
[----:B------:R-:W1:Y:S01]  /*138c0*/  LDCU.64 UR4, c[0x0][0x758] ;  /* 0x0000eb00ff0477ac */ /* 0x000e620008000a00 */
[----:B------:R-:W-:-:S04]  /*138d0*/  LOP3.LUT P0, RZ, R16, 0xff, RZ, 0xc0, !PT ;  /* 0x000000ff10ff7812 */ /* 0x000fc8000780c0ff */
[----:B------:R-:W-:Y:S02]  /*138e0*/  SEL R5, RZ, 0x1, !P0 ;  /* 0x00000001ff057807 */ /* 0x000fe40004000000 */
[----:B-1----:R-:W-:-:S04]  /*138f0*/  IADD3 R2, P1, PT, R17, UR4, RZ ;  /* 0x0000000411027c10 */ /* 0x002fc8000ff3e0ff */
[----:B------:R-:W-:-:S05]  /*13900*/  IADD3.X R3, PT, PT, RZ, UR5, RZ, P1, !PT ;  /* 0x00000005ff037c10 */ /* 0x000fca0008ffe4ff */
[----:B------:R-:W-:Y:S01]  /*13910*/  STG.E.U8 desc[UR36][R2.64], R5 ;  /* 0x0000000502007986 */ /* 0x000fe2000c101124 */
[----:B------:R-:W-:Y:S05]  /*13920*/  EXIT ;  /* 0x000000000000794d */ /* 0x000fea0003800000 */
.L_x_4727:
[----:B------:R-:W-:Y:S04]  /*13930*/  STG.E.U8 desc[UR36][R4.64], R25 ;  /* 0x0000001904007986 */ /* 0x000fe8000c101124 */
[----:B------:R-:W-:Y:S01]  /*13940*/  STG.E.U8 desc[UR36][R4.64+0x1], R16 ;  /* 0x0000011004007986 */ /* 0x000fe2000c101124 */
[----:B------:R-:W-:Y:S05]  /*13950*/  EXIT ;  /* 0x000000000000794d */ /* 0x000fea0003800000 */
.L_x_4730:
        /* <DEDUP_REMOVED lines=10> */
.L_x_7789:


//--------------------- .text._ZN2at6native13reduce_kernelILi128ELi4ENS0_8ReduceOpIN3c104HalfENS0_14func_wrapper_tIbZZZNS0_15and_kernel_cudaERNS_14TensorIteratorEENKUlvE_clEvENKUlvE8_clEvEUlbS4_E_EEjbLi4ELi4EEEEEvT1_ --------------------------
	.section	.text._ZN2at6native13reduce_kernelILi128ELi4ENS0_8ReduceOpIN3c104HalfENS0_14func_wrapper_tIbZZZNS0_15and_kernel_cudaERNS_14TensorIteratorEENKUlvE_clEvENKUlvE8_clEvEUlbS4_E_EEjbLi4ELi4EEEEEvT1_,"ax",@progbits
	.align	128
        .global         _ZN2at6native13reduce_kernelILi128ELi4ENS0_8ReduceOpIN3c104HalfENS0_14func_wrapper_tIbZZZNS0_15and_kernel_cudaERNS_14TensorIteratorEENKUlvE_clEvENKUlvE8_clEvEUlbS4_E_EEjbLi4ELi4EEEEEvT1_
        .type           _ZN2at6native13reduce_kernelILi128ELi4ENS0_8ReduceOpIN3c104HalfENS0_14func_wrapper_tIbZZZNS0_15and_kernel_cudaERNS_14TensorIteratorEENKUlvE_clEvENKUlvE8_clEvEUlbS4_E_EEjbLi4ELi4EEEEEvT1_,@function
        .size           _ZN2at6native13reduce_kernelILi128ELi4ENS0_8ReduceOpIN3c104HalfENS0_14func_wrapper_tIbZZZNS0_15and_kernel_cudaERNS_14TensorIteratorEENKUlvE_clEvENKUlvE8_clEvEUlbS4_E_EEjbLi4ELi4EEEEEvT1_,(.L_x_7790 - _ZN2at6native13reduce_kernelILi128ELi4ENS0_8ReduceOpIN3c104HalfENS0_14func_wrapper_tIbZZZNS0_15and_kernel_cudaERNS_14TensorIteratorEENKUlvE_clEvENKUlvE8_clEvEUlbS4_E_EEjbLi4ELi4EEEEEvT1_)
        .other          _ZN2at6native13reduce_kernelILi128ELi4ENS0_8ReduceOpIN3c104HalfENS0_14func_wrapper_tIbZZZNS0_15and_kernel_cudaERNS_14TensorIteratorEENKUlvE_clEvENKUlvE8_clEvEUlbS4_E_EEjbLi4ELi4EEEEEvT1_,@"STO_CUDA_ENTRY STV_DEFAULT"
_ZN2at6native13reduce_kernelILi128ELi4ENS0_8ReduceOpIN3c104HalfENS0_14func_wrapper_tIbZZZNS0_15and_kernel_cudaERNS_14TensorIteratorEENKUlvE_clEvENKUlvE8_clEvEUlbS4_E_EEjbLi4ELi4EEEEEvT1_:
.text._ZN2at6native13reduce_kernelILi128ELi4ENS0_8ReduceOpIN3c104HalfENS0_14func_wrapper_tIbZZZNS0_15and_kernel_cudaERNS_14TensorIteratorEENKUlvE_clEvENKUlvE8_clEvEUlbS4_E_EEjbLi4ELi4EEEEEvT1_:
        /* <DEDUP_REMOVED lines=296> */
.L_x_4731:
        /* <DEDUP_REMOVED lines=30> */
.L_x_4736:
        /* <DEDUP_REMOVED lines=34> */
.L_x_4741:
[----:B------:R-:W-:-:S07]  /*1680*/  SEL R4, RZ, 0x1, !P0 ;  /* 0x00000001ff047807 */ /* 0x000fce0004000000 */
.L_x_4740:
[----:B------:R-:W-:Y:S05]  /*1690*/  BSYNC.RECONVERGENT B1 ;  /* 0x0000000000017941 */ /* 0x000fea0003800200 */
.L_x_4739:
[----:B------:R-:W0:Y:S01]  /*16a0*/  LDC R6, c[0x0][0x388] ;  /* 0x0000e200ff067b82 */ /* 0x000e220000000800 */
[----:B------:R-:W-:-:S05]  /*16b0*/  IADD3 R22, P0, PT, R22, 0x8, RZ ;  /* 0x0000000816167810 */ /* 0x000fca0007f1e0ff */
[----:B------:R-:W-:Y:S01]  /*16c0*/  IMAD.X R23, RZ, RZ, R23, P0 ;  /* 0x000000ffff177224 */ /* 0x000fe200000e0617 */
[----:B0-----:R-:W-:-:S07]  /*16d0*/  IADD3 R3, PT, PT, R7, -0x4, R6 ;  /* 0xfffffffc07037810 */ /* 0x001fce0007ffe006 */
.L_x_4738:
[----:B------:R-:W-:Y:S05]  /*16e0*/  BSYNC.RECONVERGENT B0 ;  /* 0x0000000000007941 */ /* 0x000fea0003800200 */
.L_x_4737:
        /* <DEDUP_REMOVED lines=13> */
.L_x_4744:
        /* <DEDUP_REMOVED lines=25> */
.L_x_4743:
[----:B------:R-:W-:Y:S05]  /*1950*/  BSYNC.RECONVERGENT B0 ;  /* 0x0000000000007941 */ /* 0x000fea0003800200 */
.L_x_4742:
        /* <DEDUP_REMOVED lines=20> */
.L_x_4748:
[----:B------:R-:W-:Y:S05]  /*1aa0*/  BSYNC.RECONVERGENT B1 ;  /* 0x0000000000017941 */ /* 0x000fea0003800200 */
.L_x_4747:
[----:B------:R-:W-:-:S07]  /*1ab0*/  SEL R4, RZ, 0x1, !P0 ;  /* 0x00000001ff047807 */ /* 0x000fce0004000000 */
.L_x_4746:
[----:B------:R-:W-:Y:S05]  /*1ac0*/  BSYNC.RECONVERGENT B0 ;  /* 0x0000000000007941 */ /* 0x000fea0003800200 */
.L_x_4745:
[----:B------:R-:W0:Y:S01]  /*1ad0*/  I2F.S8 R8, R8 ;  /* 0x0000000800087306 */ /* 0x000e220000001400 */
[----:B------:R-:W-:Y:S02]  /*1ae0*/  LOP3.LUT P2, RZ, R4, 0xff, RZ, 0xc0, !PT ;  /* 0x000000ff04ff7812 */ /* 0x000fe4000784c0ff */
[----:B------:R-:W-:Y:S02]  /*1af0*/  PLOP3.LUT P1, PT, PT, PT, PT, 0x8, 0x80 ;  /* 0x000000000080781c */ /* 0x000fe40003f2e170 */
[----:B------:R-:W-:Y:S02]  /*1b00*/  PLOP3.LUT P0, PT, PT, PT, PT, 0x8, 0x80 ;  /* 0x000000000080781c */ /* 0x000fe40003f0e170 */
[----:B------:R-:W-:Y:S01]  /*1b10*/  PLOP3.LUT P3, PT, PT, PT, PT, 0x8, 0x80 ;  /* 0x000000000080781c */ /* 0x000fe20003f6e170 */
[----:B------:R-:W1:Y:S01]  /*1b20*/  I2F.S8 R6, R6 ;  /* 0x0000000600067306 */ /* 0x000e620000001400 */
[----:B------:R-:W-:Y:S02]  /*1b30*/  PLOP3.LUT P4, PT, PT, PT, PT, 0x8, 0x80 ;  /* 0x000000000080781c */ /* 0x000fe40003f8e170 */
        /* <DEDUP_REMOVED lines=12> */
.L_x_4735:
        /* <DEDUP_REMOVED lines=60> */
.L_x_4753:
        /* <DEDUP_REMOVED lines=24> */
[----:B------:R-:W-:Y:S01]  /*2140*/  @P6 HADD2.F32 R14, -RZ, R35.H1_H1 ;  /* 0x30000023ff0e6230 */ /* 0x000fe20000004100 */
[----:B------:R-:W-:Y:S01]  /*2150*/  PRMT R35, R29, 0x7610, R35 ;  /* 0x000076101d237816 */ /* 0x000fe20000000023 */
[----:B------:R-:W-:Y:S01]  /*2160*/  @P0 HADD2.F32 R13, -RZ, R36.H0_H0 ;  /* 0x20000024ff0d0230 */ /* 0x000fe20000004100 */
[--C-:B------:R-:W-:Y:S02]  /*2170*/  PRMT R36, R36, 0x7610, R29.reuse ;  /* 0x0000761024247816 */ /* 0x100fe4000000001d */
[----:B------:R-:W-:Y:S01]  /*2180*/  FSETP.NEU.AND P6, PT, R14, RZ, P6 ;  /* 0x000000ff0e00720b */ /* 0x000fe200037cd000 */
[----:B------:R-:W-:Y:S01]  /*2190*/  @P1 HADD2.F32 R12, -RZ, R35.H0_H0 ;  /* 0x20000023ff0c1230 */ /* 0x000fe20000004100 */
[----:B------:R-:W-:Y:S02]  /*21a0*/  FSETP.NEU.AND P0, PT, R13, RZ, P0 ;  /* 0x000000ff0d00720b */ /* 0x000fe4000070d000 */
[----:B----4-:R-:W-:Y:S02]  /*21b0*/  PRMT R29, R26, 0x7610, R29 ;  /* 0x000076101a1d7816 */ /* 0x010fe4000000001d */
[----:B------:R-:W-:-:S02]  /*21c0*/  SEL R30, RZ, 0x1, !P0 ;  /* 0x00000001ff1e7807 */ /* 0x000fc40004000000 */
[----:B------:R-:W-:Y:S01]  /*21d0*/  LOP3.LUT P0, RZ, R10, 0xff, RZ, 0xc0, !PT ;  /* 0x000000ff0aff7812 */ /* 0x000fe2000780c0ff */
[----:B------:R-:W-:Y:S01]  /*21e0*/  @P2 HADD2.F32 R10, -RZ, R36.H1_H1 ;  /* 0x30000024ff0a2230 */ /* 0x000fe20000004100 */
[----:B------:R-:W-:Y:S02]  /*21f0*/  FSETP.NEU.AND P1, PT, R12, RZ, P1 ;  /* 0x000000ff0c00720b */ /* 0x000fe40000f2d000 */
[----:B------:R-:W-:Y:S02]  /*2200*/  SEL R31, RZ, 0x1, !P6 ;  /* 0x00000001ff1f7807 */ /* 0x000fe40007000000 */
[----:B------:R-:W-:Y:S02]  /*2210*/  SEL R18, RZ, 0x1, !P1 ;  /* 0x00000001ff127807 */ /* 0x000fe40004800000 */
[----:B------:R-:W-:Y:S01]  /*2220*/  LOP3.LUT P1, RZ, R9, 0xff, RZ, 0xc0, !PT ;  /* 0x000000ff09ff7812 */ /* 0x000fe2000782c0ff */
[----:B------:R-:W-:Y:S01]  /*2230*/  @P3 HADD2.F32 R9, -RZ, R29.H0_H0 ;  /* 0x2000001dff093230 */ /* 0x000fe20000004100 */
[----:B------:R-:W-:-:S02]  /*2240*/  FSETP.NEU.AND P2, PT, R10, RZ, P2 ;  /* 0x000000ff0a00720b */ /* 0x000fc4000174d000 */
[----:B------:R-:W-:Y:S02]  /*2250*/  PRMT R29, R29, 0x5410, R27 ;  /* 0x000054101d1d7816 */ /* 0x000fe4000000001b */
[----:B------:R-:W-:Y:S02]  /*2260*/  LOP3.LUT P6, RZ, R11, 0xff, RZ, 0xc0, !PT ;  /* 0x000000ff0bff7812 */ /* 0x000fe400078cc0ff */
[----:B------:R-:W-:Y:S02]  /*2270*/  SEL R15, RZ, 0x1, !P2 ;  /* 0x00000001ff0f7807 */ /* 0x000fe40005000000 */
[----:B------:R-:W-:Y:S01]  /*2280*/  LOP3.LUT P2, RZ, R8, 0xff, RZ, 0xc0, !PT ;  /* 0x000000ff08ff7812 */ /* 0x000fe2000784c0ff */
[----:B------:R-:W-:Y:S01]  /*2290*/  @P5 HADD2.F32 R8, -RZ, R29.H1_H1 ;  /* 0x3000001dff085230 */ /* 0x000fe20000004100 */
[----:B------:R-:W-:Y:S02]  /*22a0*/  PRMT R32, R26, 0x7632, R32 ;  /* 0x000076321a207816 */ /* 0x000fe40000000020 */
[----:B------:R-:W-:-:S02]  /*22b0*/  FSETP.NEU.AND P3, PT, R9, RZ, P3 ;  /* 0x000000ff0900720b */ /* 0x000fc40001f6d000 */
[----:B------:R-:W-:Y:S01]  /*22c0*/  FSETP.NEU.AND P5, PT, R8, RZ, P5 ;  /* 0x000000ff0800720b */ /* 0x000fe20002fad000 */
[----:B------:R-:W-:Y:S01]  /*22d0*/  @P4 HADD2.F32 R10, -RZ, R32.H0_H0 ;  /* 0x20000020ff0a4230 */ /* 0x000fe20000004100 */
[----:B------:R-:W-:Y:S01]  /*22e0*/  PRMT R32, R32, 0x7610, R27 ;  /* 0x0000761020207816 */ /* 0x000fe2000000001b */
[----:B------:R-:W-:Y:S01]  /*22f0*/  IMAD.IADD R27, R33, 0x1, R0 ;  /* 0x00000001211b7824 */ /* 0x000fe200078e0200 */
[----:B-----5:R-:W-:Y:S02]  /*2300*/  PRMT R26, R20, 0x7610, R20 ;  /* 0x00007610141a7816 */ /* 0x020fe40000000014 */
[----:B------:R-:W-:Y:S02]  /*2310*/  SEL R14, RZ, 0x1, !P3 ;  /* 0x00000001ff0e7807 */ /* 0x000fe40005800000 */
[----:B------:R-:W-:Y:S02]  /*2320*/  SEL R12, RZ, 0x1, !P5 ;  /* 0x00000001ff0c7807 */ /* 0x000fe40006800000 */
[----:B------:R-:W-:Y:S01]  /*2330*/  LOP3.LUT P3, RZ, R7, 0xff, RZ, 0xc0, !PT ;  /* 0x000000ff07ff7812 */ /* 0x000fe2000786c0ff */
[----:B------:R-:W-:Y:S01]  /*2340*/  @P6 HADD2.F32 R7, -RZ, R32.H1_H1 ;  /* 0x30000020ff076230 */ /* 0x000fe20000004100 */
[----:B------:R-:W-:Y:S01]  /*2350*/  LOP3.LUT P5, RZ, R5, 0xff, RZ, 0xc0, !PT ;  /* 0x000000ff05ff7812 */ /* 0x000fe200078ac0ff */
[----:B------:R-:W-:Y:S01]  /*2360*/  @P0 HADD2.F32 R5, -RZ, R26.H0_H0 ;  /* 0x2000001aff050230 */ /* 0x000fe20000004100 */
[----:B------:R-:W-:-:S02]  /*2370*/  FSETP.NEU.AND P4, PT, R10, RZ, P4 ;  /* 0x000000ff0a00720b */ /* 0x000fc4000278d000 */
[----:B------:R-:W-:Y:S02]  /*2380*/  FSETP.NEU.AND P6, PT, R7, RZ, P6 ;  /* 0x000000ff0700720b */ /* 0x000fe400037cd000 */
[----:B------:R-:W-:Y:S02]  /*2390*/  SEL R13, RZ, 0x1, !P4 ;  /* 0x00000001ff0d7807 */ /* 0x000fe40006000000 */
[----:B------:R-:W-:Y:S01]  /*23a0*/  FSETP.NEU.AND P0, PT, R5, RZ, P0 ;  /* 0x000000ff0500720b */ /* 0x000fe2000070d000 */
[----:B------:R-:W-:Y:S01]  /*23b0*/  IMAD R5, R0, 0x3, R27 ;  /* 0x0000000300057824 */ /* 0x000fe200078e021b */
[----:B------:R-:W-:Y:S01]  /*23c0*/  LOP3.LUT P4, RZ, R6, 0xff, RZ, 0xc0, !PT ;  /* 0x000000ff06ff7812 */ /* 0x000fe2000788c0ff */
[----:B------:R-:W-:Y:S01]  /*23d0*/  @P1 HADD2.F32 R6, -RZ, R26.H1_H1 ;  /* 0x3000001aff061230 */ /* 0x000fe20000004100 */
[----:B------:R-:W-:Y:S02]  /*23e0*/  SEL R11, RZ, 0x1, !P6 ;  /* 0x00000001ff0b7807 */ /* 0x000fe40007000000 */
[----:B------:R-:W-:-:S02]  /*23f0*/  SEL R10, RZ, 0x1, !P0 ;  /* 0x00000001ff0a7807 */ /* 0x000fc40004000000 */
[----:B------:R-:W-:Y:S02]  /*2400*/  LOP3.LUT P6, RZ, R4, 0xff, RZ, 0xc0, !PT ;  /* 0x000000ff04ff7812 */ /* 0x000fe400078cc0ff */
[----:B------:R-:W-:Y:S02]  /*2410*/  LOP3.LUT P0, RZ, R3, 0xff, RZ, 0xc0, !PT ;  /* 0x000000ff03ff7812 */ /* 0x000fe4000780c0ff */
[----:B------:R-:W-:Y:S02]  /*2420*/  PRMT R28, R21, 0x7610, R28 ;  /* 0x00007610151c7816 */ /* 0x000fe4000000001c */
[----:B------:R-:W-:-:S03]  /*2430*/  FSETP.NEU.AND P1, PT, R6, RZ, P1 ;  /* 0x000000ff0600720b */ /* 0x000fc60000f2d000 */
[----:B------:R-:W-:Y:S01]  /*2440*/  @P2 HADD2.F32 R4, -RZ, R28.H0_H0 ;  /* 0x2000001cff042230 */ /* 0x000fe20000004100 */
[----:B------:R-:W-:Y:S02]  /*2450*/  SEL R9, RZ, 0x1, !P1 ;  /* 0x00000001ff097807 */ /* 0x000fe40004800000 */
[----:B--2---:R-:W-:Y:S01]  /*2460*/  ISETP.GE.U32.AND P1, PT, R5, R34, PT ;  /* 0x000000220500720c */ /* 0x004fe20003f26070 */
[--C-:B------:R-:W-:Y:S01]  /*2470*/  @P5 HADD2.F32 R5, -RZ, R24.reuse.H1_H1 ;  /* 0x30000018ff055230 */ /* 0x100fe20000004100 */
[----:B------:R-:W-:Y:S01]  /*2480*/  PRMT R28, R28, 0x7610, R21 ;  /* 0x000076101c1c7816 */ /* 0x000fe20000000015 */
[--C-:B------:R-:W-:Y:S01]  /*2490*/  @P6 HADD2.F32 R6, -RZ, R25.reuse.H0_H0 ;  /* 0x20000019ff066230 */ /* 0x100fe20000004100 */
[----:B------:R-:W-:Y:S01]  /*24a0*/  FSETP.NEU.AND P2, PT, R4, RZ, P2 ;  /* 0x000000ff0400720b */ /* 0x000fe2000174d000 */
[----:B------:R-:W-:Y:S01]  /*24b0*/  @P4 HADD2.F32 R4, -RZ, R24.H0_H0 ;  /* 0x20000018ff044230 */ /* 0x000fe20000004100 */
[----:B------:R-:W-:Y:S01]  /*24c0*/  FSETP.NEU.AND P5, PT, R5, RZ, P5 ;  /* 0x000000ff0500720b */ /* 0x000fe20002fad000 */
[----:B------:R-:W-:Y:S01]  /*24d0*/  @P3 HADD2.F32 R3, -RZ, R28.H1_H1 ;  /* 0x3000001cff033230 */ /* 0x000fe20000004100 */
[----:B------:R-:W-:Y:S01]  /*24e0*/  FSETP.NEU.AND P6, PT, R6, RZ, P6 ;  /* 0x000000ff0600720b */ /* 0x000fe200037cd000 */
[----:B------:R-:W-:Y:S01]  /*24f0*/  @P0 HADD2.F32 R7, -RZ, R25.H1_H1 ;  /* 0x30000019ff070230 */ /* 0x000fe20000004100 */
        /* <DEDUP_REMOVED lines=10> */
.L_x_4752:
[----:B------:R-:W-:Y:S05]  /*25a0*/  BSYNC.RECONVERGENT B0 ;  /* 0x0000000000007941 */ /* 0x000fea0003800200 */
.L_x_4751:
        /* <DEDUP_REMOVED lines=33> */
.L_x_4755:
[----:B------:R-:W-:Y:S05]  /*27c0*/  BSYNC.RECONVERGENT B0 ;  /* 0x0000000000007941 */ /* 0x000fea0003800200 */
.L_x_4754:
        /* <DEDUP_REMOVED lines=8> */
[--C-:B------:R-:W-:Y:S02]  /*2850*/  @P0 HADD2.F32 R15, -RZ, R35.reuse.H1_H1 ;  /* 0x30000023ff0f0230 */ /* 0x100fe40000004100 */
[--C-:B------:R-:W-:Y:S02]  /*2860*/  @P1 HADD2.F32 R18, -RZ, R36.reuse.H0_H0 ;  /* 0x20000024ff121230 */ /* 0x100fe40000004100 */
[----:B------:R-:W-:Y:S01]  /*2870*/  @P2 HADD2.F32 R35, -RZ, R35.H0_H0 ;  /* 0x20000023ff232230 */ /* 0x000fe20000004100 */
[----:B------:R-:W-:Y:S01]  /*2880*/  FSETP.NEU.AND P0, PT, R15, RZ, P0 ;  /* 0x000000ff0f00720b */ /* 0x000fe2000070d000 */
[----:B------:R-:W-:Y:S01]  /*2890*/  @P3 HADD2.F32 R36, -RZ, R36.H1_H1 ;  /* 0x30000024ff243230 */ /* 0x000fe20000004100 */
[----:B------:R-:W-:Y:S02]  /*28a0*/  FSETP.NEU.AND P1, PT, R18, RZ, P1 ;  /* 0x000000ff1200720b */ /* 0x000fe40000f2d000 */
[----:B------:R-:W-:Y:S02]  /*28b0*/  FSETP.NEU.AND P2, PT, R35, RZ, P2 ;  /* 0x000000ff2300720b */ /* 0x000fe4000174d000 */
[----:B------:R-:W-:-:S02]  /*28c0*/  FSETP.NEU.AND P3, PT, R36, RZ, P3 ;  /* 0x000000ff2400720b */ /* 0x000fc40001f6d000 */
        /* <DEDUP_REMOVED lines=11> */
[--C-:B------:R-:W-:Y:S02]  /*2980*/  @P0 HADD2.F32 R11, -RZ, R29.reuse.H0_H0 ;  /* 0x2000001dff0b0230 */ /* 0x100fe40000004100 */
[--C-:B------:R-:W-:Y:S02]  /*2990*/  @P1 HADD2.F32 R12, -RZ, R32.reuse.H0_H0 ;  /* 0x20000020ff0c1230 */ /* 0x100fe40000004100 */
[----:B------:R-:W-:Y:S01]  /*29a0*/  @P2 HADD2.F32 R29, -RZ, R29.H1_H1 ;  /* 0x3000001dff1d2230 */ /* 0x000fe20000004100 */
[----:B------:R-:W-:Y:S01]  /*29b0*/  FSETP.NEU.AND P0, PT, R11, RZ, P0 ;  /* 0x000000ff0b00720b */ /* 0x000fe2000070d000 */
[----:B------:R-:W-:Y:S01]  /*29c0*/  @P3 HADD2.F32 R32, -RZ, R32.H1_H1 ;  /* 0x30000020ff203230 */ /* 0x000fe20000004100 */
        /* <DEDUP_REMOVED lines=14> */
[----:B------:R-:W-:Y:S02]  /*2ab0*/  @P1 HADD2.F32 R0, -RZ, R26.H0_H0 ;  /* 0x2000001aff001230 */ /* 0x000fe40000004100 */
[----:B------:R-:W-:Y:S02]  /*2ac0*/  @P3 HADD2.F32 R7, -RZ, R28.H0_H0 ;  /* 0x2000001cff073230 */ /* 0x000fe40000004100 */
[----:B------:R-:W-:Y:S01]  /*2ad0*/  @P2 HADD2.F32 R26, -RZ, R26.H1_H1 ;  /* 0x3000001aff1a2230 */ /* 0x000fe20000004100 */
        /* <DEDUP_REMOVED lines=14> */
[--C-:B------:R-:W-:Y:S02]  /*2bc0*/  @P0 HADD2.F32 R0, -RZ, R24.reuse.H0_H0 ;  /* 0x20000018ff000230 */ /* 0x100fe40000004100 */
[--C-:B------:R-:W-:Y:S02]  /*2bd0*/  @P2 HADD2.F32 R3, -RZ, R25.reuse.H0_H0 ;  /* 0x20000019ff032230 */ /* 0x100fe40000004100 */
        /* <DEDUP_REMOVED lines=9> */
[----:B------:R-:W-:-:S07]  /*2c70*/  SEL R3, RZ, 0x1, !P3 ;  /* 0x00000001ff037807 */ /* 0x000fce0005800000 */
.L_x_4757:
[----:B------:R-:W-:Y:S05]  /*2c80*/  BSYNC.RECONVERGENT B0 ;  /* 0x0000000000007941 */ /* 0x000fea0003800200 */
.L_x_4756:
        /* <DEDUP_REMOVED lines=8> */
[----:B------:R-:W-:Y:S01]  /*2d10*/  @P0 HADD2.F32 R0, -RZ, R0.H0_H0 ;  /* 0x20000000ff000230 */ /* 0x000fe20000004100 */
[----:B--2---:R-:W-:-:S06]  /*2d20*/  F2FP.F16.F32.PACK_AB R12, RZ, R12 ;  /* 0x0000000cff0c723e */ /* 0x004fcc00000000ff */
[----:B------:R-:W2:Y:S01]  /*2d30*/  I2F.S8 R11, R11 ;  /* 0x0000000b000b7306 */ /* 0x000ea20000001400 */
[----:B------:R-:W-:Y:S02]  /*2d40*/  FSETP.EQ.OR P0, PT, R0, RZ, !P0 ;  /* 0x000000ff0000720b */ /* 0x000fe40004702400 */
[----:B-1----:R-:W-:-:S05]  /*2d50*/  F2FP.F16.F32.PACK_AB R13, RZ, R13 ;  /* 0x0000000dff0d723e */ /* 0x002fca00000000ff */
[----:B------:R-:W1:Y:S01]  /*2d60*/  I2F.S8 R8, R8 ;  /* 0x0000000800087306 */ /* 0x000e620000001400 */
[----:B--2---:R-:W-:-:S07]  /*2d70*/  F2FP.F16.F32.PACK_AB R0, RZ, R11 ;  /* 0x0000000bff00723e */ /* 0x004fce00000000ff */
[----:B------:R2:W3:Y:S01]  /*2d80*/  I2F.S8 R20, R10 ;  /* 0x0000000a00147306 */ /* 0x0004e20000001400 */
[----:B------:R-:W-:Y:S01]  /*2d90*/  @P3 HADD2.F32 R0, -RZ, R0.H0_H0 ;  /* 0x20000000ff003230 */ /* 0x000fe20000004100 */
[----:B-1----:R-:W-:-:S06]  /*2da0*/  F2FP.F16.F32.PACK_AB R8, RZ, R8 ;  /* 0x00000008ff08723e */ /* 0x002fcc00000000ff */
[----:B------:R1:W4:Y:S01]  /*2db0*/  I2F.S8 R21, R9 ;  /* 0x0000000900157306 */ /* 0x0003220000001400 */
[----:B--2---:R-:W-:Y:S01]  /*2dc0*/  @P1 HADD2.F32 R10, -RZ, R13.H0_H0 ;  /* 0x2000000dff0a1230 */ /* 0x004fe20000004100 */
[----:B------:R-:W-:-:S04]  /*2dd0*/  FSETP.EQ.OR P3, PT, R0, RZ, !P3 ;  /* 0x000000ff0000720b */ /* 0x000fc80005f62400 */
[----:B------:R-:W-:Y:S02]  /*2de0*/  FSETP.EQ.OR P1, PT, R10, RZ, !P1 ;  /* 0x000000ff0a00720b */ /* 0x000fe40004f22400 */
[----:B------:R4:W2:Y:S01]  /*2df0*/  I2F.S8 R14, R7 ;  /* 0x00000007000e7306 */ /* 0x0008a20000001400 */
[----:B-1----:R-:W-:Y:S01]  /*2e00*/  @P2 HADD2.F32 R9, -RZ, R12.H0_H0 ;  /* 0x2000000cff092230 */ /* 0x002fe20000004100 */
[----:B---3--:R-:W-:-:S04]  /*2e10*/  F2FP.F16.F32.PACK_AB R20, RZ, R20 ;  /* 0x00000014ff14723e */ /* 0x008fc800000000ff */
[----:B------:R-:W-:Y:S02]  /*2e20*/  FSETP.EQ.OR P2, PT, R9, RZ, !P2 ;  /* 0x000000ff0900720b */ /* 0x000fe40005742400 */
[----:B------:R-:W1:Y:S01]  /*2e30*/  I2F.S8 R4, R4 ;  /* 0x0000000400047306 */ /* 0x000e620000001400 */
[----:B----4-:R-:W-:-:S05]  /*2e40*/  F2FP.F16.F32.PACK_AB R7, RZ, R21 ;  /* 0x00000015ff07723e */ /* 0x010fca00000000ff */
[----:B------:R-:W-:Y:S01]  /*2e50*/  @!P1 HADD2.F32 R7, -RZ, R7.H0_H0 ;  /* 0x20000007ff079230 */ /* 0x000fe20000004100 */
[----:B--2---:R-:W-:Y:S01]  /*2e60*/  F2FP.F16.F32.PACK_AB R0, RZ, R14 ;  /* 0x0000000eff00723e */ /* 0x004fe200000000ff */
[----:B------:R2:W3:Y:S03]  /*2e70*/  I2F.S8 R12, R6 ;  /* 0x00000006000c7306 */ /* 0x0004e60000001400 */
[----:B------:R-:W-:Y:S01]  /*2e80*/  @!P2 HADD2.F32 R8, -RZ, R8.H0_H0 ;  /* 0x20000008ff08a230 */ /* 0x000fe20000004100 */
[----:B------:R-:W-:Y:S01]  /*2e90*/  FSETP.EQ.OR P1, PT, R7, RZ, P1 ;  /* 0x000000ff0700720b */ /* 0x000fe20000f22400 */
[----:B------:R-:W-:-:S03]  /*2ea0*/  @!P3 HADD2.F32 R0, -RZ, R0.H0_H0 ;  /* 0x20000000ff00b230 */ /* 0x000fc60000004100 */
[----:B------:R-:W4:Y:S01]  /*2eb0*/  I2F.S8 R5, R5 ;  /* 0x0000000500057306 */ /* 0x000f220000001400 */
[----:B--2---:R-:W-:Y:S01]  /*2ec0*/  @!P0 HADD2.F32 R6, -RZ, R20.H0_H0 ;  /* 0x20000014ff068230 */ /* 0x004fe20000004100 */
[----:B------:R-:W-:Y:S02]  /*2ed0*/  FSETP.EQ.OR P4, PT, R8, RZ, P2 ;  /* 0x000000ff0800720b */ /* 0x000fe40001782400 */
[----:B------:R-:W-:Y:S02]  /*2ee0*/  FSETP.EQ.OR P2, PT, R0, RZ, P3 ;  /* 0x000000ff0000720b */ /* 0x000fe40001f42400 */
[----:B------:R-:W-:Y:S02]  /*2ef0*/  FSETP.EQ.OR P0, PT, R6, RZ, P0 ;  /* 0x000000ff0600720b */ /* 0x000fe40000702400 */
[----:B-1----:R-:W-:Y:S02]  /*2f00*/  F2FP.F16.F32.PACK_AB R6, RZ, R4 ;  /* 0x00000004ff06723e */ /* 0x002fe400000000ff */
[----:B---3--:R-:W-:-:S02]  /*2f10*/  F2FP.F16.F32.PACK_AB R12, RZ, R12 ;  /* 0x0000000cff0c723e */ /* 0x008fc400000000ff */
[----:B----4-:R-:W-:-:S03]  /*2f20*/  F2FP.F16.F32.PACK_AB R5, RZ, R5 ;  /* 0x00000005ff05723e */ /* 0x010fc600000000ff */
[----:B------:R-:W-:-:S04]  /*2f30*/  @!P4 HADD2.F32 R6, -RZ, R6.H0_H0 ;  /* 0x20000006ff06c230 */ /* 0x000fc80000004100 */
[----:B------:R-:W-:Y:S02]  /*2f40*/  @!P0 HADD2.F32 R4, -RZ, R12.H0_H0 ;  /* 0x2000000cff048230 */ /* 0x000fe40000004100 */
[----:B------:R-:W-:Y:S01]  /*2f50*/  @!P1 HADD2.F32 R5, -RZ, R5.H0_H0 ;  /* 0x20000005ff059230 */ /* 0x000fe20000004100 */
[----:B------:R-:W-:Y:S02]  /*2f60*/  FSETP.NEU.AND P3, PT, R6, RZ, !P4 ;  /* 0x000000ff0600720b */ /* 0x000fe4000676d000 */
[----:B------:R-:W-:Y:S02]  /*2f70*/  FSETP.NEU.AND P0, PT, R4, RZ, !P0 ;  /* 0x000000ff0400720b */ /* 0x000fe4000470d000 */
[----:B------:R-:W-:Y:S02]  /*2f80*/  FSETP.NEU.AND P1, PT, R5, RZ, !P1 ;  /* 0x000000ff0500720b */ /* 0x000fe40004f2d000 */
[----:B------:R-:W-:Y:S01]  /*2f90*/  PLOP3.LUT P4, PT, PT, PT, PT, 0x8, 0x80 ;  /* 0x000000000080781c */ /* 0x000fe20003f8e170 */
[----:B------:R-:W-:-:S12]  /*2fa0*/  @P2 BRA `(.L_x_4749) ;  /* 0x000000a800e02947 */ /* 0x000fd80003800000 */
[----:B------:R-:W1:Y:S02]  /*2fb0*/  I2F.S8 R3, R3 ;  /* 0x0000000300037306 */ /* 0x000e640000001400 */
[----:B-1----:R-:W-:-:S05]  /*2fc0*/  F2FP.F16.F32.PACK_AB R0, RZ, R3 ;  /* 0x00000003ff00723e */ /* 0x002fca00000000ff */
[----:B------:R-:W-:-:S05]  /*2fd0*/  HADD2.F32 R0, -RZ, R0.H0_H0 ;  /* 0x20000000ff007230 */ /* 0x000fca0000004100 */
[----:B------:R-:W-:Y:S01]  /*2fe0*/  FSETP.NEU.FTZ.AND P4, PT, R0, RZ, PT ;  /* 0x000000ff0000720b */ /* 0x000fe20003f9d000 */
[----:B------:R-:W-:-:S12]  /*2ff0*/  BRA `(.L_x_4749) ;  /* 0x000000a800cc7947 */ /* 0x000fd80003800000 */
.L_x_4750:
        /* <DEDUP_REMOVED lines=56> */
.L_x_4761:
        /* <DEDUP_REMOVED lines=28> */
[----:B------:R-:W-:Y:S01]  /*3540*/  @P6 HADD2.F32 R14, -RZ, R36.H0_H0 ;  /* 0x20000024ff0e6230 */ /* 0x000fe20000004100 */
[--C-:B------:R-:W-:Y:S01]  /*3550*/  PRMT R36, R36, 0x5410, R29.reuse ;  /* 0x0000541024247816 */ /* 0x100fe2000000001d */
[----:B------:R-:W-:Y:S01]  /*3560*/  @P0 HADD2.F32 R13, -RZ, R37.H0_H0 ;  /* 0x20000025ff0d0230 */ /* 0x000fe20000004100 */
[----:B------:R-:W-:Y:S02]  /*3570*/  PRMT R37, R37, 0x7610, R29 ;  /* 0x0000761025257816 */ /* 0x000fe4000000001d */
[----:B------:R-:W-:Y:S01]  /*3580*/  FSETP.NEU.AND P6, PT, R14, RZ, P6 ;  /* 0x000000ff0e00720b */ /* 0x000fe200037cd000 */
[----:B------:R-:W-:Y:S01]  /*3590*/  @P1 HADD2.F32 R12, -RZ, R36.H1_H1 ;  /* 0x30000024ff0c1230 */ /* 0x000fe20000004100 */
[----:B------:R-:W-:Y:S02]  /*35a0*/  FSETP.NEU.AND P0, PT, R13, RZ, P0 ;  /* 0x000000ff0d00720b */ /* 0x000fe4000070d000 */
[----:B------:R-:W-:Y:S02]  /*35b0*/  SEL R31, RZ, 0x1, !P6 ;  /* 0x00000001ff1f7807 */ /* 0x000fe40007000000 */
[----:B------:R-:W-:-:S02]  /*35c0*/  SEL R30, RZ, 0x1, !P0 ;  /* 0x00000001ff1e7807 */ /* 0x000fc40004000000 */
[----:B------:R-:W-:Y:S01]  /*35d0*/  LOP3.LUT P0, RZ, R10, 0xff, RZ, 0xc0, !PT ;  /* 0x000000ff0aff7812 */ /* 0x000fe2000780c0ff */
[----:B------:R-:W-:Y:S01]  /*35e0*/  @P2 HADD2.F32 R10, -RZ, R37.H1_H1 ;  /* 0x30000025ff0a2230 */ /* 0x000fe20000004100 */
[----:B------:R-:W-:Y:S02]  /*35f0*/  FSETP.NEU.AND P1, PT, R12, RZ, P1 ;  /* 0x000000ff0c00720b */ /* 0x000fe40000f2d000 */
[----:B----4-:R-:W-:Y:S02]  /*3600*/  PRMT R28, R26, 0x7632, R28 ;  /* 0x000076321a1c7816 */ /* 0x010fe4000000001c */
[----:B------:R-:W-:Y:S02]  /*3610*/  SEL R18, RZ, 0x1, !P1 ;  /* 0x00000001ff127807 */ /* 0x000fe40004800000 */
[----:B------:R-:W-:Y:S01]  /*3620*/  LOP3.LUT P1, RZ, R9, 0xff, RZ, 0xc0, !PT ;  /* 0x000000ff09ff7812 */ /* 0x000fe2000782c0ff */
[----:B------:R-:W-:Y:S01]  /*3630*/  @P3 HADD2.F32 R9, -RZ, R26.H0_H0 ;  /* 0x2000001aff093230 */ /* 0x000fe20000004100 */
[----:B------:R-:W-:Y:S01]  /*3640*/  FSETP.NEU.AND P2, PT, R10, RZ, P2 ;  /* 0x000000ff0a00720b */ /* 0x000fe2000174d000 */
[----:B------:R-:W-:Y:S01]  /*3650*/  @P4 HADD2.F32 R10, -RZ, R28.H0_H0 ;  /* 0x2000001cff0a4230 */ /* 0x000fe20000004100 */
[----:B------:R-:W-:-:S02]  /*3660*/  PRMT R26, R26, 0x5410, R27 ;  /* 0x000054101a1a7816 */ /* 0x000fc4000000001b */
[----:B------:R-:W-:Y:S02]  /*3670*/  LOP3.LUT P6, RZ, R11, 0xff, RZ, 0xc0, !PT ;  /* 0x000000ff0bff7812 */ /* 0x000fe400078cc0ff */
[----:B------:R-:W-:Y:S02]  /*3680*/  SEL R15, RZ, 0x1, !P2 ;  /* 0x00000001ff0f7807 */ /* 0x000fe40005000000 */
[----:B------:R-:W-:Y:S01]  /*3690*/  LOP3.LUT P2, RZ, R8, 0xff, RZ, 0xc0, !PT ;  /* 0x000000ff08ff7812 */ /* 0x000fe2000784c0ff */
[----:B------:R-:W-:Y:S01]  /*36a0*/  @P5 HADD2.F32 R8, -RZ, R26.H1_H1 ;  /* 0x3000001aff085230 */ /* 0x000fe20000004100 */
[----:B------:R-:W-:Y:S02]  /*36b0*/  FSETP.NEU.AND P3, PT, R9, RZ, P3 ;  /* 0x000000ff0900720b */ /* 0x000fe40001f6d000 */
[----:B------:R-:W-:Y:S01]  /*36c0*/  PRMT R29, R29, 0x7610, R27 ;  /* 0x000076101d1d7816 */ /* 0x000fe2000000001b */
[----:B------:R-:W-:Y:S01]  /*36d0*/  IMAD.IADD R27, R33, 0x1, R0 ;  /* 0x00000001211b7824 */ /* 0x000fe200078e0200 */
[----:B------:R-:W-:-:S02]  /*36e0*/  FSETP.NEU.AND P5, PT, R8, RZ, P5 ;  /* 0x000000ff0800720b */ /* 0x000fc40002fad000 */
[----:B-----5:R-:W-:Y:S02]  /*36f0*/  PRMT R28, R28, 0x5410, R20 ;  /* 0x000054101c1c7816 */ /* 0x020fe40000000014 */
[----:B------:R-:W-:Y:S02]  /*3700*/  SEL R14, RZ, 0x1, !P3 ;  /* 0x00000001ff0e7807 */ /* 0x000fe40005800000 */
[----:B------:R-:W-:Y:S02]  /*3710*/  SEL R12, RZ, 0x1, !P5 ;  /* 0x00000001ff0c7807 */ /* 0x000fe40006800000 */
[----:B------:R-:W-:Y:S01]  /*3720*/  LOP3.LUT P3, RZ, R7, 0xff, RZ, 0xc0, !PT ;  /* 0x000000ff07ff7812 */ /* 0x000fe2000786c0ff */
[----:B------:R-:W-:Y:S01]  /*3730*/  @P6 HADD2.F32 R7, -RZ, R29.H1_H1 ;  /* 0x3000001dff076230 */ /* 0x000fe20000004100 */
[----:B------:R-:W-:Y:S01]  /*3740*/  LOP3.LUT P5, RZ, R5, 0xff, RZ, 0xc0, !PT ;  /* 0x000000ff05ff7812 */ /* 0x000fe200078ac0ff */
[----:B------:R-:W-:Y:S01]  /*3750*/  @P0 HADD2.F32 R5, -RZ, R28.H1_H1 ;  /* 0x3000001cff050230 */ /* 0x000fe20000004100 */
[----:B------:R-:W-:-:S02]  /*3760*/  FSETP.NEU.AND P4, PT, R10, RZ, P4 ;  /* 0x000000ff0a00720b */ /* 0x000fc4000278d000 */
[----:B------:R-:W-:Y:S02]  /*3770*/  PRMT R29, R20, 0x7632, R29 ;  /* 0x00007632141d7816 */ /* 0x000fe4000000001d */
[----:B------:R-:W-:Y:S02]  /*3780*/  SEL R13, RZ, 0x1, !P4 ;  /* 0x00000001ff0d7807 */ /* 0x000fe40006000000 */
[----:B------:R-:W-:Y:S02]  /*3790*/  FSETP.NEU.AND P6, PT, R7, RZ, P6 ;  /* 0x000000ff0700720b */ /* 0x000fe400037cd000 */
[----:B------:R-:W-:Y:S01]  /*37a0*/  FSETP.NEU.AND P0, PT, R5, RZ, P0 ;  /* 0x000000ff0500720b */ /* 0x000fe2000070d000 */
[----:B------:R-:W-:Y:S01]  /*37b0*/  IMAD R5, R0, 0x3, R27 ;  /* 0x0000000300057824 */ /* 0x000fe200078e021b */
[----:B------:R-:W-:Y:S01]  /*37c0*/  LOP3.LUT P4, RZ, R6, 0xff, RZ, 0xc0, !PT ;  /* 0x000000ff06ff7812 */ /* 0x000fe2000788c0ff */
[----:B------:R-:W-:Y:S01]  /*37d0*/  @P1 HADD2.F32 R6, -RZ, R29.H0_H0 ;  /* 0x2000001dff061230 */ /* 0x000fe20000004100 */
[----:B------:R-:W-:-:S02]  /*37e0*/  SEL R11, RZ, 0x1, !P6 ;  /* 0x00000001ff0b7807 */ /* 0x000fc40007000000 */
[----:B------:R-:W-:Y:S02]  /*37f0*/  SEL R10, RZ, 0x1, !P0 ;  /* 0x00000001ff0a7807 */ /* 0x000fe40004000000 */
        /* <DEDUP_REMOVED lines=9> */
[----:B------:R-:W-:Y:S01]  /*3890*/  @P6 HADD2.F32 R6, -RZ, R25.H0_H0 ;  /* 0x20000019ff066230 */ /* 0x000fe20000004100 */
        /* <DEDUP_REMOVED lines=16> */
.L_x_4760:
[----:B------:R-:W-:Y:S05]  /*39a0*/  BSYNC.RECONVERGENT B0 ;  /* 0x0000000000007941 */ /* 0x000fea0003800200 */
.L_x_4759:
        /* <DEDUP_REMOVED lines=39> */
.L_x_4763:
[----:B------:R-:W-:Y:S05]  /*3c20*/  BSYNC.RECONVERGENT B0 ;  /* 0x0000000000007941 */ /* 0x000fea0003800200 */
.L_x_4762:
        /* <DEDUP_REMOVED lines=27> */
[----:B------:R-:W-:Y:S02]  /*3de0*/  @P0 HADD2.F32 R11, -RZ, R26.H0_H0 ;  /* 0x2000001aff0b0230 */ /* 0x000fe40000004100 */
[----:B------:R-:W-:Y:S02]  /*3df0*/  @P1 HADD2.F32 R12, -RZ, R28.H0_H0 ;  /* 0x2000001cff0c1230 */ /* 0x000fe40000004100 */
        /* <DEDUP_REMOVED lines=17> */
[----:B------:R-:W-:Y:S02]  /*3f10*/  @P3 HADD2.F32 R0, -RZ, R33.H0_H0 ;  /* 0x20000021ff003230 */ /* 0x000fe40000004100 */
[----:B------:R-:W-:Y:S02]  /*3f20*/  @P1 HADD2.F32 R28, -RZ, R28.H1_H1 ;  /* 0x3000001cff1c1230 */ /* 0x000fe40000004100 */
[----:B------:R-:W-:Y:S01]  /*3f30*/  @P2 HADD2.F32 R29, -RZ, R29.H0_H0 ;  /* 0x2000001dff1d2230 */ /* 0x000fe20000004100 */
        /* <DEDUP_REMOVED lines=26> */
.L_x_4765:
[----:B------:R-:W-:Y:S05]  /*40e0*/  BSYNC.RECONVERGENT B0 ;  /* 0x0000000000007941 */ /* 0x000fea0003800200 */
.L_x_4764:
        /* <DEDUP_REMOVED lines=55> */
.L_x_4758:
        /* <DEDUP_REMOVED lines=44> */
.L_x_4773:
        /* <DEDUP_REMOVED lines=303> */
.L_x_4769:
        /* <DEDUP_REMOVED lines=233> */
.L_x_4770:
        /* <DEDUP_REMOVED lines=233> */
.L_x_4771:
        /* <DEDUP_REMOVED lines=232> */
.L_x_4772:
        /* <DEDUP_REMOVED lines=8> */
.L_x_4768:
        /* <DEDUP_REMOVED lines=9> */
[--C-:B------:R-:W-:Y:S02]  /*86c0*/  @P5 HADD2.F32 R3, -RZ, R39.reuse.H0_H0 ;  /* 0x20000027ff035230 */ /* 0x100fe40000004100 */
[----:B------:R-:W-:Y:S02]  /*86d0*/  @P4 HADD2.F32 R0, -RZ, R36.H0_H0 ;  /* 0x20000024ff004230 */ /* 0x000fe40000004100 */
[--C-:B------:R-:W-:Y:S01]  /*86e0*/  @P0 HADD2.F32 R4, -RZ, R38.reuse.H1_H1 ;  /* 0x30000026ff040230 */ /* 0x100fe20000004100 */
[----:B------:R-:W-:Y:S01]  /*86f0*/  FSETP.NEU.AND P5, PT, R3, RZ, P5 ;  /* 0x000000ff0300720b */ /* 0x000fe20002fad000 */
[----:B------:R-:W-:Y:S01]  /*8700*/  @P3 HADD2.F32 R5, -RZ, R39.H1_H1 ;  /* 0x30000027ff053230 */ /* 0x000fe20000004100 */
[----:B------:R-:W-:Y:S01]  /*8710*/  FSETP.NEU.AND P4, PT, R0, RZ, P4 ;  /* 0x000000ff0000720b */ /* 0x000fe2000278d000 */
[----:B------:R-:W-:Y:S01]  /*8720*/  @P2 HADD2.F32 R6, -RZ, R31.H0_H0 ;  /* 0x2000001fff062230 */ /* 0x000fe20000004100 */
[----:B------:R-:W-:Y:S01]  /*8730*/  SEL R3, RZ, 0x1, !P5 ;  /* 0x00000001ff037807 */ /* 0x000fe20006800000 */
[----:B------:R-:W-:Y:S01]  /*8740*/  @P1 HADD2.F32 R7, -RZ, R38.H0_H0 ;  /* 0x20000026ff071230 */ /* 0x000fe20000004100 */
[----:B------:R-:W-:Y:S01]  /*8750*/  LOP3.LUT P5, RZ, R9, 0xff, RZ, 0xc0, !PT ;  /* 0x000000ff09ff7812 */ /* 0x000fe200078ac0ff */
[----:B-1----:R-:W-:Y:S01]  /*8760*/  IMAD.U32 R34, RZ, RZ, UR5 ;  /* 0x00000005ff227e24 */ /* 0x002fe2000f8e00ff */
[----:B------:R-:W-:-:S02]  /*8770*/  SEL R0, RZ, 0x1, !P4 ;  /* 0x00000001ff007807 */ /* 0x000fc40006000000 */
[----:B------:R-:W-:Y:S02]  /*8780*/  LOP3.LUT P4, RZ, R8, 0xff, RZ, 0xc0, !PT ;  /* 0x000000ff08ff7812 */ /* 0x000fe4000788c0ff */
[----:B------:R-:W-:Y:S02]  /*8790*/  FSETP.NEU.AND P0, PT, R4, RZ, P0 ;  /* 0x000000ff0400720b */ /* 0x000fe4000070d000 */
[----:B------:R-:W-:Y:S02]  /*87a0*/  FSETP.NEU.AND P3, PT, R5, RZ, P3 ;  /* 0x000000ff0500720b */ /* 0x000fe40001f6d000 */
[----:B------:R-:W-:Y:S02]  /*87b0*/  SEL R4, RZ, 0x1, !P0 ;  /* 0x00000001ff047807 */ /* 0x000fe40004000000 */
[----:B------:R-:W-:Y:S01]  /*87c0*/  SEL R5, RZ, 0x1, !P3 ;  /* 0x00000001ff057807 */ /* 0x000fe20005800000 */
[----:B------:R-:W-:Y:S01]  /*87d0*/  @P5 HADD2.F32 R9, -RZ, R43.H0_H0 ;  /* 0x2000002bff095230 */ /* 0x000fe20000004100 */
[----:B------:R-:W-:-:S02]  /*87e0*/  FSETP.NEU.AND P2, PT, R6, RZ, P2 ;  /* 0x000000ff0600720b */ /* 0x000fc4000174d000 */
[----:B------:R-:W-:Y:S01]  /*87f0*/  LOP3.LUT P0, RZ, R10, 0xff, RZ, 0xc0, !PT ;  /* 0x000000ff0aff7812 */ /* 0x000fe2000780c0ff */
[----:B------:R-:W-:Y:S01]  /*8800*/  @P4 HADD2.F32 R8, -RZ, R31.H1_H1 ;  /* 0x3000001fff084230 */ /* 0x000fe20000004100 */
[----:B------:R-:W-:Y:S02]  /*8810*/  LOP3.LUT P3, RZ, R11, 0xff, RZ, 0xc0, !PT ;  /* 0x000000ff0bff7812 */ /* 0x000fe4000786c0ff */
[----:B------:R-:W-:Y:S02]  /*8820*/  FSETP.NEU.AND P1, PT, R7, RZ, P1 ;  /* 0x000000ff0700720b */ /* 0x000fe40000f2d000 */
[----:B------:R-:W-:Y:S02]  /*8830*/  SEL R6, RZ, 0x1, !P2 ;  /* 0x00000001ff067807 */ /* 0x000fe40005000000 */
[----:B------:R-:W-:Y:S02]  /*8840*/  LOP3.LUT P2, RZ, R12, 0xff, RZ, 0xc0, !PT ;  /* 0x000000ff0cff7812 */ /* 0x000fe4000784c0ff */
[----:B------:R-:W-:-:S02]  /*8850*/  SEL R7, RZ, 0x1, !P1 ;  /* 0x00000001ff077807 */ /* 0x000fc40004800000 */
[----:B------:R-:W-:Y:S01]  /*8860*/  FSETP.NEU.AND P5, PT, R9, RZ, P5 ;  /* 0x000000ff0900720b */ /* 0x000fe20002fad000 */
[----:B------:R-:W-:Y:S01]  /*8870*/  @P0 HADD2.F32 R10, -RZ, R43.H1_H1 ;  /* 0x3000002bff0a0230 */ /* 0x000fe20000004100 */
[----:B------:R-:W-:Y:S01]  /*8880*/  LOP3.LUT P1, RZ, R13, 0xff, RZ, 0xc0, !PT ;  /* 0x000000ff0dff7812 */ /* 0x000fe2000782c0ff */
[----:B------:R-:W-:Y:S01]  /*8890*/  @P3 HADD2.F32 R11, -RZ, R44.H0_H0 ;  /* 0x2000002cff0b3230 */ /* 0x000fe20000004100 */
[----:B------:R-:W-:Y:S02]  /*88a0*/  SEL R9, RZ, 0x1, !P5 ;  /* 0x00000001ff097807 */ /* 0x000fe40006800000 */
[----:B------:R-:W-:Y:S02]  /*88b0*/  LOP3.LUT P5, RZ, R15, 0xff, RZ, 0xc0, !PT ;  /* 0x000000ff0fff7812 */ /* 0x000fe400078ac0ff */
[----:B------:R-:W-:Y:S01]  /*88c0*/  FSETP.NEU.AND P4, PT, R8, RZ, P4 ;  /* 0x000000ff0800720b */ /* 0x000fe2000278d000 */
[----:B------:R-:W-:Y:S01]  /*88d0*/  @P2 HADD2.F32 R12, -RZ, R42.H0_H0 ;  /* 0x2000002aff0c2230 */ /* 0x000fe20000004100 */
[----:B------:R-:W-:-:S02]  /*88e0*/  FSETP.NEU.AND P0, PT, R10, RZ, P0 ;  /* 0x000000ff0a00720b */ /* 0x000fc4000070d000 */
[----:B------:R-:W-:Y:S02]  /*88f0*/  SEL R8, RZ, 0x1, !P4 ;  /* 0x00000001ff087807 */ /* 0x000fe40006000000 */
[----:B------:R-:W-:Y:S01]  /*8900*/  LOP3.LUT P4, RZ, R14, 0xff, RZ, 0xc0, !PT ;  /* 0x000000ff0eff7812 */ /* 0x000fe2000788c0ff */
[----:B------:R-:W-:Y:S01]  /*8910*/  @P1 HADD2.F32 R13, -RZ, R42.H1_H1 ;  /* 0x3000002aff0d1230 */ /* 0x000fe20000004100 */
[----:B------:R-:W-:Y:S02]  /*8920*/  FSETP.NEU.AND P3, PT, R11, RZ, P3 ;  /* 0x000000ff0b00720b */ /* 0x000fe40001f6d000 */
[----:B------:R-:W-:Y:S02]  /*8930*/  SEL R10, RZ, 0x1, !P0 ;  /* 0x00000001ff0a7807 */ /* 0x000fe40004000000 */
[----:B------:R-:W-:Y:S02]  /*8940*/  SEL R11, RZ, 0x1, !P3 ;  /* 0x00000001ff0b7807 */ /* 0x000fe40005800000 */
[----:B------:R-:W-:Y:S01]  /*8950*/  FSETP.NEU.AND P2, PT, R12, RZ, P2 ;  /* 0x000000ff0c00720b */ /* 0x000fe2000174d000 */
[----:B------:R-:W-:Y:S01]  /*8960*/  @P5 HADD2.F32 R12, -RZ, R36.H1_H1 ;  /* 0x30000024ff0c5230 */ /* 0x000fe20000004100 */
[----:B------:R-:W-:-:S02]  /*8970*/  LOP3.LUT P0, RZ, R18, 0xff, RZ, 0xc0, !PT ;  /* 0x000000ff12ff7812 */ /* 0x000fc4000780c0ff */
[----:B------:R-:W-:Y:S01]  /*8980*/  LOP3.LUT P3, RZ, R26, 0xff, RZ, 0xc0, !PT ;  /* 0x000000ff1aff7812 */ /* 0x000fe2000786c0ff */
[----:B------:R-:W-:Y:S01]  /*8990*/  @P4 HADD2.F32 R14, -RZ, R35.H0_H0 ;  /* 0x20000023ff0e4230 */ /* 0x000fe20000004100 */
[----:B------:R-:W-:Y:S01]  /*89a0*/  FSETP.NEU.AND P1, PT, R13, RZ, P1 ;  /* 0x000000ff0d00720b */ /* 0x000fe20000f2d000 */
[----:B------:R-:W-:Y:S01]  /*89b0*/  IMAD R13, R32, 0x3, R27 ;  /* 0x00000003200d7824 */ /* 0x000fe200078e021b */
[----:B------:R-:W-:Y:S02]  /*89c0*/  FSETP.NEU.AND P5, PT, R12, RZ, P5 ;  /* 0x000000ff0c00720b */ /* 0x000fe40002fad000 */
[----:B------:R-:W-:Y:S02]  /*89d0*/  SEL R12, RZ, 0x1, !P2 ;  /* 0x00000001ff0c7807 */ /* 0x000fe40005000000 */
[----:B------:R-:W-:Y:S02]  /*89e0*/  ISETP.GE.U32.AND P2, PT, R13, R34, PT ;  /* 0x000000220d00720c */ /* 0x000fe40003f46070 */
[----:B------:R-:W-:Y:S01]  /*89f0*/  FSETP.NEU.AND P4, PT, R14, RZ, P4 ;  /* 0x000000ff0e00720b */ /* 0x000fe2000278d000 */
[----:B------:R-:W-:Y:S01]  /*8a00*/  @P0 HADD2.F32 R14, -RZ, R37.H0_H0 ;  /* 0x20000025ff0e0230 */ /* 0x000fe20000004100 */
[----:B------:R-:W-:Y:S01]  /*8a10*/  SEL R13, RZ, 0x1, !P1 ;  /* 0x00000001ff0d7807 */ /* 0x000fe20004800000 */
[----:B------:R-:W-:-:S03]  /*8a20*/  @P3 HADD2.F32 R15, -RZ, R40.H1_H1 ;  /* 0x30000028ff0f3230 */ /* 0x000fc60000004100 */
[----:B------:R-:W-:Y:S02]  /*8a30*/  FSETP.NEU.AND P0, PT, R14, RZ, P0 ;  /* 0x000000ff0e00720b */ /* 0x000fe4000070d000 */
[----:B------:R-:W-:Y:S02]  /*8a40*/  FSETP.NEU.AND P3, PT, R15, RZ, P3 ;  /* 0x000000ff0f00720b */ /* 0x000fe40001f6d000 */
[----:B------:R-:W-:Y:S02]  /*8a50*/  SEL R14, RZ, 0x1, !P4 ;  /* 0x00000001ff0e7807 */ /* 0x000fe40006000000 */
[----:B------:R-:W-:Y:S02]  /*8a60*/  SEL R15, RZ, 0x1, !P5 ;  /* 0x00000001ff0f7807 */ /* 0x000fe40006800000 */
[----:B------:R-:W-:Y:S02]  /*8a70*/  SEL R18, RZ, 0x1, !P0 ;  /* 0x00000001ff127807 */ /* 0x000fe40004000000 */
[----:B------:R-:W-:Y:S01]  /*8a80*/  SEL R26, RZ, 0x1, !P3 ;  /* 0x00000001ff1a7807 */ /* 0x000fe20005800000 */
[----:B------:R-:W-:Y:S06]  /*8a90*/  @!P2 BRA `(.L_x_4773) ;  /* 0xffffffbc0020a947 */ /* 0x000fec000383ffff */
.L_x_4767:
[----:B0-----:R-:W-:Y:S05]  /*8aa0*/  BSYNC.RECONVERGENT B0 ;  /* 0x0000000000007941 */ /* 0x001fea0003800200 */
.L_x_4766:
        /* <DEDUP_REMOVED lines=288> */
.L_x_4777:
[----:B------:R-:W-:Y:S01]  /*9cb0*/  SHF.R.U32.HI R24, RZ, 0x3, R24 ;  /* 0x00000003ff187819 */ /* 0x000fe20000011618 */
[----:B------:R-:W-:-:S07]  /*9cc0*/  IMAD.MOV.U32 R25, RZ, RZ, RZ ;  /* 0x000000ffff197224 */ /* 0x000fce00078e00ff */
.L_x_4776:
        /* <DEDUP_REMOVED lines=287> */
.L_x_4779:
[----:B------:R-:W-:Y:S02]  /*aec0*/  SHF.R.U32.HI R24, RZ, 0x3, R33 ;  /* 0x00000003ff187819 */ /* 0x000fe40000011621 */
[----:B------:R-:W-:-:S07]  /*aed0*/  MOV R25, RZ ;  /* 0x000000ff00197202 */ /* 0x000fce0000000f00 */
.L_x_4778:
        /* <DEDUP_REMOVED lines=285> */
.L_x_4781:
[----:B------:R-:W-:Y:S01]  /*c0b0*/  SHF.R.U32.HI R24, RZ, 0x3, R33 ;  /* 0x00000003ff187819 */ /* 0x000fe20000011621 */
[----:B------:R-:W-:-:S07]  /*c0c0*/  IMAD.MOV.U32 R25, RZ, RZ, RZ ;  /* 0x000000ffff197224 */ /* 0x000fce00078e00ff */
.L_x_4780:
        /* <DEDUP_REMOVED lines=283> */
.L_x_4783:
[----:B------:R-:W-:Y:S01]  /*d280*/  SHF.R.U32.HI R24, RZ, 0x3, R24 ;  /* 0x00000003ff187819 */ /* 0x000fe20000011618 */
[----:B------:R-:W-:-:S07]  /*d290*/  IMAD.MOV.U32 R25, RZ, RZ, RZ ;  /* 0x000000ffff197224 */ /* 0x000fce00078e00ff */
.L_x_4782:
[----:B------:R-:W-:-:S04]  /*d2a0*/  LEA R20, P0, R24, R31, 0x3 ;  /* 0x0000001f18147211 */ /* 0x000fc800078018ff */
[----:B------:R-:W-:-:S06]  /*d2b0*/  LEA.HI.X R21, R24, R28, R25, 0x3, P0 ;  /* 0x0000001c18157211 */ /* 0x000fcc00000f1c19 */
[----:B------:R-:W2:Y:S02]  /*d2c0*/  LDG.E.64 R20, desc[UR36][R20.64] ;  /* 0x0000002414147981 */ /* 0x000ea4000c1e1b00 */
[----:B--2---:R-:W-:Y:S02]  /*d2d0*/  PRMT R35, R20, 0x7610, R35 ;  /* 0x0000761014237816 */ /* 0x004fe40000000023 */
[----:B------:R-:W-:Y:S02]  /*d2e0*/  PRMT R36, R36, 0x7610, R20 ;  /* 0x0000761024247816 */ /* 0x000fe40000000014 */
[----:B------:R-:W-:Y:S02]  /*d2f0*/  PRMT R37, R21, 0x7610, R37 ;  /* 0x0000761015257816 */ /* 0x000fe40000000025 */
[----:B------:R-:W-:-:S07]  /*d300*/  PRMT R40, R40, 0x7610, R21 ;  /* 0x0000761028287816 */ /* 0x000fce0000000015 */
.L_x_4775:
[----:B------:R-:W-:Y:S05]  /*d310*/  BSYNC.RECONVERGENT B0 ;  /* 0x0000000000007941 */ /* 0x000fea0003800200 */
.L_x_4774:
        /* <DEDUP_REMOVED lines=9> */
[--C-:B------:R-:W-:Y:S02]  /*d3b0*/  @P1 HADD2.F32 R3, -RZ, R39.reuse.H0_H0 ;  /* 0x20000027ff031230 */ /* 0x100fe40000004100 */
        /* <DEDUP_REMOVED lines=18> */
[----:B------:R-:W-:Y:S02]  /*d4e0*/  @P0 HADD2.F32 R6, -RZ, R35.H1_H1 ;  /* 0x30000023ff060230 */ /* 0x000fe40000004100 */
[----:B------:R-:W-:Y:S02]  /*d4f0*/  @P1 HADD2.F32 R38, -RZ, R38.H0_H0 ;  /* 0x20000026ff261230 */ /* 0x000fe40000004100 */
[----:B------:R-:W-:Y:S01]  /*d500*/  @P2 HADD2.F32 R7, -RZ, R37.H1_H1 ;  /* 0x30000025ff072230 */ /* 0x000fe20000004100 */
[----:B------:R-:W-:Y:S01]  /*d510*/  FSETP.NEU.AND P0, PT, R6, RZ, P0 ;  /* 0x000000ff0600720b */ /* 0x000fe2000070d000 */
[----:B------:R-:W-:Y:S01]  /*d520*/  @P3 HADD2.F32 R8, -RZ, R40.H0_H0 ;  /* 0x20000028ff083230 */ /* 0x000fe20000004100 */
        /* <DEDUP_REMOVED lines=31> */
[----:B------:R-:W-:Y:S02]  /*d720*/  @P0 HADD2.F32 R35, -RZ, R35.H0_H0 ;  /* 0x20000023ff230230 */ /* 0x000fe40000004100 */
[----:B------:R-:W-:Y:S02]  /*d730*/  @P1 HADD2.F32 R36, -RZ, R36.H1_H1 ;  /* 0x30000024ff241230 */ /* 0x000fe40000004100 */
        /* <DEDUP_REMOVED lines=10> */
.L_x_4785:
[----:B------:R-:W-:Y:S05]  /*d7e0*/  BSYNC.RECONVERGENT B0 ;  /* 0x0000000000007941 */ /* 0x000fea0003800200 */
.L_x_4784:
        /* <DEDUP_REMOVED lines=15> */
[----:B------:R-:W-:Y:S01]  /*d8e0*/  FSETP.EQ.OR P1, PT, R3, RZ, !P1 ;  /* 0x000000ff0300720b */ /* 0x000fe20004f22400 */
[----:B------:R-:W-:Y:S01]  /*d8f0*/  @P2 HADD2.F32 R4, -RZ, R4.H0_H0 ;  /* 0x20000004ff042230 */ /* 0x000fe20000004100 */
[----:B-1----:R-:W-:-:S05]  /*d900*/  F2FP.F16.F32.PACK_AB R5, RZ, R9 ;  /* 0x00000009ff05723e */ /* 0x002fca00000000ff */
[----:B------:R-:W1:Y:S01]  /*d910*/  I2F.S8 R11, R11 ;  /* 0x0000000b000b7306 */ /* 0x000e620000001400 */
[----:B------:R-:W-:Y:S01]  /*d920*/  FSETP.EQ.OR P2, PT, R4, RZ, !P2 ;  /* 0x000000ff0400720b */ /* 0x000fe20005742400 */
[----:B------:R-:W-:Y:S01]  /*d930*/  @P3 HADD2.F32 R5, -RZ, R5.H0_H0 ;  /* 0x20000005ff053230 */ /* 0x000fe20000004100 */
[----:B0-----:R-:W-:-:S05]  /*d940*/  F2FP.F16.F32.PACK_AB R0, RZ, R10 ;  /* 0x0000000aff00723e */ /* 0x001fca00000000ff */
[----:B------:R-:W0:Y:S01]  /*d950*/  I2F.S8 R12, R12 ;  /* 0x0000000c000c7306 */ /* 0x000e220000001400 */
[----:B------:R-:W-:Y:S01]  /*d960*/  FSETP.EQ.OR P3, PT, R5, RZ, !P3 ;  /* 0x000000ff0500720b */ /* 0x000fe20005f62400 */
[----:B------:R-:W-:Y:S01]  /*d970*/  @!P0 HADD2.F32 R0, -RZ, R0.H0_H0 ;  /* 0x20000000ff008230 */ /* 0x000fe20000004100 */
[----:B-1----:R-:W-:-:S05]  /*d980*/  F2FP.F16.F32.PACK_AB R3, RZ, R11 ;  /* 0x0000000bff03723e */ /* 0x002fca00000000ff */
[----:B------:R-:W1:Y:S01]  /*d990*/  I2F.S8 R13, R13 ;  /* 0x0000000d000d7306 */ /* 0x000e620000001400 */
[----:B------:R-:W-:Y:S01]  /*d9a0*/  FSETP.EQ.OR P0, PT, R0, RZ, P0 ;  /* 0x000000ff0000720b */ /* 0x000fe20000702400 */
[----:B------:R-:W-:Y:S01]  /*d9b0*/  @!P1 HADD2.F32 R3, -RZ, R3.H0_H0 ;  /* 0x20000003ff039230 */ /* 0x000fe20000004100 */
[----:B0-----:R-:W-:-:S05]  /*d9c0*/  F2FP.F16.F32.PACK_AB R4, RZ, R12 ;  /* 0x0000000cff04723e */ /* 0x001fca00000000ff */
[----:B------:R-:W0:Y:S01]  /*d9d0*/  I2F.S8 R14, R14 ;  /* 0x0000000e000e7306 */ /* 0x000e220000001400 */
[----:B------:R-:W-:Y:S01]  /*d9e0*/  FSETP.EQ.OR P1, PT, R3, RZ, P1 ;  /* 0x000000ff0300720b */ /* 0x000fe20000f22400 */
        /* <DEDUP_REMOVED lines=11> */
[----:B------:R-:W-:Y:S01]  /*daa0*/  FSETP.NEU.AND P0, PT, R0, RZ, !P0 ;  /* 0x000000ff0000720b */ /* 0x000fe2000470d000 */
[----:B------:R-:W-:Y:S01]  /*dab0*/  @!P1 HADD2.F32 R3, -RZ, R3.H0_H0 ;  /* 0x20000003ff039230 */ /* 0x000fe20000004100 */
[----:B0-----:R-:W-:-:S04]  /*dac0*/  F2FP.F16.F32.PACK_AB R4, RZ, R18 ;  /* 0x00000012ff04723e */ /* 0x001fc800000000ff */
[----:B------:R-:W-:Y:S01]  /*dad0*/  FSETP.NEU.AND P1, PT, R3, RZ, !P1 ;  /* 0x000000ff0300720b */ /* 0x000fe20004f2d000 */
[----:B------:R-:W-:Y:S01]  /*dae0*/  @!P2 HADD2.F32 R4, -RZ, R4.H0_H0 ;  /* 0x20000004ff04a230 */ /* 0x000fe20000004100 */
[----:B-1----:R-:W-:-:S04]  /*daf0*/  F2FP.F16.F32.PACK_AB R5, RZ, R26 ;  /* 0x0000001aff05723e */ /* 0x002fc800000000ff */
[----:B------:R-:W-:Y:S01]  /*db00*/  FSETP.NEU.AND P3, PT, R4, RZ, !P2 ;  /* 0x000000ff0400720b */ /* 0x000fe2000576d000 */
[----:B------:R-:W-:-:S05]  /*db10*/  @!P4 HADD2.F32 R5, -RZ, R5.H0_H0 ;  /* 0x20000005ff05c230 */ /* 0x000fca0000004100 */
[----:B------:R-:W-:-:S13]  /*db20*/  FSETP.NEU.AND P4, PT, R5, RZ, !P4 ;  /* 0x000000ff0500720b */ /* 0x000fda000678d000 */
.L_x_4749:
[----:B------:R-:W-:Y:S05]  /*db30*/  BSYNC.RECONVERGENT B6 ;  /* 0x0000000000067941 */ /* 0x000fea0003800200 */
.L_x_4734:
[----:B------:R-:W-:Y:S02]  /*db40*/  SEL R22, RZ, 0x1, !P4 ;  /* 0x00000001ff167807 */ /* 0x000fe40006000000 */
[----:B------:R-:W-:Y:S02]  /*db50*/  SEL R23, RZ, 0x1, !P3 ;  /* 0x00000001ff177807 */ /* 0x000fe40005800000 */
[----:B------:R-:W-:Y:S02]  /*db60*/  SEL R25, RZ, 0x1, !P1 ;  /* 0x00000001ff197807 */ /* 0x000fe40004800000 */
[----:B------:R-:W-:-:S07]  /*db70*/  SEL R29, RZ, 0x1, !P0 ;  /* 0x00000001ff1d7807 */ /* 0x000fce0004000000 */
.L_x_4733:
[----:B------:R-:W-:Y:S05]  /*db80*/  BSYNC.RECONVERGENT B7 ;  /* 0x0000000000077941 */ /* 0x000fea0003800200 */
.L_x_4732:
        /* <DEDUP_REMOVED lines=22> */
.L_x_4789:
        /* <DEDUP_REMOVED lines=23> */
[----:B------:R-:W-:Y:S01]  /*de60*/  @P1 HADD2.F32 R6, -RZ, R6.H0_H0 ;  /* 0x20000006ff061230 */ /* 0x000fe20000004100 */
[----:B--2---:R-:W-:-:S06]  /*de70*/  F2FP.F16.F32.PACK_AB R7, RZ, R8 ;  /* 0x00000008ff07723e */ /* 0x004fcc00000000ff */
[----:B------:R-:W2:Y:S01]  /*de80*/  I2F.S8 R10, R10 ;  /* 0x0000000a000a7306 */ /* 0x000ea20000001400 */
[----:B------:R-:W-:Y:S01]  /*de90*/  FSETP.NEU.AND P1, PT, R6, RZ, P1 ;  /* 0x000000ff0600720b */ /* 0x000fe20000f2d000 */
[----:B------:R-:W-:-:S03]  /*dea0*/  @P2 HADD2.F32 R7, -RZ, R7.H0_H0 ;  /* 0x20000007ff072230 */ /* 0x000fc60000004100 */
[----:B------:R-:W-:Y:S02]  /*deb0*/  SEL R29, RZ, 0x1, !P1 ;  /* 0x00000001ff1d7807 */ /* 0x000fe40004800000 */
[----:B-1----:R-:W-:Y:S02]  /*dec0*/  F2FP.F16.F32.PACK_AB R11, RZ, R9 ;  /* 0x00000009ff0b723e */ /* 0x002fe400000000ff */
[----:B------:R-:W-:-:S03]  /*ded0*/  FSETP.NEU.AND P2, PT, R7, RZ, P2 ;  /* 0x000000ff0700720b */ /* 0x000fc6000174d000 */
[----:B------:R-:W-:Y:S01]  /*dee0*/  @P3 HADD2.F32 R8, -RZ, R11.H0_H0 ;  /* 0x2000000bff083230 */ /* 0x000fe20000004100 */
[----:B------:R-:W-:Y:S02]  /*def0*/  SEL R25, RZ, 0x1, !P2 ;  /* 0x00000001ff197807 */ /* 0x000fe40005000000 */
[----:B--2---:R-:W-:Y:S02]  /*df00*/  F2FP.F16.F32.PACK_AB R9, RZ, R10 ;  /* 0x0000000aff09723e */ /* 0x004fe400000000ff */
[----:B------:R-:W-:-:S03]  /*df10*/  FSETP.NEU.AND P3, PT, R8, RZ, P3 ;  /* 0x000000ff0800720b */ /* 0x000fc60001f6d000 */
[----:B------:R-:W-:Y:S01]  /*df20*/  @P0 HADD2.F32 R6, -RZ, R9.H0_H0 ;  /* 0x20000009ff060230 */ /* 0x000fe20000004100 */
[----:B------:R-:W-:Y:S02]  /*df30*/  SEL R23, RZ, 0x1, !P3 ;  /* 0x00000001ff177807 */ /* 0x000fe40005800000 */
[----:B------:R-:W-:Y:S02]  /*df40*/  LOP3.LUT R9, R29, 0xffff, RZ, 0xc0, !PT ;  /* 0x0000ffff1d097812 */ /* 0x000fe400078ec0ff */
        /* <DEDUP_REMOVED lines=8> */
.L_x_4788:
[----:B------:R-:W-:Y:S05]  /*dfd0*/  BSYNC.RECONVERGENT B0 ;  /* 0x0000000000007941 */ /* 0x000fea0003800200 */
.L_x_4787:
[----:B-1----:R-:W-:Y:S01]  /*dfe0*/  IMAD.MOV.U32 R6, RZ, RZ, R12 ;  /* 0x000000ffff067224 */ /* 0x002fe200078e000c */
[----:B------:R-:W-:Y:S06]  /*dff0*/  @P4 BRA `(.L_x_4789) ;  /* 0xfffffffc003c4947 */ /* 0x000fec000383ffff */
.L_x_4786:
        /* <DEDUP_REMOVED lines=25> */
.L_x_4794:
        /* <DEDUP_REMOVED lines=22> */
[----:B------:R-:W-:Y:S01]  /*e2f0*/  @P1 HADD2.F32 R5, -RZ, R5.H0_H0 ;  /* 0x20000005ff051230 */ /* 0x000fe20000004100 */
[----:B--2---:R-:W-:-:S06]  /*e300*/  F2FP.F16.F32.PACK_AB R10, RZ, R8 ;  /* 0x00000008ff0a723e */ /* 0x004fcc00000000ff */
[----:B------:R-:W2:Y:S01]  /*e310*/  I2F.S8 R9, R9 ;  /* 0x0000000900097306 */ /* 0x000ea20000001400 */
[----:B------:R-:W-:-:S04]  /*e320*/  FSETP.NEU.AND P1, PT, R5, RZ, P1 ;  /* 0x000000ff0500720b */ /* 0x000fc80000f2d000 */
[----:B------:R-:W-:Y:S02]  /*e330*/  SEL R29, RZ, 0x1, !P1 ;  /* 0x00000001ff1d7807 */ /* 0x000fe40004800000 */
[----:B-1----:R-:W-:Y:S01]  /*e340*/  F2FP.F16.F32.PACK_AB R6, RZ, R7 ;  /* 0x00000007ff06723e */ /* 0x002fe200000000ff */
[----:B------:R-:W-:-:S04]  /*e350*/  @P3 HADD2.F32 R7, -RZ, R10.H0_H0 ;  /* 0x2000000aff073230 */ /* 0x000fc80000004100 */
[----:B------:R-:W-:Y:S01]  /*e360*/  @P2 HADD2.F32 R6, -RZ, R6.H0_H0 ;  /* 0x20000006ff062230 */ /* 0x000fe20000004100 */
[----:B------:R-:W-:Y:S02]  /*e370*/  FSETP.NEU.AND P3, PT, R7, RZ, P3 ;  /* 0x000000ff0700720b */ /* 0x000fe40001f6d000 */
[----:B--2---:R-:W-:Y:S02]  /*e380*/  F2FP.F16.F32.PACK_AB R8, RZ, R9 ;  /* 0x00000009ff08723e */ /* 0x004fe400000000ff */
[----:B------:R-:W-:Y:S02]  /*e390*/  FSETP.NEU.AND P2, PT, R6, RZ, P2 ;  /* 0x000000ff0600720b */ /* 0x000fe4000174d000 */
[----:B------:R-:W-:Y:S01]  /*e3a0*/  SEL R23, RZ, 0x1, !P3 ;  /* 0x00000001ff177807 */ /* 0x000fe20005800000 */
[----:B------:R-:W-:Y:S01]  /*e3b0*/  @P0 HADD2.F32 R5, -RZ, R8.H0_H0 ;  /* 0x20000008ff050230 */ /* 0x000fe20000004100 */
[----:B------:R-:W-:Y:S02]  /*e3c0*/  SEL R25, RZ, 0x1, !P2 ;  /* 0x00000001ff197807 */ /* 0x000fe40005000000 */
[----:B------:R-:W-:-:S02]  /*e3d0*/  LOP3.LUT R7, R29, 0xffff, RZ, 0xc0, !PT ;  /* 0x0000ffff1d077812 */ /* 0x000fc400078ec0ff */
        /* <DEDUP_REMOVED lines=8> */
.L_x_4793:
[----:B------:R-:W-:Y:S05]  /*e460*/  BSYNC.RECONVERGENT B0 ;  /* 0x0000000000007941 */ /* 0x000fea0003800200 */
.L_x_4792:
[----:B-1----:R-:W-:Y:S01]  /*e470*/  IMAD.MOV.U32 R5, RZ, RZ, R11 ;  /* 0x000000ffff057224 */ /* 0x002fe200078e000b */
[----:B------:R-:W-:Y:S06]  /*e480*/  @P4 BRA `(.L_x_4794) ;  /* 0xfffffffc00404947 */ /* 0x000fec000383ffff */
.L_x_4791:
[----:B------:R-:W-:Y:S01]  /*e490*/  ISETP.GE.U32.AND P0, PT, R0, 0x2, PT ;  /* 0x000000020000780c */ /* 0x000fe20003f06070 */
[----:B------:R-:W-:Y:S05]  /*e4a0*/  WARPSYNC.ALL ;  /* 0x0000000000007948 */ /* 0x000fea0003800000 */
[----:B------:R-:W-:Y:S07]  /*e4b0*/  BAR.SYNC.DEFER_BLOCKING 0x0 ;  /* 0x0000000000007b1d */ /* 0x000fee0000010000 */
[----:B------:R-:W-:Y:S05]  /*e4c0*/  @!P0 BRA `(.L_x_4790) ;  /* 0x0000000000b48947 */ /* 0x000fea0003800000 */
[----:B------:R-:W-:-:S07]  /*e4d0*/  HFMA2 R3, -RZ, RZ, 0, 5.9604644775390625e-08 ;  /* 0x00000001ff037431 */ /* 0x000fce00000001ff */
.L_x_4795:
        /* <DEDUP_REMOVED lines=29> */
[----:B------:R-:W-:Y:S01]  /*e6b0*/  @P3 HADD2.F32 R4, -RZ, R7.H0_H0 ;  /* 0x20000007ff043230 */ /* 0x000fe20000004100 */
[----:B------:R-:W-:Y:S02]  /*e6c0*/  F2FP.F16.F32.PACK_AB R9, RZ, R5 ;  /* 0x00000005ff09723e */ /* 0x000fe400000000ff */
[----:B------:R-:W-:Y:S01]  /*e6d0*/  F2FP.F16.F32.PACK_AB R10, RZ, R6 ;  /* 0x00000006ff0a723e */ /* 0x000fe200000000ff */
[----:B------:R-:W-:Y:S01]  /*e6e0*/  @P2 HADD2.F32 R5, -RZ, R8.H0_H0 ;  /* 0x20000008ff052230 */ /* 0x000fe20000004100 */
[----:B------:R-:W-:Y:S01]  /*e6f0*/  FSETP.NEU.AND P3, PT, R4, RZ, P3 ;  /* 0x000000ff0400720b */ /* 0x000fe20001f6d000 */
[----:B------:R-:W-:-:S02]  /*e700*/  @P1 HADD2.F32 R6, -RZ, R9.H0_H0 ;  /* 0x20000009ff061230 */ /* 0x000fc40000004100 */
[----:B------:R-:W-:Y:S01]  /*e710*/  @P0 HADD2.F32 R7, -RZ, R10.H0_H0 ;  /* 0x2000000aff070230 */ /* 0x000fe20000004100 */
[----:B------:R-:W-:Y:S02]  /*e720*/  FSETP.NEU.AND P2, PT, R5, RZ, P2 ;  /* 0x000000ff0500720b */ /* 0x000fe4000174d000 */
[----:B------:R-:W-:Y:S02]  /*e730*/  FSETP.NEU.AND P1, PT, R6, RZ, P1 ;  /* 0x000000ff0600720b */ /* 0x000fe40000f2d000 */
[----:B------:R-:W-:Y:S02]  /*e740*/  FSETP.NEU.AND P0, PT, R7, RZ, P0 ;  /* 0x000000ff0700720b */ /* 0x000fe4000070d000 */
[----:B------:R-:W-:Y:S02]  /*e750*/  SEL R29, RZ, 0x1, !P3 ;  /* 0x00000001ff1d7807 */ /* 0x000fe40005800000 */
[----:B------:R-:W-:Y:S02]  /*e760*/  SEL R25, RZ, 0x1, !P2 ;  /* 0x00000001ff197807 */ /* 0x000fe40005000000 */
[----:B------:R-:W-:-:S02]  /*e770*/  SEL R23, RZ, 0x1, !P1 ;  /* 0x00000001ff177807 */ /* 0x000fc40004800000 */
[----:B------:R-:W-:Y:S01]  /*e780*/  SEL R22, RZ, 0x1, !P0 ;  /* 0x00000001ff167807 */ /* 0x000fe20004000000 */
[----:B------:R-:W-:Y:S06]  /*e790*/  @!P4 BRA `(.L_x_4795) ;  /* 0xfffffffc0050c947 */ /* 0x000fec000383ffff */
.L_x_4790:
        /* <DEDUP_REMOVED lines=287> */
.L_x_4796:
        /* <DEDUP_REMOVED lines=276> */
.L_x_4797:
        /* <DEDUP_REMOVED lines=276> */
.L_x_4798:
        /* <DEDUP_REMOVED lines=276> */
.L_x_4799:
        /* <DEDUP_REMOVED lines=286> */
.L_x_4801:
        /* <DEDUP_REMOVED lines=276> */
.L_x_4802:
        /* <DEDUP_REMOVED lines=276> */
.L_x_4803:
        /* <DEDUP_REMOVED lines=276> */
.L_x_4804:
        /* <DEDUP_REMOVED lines=26> */
.L_x_4806:
[----:B------:R-:W-:Y:S05]  /*17490*/  BSYNC.RECONVERGENT B0 ;  /* 0x0000000000007941 */ /* 0x000fea0003800200 */
.L_x_4805:
        /* <DEDUP_REMOVED lines=35> */
.L_x_4808:
[----:B------:R-:W-:Y:S05]  /*176d0*/  BSYNC.RECONVERGENT B0 ;  /* 0x0000000000007941 */ /* 0x000fea0003800200 */
.L_x_4807:
        /* <DEDUP_REMOVED lines=40> */
.L_x_4813:
        /* <DEDUP_REMOVED lines=16> */
[----:B------:R-:W-:Y:S01]  /*17a60*/  @P2 HADD2.F32 R8, -RZ, R9.H0_H0 ;  /* 0x20000009ff082230 */ /* 0x000fe20000004100 */
[----:B--2---:R-:W-:-:S06]  /*17a70*/  F2FP.F16.F32.PACK_AB R15, RZ, R12 ;  /* 0x0000000cff0f723e */ /* 0x004fcc00000000ff */
[----:B-----5:R-:W2:Y:S01]  /*17a80*/  I2F.S8 R14, R14 ;  /* 0x0000000e000e7306 */ /* 0x020ea20000001400 */
        /* <DEDUP_REMOVED lines=10> */
[----:B------:R-:W-:-:S04]  /*17b30*/  SEL R22, RZ, 0x1, !P4 ;  /* 0x00000001ff167807 */ /* 0x000fc80006000000 */
[----:B------:R-:W-:-:S04]  /*17b40*/  FSETP.NEU.AND P1, PT, R12, RZ, P1 ;  /* 0x000000ff0c00720b */ /* 0x000fc80000f2d000 */
[----:B------:R-:W-:Y:S01]  /*17b50*/  SEL R19, RZ, 0x1, !P1 ;  /* 0x00000001ff137807 */ /* 0x000fe20004800000 */
[----:B------:R-:W-:Y:S08]  /*17b60*/  @!P5 BRA `(.L_x_4813) ;  /* 0xfffffffc007cd947 */ /* 0x000ff0000383ffff */
[----:B------:R-:W-:Y:S05]  /*17b70*/  BSYNC.RECONVERGENT B1 ;  /* 0x0000000000017941 */ /* 0x000fea0003800200 */
.L_x_4812:
[----:B------:R-:W-:Y:S05]  /*17b80*/  BRA `(.L_x_4811) ;  /* 0x0000000000c87947 */ /* 0x000fea0003800000 */
.L_x_4810:
        /* <DEDUP_REMOVED lines=16> */
.L_x_4814:
        /* <DEDUP_REMOVED lines=34> */
.L_x_4811:
[----:B------:R-:W-:Y:S05]  /*17eb0*/  BSYNC.RECONVERGENT B0 ;  /* 0x0000000000007941 */ /* 0x000fea0003800200 */
.L_x_4809:
        /* <DEDUP_REMOVED lines=19> */
.L_x_4818:
        /* <DEDUP_REMOVED lines=44> */
.L_x_4817:
[----:B------:R-:W-:Y:S05]  /*182b0*/  BSYNC.RECONVERGENT B0 ;  /* 0x0000000000007941 */ /* 0x000fea0003800200 */
.L_x_4816:
[----:B------:R-:W-:-:S03]  /*182c0*/  UISETP.GT.U32.AND UP0, UPT, UR4, 0x3, UPT ;  /* 0x000000030400788c */ /* 0x000fc6000bf04070 */
[----:B------:R-:W-:-:S06]  /*182d0*/  UMOV UR4, UR7 ;  /* 0x0000000700047c82 */ /* 0x000fcc0008000000 */
[----:B------:R-:W-:Y:S05]  /*182e0*/  BRA.U UP0, `(.L_x_4818) ;  /* 0xfffffffd00407547 */ /* 0x000fea000b83ffff */
.L_x_4815:
        /* <DEDUP_REMOVED lines=18> */
.L_x_4823:
        /* <DEDUP_REMOVED lines=44> */
.L_x_4822:
[----:B------:R-:W-:Y:S05]  /*186d0*/  BSYNC.RECONVERGENT B0 ;  /* 0x0000000000007941 */ /* 0x000fea0003800200 */
.L_x_4821:
[----:B-1----:R-:W-:Y:S01]  /*186e0*/  MOV R3, R11 ;  /* 0x0000000b00037202 */ /* 0x002fe20000000f00 */
[----:B------:R-:W-:Y:S06]  /*186f0*/  @P4 BRA `(.L_x_4823) ;  /* 0xfffffffc00444947 */ /* 0x000fec000383ffff */
.L_x_4820:
[----:B------:R-:W-:Y:S01]  /*18700*/  BAR.SYNC.DEFER_BLOCKING 0x0 ;  /* 0x0000000000007b1d */ /* 0x000fe20000010000 */
[----:B------:R-:W-:-:S09]  /*18710*/  UISETP.GE.U32.AND UP0, UPT, UR4, 0x2, UPT ;  /* 0x000000020400788c */ /* 0x000fd2000bf06070 */
[----:B------:R-:W-:Y:S05]  /*18720*/  BRA.U !UP0, `(.L_x_4819) ;  /* 0x0000000108b87547 */ /* 0x000fea000b800000 */
[----:B-12---:R-:W-:-:S07]  /*18730*/  IMAD.MOV.U32 R0, RZ, RZ, 0x1 ;  /* 0x00000001ff007424 */ /* 0x006fce00078e00ff */
.L_x_4824:
        /* <DEDUP_REMOVED lines=31> */
[----:B------:R-:W-:Y:S01]  /*18930*/  @P2 HADD2.F32 R2, -RZ, R7.H0_H0 ;  /* 0x20000007ff022230 */ /* 0x000fe20000004100 */
[----:B------:R-:W-:Y:S01]  /*18940*/  F2FP.F16.F32.PACK_AB R9, RZ, R6 ;  /* 0x00000006ff09723e */ /* 0x000fe200000000ff */
[----:B------:R-:W-:Y:S02]  /*18950*/  @P4 HADD2.F32 R3, -RZ, R3.H0_H0 ;  /* 0x20000003ff034230 */ /* 0x000fe40000004100 */
[----:B------:R-:W-:Y:S01]  /*18960*/  @P3 HADD2.F32 R6, -RZ, R8.H0_H0 ;  /* 0x20000008ff063230 */ /* 0x000fe20000004100 */
[----:B------:R-:W-:Y:S01]  /*18970*/  FSETP.NEU.AND P2, PT, R2, RZ, P2 ;  /* 0x000000ff0200720b */ /* 0x000fe2000174d000 */
[----:B------:R-:W-:Y:S01]  /*18980*/  @P1 HADD2.F32 R7, -RZ, R9.H0_H0 ;  /* 0x20000009ff071230 */ /* 0x000fe20000004100 */
        /* <DEDUP_REMOVED lines=8> */
.L_x_4819:
        /* <DEDUP_REMOVED lines=32> */
[----:B------:R-:W-:Y:S01]  /*18c10*/  @P0 HADD2.F32 R0, -RZ, R0.H0_H0 ;  /* 0x20000000ff000230 */ /* 0x000fe20000004100 */
[----:B------:R-:W-:-:S03]  /*18c20*/  F2FP.F16.F32.PACK_AB R11, RZ, R22 ;  /* 0x00000016ff0b723e */ /* 0x000fc600000000ff */
[----:B------:R-:W-:Y:S01]  /*18c30*/  @P1 HADD2.F32 R10, -RZ, R10.H0_H0 ;  /* 0x2000000aff0a1230 */ /* 0x000fe20000004100 */
[----:B------:R-:W-:-:S03]  /*18c40*/  FSETP.NEU.AND P0, PT, R0, RZ, P0 ;  /* 0x000000ff0000720b */ /* 0x000fc6000070d000 */
[----:B------:R-:W-:Y:S01]  /*18c50*/  @P2 HADD2.F32 R11, -RZ, R11.H0_H0 ;  /* 0x2000000bff0b2230 */ /* 0x000fe20000004100 */
[----:B------:R-:W-:Y:S02]  /*18c60*/  FSETP.NEU.AND P1, PT, R10, RZ, P1 ;  /* 0x000000ff0a00720b */ /* 0x000fe40000f2d000 */
[----:B------:R-:W-:Y:S01]  /*18c70*/  SEL R25, RZ, 0x1, !P0 ;  /* 0x00000001ff197807 */ /* 0x000fe20004000000 */
[----:B------:R-:W-:Y:S01]  /*18c80*/  @P3 HADD2.F32 R12, -RZ, R12.H0_H0 ;  /* 0x2000000cff0c3230 */ /* 0x000fe20000004100 */
[----:B------:R-:W-:Y:S02]  /*18c90*/  FSETP.NEU.AND P2, PT, R11, RZ, P2 ;  /* 0x000000ff0b00720b */ /* 0x000fe4000174d000 */
[----:B------:R-:W-:Y:S02]  /*18ca0*/  SEL R23, RZ, 0x1, !P1 ;  /* 0x00000001ff177807 */ /* 0x000fe40004800000 */
[----:B------:R-:W-:Y:S02]  /*18cb0*/  FSETP.NEU.AND P3, PT, R12, RZ, P3 ;  /* 0x000000ff0c00720b */ /* 0x000fe40001f6d000 */
[----:B------:R-:W-:-:S02]  /*18cc0*/  SEL R22, RZ, 0x1, !P2 ;  /* 0x00000001ff167807 */ /* 0x000fc40005000000 */
[----:B------:R-:W-:-:S09]  /*18cd0*/  SEL R19, RZ, 0x1, !P3 ;  /* 0x00000001ff137807 */ /* 0x000fd20005800000 */
.L_x_4826:
        /* <DEDUP_REMOVED lines=16> */
.L_x_4827:
        /* <DEDUP_REMOVED lines=19> */
.L_x_4828:
        /* <DEDUP_REMOVED lines=25> */
.L_x_4829:
        /* <DEDUP_REMOVED lines=25> */
.L_x_4830:
        /* <DEDUP_REMOVED lines=25> */
.L_x_4831:
[----:B------:R-:W1:Y:S01]  /*193c0*/  LDCU.64 UR4, c[0x0][0x758] ;  /* 0x0000eb00ff0477ac */ /* 0x000e620008000a00 */
[----:B------:R-:W-:-:S04]  /*193d0*/  LOP3.LUT P1, RZ, R19, 0xff, RZ, 0xc0, !PT ;  /* 0x000000ff13ff7812 */ /* 0x000fc8000782c0ff */
[----:B------:R-:W-:Y:S02]  /*193e0*/  SEL R3, RZ, 0x1, !P1 ;  /* 0x00000001ff037807 */ /* 0x000fe40004800000 */
[----:B-1----:R-:W-:-:S04]  /*193f0*/  IADD3 R18, P0, PT, R18, UR4, RZ ;  /* 0x0000000412127c10 */ /* 0x002fc8000ff1e0ff */
[----:B------:R-:W-:-:S05]  /*19400*/  IADD3.X R19, PT, PT, RZ, UR5, RZ, P0, !PT ;  /* 0x00000005ff137c10 */ /* 0x000fca00087fe4ff */
[----:B------:R-:W-:Y:S01]  /*19410*/  STG.E.U8 desc[UR36][R18.64], R3 ;  /* 0x0000000312007986 */ /* 0x000fe2000c101124 */
[----:B------:R-:W-:Y:S05]  /*19420*/  EXIT ;  /* 0x000000000000794d */ /* 0x000fea0003800000 */
.L_x_4825:
        /* <DEDUP_REMOVED lines=33> */
.L_x_4832:
        /* <DEDUP_REMOVED lines=20> */
.L_x_4834:
        /* <DEDUP_REMOVED lines=25> */
.L_x_4835:
        /* <DEDUP_REMOVED lines=25> */
.L_x_4836:
        /* <DEDUP_REMOVED lines=25> */
.L_x_4837:
[----:B------:R-:W1:Y:S01]  /*19c30*/  LDCU.64 UR4, c[0x0][0x758] ;  /* 0x0000eb00ff0477ac */ /* 0x000e620008000a00 */
[----:B------:R-:W-:-:S04]  /*19c40*/  LOP3.LUT P0, RZ, R19, 0xff, RZ, 0xc0, !PT ;  /* 0x000000ff13ff7812 */ /* 0x000fc8000780c0ff */
[----:B------:R-:W-:Y:S02]  /*19c50*/  SEL R3, RZ, 0x1, !P0 ;  /* 0x00000001ff037807 */ /* 0x000fe40004000000 */
[----:B-1----:R-:W-:-:S04]  /*19c60*/  IADD3 R18, P1, PT, R18, UR4, RZ ;  /* 0x0000000412127c10 */ /* 0x002fc8000ff3e0ff */
[----:B------:R-:W-:-:S05]  /*19c70*/  IADD3.X R19, PT, PT, RZ, UR5, RZ, P1, !PT ;  /* 0x00000005ff137c10 */ /* 0x000fca0008ffe4ff */
[----:B------:R-:W-:Y:S01]  /*19c80*/  STG.E.U8 desc[UR36][R18.64], R3 ;  /* 0x0000000312007986 */ /* 0x000fe2000c101124 */
[----:B------:R-:W-:Y:S05]  /*19c90*/  EXIT ;  /* 0x000000000000794d */ /* 0x000fea0003800000 */
.L_x_4833:
[----:B------:R-:W-:Y:S04]  /*19ca0*/  STG.E.U8 desc[UR36][R4.64], R25 ;  /* 0x0000001904007986 */ /* 0x000fe8000c101124 */
[----:B------:R-:W-:Y:S04]  /*19cb0*/  STG.E.U8 desc[UR36][R4.64+0x1], R23 ;  /* 0x0000011704007986 */ /* 0x000fe8000c101124 */
[----:B------:R-:W-:Y:S04]  /*19cc0*/  STG.E.U8 desc[UR36][R4.64+0x2], R22 ;  /* 0x0000021604007986 */ /* 0x000fe8000c101124 */
[----:B------:R-:W-:Y:S01]  /*19cd0*/  STG.E.U8 desc[UR36][R4.64+0x3], R19 ;  /* 0x0000031304007986 */ /* 0x000fe2000c101124 */
[----:B------:R-:W-:Y:S05]  /*19ce0*/  EXIT ;  /* 0x000000000000794d */ /* 0x000fea0003800000 */
.L_x_4800:
        /* <DEDUP_REMOVED lines=54> */
.L_x_4839:
        /* <DEDUP_REMOVED lines=16> */
.L_x_4840:
        /* <DEDUP_REMOVED lines=19> */
.L_x_4841:
        /* <DEDUP_REMOVED lines=25> */
.L_x_4842:
        /* <DEDUP_REMOVED lines=25> */
.L_x_4843:
        /* <DEDUP_REMOVED lines=25> */
.L_x_4844:
[----:B------:R-:W1:Y:S01]  /*1a730*/  LDCU.64 UR4, c[0x0][0x758] ;  /* 0x0000eb00ff0477ac */ /* 0x000e620008000a00 */
[----:B------:R-:W-:-:S04]  /*1a740*/  LOP3.LUT P1, RZ, R22, 0xff, RZ, 0xc0, !PT ;  /* 0x000000ff16ff7812 */ /* 0x000fc8000782c0ff */
[----:B------:R-:W-:Y:S02]  /*1a750*/  SEL R3, RZ, 0x1, !P1 ;  /* 0x00000001ff037807 */ /* 0x000fe40004800000 */
[----:B-1----:R-:W-:-:S04]  /*1a760*/  IADD3 R18, P0, PT, R18, UR4, RZ ;  /* 0x0000000412127c10 */ /* 0x002fc8000ff1e0ff */
[----:B------:R-:W-:-:S05]  /*1a770*/  IADD3.X R19, PT, PT, RZ, UR5, RZ, P0, !PT ;  /* 0x00000005ff137c10 */ /* 0x000fca00087fe4ff */
[----:B------:R-:W-:Y:S01]  /*1a780*/  STG.E.U8 desc[UR36][R18.64], R3 ;  /* 0x0000000312007986 */ /* 0x000fe2000c101124 */
[----:B------:R-:W-:Y:S05]  /*1a790*/  EXIT ;  /* 0x000000000000794d */ /* 0x000fea0003800000 */
.L_x_4838:
        /* <DEDUP_REMOVED lines=33> */
.L_x_4845:
        /* <DEDUP_REMOVED lines=20> */
.L_x_4847:
        /* <DEDUP_REMOVED lines=25> */
.L_x_4848:
        /* <DEDUP_REMOVED lines=25> */
.L_x_4849:
        /* <DEDUP_REMOVED lines=25> */
.L_x_4850:
[----:B------:R-:W1:Y:S01]  /*1afa0*/  LDCU.64 UR4, c[0x0][0x758] ;  /* 0x0000eb00ff0477ac */ /* 0x000e620008000a00 */
[----:B------:R-:W-:-:S04]  /*1afb0*/  LOP3.LUT P0, RZ, R22, 0xff, RZ, 0xc0, !PT ;  /* 0x000000ff16ff7812 */ /* 0x000fc8000780c0ff */
[----:B------:R-:W-:Y:S02]  /*1afc0*/  SEL R3, RZ, 0x1, !P0 ;  /* 0x00000001ff037807 */ /* 0x000fe40004000000 */
[----:B-1----:R-:W-:-:S04]  /*1afd0*/  IADD3 R18, P1, PT, R18, UR4, RZ ;  /* 0x0000000412127c10 */ /* 0x002fc8000ff3e0ff */
[----:B------:R-:W-:-:S05]  /*1afe0*/  IADD3.X R19, PT, PT, RZ, UR5, RZ, P1, !PT ;  /* 0x00000005ff137c10 */ /* 0x000fca0008ffe4ff */
[----:B------:R-:W-:Y:S01]  /*1aff0*/  STG.E.U8 desc[UR36][R18.64], R3 ;  /* 0x0000000312007986 */ /* 0x000fe2000c101124 */
[----:B------:R-:W-:Y:S05]  /*1b000*/  EXIT ;  /* 0x000000000000794d */ /* 0x000fea0003800000 */
.L_x_4846:
[----:B------:R-:W-:Y:S04]  /*1b010*/  STG.E.U8 desc[UR36][R4.64], R29 ;  /* 0x0000001d04007986 */ /* 0x000fe8000c101124 */
[----:B------:R-:W-:Y:S04]  /*1b020*/  STG.E.U8 desc[UR36][R4.64+0x1], R25 ;  /* 0x0000011904007986 */ /* 0x000fe8000c101124 */
[----:B------:R-:W-:Y:S04]  /*1b030*/  STG.E.U8 desc[UR36][R4.64+0x2], R23 ;  /* 0x0000021704007986 */ /* 0x000fe8000c101124 */
[----:B------:R-:W-:Y:S01]  /*1b040*/  STG.E.U8 desc[UR36][R4.64+0x3], R22 ;  /* 0x0000031604007986 */ /* 0x000fe2000c101124 */
[----:B------:R-:W-:Y:S05]  /*1b050*/  EXIT ;  /* 0x000000000000794d */ /* 0x000fea0003800000 */
.L_x_4851:
        /* <DEDUP_REMOVED lines=10> */
.L_x_7790:


//--------------------- .text._ZN2at6native13reduce_kernelILi512ELi1ENS0_8ReduceOpIN3c107complexIfEENS0_14func_wrapper_tIbZZZNS0_15and_kernel_cudaERNS_14TensorIteratorEENKUlvE_clEvENKUlvE7_clEvEUlbS5_E_EEjbLi4ELi4EEEEEvT1_ --------------------------
	.section	.text._ZN2at6native13reduce_kernelILi512ELi1ENS0_8ReduceOpIN3c107complexIfEENS0_14func_wrapper_tIbZZZNS0_15and_kernel_cudaERNS_14TensorIteratorEENKUlvE_clEvENKUlvE7_clEvEUlbS5_E_EEjbLi4ELi4EEEEEvT1_,"ax",@progbits
	.align	128
        .global         _ZN2at6native13reduce_kernelILi512ELi1ENS0_8ReduceOpIN3c107complexIfEENS0_14func_wrapper_tIbZZZNS0_15and_kernel_cudaERNS_14TensorIteratorEENKUlvE_clEvENKUlvE7_clEvEUlbS5_E_EEjbLi4ELi4EEEEEvT1_
        .type           _ZN2at6native13reduce_kernelILi512ELi1ENS0_8ReduceOpIN3c107complexIfEENS0_14func_wrapper_tIbZZZNS0_15and_kernel_cudaERNS_14TensorIteratorEENKUlvE_clEvENKUlvE7_clEvEUlbS5_E_EEjbLi4ELi4EEEEEvT1_,@function
        .size           _ZN2at6native13reduce_kernelILi512ELi1ENS0_8ReduceOpIN3c107complexIfEENS0_14func_wrapper_tIbZZZNS0_15and_kernel_cudaERNS_14TensorIteratorEENKUlvE_clEvENKUlvE7_clEvEUlbS5_E_EEjbLi4ELi4EEEEEvT1_,(.L_x_7791 - _ZN2at6native13reduce_kernelILi512ELi1ENS0_8ReduceOpIN3c107complexIfEENS0_14func_wrapper_tIbZZZNS0_15and_kernel_cudaERNS_14TensorIteratorEENKUlvE_clEvENKUlvE7_clEvEUlbS5_E_EEjbLi4ELi4EEEEEvT1_)
        .other          _ZN2at6native13reduce_kernelILi512ELi1ENS0_8ReduceOpIN3c107complexIfEENS0_14func_wrapper_tIbZZZNS0_15and_kernel_cudaERNS_14TensorIteratorEENKUlvE_clEvENKUlvE7_clEvEUlbS5_E_EEjbLi4ELi4EEEEEvT1_,@"STO_CUDA_ENTRY STV_DEFAULT"
_ZN2at6native13reduce_kernelILi512ELi1ENS0_8ReduceOpIN3c107complexIfEENS0_14func_wrapper_tIbZZZNS0_15and_kernel_cudaERNS_14TensorIteratorEENKUlvE_clEvENKUlvE7_clEvEUlbS5_E_EEjbLi4ELi4EEEEEvT1_:
.text._ZN2at6native13reduce_kernelILi512ELi1ENS0_8ReduceOpIN3c107complexIfEENS0_14func_wrapper_tIbZZZNS0_15and_kernel_cudaERNS_14TensorIteratorEENKUlvE_clEvENKUlvE7_clEvEUlbS5_E_EEjbLi4ELi4EEEEEvT1_:
        /* <DEDUP_REMOVED lines=295> */
.L_x_4852:
        /* <DEDUP_REMOVED lines=44> */
[----:B------:R-:W2:Y:S02]  /*1530*/  LDG.E.64 R10, desc[UR36][R10.64] ;  /* 0x000000240a0a7981 */ /* 0x000ea4000c1e1b00 */
[----:B--2---:R-:W-:Y:S02]  /*1540*/  FSETP.NEU.FTZ.AND P0, PT, R10, RZ, PT ;  /* 0x000000ff0a00720b */ /* 0x004fe40003f1d000 */
[----:B------:R-:W-:-:S04]  /*1550*/  FSETP.NEU.FTZ.AND P1, PT, R11, RZ, PT ;  /* 0x000000ff0b00720b */ /* 0x000fc80003f3d000 */
[----:B------:R-:W-:-:S13]  /*1560*/  PLOP3.LUT P0, PT, P0, P1, PT, 0xf8, 0x8f ;  /* 0x00000000008f781c */ /* 0x000fda0000703f70 */
.L_x_4860:
[----:B------:R-:W-:-:S07]  /*1570*/  SEL R16, RZ, 0x1, !P0 ;  /* 0x00000001ff107807 */ /* 0x000fce0004000000 */
.L_x_4859:
[----:B------:R-:W-:Y:S05]  /*1580*/  BSYNC.RECONVERGENT B2 ;  /* 0x0000000000027941 */ /* 0x000fea0003800200 */
.L_x_4858:
[----:B------:R-:W-:Y:S02]  /*1590*/  IADD3 R4, P0, PT, R4, 0x20, RZ ;  /* 0x0000002004047810 */ /* 0x000fe40007f1e0ff */
[----:B------:R-:W-:Y:S02]  /*15a0*/  IADD3 R7, PT, PT, R13, -0x4, R24 ;  /* 0xfffffffc0d077810 */ /* 0x000fe40007ffe018 */
[----:B------:R-:W-:-:S09]  /*15b0*/  IADD3.X R5, PT, PT, RZ, R5, RZ, P0, !PT ;  /* 0x00000005ff057210 */ /* 0x000fd200007fe4ff */
.L_x_4857:
[----:B------:R-:W-:Y:S05]  /*15c0*/  BSYNC.RECONVERGENT B1 ;  /* 0x0000000000017941 */ /* 0x000fea0003800200 */
.L_x_4856:
[----:B------:R-:W-:Y:S01]  /*15d0*/  LEA R8, R9, 0x3, 0x2 ;  /* 0x0000000309087811 */ /* 0x000fe200078e10ff */
[----:B------:R-:W-:Y:S01]  /*15e0*/  BSSY.RECONVERGENT B1, `(.L_x_4861) ;  /* 0x0000028000017945 */ /* 0x000fe20003800200 */
[----:B------:R-:W-:Y:S02]  /*15f0*/  PRMT R18, R2, 0x7610, R18 ;  /* 0x0000761002127816 */ /* 0x000fe40000000012 */
[----:B------:R-:W-:Y:S02]  /*1600*/  ISETP.GE.U32.AND P0, PT, R8, R7, PT ;  /* 0x000000070800720c */ /* 0x000fe40003f06070 */
[----:B------:R-:W-:-:S11]  /*1610*/  PRMT R17, R2, 0x7610, R17 ;  /* 0x0000761002117816 */ /* 0x000fd60000000011 */
[----:B------:R-:W-:Y:S05]  /*1620*/  @P0 BRA `(.L_x_4862) ;  /* 0x00000000008c0947 */ /* 0x000fea0003800000 */
[----:B------:R-:W-:Y:S01]  /*1630*/  IMAD.MOV.U32 R19, RZ, RZ, R9 ;  /* 0x000000ffff137224 */ /* 0x000fe200078e0009 */
[C---:B------:R-:W-:Y:S02]  /*1640*/  PRMT R18, R2.reuse, 0x7610, R18 ;  /* 0x0000761002127816 */ /* 0x040fe40000000012 */
[----:B------:R-:W-:-:S07]  /*1650*/  PRMT R17, R2, 0x7610, R17 ;  /* 0x0000761002117816 */ /* 0x000fce0000000011 */
.L_x_4863:
        /* <DEDUP_REMOVED lines=11> */
[----:B--2---:R-:W-:Y:S02]  /*1710*/  @P6 FSETP.NEU.FTZ.AND P4, PT, R12, RZ, PT ;  /* 0x000000ff0c00620b */ /* 0x004fe40003f9d000 */
[----:B------:R-:W-:-:S04]  /*1720*/  @P6 FSETP.NEU.FTZ.AND P5, PT, R13, RZ, PT ;  /* 0x000000ff0d00620b */ /* 0x000fc80003fbd000 */
[----:B------:R-:W-:Y:S02]  /*1730*/  @P6 PLOP3.LUT P1, PT, P4, P5, PT, 0xf8, 0x8f ;  /* 0x00000000008f681c */ /* 0x000fe4000272bf70 */
[----:B------:R-:W-:Y:S02]  /*1740*/  @P3 FSETP.NEU.FTZ.AND P5, PT, R14, RZ, PT ;  /* 0x000000ff0e00320b */ /* 0x000fe40003fbd000 */
[----:B------:R-:W-:Y:S02]  /*1750*/  @P3 FSETP.NEU.FTZ.AND P6, PT, R15, RZ, PT ;  /* 0x000000ff0f00320b */ /* 0x000fe40003fdd000 */
[----:B------:R-:W-:Y:S02]  /*1760*/  PLOP3.LUT P4, PT, PT, PT, PT, 0x8, 0x80 ;  /* 0x000000000080781c */ /* 0x000fe40003f8e170 */
[----:B------:R-:W-:Y:S02]  /*1770*/  @P3 PLOP3.LUT P4, PT, P5, P6, PT, 0xf8, 0x8f ;  /* 0x00000000008f381c */ /* 0x000fe40002f8df70 */
[----:B---3--:R-:W-:-:S02]  /*1780*/  @P2 FSETP.NEU.FTZ.AND P5, PT, R8, RZ, PT ;  /* 0x000000ff0800220b */ /* 0x008fc40003fbd000 */
[----:B------:R-:W-:Y:S02]  /*1790*/  @P2 FSETP.NEU.FTZ.AND P6, PT, R9, RZ, PT ;  /* 0x000000ff0900220b */ /* 0x000fe40003fdd000 */
[----:B------:R-:W-:Y:S02]  /*17a0*/  PLOP3.LUT P3, PT, PT, PT, PT, 0x8, 0x80 ;  /* 0x000000000080781c */ /* 0x000fe40003f6e170 */
[----:B------:R-:W-:Y:S02]  /*17b0*/  @P2 PLOP3.LUT P3, PT, P5, P6, PT, 0xf8, 0x8f ;  /* 0x00000000008f281c */ /* 0x000fe40002f6df70 */
[----:B------:R-:W-:Y:S02]  /*17c0*/  @P0 FSETP.NEU.FTZ.AND P5, PT, R10, RZ, PT ;  /* 0x000000ff0a00020b */ /* 0x000fe40003fbd000 */
[----:B------:R-:W-:Y:S02]  /*17d0*/  @P0 FSETP.NEU.FTZ.AND P6, PT, R11, RZ, PT ;  /* 0x000000ff0b00020b */ /* 0x000fe40003fdd000 */
[----:B------:R-:W-:-:S02]  /*17e0*/  PLOP3.LUT P2, PT, PT, PT, PT, 0x8, 0x80 ;  /* 0x000000000080781c */ /* 0x000fc40003f4e170 */
[----:B------:R-:W-:Y:S02]  /*17f0*/  @P0 PLOP3.LUT P2, PT, P5, P6, PT, 0xf8, 0x8f ;  /* 0x00000000008f081c */ /* 0x000fe40002f4df70 */
[----:B------:R-:W-:Y:S02]  /*1800*/  ISETP.GE.U32.AND P0, PT, R2, R7, PT ;  /* 0x000000070200720c */ /* 0x000fe40003f06070 */
[----:B------:R-:W-:Y:S02]  /*1810*/  SEL R16, RZ, 0x1, !P1 ;  /* 0x00000001ff107807 */ /* 0x000fe40004800000 */
[----:B------:R-:W-:Y:S02]  /*1820*/  SEL R17, RZ, 0x1, !P4 ;  /* 0x00000001ff117807 */ /* 0x000fe40006000000 */
[----:B------:R-:W-:Y:S02]  /*1830*/  SEL R18, RZ, 0x1, !P3 ;  /* 0x00000001ff127807 */ /* 0x000fe40005800000 */
[----:B------:R-:W-:-:S05]  /*1840*/  SEL R2, RZ, 0x1, !P2 ;  /* 0x00000001ff027807 */ /* 0x000fca0005000000 */
[----:B------:R-:W-:Y:S05]  /*1850*/  @!P0 BRA `(.L_x_4863) ;  /* 0xfffffffc00808947 */ /* 0x000fea000383ffff */
.L_x_4862:
[----:B------:R-:W-:Y:S05]  /*1860*/  BSYNC.RECONVERGENT B1 ;  /* 0x0000000000017941 */ /* 0x000fea0003800200 */
.L_x_4861:
        /* <DEDUP_REMOVED lines=17> */
[----:B------:R-:W2:Y:S02]  /*1980*/  LDG.E.64 R4, desc[UR36][R4.64] ;  /* 0x0000002404047981 */ /* 0x000ea4000c1e1b00 */
[----:B--2---:R-:W-:Y:S02]  /*1990*/  FSETP.NEU.FTZ.AND P0, PT, R4, RZ, PT ;  /* 0x000000ff0400720b */ /* 0x004fe40003f1d000 */
[----:B------:R-:W-:-:S04]  /*19a0*/  FSETP.NEU.FTZ.AND P1, PT, R5, RZ, PT ;  /* 0x000000ff0500720b */ /* 0x000fc80003f3d000 */
[----:B------:R-:W-:-:S13]  /*19b0*/  PLOP3.LUT P0, PT, P0, P1, PT, 0xf8, 0x8f ;  /* 0x00000000008f781c */ /* 0x000fda0000703f70 */
.L_x_4867:
[----:B------:R-:W-:Y:S05]  /*19c0*/  BSYNC.RECONVERGENT B2 ;  /* 0x0000000000027941 */ /* 0x000fea0003800200 */
.L_x_4866:
[----:B------:R-:W-:-:S07]  /*19d0*/  SEL R16, RZ, 0x1, !P0 ;  /* 0x00000001ff107807 */ /* 0x000fce0004000000 */
.L_x_4865:
[----:B------:R-:W-:Y:S05]  /*19e0*/  BSYNC.RECONVERGENT B1 ;  /* 0x0000000000017941 */ /* 0x000fea0003800200 */
.L_x_4864:
        /* <DEDUP_REMOVED lines=8> */
.L_x_4855:
        /* <DEDUP_REMOVED lines=8> */
[--C-:B------:R-:W-:Y:S01]  /*1af0*/  IMAD.MOV.U32 R17, RZ, RZ, R9.reuse ;  /* 0x000000ffff117224 */ /* 0x100fe200078e0009 */
[----:B------:R-:W-:Y:S02]  /*1b00*/  CS2R R10, SRZ ;  /* 0x00000000000a7805 */ /* 0x000fe4000001ff00 */
[----:B------:R-:W-:Y:S01]  /*1b10*/  CS2R R6, SRZ ;  /* 0x0000000000067805 */ /* 0x000fe2000001ff00 */
[----:B0-----:R-:W-:Y:S01]  /*1b20*/  IMAD.U32 R0, RZ, RZ, UR4 ;  /* 0x00000004ff007e24 */ /* 0x001fe2000f8e00ff */
[----:B------:R-:W0:Y:S03]  /*1b30*/  LDCU.U8 UR4, c[0x0][0x381] ;  /* 0x00007020ff0477ac */ /* 0x000e260008000000 */
[----:B------:R-:W-:Y:S01]  /*1b40*/  IMAD R3, R0, 0x3, R9 ;  /* 0x0000000300037824 */ /* 0x000fe200078e0209 */
[----:B------:R-:W-:-:S04]  /*1b50*/  CS2R R8, SRZ ;  /* 0x0000000000087805 */ /* 0x000fc8000001ff00 */
[----:B------:R-:W-:Y:S02]  /*1b60*/  ISETP.GE.U32.AND P0, PT, R3, R24, PT ;  /* 0x000000180300720c */ /* 0x000fe40003f06070 */
[----:B------:R-:W-:Y:S02]  /*1b70*/  CS2R R2, SRZ ;  /* 0x0000000000027805 */ /* 0x000fe4000001ff00 */
[----:B0-----:R-:W-:Y:S01]  /*1b80*/  MOV R13, UR4 ;  /* 0x00000004000d7c02 */ /* 0x001fe20008000f00 */
[----:B------:R-:W-:Y:S01]  /*1b90*/  IMAD.U32 R14, RZ, RZ, UR4 ;  /* 0x00000004ff0e7e24 */ /* 0x000fe2000f8e00ff */
[----:B------:R-:W-:Y:S01]  /*1ba0*/  MOV R12, UR4 ;  /* 0x00000004000c7c02 */ /* 0x000fe20008000f00 */
[----:B------:R-:W-:-:S06]  /*1bb0*/  IMAD.U32 R15, RZ, RZ, UR4 ;  /* 0x00000004ff0f7e24 */ /* 0x000fcc000f8e00ff */
[----:B------:R-:W-:Y:S05]  /*1bc0*/  @P0 BRA `(.L_x_4870) ;  /* 0x0000000000b00947 */ /* 0x000fea0003800000 */
[----:B------:R-:W0:Y:S01]  /*1bd0*/  LDC R0, c[0x0][0x390] ;  /* 0x0000e400ff007b82 */ /* 0x000e220000000800 */
[C---:B------:R-:W-:Y:S02]  /*1be0*/  PRMT R14, R13.reuse, 0x7610, R14 ;  /* 0x000076100d0e7816 */ /* 0x040fe4000000000e */
[C---:B------:R-:W-:Y:S02]  /*1bf0*/  PRMT R15, R13.reuse, 0x7610, R15 ;  /* 0x000076100d0f7816 */ /* 0x040fe4000000000f */
[----:B------:R-:W-:-:S03]  /*1c00*/  PRMT R12, R13, 0x7610, R12 ;  /* 0x000076100d0c7816 */ /* 0x000fc6000000000c */
[----:B------:R-:W1:Y:S04]  /*1c10*/  LDC R24, c[0x0][0x388] ;  /* 0x0000e200ff187b82 */ /* 0x000e680000000800 */
.L_x_4871:
[----:B------:R-:W-:-:S04]  /*1c20*/  IMAD.WIDE.U32 R2, R17, 0x8, R4 ;  /* 0x0000000811027825 */ /* 0x000fc800078e0004 */
[----:B0-----:R-:W-:Y:S02]  /*1c30*/  IMAD.IADD R17, R17, 0x1, R0 ;  /* 0x0000000111117824 */ /* 0x001fe400078e0200 */
[----:B------:R-:W2:Y:S02]  /*1c40*/  LDG.E.64 R2, desc[UR36][R2.64] ;  /* 0x0000002402027981 */ /* 0x000ea4000c1e1b00 */
[----:B------:R-:W-:-:S04]  /*1c50*/  IMAD.WIDE.U32 R6, R17, 0x8, R4 ;  /* 0x0000000811067825 */ /* 0x000fc800078e0004 */
[----:B------:R-:W-:Y:S02]  /*1c60*/  IMAD.IADD R17, R17, 0x1, R0 ;  /* 0x0000000111117824 */ /* 0x000fe400078e0200 */
[----:B------:R-:W3:Y:S02]  /*1c70*/  LDG.E.64 R6, desc[UR36][R6.64] ;  /* 0x0000002406067981 */ /* 0x000ee4000c1e1b00 */
[C---:B------:R-:W-:Y:S01]  /*1c80*/  IMAD.WIDE.U32 R8, R17.reuse, 0x8, R4 ;  /* 0x0000000811087825 */ /* 0x040fe200078e0004 */
[----:B------:R-:W-:-:S05]  /*1c90*/  IADD3 R17, PT, PT, R17, R0, RZ ;  /* 0x0000000011117210 */ /* 0x000fca0007ffe0ff */
[C---:B------:R-:W-:Y:S01]  /*1ca0*/  IMAD.WIDE.U32 R10, R17.reuse, 0x8, R4 ;  /* 0x00000008110a7825 */ /* 0x040fe200078e0004 */
[----:B------:R-:W4:Y:S05]  /*1cb0*/  LDG.E.64 R8, desc[UR36][R8.64] ;  /* 0x0000002408087981 */ /* 0x000f2a000c1e1b00 */
[----:B------:R-:W5:Y:S01]  /*1cc0*/  LDG.E.64 R10, desc[UR36][R10.64] ;  /* 0x000000240a0a7981 */ /* 0x000f62000c1e1b00 */
[----:B------:R-:W-:Y:S01]  /*1cd0*/  LOP3.LUT P6, RZ, R12, 0xff, RZ, 0xc0, !PT ;  /* 0x000000ff0cff7812 */ /* 0x000fe200078cc0ff */
[----:B------:R-:W-:Y:S01]  /*1ce0*/  IMAD.IADD R17, R17, 0x1, R0 ;  /* 0x0000000111117824 */ /* 0x000fe200078e0200 */
[----:B------:R-:W-:Y:S02]  /*1cf0*/  LOP3.LUT P3, RZ, R15, 0xff, RZ, 0xc0, !PT ;  /* 0x000000ff0fff7812 */ /* 0x000fe4000786c0ff */
[----:B------:R-:W-:-:S02]  /*1d00*/  LOP3.LUT P2, RZ, R14, 0xff, RZ, 0xc0, !PT ;  /* 0x000000ff0eff7812 */ /* 0x000fc4000784c0ff */
[----:B------:R-:W-:Y:S01]  /*1d10*/  LOP3.LUT P0, RZ, R13, 0xff, RZ, 0xc0, !PT ;  /* 0x000000ff0dff7812 */ /* 0x000fe2000780c0ff */
[----:B------:R-:W-:Y:S01]  /*1d20*/  IMAD R13, R0, 0x3, R17 ;  /* 0x00000003000d7824 */ /* 0x000fe200078e0211 */
[----:B------:R-:W-:-:S05]  /*1d30*/  PLOP3.LUT P1, PT, PT, PT, PT, 0x8, 0x80 ;  /* 0x000000000080781c */ /* 0x000fca0003f2e170 */
[----:B--2---:R-:W-:Y:S02]  /*1d40*/  @P6 FSETP.NEU.FTZ.AND P4, PT, R2, RZ, PT ;  /* 0x000000ff0200620b */ /* 0x004fe40003f9d000 */
[----:B------:R-:W-:-:S04]  /*1d50*/  @P6 FSETP.NEU.FTZ.AND P5, PT, R3, RZ, PT ;  /* 0x000000ff0300620b */ /* 0x000fc80003fbd000 */
[----:B------:R-:W-:Y:S02]  /*1d60*/  @P6 PLOP3.LUT P1, PT, P4, P5, PT, 0xf8, 0x8f ;  /* 0x00000000008f681c */ /* 0x000fe4000272bf70 */
[----:B---3--:R-:W-:Y:S02]  /*1d70*/  @P3 FSETP.NEU.FTZ.AND P5, PT, R6, RZ, PT ;  /* 0x000000ff0600320b */ /* 0x008fe40003fbd000 */
[----:B------:R-:W-:Y:S02]  /*1d80*/  @P3 FSETP.NEU.FTZ.AND P6, PT, R7, RZ, PT ;  /* 0x000000ff0700320b */ /* 0x000fe40003fdd000 */
[----:B------:R-:W-:Y:S02]  /*1d90*/  PLOP3.LUT P4, PT, PT, PT, PT, 0x8, 0x80 ;  /* 0x000000000080781c */ /* 0x000fe40003f8e170 */
[----:B------:R-:W-:Y:S02]  /*1da0*/  @P3 PLOP3.LUT P4, PT, P5, P6, PT, 0xf8, 0x8f ;  /* 0x00000000008f381c */ /* 0x000fe40002f8df70 */
[----:B------:R-:W-:-:S02]  /*1db0*/  PLOP3.LUT P3, PT, PT, PT, PT, 0x8, 0x80 ;  /* 0x000000000080781c */ /* 0x000fc40003f6e170 */
[----:B----4-:R-:W-:Y:S02]  /*1dc0*/  @P2 FSETP.NEU.FTZ.AND P5, PT, R8, RZ, PT ;  /* 0x000000ff0800220b */ /* 0x010fe40003fbd000 */
[----:B------:R-:W-:Y:S02]  /*1dd0*/  @P2 FSETP.NEU.FTZ.AND P6, PT, R9, RZ, PT ;  /* 0x000000ff0900220b */ /* 0x000fe40003fdd000 */
[----:B------:R-:W-:Y:S02]  /*1de0*/  SEL R12, RZ, 0x1, !P1 ;  /* 0x00000001ff0c7807 */ /* 0x000fe40004800000 */
[----:B------:R-:W-:Y:S02]  /*1df0*/  @P2 PLOP3.LUT P3, PT, P5, P6, PT, 0xf8, 0x8f ;  /* 0x00000000008f281c */ /* 0x000fe40002f6df70 */
[----:B-----5:R-:W-:Y:S02]  /*1e00*/  @P0 FSETP.NEU.FTZ.AND P5, PT, R10, RZ, PT ;  /* 0x000000ff0a00020b */ /* 0x020fe40003fbd000 */
[----:B------:R-:W-:-:S02]  /*1e10*/  @P0 FSETP.NEU.FTZ.AND P6, PT, R11, RZ, PT ;  /* 0x000000ff0b00020b */ /* 0x000fc40003fdd000 */
[----:B------:R-:W-:Y:S02]  /*1e20*/  PLOP3.LUT P2, PT, PT, PT, PT, 0x8, 0x80 ;  /* 0x000000000080781c */ /* 0x000fe40003f4e170 */
[----:B------:R-:W-:Y:S02]  /*1e30*/  @P0 PLOP3.LUT P2, PT, P5, P6, PT, 0xf8, 0x8f ;  /* 0x00000000008f081c */ /* 0x000fe40002f4df70 */
[----:B-1----:R-:W-:Y:S02]  /*1e40*/  ISETP.GE.U32.AND P0, PT, R13, R24, PT ;  /* 0x000000180d00720c */ /* 0x002fe40003f06070 */
[----:B------:R-:W-:Y:S02]  /*1e50*/  SEL R15, RZ, 0x1, !P4 ;  /* 0x00000001ff0f7807 */ /* 0x000fe40006000000 */
[----:B------:R-:W-:Y:S02]  /*1e60*/  SEL R14, RZ, 0x1, !P3 ;  /* 0x00000001ff0e7807 */ /* 0x000fe40005800000 */
[----:B------:R-:W-:-:S07]  /*1e70*/  SEL R13, RZ, 0x1, !P2 ;  /* 0x00000001ff0d7807 */ /* 0x000fce0005000000 */
[----:B------:R-:W-:Y:S05]  /*1e80*/  @!P0 BRA `(.L_x_4871) ;  /* 0xfffffffc00648947 */ /* 0x000fea000383ffff */
.L_x_4870:
[----:B------:R-:W-:Y:S05]  /*1e90*/  BSYNC.RECONVERGENT B1 ;  /* 0x0000000000017941 */ /* 0x000fea0003800200 */
.L_x_4869:
[----:B------:R-:W-:Y:S01]  /*1ea0*/  ISETP.GE.U32.AND P0, PT, R17, R24, PT ;  /* 0x000000181100720c */ /* 0x000fe20003f06070 */
[----:B------:R-:W-:-:S12]  /*1eb0*/  BSSY.RECONVERGENT B1, `(.L_x_4872) ;  /* 0x0000012000017945 */ /* 0x000fd80003800200 */
[----:B------:R-:W-:Y:S05]  /*1ec0*/  @P0 BRA `(.L_x_4873) ;  /* 0x0000000000400947 */ /* 0x000fea0003800000 */
[----:B------:R-:W-:-:S06]  /*1ed0*/  IMAD.WIDE.U32 R2, R17, 0x8, R4 ;  /* 0x0000000811027825 */ /* 0x000fcc00078e0004 */
[----:B------:R-:W5:Y:S01]  /*1ee0*/  LDG.E.64 R2, desc[UR36][R2.64] ;  /* 0x0000002402027981 */ /* 0x000f62000c1e1b00 */
[----:B------:R-:W-:-:S04]  /*1ef0*/  IADD3 R19, PT, PT, R17, R0, RZ ;  /* 0x0000000011137210 */ /* 0x000fc80007ffe0ff */
[----:B------:R-:W-:-:S13]  /*1f00*/  ISETP.GE.U32.AND P1, PT, R19, R24, PT ;  /* 0x000000181300720c */ /* 0x000fda0003f26070 */
[----:B------:R-:W-:Y:S05]  /*1f10*/  @P1 BRA `(.L_x_4873) ;  /* 0x00000000002c1947 */ /* 0x000fea0003800000 */
[----:B------:R-:W-:-:S06]  /*1f20*/  IMAD.WIDE.U32 R6, R19, 0x8, R4 ;  /* 0x0000000813067825 */ /* 0x000fcc00078e0004 */
[----:B------:R-:W5:Y:S01]  /*1f30*/  LDG.E.64 R6, desc[UR36][R6.64] ;  /* 0x0000002406067981 */ /* 0x000f62000c1e1b00 */
[----:B------:R-:W-:-:S05]  /*1f40*/  IMAD.IADD R19, R19, 0x1, R0 ;  /* 0x0000000113137824 */ /* 0x000fca00078e0200 */
[----:B------:R-:W-:-:S13]  /*1f50*/  ISETP.GE.U32.AND P1, PT, R19, R24, PT ;  /* 0x000000181300720c */ /* 0x000fda0003f26070 */
[----:B------:R-:W-:Y:S05]  /*1f60*/  @P1 BRA `(.L_x_4873) ;  /* 0x0000000000181947 */ /* 0x000fea0003800000 */
[C---:B------:R-:W-:Y:S01]  /*1f70*/  IADD3 R21, PT, PT, R19.reuse, R0, RZ ;  /* 0x0000000013157210 */ /* 0x040fe20007ffe0ff */
[----:B------:R-:W-:-:S03]  /*1f80*/  IMAD.WIDE.U32 R8, R19, 0x8, R4 ;  /* 0x0000000813087825 */ /* 0x000fc600078e0004 */
[----:B------:R-:W-:-:S03]  /*1f90*/  ISETP.GE.U32.AND P1, PT, R21, R24, PT ;  /* 0x000000181500720c */ /* 0x000fc60003f26070 */
[----:B------:R-:W5:Y:S10]  /*1fa0*/  LDG.E.64 R8, desc[UR36][R8.64] ;  /* 0x0000002408087981 */ /* 0x000f74000c1e1b00 */
[----:B------:R-:W-:-:S05]  /*1fb0*/  @!P1 IMAD.WIDE.U32 R4, R21, 0x8, R4 ;  /* 0x0000000815049825 */ /* 0x000fca00078e0004 */
[----:B------:R0:W5:Y:S02]  /*1fc0*/  @!P1 LDG.E.64 R10, desc[UR36][R4.64] ;  /* 0x00000024040a9981 */ /* 0x000164000c1e1b00 */
.L_x_4873:
[----:B------:R-:W-:Y:S05]  /*1fd0*/  BSYNC.RECONVERGENT B1 ;  /* 0x0000000000017941 */ /* 0x000fea0003800200 */
.L_x_4872:
[----:B------:R-:W-:Y:S04]  /*1fe0*/  BSSY.RECONVERGENT B1, `(.L_x_4874) ;  /* 0x0000023000017945 */ /* 0x000fe80003800200 */
[----:B------:R-:W-:Y:S05]  /*1ff0*/  @P0 BRA `(.L_x_4875) ;  /* 0x0000000000840947 */ /* 0x000fea0003800000 */
[----:B------:R-:W-:Y:S02]  /*2000*/  LOP3.LUT P3, RZ, R12, 0xff, RZ, 0xc0, !PT ;  /* 0x000000ff0cff7812 */ /* 0x000fe4000786c0ff */
[----:B------:R-:W-:-:S11]  /*2010*/  PLOP3.LUT P0, PT, PT, PT, PT, 0x8, 0x80 ;  /* 0x000000000080781c */ /* 0x000fd60003f0e170 */
[----:B-----5:R-:W-:Y:S01]  /*2020*/  @P3 FSETP.NEU.FTZ.AND P2, PT, R3, RZ, PT ;  /* 0x000000ff0300320b */ /* 0x020fe20003f5d000 */
[----:B------:R-:W-:Y:S01]  /*2030*/  IMAD.IADD R3, R17, 0x1, R0 ;  /* 0x0000000111037824 */ /* 0x000fe200078e0200 */
[----:B------:R-:W-:-:S04]  /*2040*/  @P3 FSETP.NEU.FTZ.AND P1, PT, R2, RZ, PT ;  /* 0x000000ff0200320b */ /* 0x000fc80003f3d000 */
[----:B------:R-:W-:Y:S02]  /*2050*/  @P3 PLOP3.LUT P0, PT, P1, P2, PT, 0xf8, 0x8f ;  /* 0x00000000008f381c */ /* 0x000fe40000f05f70 */
[----:B------:R-:W-:Y:S02]  /*2060*/  ISETP.GE.U32.AND P1, PT, R3, R24, PT ;  /* 0x000000180300720c */ /* 0x000fe40003f26070 */
[----:B------:R-:W-:-:S11]  /*2070*/  SEL R12, RZ, 0x1, !P0 ;  /* 0x00000001ff0c7807 */ /* 0x000fd60004000000 */
[----:B------:R-:W-:Y:S05]  /*2080*/  @P1 BRA `(.L_x_4875) ;  /* 0x0000000000601947 */ /* 0x000fea0003800000 */
[----:B------:R-:W-:Y:S02]  /*2090*/  LOP3.LUT P3, RZ, R15, 0xff, RZ, 0xc0, !PT ;  /* 0x000000ff0fff7812 */ /* 0x000fe4000786c0ff */
[----:B------:R-:W-:Y:S02]  /*20a0*/  IADD3 R3, PT, PT, R3, R0, RZ ;  /* 0x0000000003037210 */ /* 0x000fe40007ffe0ff */
[----:B------:R-:W-:-:S09]  /*20b0*/  PLOP3.LUT P0, PT, PT, PT, PT, 0x8, 0x80 ;  /* 0x000000000080781c */ /* 0x000fd20003f0e170 */
[----:B------:R-:W-:Y:S02]  /*20c0*/  @P3 FSETP.NEU.FTZ.AND P1, PT, R6, RZ, PT ;  /* 0x000000ff0600320b */ /* 0x000fe40003f3d000 */
[----:B------:R-:W-:-:S04]  /*20d0*/  @P3 FSETP.NEU.FTZ.AND P2, PT, R7, RZ, PT ;  /* 0x000000ff0700320b */ /* 0x000fc80003f5d000 */
[----:B------:R-:W-:Y:S02]  /*20e0*/  @P3 PLOP3.LUT P0, PT, P1, P2, PT, 0xf8, 0x8f ;  /* 0x00000000008f381c */ /* 0x000fe40000f05f70 */
[----:B------:R-:W-:Y:S02]  /*20f0*/  ISETP.GE.U32.AND P1, PT, R3, R24, PT ;  /* 0x000000180300720c */ /* 0x000fe40003f26070 */
[----:B------:R-:W-:-:S11]  /*2100*/  SEL R15, RZ, 0x1, !P0 ;  /* 0x00000001ff0f7807 */ /* 0x000fd60004000000 */
[----:B------:R-:W-:Y:S05]  /*2110*/  @P1 BRA `(.L_x_4875) ;  /* 0x00000000003c1947 */ /* 0x000fea0003800000 */
[----:B------:R-:W-:Y:S01]  /*2120*/  LOP3.LUT P3, RZ, R14, 0xff, RZ, 0xc0, !PT ;  /* 0x000000ff0eff7812 */ /* 0x000fe2000786c0ff */
[----:B------:R-:W-:Y:S01]  /*2130*/  IMAD.IADD R3, R3, 0x1, R0 ;  /* 0x0000000103037824 */ /* 0x000fe200078e0200 */
[----:B------:R-:W-:-:S11]  /*2140*/  PLOP3.LUT P0, PT, PT, PT, PT, 0x8, 0x80 ;  /* 0x000000000080781c */ /* 0x000fd60003f0e170 */
[----:B------:R-:W-:Y:S02]  /*2150*/  @P3 FSETP.NEU.FTZ.AND P1, PT, R8, RZ, PT ;  /* 0x000000ff0800320b */ /* 0x000fe40003f3d000 */
[----:B------:R-:W-:-:S04]  /*2160*/  @P3 FSETP.NEU.FTZ.AND P2, PT, R9, RZ, PT ;  /* 0x000000ff0900320b */ /* 0x000fc80003f5d000 */
[----:B------:R-:W-:Y:S02]  /*2170*/  @P3 PLOP3.LUT P0, PT, P1, P2, PT, 0xf8, 0x8f ;  /* 0x00000000008f381c */ /* 0x000fe40000f05f70 */
[----:B------:R-:W-:Y:S02]  /*2180*/  ISETP.GE.U32.AND P1, PT, R3, R24, PT ;  /* 0x000000180300720c */ /* 0x000fe40003f26070 */
[----:B------:R-:W-:-:S11]  /*2190*/  SEL R14, RZ, 0x1, !P0 ;  /* 0x00000001ff0e7807 */ /* 0x000fd60004000000 */
[----:B------:R-:W-:Y:S05]  /*21a0*/  @P1 BRA `(.L_x_4875) ;  /* 0x0000000000181947 */ /* 0x000fea0003800000 */
[----:B------:R-:W-:Y:S02]  /*21b0*/  LOP3.LUT P3, RZ, R13, 0xff, RZ, 0xc0, !PT ;  /* 0x000000ff0dff7812 */ /* 0x000fe4000786c0ff */
[----:B------:R-:W-:-:S11]  /*21c0*/  PLOP3.LUT P0, PT, PT, PT, PT, 0x8, 0x80 ;  /* 0x000000000080781c */ /* 0x000fd60003f0e170 */
[----:B------:R-:W-:Y:S02]  /*21d0*/  @P3 FSETP.NEU.FTZ.AND P1, PT, R10, RZ, PT ;  /* 0x000000ff0a00320b */ /* 0x000fe40003f3d000 */
[----:B------:R-:W-:-:S04]  /*21e0*/  @P3 FSETP.NEU.FTZ.AND P2, PT, R11, RZ, PT ;  /* 0x000000ff0b00320b */ /* 0x000fc80003f5d000 */
[----:B------:R-:W-:-:S04]  /*21f0*/  @P3 PLOP3.LUT P0, PT, P1, P2, PT, 0xf8, 0x8f ;  /* 0x00000000008f381c */ /* 0x000fc80000f05f70 */
[----:B------:R-:W-:-:S09]  /*2200*/  SEL R13, RZ, 0x1, !P0 ;  /* 0x00000001ff0d7807 */ /* 0x000fd20004000000 */
.L_x_4875:
[----:B------:R-:W-:Y:S05]  /*2210*/  BSYNC.RECONVERGENT B1 ;  /* 0x0000000000017941 */ /* 0x000fea0003800200 */
.L_x_4874:
        /* <DEDUP_REMOVED lines=8> */
.L_x_4868:
[----:B------:R-:W-:-:S13]  /*22a0*/  ISETP.NE.AND P0, PT, R3, 0x1, PT ;  /* 0x000000010300780c */ /* 0x000fda0003f05270 */
[----:B------:R-:W-:Y:S05]  /*22b0*/  @P0 BRA `(.L_x_4876) ;  /* 0x0000000800140947 */ /* 0x000fea0003800000 */
[----:B------:R-:W0:Y:S01]  /*22c0*/  LDCU UR4, c[0x0][0x390] ;  /* 0x00007200ff0477ac */ /* 0x000e220008000800 */
[----:B------:R-:W-:Y:S01]  /*22d0*/  BSSY.RECONVERGENT B1, `(.L_x_4877) ;  /* 0x000003f000017945 */ /* 0x000fe20003800200 */
[--C-:B------:R-:W-:Y:S01]  /*22e0*/  IMAD.MOV.U32 R17, RZ, RZ, R9.reuse ;  /* 0x000000ffff117224 */ /* 0x100fe200078e0009 */
[----:B------:R-:W-:Y:S02]  /*22f0*/  CS2R R6, SRZ ;  /* 0x0000000000067805 */ /* 0x000fe4000001ff00 */
[----:B------:R-:W-:Y:S02]  /*2300*/  CS2R R10, SRZ ;  /* 0x00000000000a7805 */ /* 0x000fe4000001ff00 */
[----:B0-----:R-:W-:Y:S01]  /*2310*/  MOV R12, UR4 ;  /* 0x00000004000c7c02 */ /* 0x001fe20008000f00 */
[----:B------:R-:W0:Y:S04]  /*2320*/  LDCU.U8 UR4, c[0x0][0x381] ;  /* 0x00007020ff0477ac */ /* 0x000e280008000000 */
        /* <DEDUP_REMOVED lines=14> */
.L_x_4879:
[----:B------:R-:W-:Y:S01]  /*2410*/  IMAD R11, R0, R17, RZ ;  /* 0x00000011000b7224 */ /* 0x000fe200078e02ff */
[----:B0-----:R-:W-:-:S03]  /*2420*/  IADD3 R17, PT, PT, R17, R12, RZ ;  /* 0x0000000c11117210 */ /* 0x001fc60007ffe0ff */
[----:B------:R-:W-:-:S04]  /*2430*/  IMAD.WIDE.U32 R10, R11, 0x8, R4 ;  /* 0x000000080b0a7825 */ /* 0x000fc800078e0004 */
[----:B------:R-:W-:Y:S02]  /*2440*/  IMAD R9, R0, R17, RZ ;  /* 0x0000001100097224 */ /* 0x000fe400078e02ff */
[----:B------:R-:W-:Y:S01]  /*2450*/  IMAD.IADD R17, R17, 0x1, R12 ;  /* 0x0000000111117824 */ /* 0x000fe200078e020c */
[----:B------:R-:W2:Y:S01]  /*2460*/  LDG.E.64 R10, desc[UR36][R10.64] ;  /* 0x000000240a0a7981 */ /* 0x000ea2000c1e1b00 */
[----:B------:R-:W-:-:S04]  /*2470*/  IMAD.WIDE.U32 R8, R9, 0x8, R4 ;  /* 0x0000000809087825 */ /* 0x000fc800078e0004 */
[----:B------:R-:W-:Y:S01]  /*2480*/  IMAD R7, R0, R17, RZ ;  /* 0x0000001100077224 */ /* 0x000fe200078e02ff */
[----:B------:R-:W-:Y:S01]  /*2490*/  IADD3 R17, PT, PT, R17, R12, RZ ;  /* 0x0000000c11117210 */ /* 0x000fe20007ffe0ff */
[----:B------:R-:W3:Y:S02]  /*24a0*/  LDG.E.64 R8, desc[UR36][R8.64] ;  /* 0x0000002408087981 */ /* 0x000ee4000c1e1b00 */
[----:B------:R-:W-:-:S04]  /*24b0*/  IMAD.WIDE.U32 R6, R7, 0x8, R4 ;  /* 0x0000000807067825 */ /* 0x000fc800078e0004 */
[----:B------:R-:W-:Y:S02]  /*24c0*/  IMAD R3, R0, R17, RZ ;  /* 0x0000001100037224 */ /* 0x000fe400078e02ff */
[----:B------:R-:W4:Y:S02]  /*24d0*/  LDG.E.64 R6, desc[UR36][R6.64] ;  /* 0x0000002406067981 */ /* 0x000f24000c1e1b00 */
[----:B------:R-:W-:-:S06]  /*24e0*/  IMAD.WIDE.U32 R2, R3, 0x8, R4 ;  /* 0x0000000803027825 */ /* 0x000fcc00078e0004 */
[----:B------:R-:W5:Y:S01]  /*24f0*/  LDG.E.64 R2, desc[UR36][R2.64] ;  /* 0x0000002402027981 */ /* 0x000f62000c1e1b00 */
[----:B------:R-:W-:Y:S01]  /*2500*/  LOP3.LUT P6, RZ, R14, 0xff, RZ, 0xc0, !PT ;  /* 0x000000ff0eff7812 */ /* 0x000fe200078cc0ff */
[----:B------:R-:W-:Y:S01]  /*2510*/  IMAD.IADD R17, R17, 0x1, R12 ;  /* 0x0000000111117824 */ /* 0x000fe200078e020c */
[----:B------:R-:W-:Y:S02]  /*2520*/  LOP3.LUT P3, RZ, R13, 0xff, RZ, 0xc0, !PT ;  /* 0x000000ff0dff7812 */ /* 0x000fe4000786c0ff */
[----:B------:R-:W-:Y:S01]  /*2530*/  LOP3.LUT P2, RZ, R16, 0xff, RZ, 0xc0, !PT ;  /* 0x000000ff10ff7812 */ /* 0x000fe2000784c0ff */
[----:B------:R-:W-:Y:S01]  /*2540*/  IMAD R13, R12, 0x3, R17 ;  /* 0x000000030c0d7824 */ /* 0x000fe200078e0211 */
[----:B------:R-:W-:Y:S02]  /*2550*/  LOP3.LUT P0, RZ, R15, 0xff, RZ, 0xc0, !PT ;  /* 0x000000ff0fff7812 */ /* 0x000fe4000780c0ff */
        /* <DEDUP_REMOVED lines=8> */
[----:B----4-:R-:W-:-:S02]  /*25e0*/  @P2 FSETP.NEU.FTZ.AND P5, PT, R6, RZ, PT ;  /* 0x000000ff0600220b */ /* 0x010fc40003fbd000 */
[----:B------:R-:W-:Y:S02]  /*25f0*/  @P2 FSETP.NEU.FTZ.AND P6, PT, R7, RZ, PT ;  /* 0x000000ff0700220b */ /* 0x000fe40003fdd000 */
[----:B------:R-:W-:Y:S02]  /*2600*/  PLOP3.LUT P3, PT, PT, PT, PT, 0x8, 0x80 ;  /* 0x000000000080781c */ /* 0x000fe40003f6e170 */
[----:B------:R-:W-:Y:S02]  /*2610*/  @P2 PLOP3.LUT P3, PT, P5, P6, PT, 0xf8, 0x8f ;  /* 0x00000000008f281c */ /* 0x000fe40002f6df70 */
[----:B-----5:R-:W-:Y:S02]  /*2620*/  @P0 FSETP.NEU.FTZ.AND P5, PT, R2, RZ, PT ;  /* 0x000000ff0200020b */ /* 0x020fe40003fbd000 */
[----:B------:R-:W-:Y:S02]  /*2630*/  @P0 FSETP.NEU.FTZ.AND P6, PT, R3, RZ, PT ;  /* 0x000000ff0300020b */ /* 0x000fe40003fdd000 */
[----:B------:R-:W-:-:S02]  /*2640*/  PLOP3.LUT P2, PT, PT, PT, PT, 0x8, 0x80 ;  /* 0x000000000080781c */ /* 0x000fc40003f4e170 */
[----:B------:R-:W-:Y:S02]  /*2650*/  @P0 PLOP3.LUT P2, PT, P5, P6, PT, 0xf8, 0x8f ;  /* 0x00000000008f081c */ /* 0x000fe40002f4df70 */
[----:B-1----:R-:W-:Y:S02]  /*2660*/  ISETP.GE.U32.AND P0, PT, R13, R24, PT ;  /* 0x000000180d00720c */ /* 0x002fe40003f06070 */
[----:B------:R-:W-:Y:S02]  /*2670*/  SEL R14, RZ, 0x1, !P1 ;  /* 0x00000001ff0e7807 */ /* 0x000fe40004800000 */
[----:B------:R-:W-:Y:S02]  /*2680*/  SEL R13, RZ, 0x1, !P4 ;  /* 0x00000001ff0d7807 */ /* 0x000fe40006000000 */
[----:B------:R-:W-:Y:S02]  /*2690*/  SEL R16, RZ, 0x1, !P3 ;  /* 0x00000001ff107807 */ /* 0x000fe40005800000 */
[----:B------:R-:W-:-:S05]  /*26a0*/  SEL R15, RZ, 0x1, !P2 ;  /* 0x00000001ff0f7807 */ /* 0x000fca0005000000 */
[----:B------:R-:W-:Y:S05]  /*26b0*/  @!P0 BRA `(.L_x_4879) ;  /* 0xfffffffc00548947 */ /* 0x000fea000383ffff */
.L_x_4878:
[----:B------:R-:W-:Y:S05]  /*26c0*/  BSYNC.RECONVERGENT B1 ;  /* 0x0000000000017941 */ /* 0x000fea0003800200 */
.L_x_4877:
[----:B------:R-:W-:Y:S01]  /*26d0*/  ISETP.GE.U32.AND P0, PT, R17, R24, PT ;  /* 0x000000181100720c */ /* 0x000fe20003f06070 */
[----:B------:R-:W-:-:S12]  /*26e0*/  BSSY.RECONVERGENT B1, `(.L_x_4880) ;  /* 0x0000016000017945 */ /* 0x000fd80003800200 */
[----:B------:R-:W-:Y:S05]  /*26f0*/  @P0 BRA `(.L_x_4881) ;  /* 0x0000000000500947 */ /* 0x000fea0003800000 */
[----:B------:R-:W-:-:S04]  /*2700*/  IMAD R11, R0, R17, RZ ;  /* 0x00000011000b7224 */ /* 0x000fc800078e02ff */
[----:B------:R-:W-:-:S06]  /*2710*/  IMAD.WIDE.U32 R10, R11, 0x8, R4 ;  /* 0x000000080b0a7825 */ /* 0x000fcc00078e0004 */
[----:B------:R-:W5:Y:S01]  /*2720*/  LDG.E.64 R10, desc[UR36][R10.64] ;  /* 0x000000240a0a7981 */ /* 0x000f62000c1e1b00 */
[----:B------:R-:W-:-:S04]  /*2730*/  IADD3 R19, PT, PT, R17, R12, RZ ;  /* 0x0000000c11137210 */ /* 0x000fc80007ffe0ff */
[----:B------:R-:W-:-:S13]  /*2740*/  ISETP.GE.U32.AND P1, PT, R19, R24, PT ;  /* 0x000000181300720c */ /* 0x000fda0003f26070 */
[----:B------:R-:W-:Y:S05]  /*2750*/  @P1 BRA `(.L_x_4881) ;  /* 0x0000000000381947 */ /* 0x000fea0003800000 */
[----:B------:R-:W-:-:S04]  /*2760*/  IMAD R9, R0, R19, RZ ;  /* 0x0000001300097224 */ /* 0x000fc800078e02ff */
[----:B------:R-:W-:-:S06]  /*2770*/  IMAD.WIDE.U32 R8, R9, 0x8, R4 ;  /* 0x0000000809087825 */ /* 0x000fcc00078e0004 */
[----:B------:R-:W5:Y:S01]  /*2780*/  LDG.E.64 R8, desc[UR36][R8.64] ;  /* 0x0000002408087981 */ /* 0x000f62000c1e1b00 */
[----:B------:R-:W-:-:S05]  /*2790*/  IMAD.IADD R19, R19, 0x1, R12 ;  /* 0x0000000113137824 */ /* 0x000fca00078e020c */
[----:B------:R-:W-:-:S13]  /*27a0*/  ISETP.GE.U32.AND P1, PT, R19, R24, PT ;  /* 0x000000181300720c */ /* 0x000fda0003f26070 */
[----:B------:R-:W-:Y:S05]  /*27b0*/  @P1 BRA `(.L_x_4881) ;  /* 0x0000000000201947 */ /* 0x000fea0003800000 */
[----:B------:R-:W-:Y:S01]  /*27c0*/  IADD3 R21, PT, PT, R19, R12, RZ ;  /* 0x0000000c13157210 */ /* 0x000fe20007ffe0ff */
[----:B------:R-:W-:-:S03]  /*27d0*/  IMAD R7, R0, R19, RZ ;  /* 0x0000001300077224 */ /* 0x000fc600078e02ff */
[----:B------:R-:W-:Y:S01]  /*27e0*/  ISETP.GE.U32.AND P1, PT, R21, R24, PT ;  /* 0x000000181500720c */ /* 0x000fe20003f26070 */
[----:B------:R-:W-:-:S06]  /*27f0*/  IMAD.WIDE.U32 R6, R7, 0x8, R4 ;  /* 0x0000000807067825 */ /* 0x000fcc00078e0004 */
[----:B------:R-:W5:Y:S06]  /*2800*/  LDG.E.64 R6, desc[UR36][R6.64] ;  /* 0x0000002406067981 */ /* 0x000f6c000c1e1b00 */
[----:B------:R-:W-:-:S04]  /*2810*/  @!P1 IMAD R19, R0, R21, RZ ;  /* 0x0000001500139224 */ /* 0x000fc800078e02ff */
[----:B------:R-:W-:-:S05]  /*2820*/  @!P1 IMAD.WIDE.U32 R4, R19, 0x8, R4 ;  /* 0x0000000813049825 */ /* 0x000fca00078e0004 */
[----:B------:R0:W5:Y:S02]  /*2830*/  @!P1 LDG.E.64 R2, desc[UR36][R4.64] ;  /* 0x0000002404029981 */ /* 0x000164000c1e1b00 */
.L_x_4881:
[----:B------:R-:W-:Y:S05]  /*2840*/  BSYNC.RECONVERGENT B1 ;  /* 0x0000000000017941 */ /* 0x000fea0003800200 */
.L_x_4880:
[----:B------:R-:W-:Y:S04]  /*2850*/  BSSY.RECONVERGENT B1, `(.L_x_4882) ;  /* 0x0000023000017945 */ /* 0x000fe80003800200 */
[----:B------:R-:W-:Y:S05]  /*2860*/  @P0 BRA `(.L_x_4883) ;  /* 0x0000000000840947 */ /* 0x000fea0003800000 */
[----:B------:R-:W-:Y:S01]  /*2870*/  LOP3.LUT P3, RZ, R14, 0xff, RZ, 0xc0, !PT ;  /* 0x000000ff0eff7812 */ /* 0x000fe2000786c0ff */
[----:B0-----:R-:W-:Y:S01]  /*2880*/  IMAD.IADD R5, R17, 0x1, R12 ;  /* 0x0000000111057824 */ /* 0x001fe200078e020c */
[----:B------:R-:W-:-:S11]  /*2890*/  PLOP3.LUT P0, PT, PT, PT, PT, 0x8, 0x80 ;  /* 0x000000000080781c */ /* 0x000fd60003f0e170 */
[----:B-----5:R-:W-:Y:S02]  /*28a0*/  @P3 FSETP.NEU.FTZ.AND P1, PT, R10, RZ, PT ;  /* 0x000000ff0a00320b */ /* 0x020fe40003f3d000 */
        /* <DEDUP_REMOVED lines=29> */
.L_x_4883:
[----:B------:R-:W-:Y:S05]  /*2a80*/  BSYNC.RECONVERGENT B1 ;  /* 0x0000000000017941 */ /* 0x000fea0003800200 */
.L_x_4882:
        /* <DEDUP_REMOVED lines=8> */
.L_x_4876:
[----:B------:R-:W0:Y:S01]  /*2b10*/  LDCU UR4, c[0x0][0x390] ;  /* 0x00007200ff0477ac */ /* 0x000e220008000800 */
[----:B------:R-:W1:Y:S01]  /*2b20*/  LDC.U8 R4, c[0x0][0x381] ;  /* 0x0000e040ff047b82 */ /* 0x000e620000000000 */
[----:B------:R-:W-:Y:S01]  /*2b30*/  BSSY.RECONVERGENT B1, `(.L_x_4884) ;  /* 0x0000443000017945 */ /* 0x000fe20003800200 */
[----:B------:R-:W-:Y:S02]  /*2b40*/  CS2R R16, SRZ ;  /* 0x0000000000107805 */ /* 0x000fe4000001ff00 */
[----:B------:R-:W-:Y:S02]  /*2b50*/  CS2R R18, SRZ ;  /* 0x0000000000127805 */ /* 0x000fe4000001ff00 */
[----:B------:R-:W-:Y:S02]  /*2b60*/  CS2R R14, SRZ ;  /* 0x00000000000e7805 */ /* 0x000fe4000001ff00 */
[----:B------:R-:W-:Y:S02]  /*2b70*/  CS2R R12, SRZ ;  /* 0x00000000000c7805 */ /* 0x000fe4000001ff00 */
        /* <DEDUP_REMOVED lines=8> */
[----:B------:R-:W-:-:S13]  /*2c00*/  ISETP.NE.AND P0, PT, R3, RZ, PT ;  /* 0x000000ff0300720c */ /* 0x000fda0003f05270 */
[----:B------:R0:W5:Y:S01]  /*2c10*/  @!P0 LDG.E.64 R10, desc[UR36][R20.64] ;  /* 0x00000024140a8981 */ /* 0x000162000c1e1b00 */
[----:B------:R-:W-:Y:S01]  /*2c20*/  VIADD R0, R3, 0xffffffff ;  /* 0xffffffff03007836 */ /* 0x000fe20000000000 */
[C---:B------:R-:W-:Y:S02]  /*2c30*/  PRMT R8, R4.reuse, 0x7610, R8 ;  /* 0x0000761004087816 */ /* 0x040fe40000000008 */
[----:B------:R-:W-:Y:S02]  /*2c40*/  PRMT R7, R4, 0x7610, R7 ;  /* 0x0000761004077816 */ /* 0x000fe40000000007 */
[----:B------:R-:W-:Y:S02]  /*2c50*/  VIMNMX.U32 R3, PT, PT, R0, 0x18, PT ;  /* 0x0000001800037848 */ /* 0x000fe40003fe0000 */
[C---:B------:R-:W-:Y:S02]  /*2c60*/  PRMT R6, R4.reuse, 0x7610, R6 ;  /* 0x0000761004067816 */ /* 0x040fe40000000006 */
[----:B------:R-:W-:-:S02]  /*2c70*/  PRMT R5, R4, 0x7610, R5 ;  /* 0x0000761004057816 */ /* 0x000fc40000000005 */
[----:B0-----:R-:W-:-:S07]  /*2c80*/  IADD3 R3, PT, PT, R3, 0x1, RZ ;  /* 0x0000000103037810 */ /* 0x001fce0007ffe0ff */
.L_x_4891:
[----:B------:R-:W0:Y:S01]  /*2c90*/  LDCU UR4, c[0x0][0x390] ;  /* 0x00007200ff0477ac */ /* 0x000e220008000800 */
[----:B-----5:R-:W-:Y:S01]  /*2ca0*/  @!P0 IMAD.MOV.U32 R16, RZ, RZ, R10 ;  /* 0x000000ffff108224 */ /* 0x020fe200078e000a */
[----:B------:R-:W-:Y:S01]  /*2cb0*/  @!P0 MOV R17, R11 ;  /* 0x0000000b00118202 */ /* 0x000fe20000000f00 */
[--C-:B------:R-:W-:Y:S01]  /*2cc0*/  @!P0 IMAD.MOV.U32 R19, RZ, RZ, R11.reuse ;  /* 0x000000ffff138224 */ /* 0x100fe200078e000b */
[-C--:B------:R-:W-:Y:S01]  /*2cd0*/  @!P0 MOV R18, R10.reuse ;  /* 0x0000000a00128202 */ /* 0x080fe20000000f00 */
[--C-:B------:R-:W-:Y:S01]  /*2ce0*/  @!P0 IMAD.MOV.U32 R15, RZ, RZ, R11.reuse ;  /* 0x000000ffff0f8224 */ /* 0x100fe200078e000b */
[-C--:B------:R-:W-:Y:S01]  /*2cf0*/  @!P0 MOV R14, R10.reuse ;  /* 0x0000000a000e8202 */ /* 0x080fe20000000f00 */
[----:B------:R-:W-:Y:S01]  /*2d00*/  @!P0 IMAD.MOV.U32 R13, RZ, RZ, R11 ;  /* 0x000000ffff0d8224 */ /* 0x000fe200078e000b */
[----:B------:R-:W-:Y:S01]  /*2d10*/  @!P0 MOV R12, R10 ;  /* 0x0000000a000c8202 */ /* 0x000fe20000000f00 */
[----:B------:R-:W-:Y:S06]  /*2d20*/  @!P0 BRA `(.L_x_4886) ;  /* 0x0000004000088947 */ /* 0x000fec0003800000 */
        /* <DEDUP_REMOVED lines=296> */
.L_x_4887:
        /* <DEDUP_REMOVED lines=242> */
.L_x_4888:
        /* <DEDUP_REMOVED lines=242> */
.L_x_4889:
        /* <DEDUP_REMOVED lines=232> */
[----:B------:R-:W-:-:S04]  /*6c70*/  @P1 IMAD.MOV.U32 R22, RZ, RZ, RZ ;  /* 0x000000ffff161224 */ /* 0x000fc800078e00ff */
[C---:B-1----:R-:W-:Y:S01]  /*6c80*/  @P1 IMAD.HI.U32 R27, R23.reuse, R17, R22 ;  /* 0x00000011171b1227 */ /* 0x042fe200078e0016 */
[----:B------:R-:W-:Y:S01]  /*6c90*/  IADD3 R22, PT, PT, -R23, RZ, RZ ;  /* 0x000000ff17167210 */ /* 0x000fe20007ffe1ff */
[----:B------:R-:W1:Y:S04]  /*6ca0*/  @P1 LDC R17, c[0x0][0x554] ;  /* 0x00015500ff111b82 */ /* 0x000e680000000800 */
[----:B------:R-:W-:Y:S01]  /*6cb0*/  IMAD R25, R22, UR28, R25 ;  /* 0x0000001c16197c24 */ /* 0x000fe2000f8e0219 */
[----:B0-----:R-:W-:-:S03]  /*6cc0*/  @P1 SHF.R.U32.HI R24, RZ, R24, R27 ;  /* 0x00000018ff181219 */ /* 0x001fc6000001161b */
[----:B------:R-:W-:Y:S02]  /*6cd0*/  IMAD R4, R25, UR29, R4 ;  /* 0x0000001d19047c24 */ /* 0x000fe4000f8e0204 */
[----:B------:R-:W-:-:S04]  /*6ce0*/  @P1 IMAD.MOV R27, RZ, RZ, -R24 ;  /* 0x000000ffff1b1224 */ /* 0x000fc800078e0a18 */
[----:B------:R-:W-:-:S04]  /*6cf0*/  @P1 IMAD R16, R16, R27, R23 ;  /* 0x0000001b10101224 */ /* 0x000fc800078e0217 */
[----:B-1----:R-:W-:-:S07]  /*6d00*/  @P1 IMAD R4, R16, R17, R4 ;  /* 0x0000001110041224 */ /* 0x002fce00078e0204 */
.L_x_4890:
[----:B------:R-:W-:-:S04]  /*6d10*/  LOP3.LUT R17, R4, 0xfffffff8, RZ, 0xc0, !PT ;  /* 0xfffffff804117812 */ /* 0x000fc800078ec0ff */
[----:B------:R-:W-:-:S04]  /*6d20*/  IADD3 R16, P1, PT, R17, R20, RZ ;  /* 0x0000001411107210 */ /* 0x000fc80007f3e0ff */
[----:B------:R-:W-:-:S06]  /*6d30*/  IADD3.X R17, PT, PT, RZ, R21, RZ, P1, !PT ;  /* 0x00000015ff117210 */ /* 0x000fcc0000ffe4ff */
[----:B------:R-:W5:Y:S03]  /*6d40*/  LDG.E.64 R16, desc[UR36][R16.64] ;  /* 0x0000002410107981 */ /* 0x000f66000c1e1b00 */
.L_x_4886:
[----:B------:R-:W-:Y:S01]  /*6d50*/  LOP3.LUT P6, RZ, R7, 0xff, RZ, 0xc0, !PT ;  /* 0x000000ff07ff7812 */ /* 0x000fe200078cc0ff */
[----:B------:R-:W1:Y:S01]  /*6d60*/  LDCU UR5, c[0x0][0x388] ;  /* 0x00007100ff0577ac */ /* 0x000e620008000800 */
[----:B------:R-:W-:Y:S01]  /*6d70*/  LOP3.LUT P3, RZ, R6, 0xff, RZ, 0xc0, !PT ;  /* 0x000000ff06ff7812 */ /* 0x000fe2000786c0ff */
[----:B0-----:R-:W-:Y:S01]  /*6d80*/  IMAD.U32 R22, RZ, RZ, UR4 ;  /* 0x00000004ff167e24 */ /* 0x001fe2000f8e00ff */
[----:B------:R-:W-:Y:S02]  /*6d90*/  LOP3.LUT P2, RZ, R5, 0xff, RZ, 0xc0, !PT ;  /* 0x000000ff05ff7812 */ /* 0x000fe4000784c0ff */
[----:B------:R-:W-:Y:S02]  /*6da0*/  PLOP3.LUT P1, PT, PT, PT, PT, 0x8, 0x80 ;  /* 0x000000000080781c */ /* 0x000fe40003f2e170 */
[----:B------:R-:W-:Y:S02]  /*6db0*/  LEA R9, R22, R9, 0x2 ;  /* 0x0000000916097211 */ /* 0x000fe400078e10ff */
[----:B------:R-:W-:-:S03]  /*6dc0*/  P2R R4, PR, RZ, 0x1 ;  /* 0x00000001ff047803 */ /* 0x000fc60000000000 */
[----:B-----5:R-:W-:Y:S01]  /*6dd0*/  @P6 FSETP.NEU.FTZ.AND P4, PT, R14, RZ, PT ;  /* 0x000000ff0e00620b */ /* 0x020fe20003f9d000 */
[----:B------:R-:W-:Y:S01]  /*6de0*/  IMAD R5, R22, 0x3, R9 ;  /* 0x0000000316057824 */ /* 0x000fe200078e0209 */
[----:B------:R-:W-:-:S04]  /*6df0*/  @P6 FSETP.NEU.FTZ.AND P5, PT, R15, RZ, PT ;  /* 0x000000ff0f00620b */ /* 0x000fc80003fbd000 */
[----:B------:R-:W-:Y:S01]  /*6e00*/  @P6 PLOP3.LUT P1, PT, P4, P5, PT, 0xf8, 0x8f ;  /* 0x00000000008f681c */ /* 0x000fe2000272bf70 */
[----:B-1----:R-:W-:Y:S01]  /*6e10*/  IMAD.U32 R24, RZ, RZ, UR5 ;  /* 0x00000005ff187e24 */ /* 0x002fe2000f8e00ff */
[----:B------:R-:W-:Y:S02]  /*6e20*/  @P3 FSETP.NEU.FTZ.AND P5, PT, R18, RZ, PT ;  /* 0x000000ff1200320b */ /* 0x000fe40003fbd000 */
[----:B------:R-:W-:Y:S02]  /*6e30*/  @P3 FSETP.NEU.FTZ.AND P6, PT, R19, RZ, PT ;  /* 0x000000ff1300320b */ /* 0x000fe40003fdd000 */
[----:B------:R-:W-:Y:S02]  /*6e40*/  PLOP3.LUT P4, PT, PT, PT, PT, 0x8, 0x80 ;  /* 0x000000000080781c */ /* 0x000fe40003f8e170 */
[----:B------:R-:W-:Y:S02]  /*6e50*/  @P3 PLOP3.LUT P4, PT, P5, P6, PT, 0xf8, 0x8f ;  /* 0x00000000008f381c */ /* 0x000fe40002f8df70 */
[----:B------:R-:W-:-:S02]  /*6e60*/  @P2 FSETP.NEU.FTZ.AND P5, PT, R16, RZ, PT ;  /* 0x000000ff1000220b */ /* 0x000fc40003fbd000 */
[----:B------:R-:W-:Y:S02]  /*6e70*/  @P2 FSETP.NEU.FTZ.AND P6, PT, R17, RZ, PT ;  /* 0x000000ff1100220b */ /* 0x000fe40003fdd000 */
[----:B------:R-:W-:Y:S02]  /*6e80*/  PLOP3.LUT P3, PT, PT, PT, PT, 0x8, 0x80 ;  /* 0x000000000080781c */ /* 0x000fe40003f6e170 */
[----:B------:R-:W-:Y:S02]  /*6e90*/  @P2 PLOP3.LUT P3, PT, P5, P6, PT, 0xf8, 0x8f ;  /* 0x00000000008f281c */ /* 0x000fe40002f6df70 */
[----:B------:R-:W-:Y:S02]  /*6ea0*/  LOP3.LUT P2, RZ, R8, 0xff, RZ, 0xc0, !PT ;  /* 0x000000ff08ff7812 */ /* 0x000fe4000784c0ff */
[----:B------:R-:W-:Y:S02]  /*6eb0*/  PLOP3.LUT P6, PT, PT, PT, PT, 0x8, 0x80 ;  /* 0x000000000080781c */ /* 0x000fe40003fce170 */
[----:B------:R-:W-:-:S02]  /*6ec0*/  SEL R7, RZ, 0x1, !P1 ;  /* 0x00000001ff077807 */ /* 0x000fc40004800000 */
[----:B------:R-:W-:-:S07]  /*6ed0*/  SEL R6, RZ, 0x1, !P4 ;  /* 0x00000001ff067807 */ /* 0x000fce0006000000 */
[----:B------:R-:W-:Y:S02]  /*6ee0*/  @P2 FSETP.NEU.FTZ.AND P0, PT, R12, RZ, PT ;  /* 0x000000ff0c00220b */ /* 0x000fe40003f1d000 */
[----:B------:R-:W-:-:S04]  /*6ef0*/  @P2 FSETP.NEU.FTZ.AND P5, PT, R13, RZ, PT ;  /* 0x000000ff0d00220b */ /* 0x000fc80003fbd000 */
[----:B------:R-:W-:Y:S02]  /*6f00*/  @P2 PLOP3.LUT P6, PT, P0, P5, PT, 0xf8, 0x8f ;  /* 0x00000000008f281c */ /* 0x000fe400007cbf70 */
[----:B------:R-:W-:Y:S02]  /*6f10*/  ISETP.GE.U32.AND P2, PT, R5, R24, PT ;  /* 0x000000180500720c */ /* 0x000fe40003f46070 */
[----:B------:R-:W-:Y:S02]  /*6f20*/  ISETP.NE.AND P0, PT, R4, RZ, PT ;  /* 0x000000ff0400720c */ /* 0x000fe40003f05270 */
[----:B------:R-:W-:Y:S02]  /*6f30*/  SEL R5, RZ, 0x1, !P3 ;  /* 0x00000001ff057807 */ /* 0x000fe40005800000 */
[----:B------:R-:W-:-:S07]  /*6f40*/  SEL R8, RZ, 0x1, !P6 ;  /* 0x00000001ff087807 */ /* 0x000fce0007000000 */
[----:B------:R-:W-:Y:S05]  /*6f50*/  @!P2 BRA `(.L_x_4891) ;  /* 0xffffffbc004ca947 */ /* 0x000fea000383ffff */
.L_x_4885:
[----:B------:R-:W-:Y:S05]  /*6f60*/  BSYNC.RECONVERGENT B1 ;  /* 0x0000000000017941 */ /* 0x000fea0003800200 */
.L_x_4884:
        /* <DEDUP_REMOVED lines=284> */
.L_x_4895:
[----:B------:R-:W-:Y:S01]  /*8130*/  SHF.R.U32.HI R10, RZ, 0x3, R0 ;  /* 0x00000003ff0a7819 */ /* 0x000fe20000011600 */
[----:B------:R-:W-:-:S07]  /*8140*/  IMAD.MOV.U32 R11, RZ, RZ, RZ ;  /* 0x000000ffff0b7224 */ /* 0x000fce00078e00ff */
.L_x_4894:
[----:B------:R-:W0:Y:S02]  /*8150*/  LDCU.64 UR4, c[0x0][0x750] ;  /* 0x0000ea00ff0477ac */ /* 0x000e240008000a00 */
[----:B0-----:R-:W-:-:S04]  /*8160*/  IADD3 R2, P1, PT, R2, UR4, RZ ;  /* 0x0000000402027c10 */ /* 0x001fc8000ff3e0ff */
[----:B------:R-:W-:Y:S02]  /*8170*/  IADD3.X R0, PT, PT, RZ, UR5, RZ, P1, !PT ;  /* 0x00000005ff007c10 */ /* 0x000fe40008ffe4ff */
[----:B------:R-:W-:-:S04]  /*8180*/  LEA R12, P1, R10, R2, 0x3 ;  /* 0x000000020a0c7211 */ /* 0x000fc800078218ff */
[----:B------:R-:W-:-:S06]  /*8190*/  LEA.HI.X R13, R10, R0, R11, 0x3, P1 ;  /* 0x000000000a0d7211 */ /* 0x000fcc00008f1c0b */
[----:B------:R-:W5:Y:S01]  /*81a0*/  LDG.E.64 R12, desc[UR36][R12.64] ;  /* 0x000000240c0c7981 */ /* 0x000f62000c1e1b00 */
        /* <DEDUP_REMOVED lines=278> */
.L_x_4897:
[----:B------:R-:W-:Y:S02]  /*9310*/  SHF.R.U32.HI R20, RZ, 0x3, R23 ;  /* 0x00000003ff147819 */ /* 0x000fe40000011617 */
[----:B------:R-:W-:-:S07]  /*9320*/  MOV R21, RZ ;  /* 0x000000ff00157202 */ /* 0x000fce0000000f00 */
.L_x_4896:
        /* <DEDUP_REMOVED lines=281> */
.L_x_4899:
[----:B------:R-:W-:Y:S02]  /*a4c0*/  SHF.R.U32.HI R20, RZ, 0x3, R23 ;  /* 0x00000003ff147819 */ /* 0x000fe40000011617 */
[----:B------:R-:W-:-:S07]  /*a4d0*/  MOV R21, RZ ;  /* 0x000000ff00157202 */ /* 0x000fce0000000f00 */
.L_x_4898:
        /* <DEDUP_REMOVED lines=281> */
.L_x_4901:
[----:B------:R-:W-:Y:S02]  /*b670*/  SHF.R.U32.HI R16, RZ, 0x3, R4 ;  /* 0x00000003ff107819 */ /* 0x000fe40000011604 */
[----:B------:R-:W-:-:S07]  /*b680*/  MOV R17, RZ ;  /* 0x000000ff00117202 */ /* 0x000fce0000000f00 */
.L_x_4900:
[----:B------:R-:W-:-:S04]  /*b690*/  LEA R2, P0, R16, R2, 0x3 ;  /* 0x0000000210027211 */ /* 0x000fc800078018ff */
[----:B------:R-:W-:-:S05]  /*b6a0*/  LEA.HI.X R3, R16, R0, R17, 0x3, P0 ;  /* 0x0000000010037211 */ /* 0x000fca00000f1c11 */
[----:B------:R0:W5:Y:S04]  /*b6b0*/  LDG.E.64 R16, desc[UR36][R2.64] ;  /* 0x0000002402107981 */ /* 0x000168000c1e1b00 */
.L_x_4893:
[----:B------:R-:W-:Y:S05]  /*b6c0*/  BSYNC.RECONVERGENT B1 ;  /* 0x0000000000017941 */ /* 0x000fea0003800200 */
.L_x_4892:
[----:B------:R-:W-:Y:S01]  /*b6d0*/  ISETP.GE.U32.AND P0, PT, R9, R24, PT ;  /* 0x000000180900720c */ /* 0x000fe20003f06070 */
[----:B------:R-:W-:-:S12]  /*b6e0*/  BSSY.RECONVERGENT B1, `(.L_x_4902) ;  /* 0x0000023000017945 */ /* 0x000fd80003800200 */
        /* <DEDUP_REMOVED lines=34> */
.L_x_4903:
[----:B------:R-:W-:Y:S05]  /*b910*/  BSYNC.RECONVERGENT B1 ;  /* 0x0000000000017941 */ /* 0x000fea0003800200 */
.L_x_4902:
[----:B------:R-:W-:Y:S02]  /*b920*/  LOP3.LUT P0, RZ, R8, 0xff, RZ, 0xc0, !PT ;  /* 0x000000ff08ff7812 */ /* 0x000fe4000780c0ff */
[----:B------:R-:W-:Y:S02]  /*b930*/  LOP3.LUT P1, RZ, R7, 0xff, RZ, 0xc0, !PT ;  /* 0x000000ff07ff7812 */ /* 0x000fe4000782c0ff */
[----:B------:R-:W-:Y:S02]  /*b940*/  LOP3.LUT P2, RZ, R6, 0xff, RZ, 0xc0, !PT ;  /* 0x000000ff06ff7812 */ /* 0x000fe4000784c0ff */
[----:B------:R-:W-:Y:S02]  /*b950*/  LOP3.LUT P3, RZ, R5, 0xff, RZ, 0xc0, !PT ;  /* 0x000000ff05ff7812 */ /* 0x000fe4000786c0ff */
[----:B------:R-:W-:-:S04]  /*b960*/  PLOP3.LUT P0, PT, P2, P0, P1, 0x80, 0x0 ;  /* 0x000000000000781c */ /* 0x000fc80001701010 */
[----:B------:R-:W-:-:S04]  /*b970*/  PLOP3.LUT P0, PT, P0, P3, PT, 0x80, 0x8 ;  /* 0x000000000008781c */ /* 0x000fc80000707070 */
[----:B-----5:R-:W-:-:S09]  /*b980*/  SEL R17, RZ, 0x1, !P0 ;  /* 0x00000001ff117807 */ /* 0x020fd20004000000 */
.L_x_4854:
[----:B------:R-:W-:Y:S05]  /*b990*/  BSYNC.RECONVERGENT B0 ;  /* 0x0000000000007941 */ /* 0x000fea0003800200 */
.L_x_4853:
        /* <DEDUP_REMOVED lines=16> */
.L_x_4905:
        /* <DEDUP_REMOVED lines=9> */
[----:B------:R-:W0:Y:S02]  /*bb30*/  @!P0 LDS.U8 R4, [R4+UR4] ;  /* 0x0000000404048984 */ /* 0x000e240008000000 */
[----:B0-----:R-:W-:-:S04]  /*bb40*/  @!P0 ISETP.NE.AND P1, PT, R4, RZ, P1 ;  /* 0x000000ff0400820c */ /* 0x001fc80000f25270 */
[----:B---3--:R-:W-:-:S04]  /*bb50*/  @!P0 SEL R5, RZ, 0x1, !P1 ;  /* 0x00000001ff058807 */ /* 0x008fc80004800000 */
[----:B-1----:R-:W-:Y:S01]  /*bb60*/  @!P0 PRMT R17, R5, 0x7610, R17 ;  /* 0x0000761005118816 */ /* 0x002fe20000000011 */
[----:B------:R3:W-:Y:S01]  /*bb70*/  @!P0 STS.U8 [R2+UR4], R5 ;  /* 0x0000000502008988 */ /* 0x0007e20008000004 */
[----:B------:R-:W-:Y:S05]  /*bb80*/  BRA.U UP0, `(.L_x_4905) ;  /* 0xfffffffd00c47547 */ /* 0x000fea000b83ffff */
.L_x_4904:
        /* <DEDUP_REMOVED lines=18> */
.L_x_4908:
        /* <DEDUP_REMOVED lines=14> */
.L_x_4907:
[----:B------:R-:W-:Y:S01]  /*bd90*/  BAR.SYNC.DEFER_BLOCKING 0x0 ;  /* 0x0000000000007b1d */ /* 0x000fe20000010000 */
[----:B------:R-:W-:-:S09]  /*bda0*/  UISETP.GE.U32.AND UP0, UPT, UR4, 0x2, UPT ;  /* 0x000000020400788c */ /* 0x000fd2000bf06070 */
[----:B------:R-:W-:Y:S05]  /*bdb0*/  BRA.U !UP0, `(.L_x_4906) ;  /* 0x0000000108287547 */ /* 0x000fea000b800000 */
[----:B01-34-:R-:W-:-:S07]  /*bdc0*/  IMAD.MOV.U32 R2, RZ, RZ, 0x1 ;  /* 0x00000001ff027424 */ /* 0x01bfce00078e00ff */
.L_x_4909:
[C---:B------:R-:W-:Y:S02]  /*bdd0*/  LOP3.LUT R4, R17.reuse, 0xffff, RZ, 0xc0, !PT ;  /* 0x0000ffff11047812 */ /* 0x040fe400078ec0ff */
        /* <DEDUP_REMOVED lines=8> */
.L_x_4906:
        /* <DEDUP_REMOVED lines=287> */
.L_x_4910:
        /* <DEDUP_REMOVED lines=290> */
.L_x_4912:
        /* <DEDUP_REMOVED lines=26> */
.L_x_4914:
[----:B------:R-:W-:Y:S05]  /*e410*/  BSYNC.RECONVERGENT B0 ;  /* 0x0000000000007941 */ /* 0x000fea0003800200 */
.L_x_4913:
        /* <DEDUP_REMOVED lines=35> */
.L_x_4916:
[----:B------:R-:W-:Y:S05]  /*e650*/  BSYNC.RECONVERGENT B0 ;  /* 0x0000000000007941 */ /* 0x000fea0003800200 */
.L_x_4915:
        /* <DEDUP_REMOVED lines=34> */
.L_x_4921:
        /* <DEDUP_REMOVED lines=9> */
.L_x_4920:
[----:B------:R-:W-:Y:S01]  /*e910*/  SEL R17, RZ, 0x1, !P1 ;  /* 0x00000001ff117807 */ /* 0x000fe20004800000 */
[----:B------:R-:W-:Y:S06]  /*e920*/  BRA `(.L_x_4919) ;  /* 0x00000000005c7947 */ /* 0x000fec0003800000 */
.L_x_4918:
        /* <DEDUP_REMOVED lines=12> */
.L_x_4923:
        /* <DEDUP_REMOVED lines=10> */
.L_x_4922:
[----:B------:R-:W-:-:S07]  /*ea90*/  SEL R17, RZ, 0x1, !P1 ;  /* 0x00000001ff117807 */ /* 0x000fce0004800000 */
.L_x_4919:
[----:B------:R-:W-:Y:S05]  /*eaa0*/  BSYNC.RECONVERGENT B0 ;  /* 0x0000000000007941 */ /* 0x000fea0003800200 */
.L_x_4917:
        /* <DEDUP_REMOVED lines=11> */
.L_x_4925:
        /* <DEDUP_REMOVED lines=15> */
.L_x_4924:
        /* <DEDUP_REMOVED lines=10> */
.L_x_4928:
        /* <DEDUP_REMOVED lines=14> */
.L_x_4927:
[----:B------:R-:W-:Y:S01]  /*edd0*/  BAR.SYNC.DEFER_BLOCKING 0x0 ;  /* 0x0000000000007b1d */ /* 0x000fe20000010000 */
[----:B------:R-:W-:-:S09]  /*ede0*/  UISETP.GE.U32.AND UP0, UPT, UR4, 0x2, UPT ;  /* 0x000000020400788c */ /* 0x000fd2000bf06070 */
[----:B------:R-:W-:Y:S05]  /*edf0*/  BRA.U !UP0, `(.L_x_4926) ;  /* 0x0000000108287547 */ /* 0x000fea000b800000 */
[----:B------:R-:W-:-:S07]  /*ee00*/  IMAD.MOV.U32 R0, RZ, RZ, 0x1 ;  /* 0x00000001ff007424 */ /* 0x000fce00078e00ff */
.L_x_4929:
        /* <DEDUP_REMOVED lines=9> */
.L_x_4926:
        /* <DEDUP_REMOVED lines=17> */
.L_x_4931:
        /* <DEDUP_REMOVED lines=20> */
.L_x_4933:
[----:B------:R-:W0:Y:S01]  /*f0f0*/  LDCU.64 UR4, c[0x0][0x758] ;  /* 0x0000eb00ff0477ac */ /* 0x000e220008000a00 */
[----:B------:R-:W-:-:S04]  /*f100*/  LOP3.LUT P0, RZ, R17, 0xff, RZ, 0xc0, !PT ;  /* 0x000000ff11ff7812 */ /* 0x000fc8000780c0ff */
[----:B------:R-:W-:Y:S02]  /*f110*/  SEL R3, RZ, 0x1, !P0 ;  /* 0x00000001ff037807 */ /* 0x000fe40004000000 */
[----:B0-----:R-:W-:-:S05]  /*f120*/  IADD3 R16, P1, PT, R16, UR4, RZ ;  /* 0x0000000410107c10 */ /* 0x001fca000ff3e0ff */
[----:B------:R-:W-:-:S05]  /*f130*/  IMAD.X R17, RZ, RZ, UR5, P1 ;  /* 0x00000005ff117e24 */ /* 0x000fca00088e06ff */
[----:B------:R-:W-:Y:S01]  /*f140*/  STG.E.U8 desc[UR36][R16.64], R3 ;  /* 0x0000000310007986 */ /* 0x000fe2000c101124 */
[----:B------:R-:W-:Y:S05]  /*f150*/  EXIT ;  /* 0x000000000000794d */ /* 0x000fea0003800000 */
.L_x_4932:
[----:B------:R-:W-:-:S04]  /*f160*/  LOP3.LUT P0, RZ, R17, 0xff, RZ, 0xc0, !PT ;  /* 0x000000ff11ff7812 */ /* 0x000fc8000780c0ff */
[----:B------:R-:W-:-:S05]  /*f170*/  SEL R5, RZ, 0x1, !P0 ;  /* 0x00000001ff057807 */ /* 0x000fca0004000000 */
[----:B------:R-:W-:Y:S01]  /*f180*/  STG.E.U8 desc[UR36][R2.64], R5 ;  /* 0x0000000502007986 */ /* 0x000fe2000c101124 */
[----:B------:R-:W-:Y:S05]  /*f190*/  EXIT ;  /* 0x000000000000794d */ /* 0x000fea0003800000 */
.L_x_4930:
        /* <DEDUP_REMOVED lines=9> */
.L_x_4934:
        /* <DEDUP_REMOVED lines=20> */
.L_x_4936:
[----:B------:R-:W2:Y:S01]  /*f370*/  LDCU.64 UR4, c[0x0][0x758] ;  /* 0x0000eb00ff0477ac */ /* 0x000ea20008000a00 */
[----:B------:R-:W-:-:S04]  /*f380*/  LOP3.LUT P0, RZ, R17, 0xff, RZ, 0xc0, !PT ;  /* 0x000000ff11ff7812 */ /* 0x000fc8000780c0ff */
[----:B------:R-:W-:Y:S02]  /*f390*/  SEL R3, RZ, 0x1, !P0 ;  /* 0x00000001ff037807 */ /* 0x000fe40004000000 */
[----:B--2---:R-:W-:-:S05]  /*f3a0*/  IADD3 R16, P1, PT, R16, UR4, RZ ;  /* 0x0000000410107c10 */ /* 0x004fca000ff3e0ff */
[----:B------:R-:W-:-:S05]  /*f3b0*/  IMAD.X R17, RZ, RZ, UR5, P1 ;  /* 0x00000005ff117e24 */ /* 0x000fca00088e06ff */
[----:B------:R-:W-:Y:S01]  /*f3c0*/  STG.E.U8 desc[UR36][R16.64], R3 ;  /* 0x0000000310007986 */ /* 0x000fe2000c101124 */
[----:B------:R-:W-:Y:S05]  /*f3d0*/  EXIT ;  /* 0x000000000000794d */ /* 0x000fea0003800000 */
.L_x_4935:
[----:B------:R-:W-:Y:S01]  /*f3e0*/  STG.E.U8 desc[UR36][R6.64], R17 ;  /* 0x0000001106007986 */ /* 0x000fe2000c101124 */
[----:B------:R-:W-:Y:S05]  /*f3f0*/  EXIT ;  /* 0x000000000000794d */ /* 0x000fea0003800000 */
.L_x_4911:
        /* <DEDUP_REMOVED lines=26> */
.L_x_4938:
        /* <DEDUP_REMOVED lines=20> */
.L_x_4940:
[----:B------:R-:W0:Y:S01]  /*f6e0*/  LDCU.64 UR4, c[0x0][0x758] ;  /* 0x0000eb00ff0477ac */ /* 0x000e220008000a00 */
[----:B------:R-:W-:-:S04]  /*f6f0*/  LOP3.LUT P0, RZ, R17, 0xff, RZ, 0xc0, !PT ;  /* 0x000000ff11ff7812 */ /* 0x000fc8000780c0ff */
[----:B------:R-:W-:Y:S02]  /*f700*/  SEL R3, RZ, 0x1, !P0 ;  /* 0x00000001ff037807 */ /* 0x000fe40004000000 */
[----:B0-----:R-:W-:-:S04]  /*f710*/  IADD3 R16, P1, PT, R16, UR4, RZ ;  /* 0x0000000410107c10 */ /* 0x001fc8000ff3e0ff */
[----:B------:R-:W-:-:S05]  /*f720*/  IADD3.X R17, PT, PT, RZ, UR5, RZ, P1, !PT ;  /* 0x00000005ff117c10 */ /* 0x000fca0008ffe4ff */
[----:B------:R-:W-:Y:S01]  /*f730*/  STG.E.U8 desc[UR36][R16.64], R3 ;  /* 0x0000000310007986 */ /* 0x000fe2000c101124 */
[----:B------:R-:W-:Y:S05]  /*f740*/  EXIT ;  /* 0x000000000000794d */ /* 0x000fea0003800000 */
.L_x_4939:
[----:B------:R-:W-:-:S04]  /*f750*/  LOP3.LUT P0, RZ, R17, 0xff, RZ, 0xc0, !PT ;  /* 0x000000ff11ff7812 */ /* 0x000fc8000780c0ff */
[----:B------:R-:W-:-:S05]  /*f760*/  SEL R5, RZ, 0x1, !P0 ;  /* 0x00000001ff057807 */ /* 0x000fca0004000000 */
[----:B------:R-:W-:Y:S01]  /*f770*/  STG.E.U8 desc[UR36][R2.64], R5 ;  /* 0x0000000502007986 */ /* 0x000fe2000c101124 */
[----:B------:R-:W-:Y:S05]  /*f780*/  EXIT ;  /* 0x000000000000794d */ /* 0x000fea0003800000 */
.L_x_4937:
        /* <DEDUP_REMOVED lines=9> */
.L_x_4941:
        /* <DEDUP_REMOVED lines=20> */
.L_x_4943:
[----:B------:R-:W0:Y:S01]  /*f960*/  LDCU.64 UR4, c[0x0][0x758] ;  /* 0x0000eb00ff0477ac */ /* 0x000e220008000a00 */
[----:B------:R-:W-:-:S04]  /*f970*/  LOP3.LUT P0, RZ, R17, 0xff, RZ, 0xc0, !PT ;  /* 0x000000ff11ff7812 */ /* 0x000fc8000780c0ff */
[----:B------:R-:W-:Y:S02]  /*f980*/  SEL R3, RZ, 0x1, !P0 ;  /* 0x00000001ff037807 */ /* 0x000fe40004000000 */
[----:B0-----:R-:W-:-:S04]  /*f990*/  IADD3 R16, P1, PT, R16, UR4, RZ ;  /* 0x0000000410107c10 */ /* 0x001fc8000ff3e0ff */
[----:B------:R-:W-:-:S05]  /*f9a0*/  IADD3.X R17, PT, PT, RZ, UR5, RZ, P1, !PT ;  /* 0x00000005ff117c10 */ /* 0x000fca0008ffe4ff */
[----:B------:R-:W-:Y:S01]  /*f9b0*/  STG.E.U8 desc[UR36][R16.64], R3 ;  /* 0x0000000310007986 */ /* 0x000fe2000c101124 */
[----:B------:R-:W-:Y:S05]  /*f9c0*/  EXIT ;  /* 0x000000000000794d */ /* 0x000fea0003800000 */
.L_x_4942:
[----:B------:R-:W-:Y:S01]  /*f9d0*/  STG.E.U8 desc[UR36][R6.64], R17 ;  /* 0x0000001106007986 */ /* 0x000fe2000c101124 */
[----:B------:R-:W-:Y:S05]  /*f9e0*/  EXIT ;  /* 0x000000000000794d */ /* 0x000fea0003800000 */
.L_x_4944:
        /* <DEDUP_REMOVED lines=9> */
.L_x_7791:


//--------------------- .text._ZN2at6native13reduce_kernelILi256ELi2ENS0_8ReduceOpIN3c107complexIfEENS0_14func_wrapper_tIbZZZNS0_15and_kernel_cudaERNS_14TensorIteratorEENKUlvE_clEvENKUlvE7_clEvEUlbS5_E_EEjbLi4ELi4EEEEEvT1_ --------------------------
	.section	.text._ZN2at6native13reduce_kernelILi256ELi2ENS0_8ReduceOpIN3c107complexIfEENS0_14func_wrapper_tIbZZZNS0_15and_kernel_cudaERNS_14TensorIteratorEENKUlvE_clEvENKUlvE7_clEvEUlbS5_E_EEjbLi4ELi4EEEEEvT1_,"ax",@progbits
	.align	128
        .global         _ZN2at6native13reduce_kernelILi256ELi2ENS0_8ReduceOpIN3c107complexIfEENS0_14func_wrapper_tIbZZZNS0_15and_kernel_cudaERNS_14TensorIteratorEENKUlvE_clEvENKUlvE7_clEvEUlbS5_E_EEjbLi4ELi4EEEEEvT1_
        .type           _ZN2at6native13reduce_kernelILi256ELi2ENS0_8ReduceOpIN3c107complexIfEENS0_14func_wrapper_tIbZZZNS0_15and_kernel_cudaERNS_14TensorIteratorEENKUlvE_clEvENKUlvE7_clEvEUlbS5_E_EEjbLi4ELi4EEEEEvT1_,@function
        .size           _ZN2at6native13reduce_kernelILi256ELi2ENS0_8ReduceOpIN3c107complexIfEENS0_14func_wrapper_tIbZZZNS0_15and_kernel_cudaERNS_14TensorIteratorEENKUlvE_clEvENKUlvE7_clEvEUlbS5_E_EEjbLi4ELi4EEEEEvT1_,(.L_x_7792 - _ZN2at6native13reduce_kernelILi256ELi2ENS0_8ReduceOpIN3c107complexIfEENS0_14func_wrapper_tIbZZZNS0_15and_kernel_cudaERNS_14TensorIteratorEENKUlvE_clEvENKUlvE7_clEvEUlbS5_E_EEjbLi4ELi4EEEEEvT1_)
        .other          _ZN2at6native13reduce_kernelILi256ELi2ENS0_8ReduceOpIN3c107complexIfEENS0_14func_wrapper_tIbZZZNS0_15and_kernel_cudaERNS_14TensorIteratorEENKUlvE_clEvENKUlvE7_clEvEUlbS5_E_EEjbLi4ELi4EEEEEvT1_,@"STO_CUDA_ENTRY STV_DEFAULT"
_ZN2at6native13reduce_kernelILi256ELi2ENS0_8ReduceOpIN3c107complexIfEENS0_14func_wrapper_tIbZZZNS0_15and_kernel_cudaERNS_14TensorIteratorEENKUlvE_clEvENKUlvE7_clEvEUlbS5_E_EEjbLi4ELi4EEEEEvT1_:
.text._ZN2at6native13reduce_kernelILi256ELi2ENS0_8ReduceOpIN3c107complexIfEENS0_14func_wrapper_tIbZZZNS0_15and_kernel_cudaERNS_14TensorIteratorEENKUlvE_clEvENKUlvE7_clEvEUlbS5_E_EEjbLi4ELi4EEEEEvT1_:
        /* <DEDUP_REMOVED lines=296> */
.L_x_4945:
        /* <DEDUP_REMOVED lines=31> */
.L_x_4949:
        /* <DEDUP_REMOVED lines=35> */
.L_x_4954:
[----:B------:R-:W-:-:S07]  /*16a0*/  SEL R10, RZ, 0x1, !P0 ;  /* 0x00000001ff0a7807 */ /* 0x000fce0004000000 */
.L_x_4953:
[----:B------:R-:W-:Y:S05]  /*16b0*/  BSYNC.RECONVERGENT B1 ;  /* 0x0000000000017941 */ /* 0x000fea0003800200 */
.L_x_4952:
[----:B------:R-:W0:Y:S01]  /*16c0*/  LDC R3, c[0x0][0x388] ;  /* 0x0000e200ff037b82 */ /* 0x000e220000000800 */
[----:B------:R-:W-:-:S05]  /*16d0*/  IADD3 R24, P0, PT, R24, 0x20, RZ ;  /* 0x0000002018187810 */ /* 0x000fca0007f1e0ff */
[----:B------:R-:W-:Y:S01]  /*16e0*/  IMAD.X R25, RZ, RZ, R25, P0 ;  /* 0x000000ffff197224 */ /* 0x000fe200000e0619 */
[----:B0-----:R-:W-:-:S07]  /*16f0*/  IADD3 R3, PT, PT, R40, -0x4, R3 ;  /* 0xfffffffc28037810 */ /* 0x001fce0007ffe003 */
.L_x_4951:
[----:B------:R-:W-:Y:S05]  /*1700*/  BSYNC.RECONVERGENT B0 ;  /* 0x0000000000007941 */ /* 0x000fea0003800200 */
.L_x_4950:
        /* <DEDUP_REMOVED lines=13> */
.L_x_4957:
        /* <DEDUP_REMOVED lines=32> */
.L_x_4956:
[----:B------:R-:W-:Y:S05]  /*19e0*/  BSYNC.RECONVERGENT B0 ;  /* 0x0000000000007941 */ /* 0x000fea0003800200 */
.L_x_4955:
        /* <DEDUP_REMOVED lines=21> */
.L_x_4961:
[----:B------:R-:W-:Y:S05]  /*1b40*/  BSYNC.RECONVERGENT B1 ;  /* 0x0000000000017941 */ /* 0x000fea0003800200 */
.L_x_4960:
[----:B------:R-:W-:-:S07]  /*1b50*/  SEL R10, RZ, 0x1, !P0 ;  /* 0x00000001ff0a7807 */ /* 0x000fce0004000000 */
.L_x_4959:
[----:B------:R-:W-:Y:S05]  /*1b60*/  BSYNC.RECONVERGENT B0 ;  /* 0x0000000000007941 */ /* 0x000fea0003800200 */
.L_x_4958:
[----:B------:R-:W-:Y:S02]  /*1b70*/  LOP3.LUT P3, RZ, R10, 0xff, RZ, 0xc0, !PT ;  /* 0x000000ff0aff7812 */ /* 0x000fe4000786c0ff */
[----:B------:R-:W-:Y:S02]  /*1b80*/  LOP3.LUT P0, RZ, R20, 0xff, RZ, 0xc0, !PT ;  /* 0x000000ff14ff7812 */ /* 0x000fe4000780c0ff */
[----:B------:R-:W-:Y:S02]  /*1b90*/  LOP3.LUT P1, RZ, R18, 0xff, RZ, 0xc0, !PT ;  /* 0x000000ff12ff7812 */ /* 0x000fe4000782c0ff */
[----:B------:R-:W-:Y:S02]  /*1ba0*/  LOP3.LUT P2, RZ, R0, 0xff, RZ, 0xc0, !PT ;  /* 0x000000ff00ff7812 */ /* 0x000fe4000784c0ff */
[----:B------:R-:W-:Y:S02]  /*1bb0*/  PLOP3.LUT P1, PT, P1, P3, P0, 0x80, 0x0 ;  /* 0x000000000000781c */ /* 0x000fe40000f27000 */
[----:B------:R-:W-:-:S02]  /*1bc0*/  PLOP3.LUT P4, PT, PT, PT, PT, 0x8, 0x80 ;  /* 0x000000000080781c */ /* 0x000fc40003f8e170 */
[----:B------:R-:W-:Y:S01]  /*1bd0*/  PLOP3.LUT P1, PT, P1, P2, PT, 0x80, 0x8 ;  /* 0x000000000008781c */ /* 0x000fe20000f25070 */
[----:B------:R-:W-:-:S12]  /*1be0*/  BRA `(.L_x_4962) ;  /* 0x000000ac00cc7947 */ /* 0x000fd80003800000 */
.L_x_4948:
        /* <DEDUP_REMOVED lines=38> */
.L_x_4966:
        /* <DEDUP_REMOVED lines=22> */
[----:B---3--:R-:W-:Y:S02]  /*1fb0*/  @P5 FSETP.NEU.FTZ.AND P3, PT, R20, RZ, PT ;  /* 0x000000ff1400520b */ /* 0x008fe40003f7d000 */
[----:B------:R-:W-:-:S04]  /*1fc0*/  @P5 FSETP.NEU.FTZ.AND P4, PT, R21, RZ, PT ;  /* 0x000000ff1500520b */ /* 0x000fc80003f9d000 */
[----:B------:R-:W-:Y:S02]  /*1fd0*/  @P5 PLOP3.LUT P6, PT, P3, P4, PT, 0xf8, 0x8f ;  /* 0x00000000008f581c */ /* 0x000fe40001fc9f70 */
[----:B------:R-:W-:Y:S02]  /*1fe0*/  @P2 FSETP.NEU.FTZ.AND P3, PT, R22, RZ, PT ;  /* 0x000000ff1600220b */ /* 0x000fe40003f7d000 */
[----:B------:R-:W-:Y:S02]  /*1ff0*/  @P2 FSETP.NEU.FTZ.AND P4, PT, R23, RZ, PT ;  /* 0x000000ff1700220b */ /* 0x000fe40003f9d000 */
[----:B------:R-:W-:-:S07]  /*2000*/  PLOP3.LUT P5, PT, PT, PT, PT, 0x8, 0x80 ;  /* 0x000000000080781c */ /* 0x000fce0003fae170 */
[----:B------:R-:W-:Y:S02]  /*2010*/  @P6 LOP3.LUT R35, R35, 0x8, RZ, 0xfc, !PT ;  /* 0x0000000823236812 */ /* 0x000fe400078efcff */
[----:B------:R-:W-:Y:S02]  /*2020*/  PLOP3.LUT P6, PT, PT, PT, PT, 0x8, 0x80 ;  /* 0x000000000080781c */ /* 0x000fe40003fce170 */
[----:B------:R-:W-:Y:S02]  /*2030*/  @P2 PLOP3.LUT P6, PT, P3, P4, PT, 0xf8, 0x8f ;  /* 0x00000000008f281c */ /* 0x000fe40001fc9f70 */
[----:B----4-:R-:W-:Y:S02]  /*2040*/  @P1 FSETP.NEU.FTZ.AND P2, PT, R12, RZ, PT ;  /* 0x000000ff0c00120b */ /* 0x010fe40003f5d000 */
[----:B------:R-:W-:Y:S02]  /*2050*/  @P1 FSETP.NEU.FTZ.AND P3, PT, R13, RZ, PT ;  /* 0x000000ff0d00120b */ /* 0x000fe40003f7d000 */
[----:B------:R-:W-:-:S02]  /*2060*/  LOP3.LUT R35, R35, 0xfffffffb, RZ, 0xc0, !PT ;  /* 0xfffffffb23237812 */ /* 0x000fc400078ec0ff */
[----:B------:R-:W-:Y:S02]  /*2070*/  @P1 PLOP3.LUT P5, PT, P2, P3, PT, 0xf8, 0x8f ;  /* 0x00000000008f181c */ /* 0x000fe400017a7f70 */
[----:B------:R-:W-:Y:S02]  /*2080*/  @P0 FSETP.NEU.FTZ.AND P1, PT, R14, RZ, PT ;  /* 0x000000ff0e00020b */ /* 0x000fe40003f3d000 */
[----:B------:R-:W-:Y:S02]  /*2090*/  @P0 FSETP.NEU.FTZ.AND P2, PT, R15, RZ, PT ;  /* 0x000000ff0f00020b */ /* 0x000fe40003f5d000 */
[----:B------:R-:W-:Y:S02]  /*20a0*/  PLOP3.LUT P3, PT, PT, PT, PT, 0x8, 0x80 ;  /* 0x000000000080781c */ /* 0x000fe40003f6e170 */
[----:B------:R-:W-:Y:S02]  /*20b0*/  @P0 PLOP3.LUT P3, PT, P1, P2, PT, 0xf8, 0x8f ;  /* 0x00000000008f081c */ /* 0x000fe40000f65f70 */
[----:B------:R-:W-:-:S02]  /*20c0*/  LOP3.LUT P0, RZ, R26, 0xff, RZ, 0xc0, !PT ;  /* 0x000000ff1aff7812 */ /* 0x000fc4000780c0ff */
[----:B------:R-:W-:Y:S02]  /*20d0*/  PLOP3.LUT P2, PT, PT, PT, PT, 0x8, 0x80 ;  /* 0x000000000080781c */ /* 0x000fe40003f4e170 */
[----:B------:R-:W-:Y:S02]  /*20e0*/  @P6 LOP3.LUT R35, R35, 0x4, RZ, 0xfc, !PT ;  /* 0x0000000423236812 */ /* 0x000fe400078efcff */
[----:B------:R-:W-:Y:S02]  /*20f0*/  P2R R28, PR, RZ, 0x8 ;  /* 0x00000008ff1c7803 */ /* 0x000fe40000000000 */
[----:B------:R-:W-:-:S04]  /*2100*/  LOP3.LUT R35, R35, 0xfffffffe, RZ, 0xc0, !PT ;  /* 0xfffffffe23237812 */ /* 0x000fc800078ec0ff */
[----:B------:R-:W-:Y:S02]  /*2110*/  @P5 LOP3.LUT R35, R35, 0x1, RZ, 0xfc, !PT ;  /* 0x0000000123235812 */ /* 0x000fe400078efcff */
[----:B-----5:R-:W-:Y:S02]  /*2120*/  @P0 FSETP.NEU.FTZ.AND P1, PT, R4, RZ, PT ;  /* 0x000000ff0400020b */ /* 0x020fe40003f3d000 */
[----:B------:R-:W-:Y:S02]  /*2130*/  @P0 FSETP.NEU.FTZ.AND P4, PT, R5, RZ, PT ;  /* 0x000000ff0500020b */ /* 0x000fe40003f9d000 */
[----:B------:R-:W-:Y:S02]  /*2140*/  LOP3.LUT P3, RZ, R35, 0x8, RZ, 0xc0, !PT ;  /* 0x0000000823ff7812 */ /* 0x000fe4000786c0ff */
[----:B------:R-:W-:Y:S02]  /*2150*/  @P0 PLOP3.LUT P2, PT, P1, P4, PT, 0xf8, 0x8f ;  /* 0x00000000008f081c */ /* 0x000fe40000f49f70 */
[----:B------:R-:W-:-:S02]  /*2160*/  LOP3.LUT P0, RZ, R31, 0xff, RZ, 0xc0, !PT ;  /* 0x000000ff1fff7812 */ /* 0x000fc4000780c0ff */
[----:B------:R-:W-:Y:S02]  /*2170*/  PLOP3.LUT P1, PT, PT, PT, PT, 0x8, 0x80 ;  /* 0x000000000080781c */ /* 0x000fe40003f2e170 */
[----:B------:R-:W-:-:S09]  /*2180*/  P2R R27, PR, RZ, 0x8 ;  /* 0x00000008ff1b7803 */ /* 0x000fd20000000000 */
[----:B------:R-:W-:Y:S02]  /*2190*/  @P0 FSETP.NEU.FTZ.AND P4, PT, R6, RZ, PT ;  /* 0x000000ff0600020b */ /* 0x000fe40003f9d000 */
[----:B------:R-:W-:-:S04]  /*21a0*/  @P0 FSETP.NEU.FTZ.AND P5, PT, R7, RZ, PT ;  /* 0x000000ff0700020b */ /* 0x000fc80003fbd000 */
[----:B------:R-:W-:Y:S02]  /*21b0*/  @P0 PLOP3.LUT P1, PT, P4, P5, PT, 0xf8, 0x8f ;  /* 0x00000000008f081c */ /* 0x000fe4000272bf70 */
        /* <DEDUP_REMOVED lines=8> */
[----:B---3--:R-:W-:Y:S02]  /*2240*/  @P4 FSETP.NEU.FTZ.AND P5, PT, R8, RZ, PT ;  /* 0x000000ff0800420b */ /* 0x008fe40003fbd000 */
[----:B------:R-:W-:-:S04]  /*2250*/  @P4 FSETP.NEU.FTZ.AND P6, PT, R9, RZ, PT ;  /* 0x000000ff0900420b */ /* 0x000fc80003fdd000 */
[----:B------:R-:W-:Y:S02]  /*2260*/  @P4 PLOP3.LUT P0, PT, P5, P6, PT, 0xf8, 0x8f ;  /* 0x00000000008f481c */ /* 0x000fe40002f0df70 */
[----:B------:R-:W-:Y:S01]  /*2270*/  LOP3.LUT P4, RZ, R3, 0xff, RZ, 0xc0, !PT ;  /* 0x000000ff03ff7812 */ /* 0x000fe2000788c0ff */
[----:B------:R-:W-:Y:S01]  /*2280*/  IMAD R3, R0, 0x3, R33 ;  /* 0x0000000300037824 */ /* 0x000fe200078e0221 */
[----:B------:R-:W-:Y:S02]  /*2290*/  PLOP3.LUT P6, PT, PT, PT, PT, 0x8, 0x80 ;  /* 0x000000000080781c */ /* 0x000fe40003fce170 */
[----:B------:R-:W-:-:S09]  /*22a0*/  SEL R18, RZ, 0x1, !P0 ;  /* 0x00000001ff127807 */ /* 0x000fd20004000000 */
[----:B------:R-:W-:Y:S02]  /*22b0*/  @P4 FSETP.NEU.FTZ.AND P3, PT, R10, RZ, PT ;  /* 0x000000ff0a00420b */ /* 0x000fe40003f7d000 */
[----:B------:R-:W-:-:S04]  /*22c0*/  @P4 FSETP.NEU.FTZ.AND P5, PT, R11, RZ, PT ;  /* 0x000000ff0b00420b */ /* 0x000fc80003fbd000 */
[----:B------:R-:W-:Y:S02]  /*22d0*/  @P4 PLOP3.LUT P6, PT, P3, P5, PT, 0xf8, 0x8f ;  /* 0x00000000008f481c */ /* 0x000fe40001fcbf70 */
        /* <DEDUP_REMOVED lines=11> */
.L_x_4965:
[----:B------:R-:W-:Y:S05]  /*2390*/  BSYNC.RECONVERGENT B0 ;  /* 0x0000000000007941 */ /* 0x000fea0003800200 */
.L_x_4964:
        /* <DEDUP_REMOVED lines=23> */
.L_x_4968:
[----:B------:R-:W-:Y:S05]  /*2510*/  BSYNC.RECONVERGENT B0 ;  /* 0x0000000000007941 */ /* 0x000fea0003800200 */
.L_x_4967:
[----:B------:R-:W-:Y:S04]  /*2520*/  BSSY.RECONVERGENT B0, `(.L_x_4969) ;  /* 0x000003b000007945 */ /* 0x000fe80003800200 */
[----:B------:R-:W-:Y:S05]  /*2530*/  @P0 BRA `(.L_x_4970) ;  /* 0x0000000000e40947 */ /* 0x000fea0003800000 */
[----:B------:R-:W-:Y:S01]  /*2540*/  LOP3.LUT P6, RZ, R30, 0xff, RZ, 0xc0, !PT ;  /* 0x000000ff1eff7812 */ /* 0x000fe200078cc0ff */
[----:B------:R-:W-:Y:S01]  /*2550*/  IMAD.IADD R33, R33, 0x1, R0 ;  /* 0x0000000121217824 */ /* 0x000fe200078e0200 */
[----:B------:R-:W-:Y:S02]  /*2560*/  LOP3.LUT P0, RZ, R29, 0xff, RZ, 0xc0, !PT ;  /* 0x000000ff1dff7812 */ /* 0x000fe4000780c0ff */
[----:B------:R-:W-:-:S09]  /*2570*/  PLOP3.LUT P3, PT, PT, PT, PT, 0x8, 0x80 ;  /* 0x000000000080781c */ /* 0x000fd20003f6e170 */
[----:B-----5:R-:W-:Y:S02]  /*2580*/  @P6 FSETP.NEU.FTZ.AND P4, PT, R20, RZ, PT ;  /* 0x000000ff1400620b */ /* 0x020fe40003f9d000 */
[----:B------:R-:W-:Y:S02]  /*2590*/  @P6 FSETP.NEU.FTZ.AND P5, PT, R21, RZ, PT ;  /* 0x000000ff1500620b */ /* 0x000fe40003fbd000 */
[----:B------:R-:W-:Y:S02]  /*25a0*/  @P0 FSETP.NEU.FTZ.AND P1, PT, R22, RZ, PT ;  /* 0x000000ff1600020b */ /* 0x000fe40003f3d000 */
[----:B------:R-:W-:Y:S02]  /*25b0*/  @P0 FSETP.NEU.FTZ.AND P2, PT, R23, RZ, PT ;  /* 0x000000ff1700020b */ /* 0x000fe40003f5d000 */
[----:B------:R-:W-:Y:S02]  /*25c0*/  @P6 PLOP3.LUT P3, PT, P4, P5, PT, 0xf8, 0x8f ;  /* 0x00000000008f681c */ /* 0x000fe4000276bf70 */
[----:B------:R-:W-:-:S02]  /*25d0*/  PLOP3.LUT P4, PT, PT, PT, PT, 0x8, 0x80 ;  /* 0x000000000080781c */ /* 0x000fc40003f8e170 */
[----:B------:R-:W-:Y:S02]  /*25e0*/  @P0 PLOP3.LUT P4, PT, P1, P2, PT, 0xf8, 0x8f ;  /* 0x00000000008f081c */ /* 0x000fe40000f85f70 */
[----:B------:R-:W-:Y:S02]  /*25f0*/  ISETP.GE.U32.AND P0, PT, R33, R38, PT ;  /* 0x000000262100720c */ /* 0x000fe40003f06070 */
[----:B------:R-:W-:Y:S02]  /*2600*/  SEL R30, RZ, 0x1, !P3 ;  /* 0x00000001ff1e7807 */ /* 0x000fe40005800000 */
[----:B------:R-:W-:-:S09]  /*2610*/  SEL R29, RZ, 0x1, !P4 ;  /* 0x00000001ff1d7807 */ /* 0x000fd20006000000 */
[----:B------:R-:W-:Y:S05]  /*2620*/  @P0 BRA `(.L_x_4970) ;  /* 0x0000000000a80947 */ /* 0x000fea0003800000 */
[----:B------:R-:W-:Y:S02]  /*2630*/  LOP3.LUT P6, RZ, R28, 0xff, RZ, 0xc0, !PT ;  /* 0x000000ff1cff7812 */ /* 0x000fe400078cc0ff */
[----:B------:R-:W-:Y:S02]  /*2640*/  LOP3.LUT P0, RZ, R27, 0xff, RZ, 0xc0, !PT ;  /* 0x000000ff1bff7812 */ /* 0x000fe4000780c0ff */
[----:B------:R-:W-:-:S09]  /*2650*/  PLOP3.LUT P3, PT, PT, PT, PT, 0x8, 0x80 ;  /* 0x000000000080781c */ /* 0x000fd20003f6e170 */
[----:B------:R-:W-:Y:S02]  /*2660*/  @P6 FSETP.NEU.FTZ.AND P4, PT, R12, RZ, PT ;  /* 0x000000ff0c00620b */ /* 0x000fe40003f9d000 */
[----:B------:R-:W-:Y:S01]  /*2670*/  @P6 FSETP.NEU.FTZ.AND P5, PT, R13, RZ, PT ;  /* 0x000000ff0d00620b */ /* 0x000fe20003fbd000 */
[----:B------:R-:W-:Y:S01]  /*2680*/  IMAD.IADD R13, R33, 0x1, R0 ;  /* 0x00000001210d7824 */ /* 0x000fe200078e0200 */
        /* <DEDUP_REMOVED lines=13> */
[----:B------:R-:W-:Y:S02]  /*2760*/  @P6 FSETP.NEU.FTZ.AND P4, PT, R8, RZ, PT ;  /* 0x000000ff0800620b */ /* 0x000fe40003f9d000 */
        /* <DEDUP_REMOVED lines=14> */
[----:B------:R-:W-:Y:S02]  /*2850*/  @P6 FSETP.NEU.FTZ.AND P5, PT, R5, RZ, PT ;  /* 0x000000ff0500620b */ /* 0x000fe40003fbd000 */
[----:B------:R-:W-:Y:S02]  /*2860*/  @P0 FSETP.NEU.FTZ.AND P1, PT, R6, RZ, PT ;  /* 0x000000ff0600020b */ /* 0x000fe40003f3d000 */
[----:B------:R-:W-:Y:S02]  /*2870*/  @P0 FSETP.NEU.FTZ.AND P2, PT, R7, RZ, PT ;  /* 0x000000ff0700020b */ /* 0x000fe40003f5d000 */
[----:B------:R-:W-:Y:S02]  /*2880*/  @P6 PLOP3.LUT P3, PT, P4, P5, PT, 0xf8, 0x8f ;  /* 0x00000000008f681c */ /* 0x000fe4000276bf70 */
[----:B------:R-:W-:-:S02]  /*2890*/  PLOP3.LUT P4, PT, PT, PT, PT, 0x8, 0x80 ;  /* 0x000000000080781c */ /* 0x000fc40003f8e170 */
[----:B------:R-:W-:Y:S02]  /*28a0*/  @P0 PLOP3.LUT P4, PT, P1, P2, PT, 0xf8, 0x8f ;  /* 0x00000000008f081c */ /* 0x000fe40000f85f70 */
[----:B------:R-:W-:Y:S02]  /*28b0*/  SEL R26, RZ, 0x1, !P3 ;  /* 0x00000001ff1a7807 */ /* 0x000fe40005800000 */
[----:B------:R-:W-:-:S09]  /*28c0*/  SEL R31, RZ, 0x1, !P4 ;  /* 0x00000001ff1f7807 */ /* 0x000fd20006000000 */
.L_x_4970:
[----:B------:R-:W-:Y:S05]  /*28d0*/  BSYNC.RECONVERGENT B0 ;  /* 0x0000000000007941 */ /* 0x000fea0003800200 */
.L_x_4969:
        /* <DEDUP_REMOVED lines=13> */
.L_x_4963:
        /* <DEDUP_REMOVED lines=34> */
.L_x_4974:
        /* <DEDUP_REMOVED lines=59> */
[----:B------:R-:W-:Y:S02]  /*2f80*/  LOP3.LUT P4, RZ, R3, 0xff, RZ, 0xc0, !PT ;  /* 0x000000ff03ff7812 */ /* 0x000fe4000788c0ff */
[----:B------:R-:W-:-:S11]  /*2f90*/  PLOP3.LUT P0, PT, PT, PT, PT, 0x8, 0x80 ;  /* 0x000000000080781c */ /* 0x000fd60003f0e170 */
[----:B--2---:R-:W-:Y:S02]  /*2fa0*/  @P4 FSETP.NEU.FTZ.AND P5, PT, R4, RZ, PT ;  /* 0x000000ff0400420b */ /* 0x004fe40003fbd000 */
[----:B------:R-:W-:-:S04]  /*2fb0*/  @P4 FSETP.NEU.FTZ.AND P6, PT, R5, RZ, PT ;  /* 0x000000ff0500420b */ /* 0x000fc80003fdd000 */
[----:B------:R-:W-:Y:S02]  /*2fc0*/  @P4 PLOP3.LUT P0, PT, P5, P6, PT, 0xf8, 0x8f ;  /* 0x00000000008f481c */ /* 0x000fe40002f0df70 */
[----:B------:R-:W-:Y:S02]  /*2fd0*/  LOP3.LUT P4, RZ, R31, 0xff, RZ, 0xc0, !PT ;  /* 0x000000ff1fff7812 */ /* 0x000fe4000788c0ff */
[----:B------:R-:W-:Y:S01]  /*2fe0*/  PLOP3.LUT P6, PT, PT, PT, PT, 0x8, 0x80 ;  /* 0x000000000080781c */ /* 0x000fe20003fce170 */
[----:B------:R-:W-:-:S10]  /*2ff0*/  IMAD R3, R0, 0x3, R33 ;  /* 0x0000000300037824 */ /* 0x000fd400078e0221 */
[----:B------:R-:W-:Y:S02]  /*3000*/  @P4 FSETP.NEU.FTZ.AND P3, PT, R6, RZ, PT ;  /* 0x000000ff0600420b */ /* 0x000fe40003f7d000 */
[----:B------:R-:W-:-:S04]  /*3010*/  @P4 FSETP.NEU.FTZ.AND P5, PT, R7, RZ, PT ;  /* 0x000000ff0700420b */ /* 0x000fc80003fbd000 */
[----:B------:R-:W-:Y:S02]  /*3020*/  @P4 PLOP3.LUT P6, PT, P3, P5, PT, 0xf8, 0x8f ;  /* 0x00000000008f481c */ /* 0x000fe40001fcbf70 */
[----:B------:R-:W-:-:S04]  /*3030*/  LOP3.LUT P4, RZ, R35, 0x4, RZ, 0xc0, !PT ;  /* 0x0000000423ff7812 */ /* 0x000fc8000788c0ff */
[----:B------:R-:W-:Y:S02]  /*3040*/  SEL R29, RZ, 0x1, !P4 ;  /* 0x00000001ff1d7807 */ /* 0x000fe40006000000 */
[----:B------:R-:W-:Y:S02]  /*3050*/  ISETP.GE.U32.AND P4, PT, R3, R38, PT ;  /* 0x000000260300720c */ /* 0x000fe40003f86070 */
        /* <DEDUP_REMOVED lines=11> */
.L_x_4973:
[----:B------:R-:W-:Y:S05]  /*3110*/  BSYNC.RECONVERGENT B0 ;  /* 0x0000000000007941 */ /* 0x000fea0003800200 */
.L_x_4972:
        /* <DEDUP_REMOVED lines=27> */
.L_x_4976:
[----:B------:R-:W-:Y:S05]  /*32d0*/  BSYNC.RECONVERGENT B0 ;  /* 0x0000000000007941 */ /* 0x000fea0003800200 */
.L_x_4975:
        /* <DEDUP_REMOVED lines=24> */
[----:B------:R-:W-:Y:S02]  /*3460*/  IADD3 R13, PT, PT, R33, R0, RZ ;  /* 0x00000000210d7210 */ /* 0x000fe40007ffe0ff */
[----:B------:R-:W-:-:S02]  /*3470*/  @P6 PLOP3.LUT P3, PT, P4, P5, PT, 0xf8, 0x8f ;  /* 0x00000000008f681c */ /* 0x000fc4000276bf70 */
[----:B------:R-:W-:Y:S02]  /*3480*/  PLOP3.LUT P4, PT, PT, PT, PT, 0x8, 0x80 ;  /* 0x000000000080781c */ /* 0x000fe40003f8e170 */
[----:B------:R-:W-:Y:S02]  /*3490*/  @P0 PLOP3.LUT P4, PT, P1, P2, PT, 0xf8, 0x8f ;  /* 0x00000000008f081c */ /* 0x000fe40000f85f70 */
        /* <DEDUP_REMOVED lines=31> */
.L_x_4978:
[----:B------:R-:W-:Y:S05]  /*3690*/  BSYNC.RECONVERGENT B0 ;  /* 0x0000000000007941 */ /* 0x000fea0003800200 */
.L_x_4977:
        /* <DEDUP_REMOVED lines=13> */
.L_x_4971:
        /* <DEDUP_REMOVED lines=36> */
.L_x_4986:
        /* <DEDUP_REMOVED lines=315> */
.L_x_4982:
        /* <DEDUP_REMOVED lines=241> */
.L_x_4983:
        /* <DEDUP_REMOVED lines=241> */
.L_x_4984:
        /* <DEDUP_REMOVED lines=241> */
.L_x_4985:
[----:B------:R-:W-:-:S04]  /*7a90*/  LOP3.LUT R21, R36, 0xfffffff0, RZ, 0xc0, !PT ;  /* 0xfffffff024157812 */ /* 0x000fc800078ec0ff */
[----:B------:R-:W-:-:S05]  /*7aa0*/  IADD3 R20, P1, PT, R21, R40, RZ ;  /* 0x0000002815147210 */ /* 0x000fca0007f3e0ff */
[----:B------:R-:W-:-:S06]  /*7ab0*/  IMAD.X R21, RZ, RZ, R41, P1 ;  /* 0x000000ffff157224 */ /* 0x000fcc00008e0629 */
[----:B------:R-:W5:Y:S02]  /*7ac0*/  LDG.E.128 R20, desc[UR36][R20.64] ;  /* 0x0000002414147981 */ /* 0x000f64000c1e1d00 */
.L_x_4981:
        /* <DEDUP_REMOVED lines=8> */
[----:B-----5:R-:W-:Y:S02]  /*7b50*/  @P5 FSETP.NEU.FTZ.AND P3, PT, R6, RZ, PT ;  /* 0x000000ff0600520b */ /* 0x020fe40003f7d000 */
[----:B------:R-:W-:Y:S02]  /*7b60*/  @P5 FSETP.NEU.FTZ.AND P4, PT, R7, RZ, PT ;  /* 0x000000ff0700520b */ /* 0x000fe40003f9d000 */
[----:B------:R-:W-:Y:S01]  /*7b70*/  MOV R36, UR4 ;  /* 0x0000000400247c02 */ /* 0x000fe20008000f00 */
[----:B-1----:R-:W-:Y:S01]  /*7b80*/  IMAD.U32 R38, RZ, RZ, UR5 ;  /* 0x00000005ff267e24 */ /* 0x002fe2000f8e00ff */
[----:B------:R-:W-:Y:S02]  /*7b90*/  @P5 PLOP3.LUT P6, PT, P3, P4, PT, 0xf8, 0x8f ;  /* 0x00000000008f581c */ /* 0x000fe40001fc9f70 */
[----:B------:R-:W-:Y:S01]  /*7ba0*/  @P2 FSETP.NEU.FTZ.AND P3, PT, R8, RZ, PT ;  /* 0x000000ff0800220b */ /* 0x000fe20003f7d000 */
[----:B------:R-:W-:Y:S01]  /*7bb0*/  IMAD R33, R36, 0x4, R33 ;  /* 0x0000000424217824 */ /* 0x000fe200078e0221 */
[----:B------:R-:W-:-:S04]  /*7bc0*/  @P2 FSETP.NEU.FTZ.AND P4, PT, R9, RZ, PT ;  /* 0x000000ff0900220b */ /* 0x000fc80003f9d000 */
[----:B------:R-:W-:Y:S02]  /*7bd0*/  @P2 PLOP3.LUT P0, PT, P3, P4, PT, 0xf8, 0x8f ;  /* 0x00000000008f281c */ /* 0x000fe40001f09f70 */
[----:B------:R-:W-:Y:S02]  /*7be0*/  @P1 FSETP.NEU.FTZ.AND P2, PT, R10, RZ, PT ;  /* 0x000000ff0a00120b */ /* 0x000fe40003f5d000 */
[----:B------:R-:W-:Y:S02]  /*7bf0*/  @P1 FSETP.NEU.FTZ.AND P3, PT, R11, RZ, PT ;  /* 0x000000ff0b00120b */ /* 0x000fe40003f7d000 */
[----:B------:R-:W-:-:S04]  /*7c00*/  @P6 LOP3.LUT R35, R35, 0x10, RZ, 0xfc, !PT ;  /* 0x0000001023236812 */ /* 0x000fc800078efcff */
[----:B------:R-:W-:-:S04]  /*7c10*/  LOP3.LUT R35, R35, 0xfffffff7, RZ, 0xc0, !PT ;  /* 0xfffffff723237812 */ /* 0x000fc800078ec0ff */
[----:B------:R-:W-:Y:S02]  /*7c20*/  @P0 LOP3.LUT R35, R35, 0x8, RZ, 0xfc, !PT ;  /* 0x0000000823230812 */ /* 0x000fe400078efcff */
[----:B------:R-:W-:Y:S02]  /*7c30*/  PLOP3.LUT P0, PT, PT, PT, PT, 0x8, 0x80 ;  /* 0x000000000080781c */ /* 0x000fe40003f0e170 */
[----:B------:R-:W-:Y:S02]  /*7c40*/  @P1 PLOP3.LUT P0, PT, P2, P3, PT, 0xf8, 0x8f ;  /* 0x00000000008f181c */ /* 0x000fe40001707f70 */
[----:B------:R-:W-:Y:S02]  /*7c50*/  LOP3.LUT P2, RZ, R0, 0xff, RZ, 0xc0, !PT ;  /* 0x000000ff00ff7812 */ /* 0x000fe4000784c0ff */
[----:B------:R-:W-:Y:S02]  /*7c60*/  PLOP3.LUT P1, PT, PT, PT, PT, 0x8, 0x80 ;  /* 0x000000000080781c */ /* 0x000fe40003f2e170 */
[----:B------:R-:W-:-:S02]  /*7c70*/  P2R R18, PR, RZ, 0x1 ;  /* 0x00000001ff127803 */ /* 0x000fc40000000000 */
[----:B------:R-:W-:-:S04]  /*7c80*/  LOP3.LUT P0, RZ, R35, 0x10, RZ, 0xc0, !PT ;  /* 0x0000001023ff7812 */ /* 0x000fc8000780c0ff */
[----:B------:R-:W-:-:S03]  /*7c90*/  P2R R3, PR, RZ, 0x1 ;  /* 0x00000001ff037803 */ /* 0x000fc60000000000 */
[----:B------:R-:W-:Y:S02]  /*7ca0*/  @P2 FSETP.NEU.FTZ.AND P3, PT, R12, RZ, PT ;  /* 0x000000ff0c00220b */ /* 0x000fe40003f7d000 */
[----:B------:R-:W-:-:S04]  /*7cb0*/  @P2 FSETP.NEU.FTZ.AND P4, PT, R13, RZ, PT ;  /* 0x000000ff0d00220b */ /* 0x000fc80003f9d000 */
[----:B------:R-:W-:Y:S02]  /*7cc0*/  @P2 PLOP3.LUT P1, PT, P3, P4, PT, 0xf8, 0x8f ;  /* 0x00000000008f281c */ /* 0x000fe40001f29f70 */
[----:B------:R-:W-:Y:S02]  /*7cd0*/  LOP3.LUT P2, RZ, R30, 0xff, RZ, 0xc0, !PT ;  /* 0x000000ff1eff7812 */ /* 0x000fe4000784c0ff */
[----:B------:R-:W-:Y:S02]  /*7ce0*/  PLOP3.LUT P4, PT, PT, PT, PT, 0x8, 0x80 ;  /* 0x000000000080781c */ /* 0x000fe40003f8e170 */
[----:B------:R-:W-:-:S09]  /*7cf0*/  P2R R0, PR, RZ, 0x2 ;  /* 0x00000002ff007803 */ /* 0x000fd20000000000 */
[----:B------:R-:W-:Y:S02]  /*7d00*/  @P2 FSETP.NEU.FTZ.AND P3, PT, R14, RZ, PT ;  /* 0x000000ff0e00220b */ /* 0x000fe40003f7d000 */
[----:B------:R-:W-:-:S04]  /*7d10*/  @P2 FSETP.NEU.FTZ.AND P5, PT, R15, RZ, PT ;  /* 0x000000ff0f00220b */ /* 0x000fc80003fbd000 */
[----:B------:R-:W-:Y:S02]  /*7d20*/  @P2 PLOP3.LUT P4, PT, P3, P5, PT, 0xf8, 0x8f ;  /* 0x00000000008f281c */ /* 0x000fe40001f8bf70 */
[----:B------:R-:W-:Y:S02]  /*7d30*/  LOP3.LUT P2, RZ, R31, 0xff, RZ, 0xc0, !PT ;  /* 0x000000ff1fff7812 */ /* 0x000fe4000784c0ff */
[----:B------:R-:W-:Y:S02]  /*7d40*/  PLOP3.LUT P3, PT, PT, PT, PT, 0x8, 0x80 ;  /* 0x000000000080781c */ /* 0x000fe40003f6e170 */
[----:B------:R-:W-:-:S09]  /*7d50*/  SEL R30, RZ, 0x1, !P4 ;  /* 0x00000001ff1e7807 */ /* 0x000fd20006000000 */
        /* <DEDUP_REMOVED lines=26> */
[----:B------:R-:W-:-:S03]  /*7f00*/  SEL R29, RZ, 0x1, !P5 ;  /* 0x00000001ff1d7807 */ /* 0x000fc60006800000 */
[----:B------:R-:W-:Y:S06]  /*7f10*/  @!P2 BRA `(.L_x_4986) ;  /* 0xffffffb800a4a947 */ /* 0x000fec000383ffff */
.L_x_4980:
[----:B0-----:R-:W-:Y:S05]  /*7f20*/  BSYNC.RECONVERGENT B0 ;  /* 0x0000000000007941 */ /* 0x001fea0003800200 */
.L_x_4979:
        /* <DEDUP_REMOVED lines=284> */
.L_x_4990:
[----:B------:R-:W-:Y:S01]  /*90f0*/  SHF.R.U32.HI R24, RZ, 0x4, R24 ;  /* 0x00000004ff187819 */ /* 0x000fe20000011618 */
[----:B------:R-:W-:-:S07]  /*9100*/  IMAD.MOV.U32 R25, RZ, RZ, RZ ;  /* 0x000000ffff197224 */ /* 0x000fce00078e00ff */
.L_x_4989:
        /* <DEDUP_REMOVED lines=284> */
.L_x_4992:
[----:B------:R-:W-:Y:S01]  /*a2d0*/  SHF.R.U32.HI R10, RZ, 0x4, R37 ;  /* 0x00000004ff0a7819 */ /* 0x000fe20000011625 */
[----:B------:R-:W-:-:S07]  /*a2e0*/  IMAD.MOV.U32 R11, RZ, RZ, RZ ;  /* 0x000000ffff0b7224 */ /* 0x000fce00078e00ff */
.L_x_4991:
        /* <DEDUP_REMOVED lines=281> */
.L_x_4994:
[----:B------:R-:W-:Y:S01]  /*b480*/  SHF.R.U32.HI R14, RZ, 0x4, R37 ;  /* 0x00000004ff0e7819 */ /* 0x000fe20000011625 */
[----:B------:R-:W-:-:S07]  /*b490*/  IMAD.MOV.U32 R15, RZ, RZ, RZ ;  /* 0x000000ffff0f7224 */ /* 0x000fce00078e00ff */
.L_x_4993:
        /* <DEDUP_REMOVED lines=281> */
.L_x_4996:
[----:B------:R-:W-:Y:S02]  /*c630*/  SHF.R.U32.HI R20, RZ, 0x4, R24 ;  /* 0x00000004ff147819 */ /* 0x000fe40000011618 */
[----:B------:R-:W-:-:S07]  /*c640*/  MOV R21, RZ ;  /* 0x000000ff00157202 */ /* 0x000fce0000000f00 */
.L_x_4995:
[----:B------:R-:W-:-:S04]  /*c650*/  LEA R22, P0, R20, R35, 0x4 ;  /* 0x0000002314167211 */ /* 0x000fc800078020ff */
[----:B------:R-:W-:-:S06]  /*c660*/  LEA.HI.X R23, R20, R34, R21, 0x4, P0 ;  /* 0x0000002214177211 */ /* 0x000fcc00000f2415 */
[----:B------:R-:W5:Y:S03]  /*c670*/  LDG.E.128 R20, desc[UR36][R22.64] ;  /* 0x0000002416147981 */ /* 0x000f66000c1e1d00 */
.L_x_4988:
[----:B------:R-:W-:Y:S05]  /*c680*/  BSYNC.RECONVERGENT B0 ;  /* 0x0000000000007941 */ /* 0x000fea0003800200 */
.L_x_4987:
[----:B------:R-:W-:Y:S01]  /*c690*/  ISETP.GE.U32.AND P0, PT, R33, R38, PT ;  /* 0x000000262100720c */ /* 0x000fe20003f06070 */
[----:B------:R-:W-:-:S12]  /*c6a0*/  BSSY.RECONVERGENT B0, `(.L_x_4997) ;  /* 0x000003b000007945 */ /* 0x000fd80003800200 */
[----:B------:R-:W-:Y:S05]  /*c6b0*/  @P0 BRA `(.L_x_4998) ;  /* 0x0000000000e40947 */ /* 0x000fea0003800000 */
[----:B------:R-:W-:Y:S02]  /*c6c0*/  LOP3.LUT P6, RZ, R29, 0xff, RZ, 0xc0, !PT ;  /* 0x000000ff1dff7812 */ /* 0x000fe400078cc0ff */
[----:B------:R-:W-:Y:S02]  /*c6d0*/  LOP3.LUT P0, RZ, R28, 0xff, RZ, 0xc0, !PT ;  /* 0x000000ff1cff7812 */ /* 0x000fe4000780c0ff */
[----:B------:R-:W-:-:S09]  /*c6e0*/  PLOP3.LUT P3, PT, PT, PT, PT, 0x8, 0x80 ;  /* 0x000000000080781c */ /* 0x000fd20003f6e170 */
[----:B-----5:R-:W-:Y:S02]  /*c6f0*/  @P6 FSETP.NEU.FTZ.AND P4, PT, R4, RZ, PT ;  /* 0x000000ff0400620b */ /* 0x020fe40003f9d000 */
        /* <DEDUP_REMOVED lines=53> */
.L_x_4998:
[----:B------:R-:W-:Y:S05]  /*ca50*/  BSYNC.RECONVERGENT B0 ;  /* 0x0000000000007941 */ /* 0x000fea0003800200 */
.L_x_4997:
        /* <DEDUP_REMOVED lines=12> */
.L_x_4962:
[----:B-----5:R-:W-:Y:S02]  /*cb20*/  SEL R22, RZ, 0x1, !P4 ;  /* 0x00000001ff167807 */ /* 0x020fe40006000000 */
[----:B-1----:R-:W-:-:S07]  /*cb30*/  SEL R25, RZ, 0x1, !P1 ;  /* 0x00000001ff197807 */ /* 0x002fce0004800000 */
.L_x_4947:
[----:B------:R-:W-:Y:S05]  /*cb40*/  BSYNC.RECONVERGENT B6 ;  /* 0x0000000000067941 */ /* 0x000fea0003800200 */
.L_x_4946:
        /* <DEDUP_REMOVED lines=16> */
.L_x_5002:
        /* <DEDUP_REMOVED lines=11> */
[----:B------:R-:W-:Y:S01]  /*cd00*/  LOP3.LUT P1, RZ, R22, 0xff, RZ, 0xc0, !PT ;  /* 0x000000ff16ff7812 */ /* 0x000fe2000782c0ff */
[----:B------:R-:W-:-:S06]  /*cd10*/  IMAD R4, R4, 0x2, R3 ;  /* 0x0000000204047824 */ /* 0x000fcc00078e0203 */
[----:B------:R-:W1:Y:S02]  /*cd20*/  LDS.U16 R4, [R4] ;  /* 0x0000000004047984 */ /* 0x000e640000000400 */
[C---:B-1----:R-:W-:Y:S02]  /*cd30*/  PRMT R5, R4.reuse, 0x7770, RZ ;  /* 0x0000777004057816 */ /* 0x042fe400000000ff */
[----:B------:R-:W-:Y:S02]  /*cd40*/  PRMT R6, R4, 0x7771, RZ ;  /* 0x0000777104067816 */ /* 0x000fe400000000ff */
[----:B------:R-:W-:Y:S02]  /*cd50*/  ISETP.NE.AND P0, PT, R5, RZ, P0 ;  /* 0x000000ff0500720c */ /* 0x000fe40000705270 */
[----:B------:R-:W-:Y:S02]  /*cd60*/  ISETP.NE.AND P1, PT, R6, RZ, P1 ;  /* 0x000000ff0600720c */ /* 0x000fe40000f25270 */
[----:B------:R-:W-:-:S02]  /*cd70*/  SEL R25, RZ, 0x1, !P0 ;  /* 0x00000001ff197807 */ /* 0x000fc40004000000 */
[----:B------:R-:W-:-:S04]  /*cd80*/  SEL R22, RZ, 0x1, !P1 ;  /* 0x00000001ff167807 */ /* 0x000fc80004800000 */
[----:B------:R-:W-:-:S05]  /*cd90*/  PRMT R5, R22, 0x7604, R25 ;  /* 0x0000760416057816 */ /* 0x000fca0000000019 */
[----:B------:R2:W-:Y:S02]  /*cda0*/  STS.U16 [R0], R5 ;  /* 0x0000000500007388 */ /* 0x0005e40000000400 */
.L_x_5001:
[----:B------:R-:W-:Y:S05]  /*cdb0*/  BSYNC.RECONVERGENT B0 ;  /* 0x0000000000007941 */ /* 0x000fea0003800200 */
.L_x_5000:
[----:B------:R-:W-:Y:S01]  /*cdc0*/  MOV R4, R9 ;  /* 0x0000000900047202 */ /* 0x000fe20000000f00 */
[----:B------:R-:W-:Y:S06]  /*cdd0*/  @P2 BRA `(.L_x_5002) ;  /* 0xfffffffc009c2947 */ /* 0x000fec000383ffff */
.L_x_4999:
        /* <DEDUP_REMOVED lines=19> */
.L_x_5007:
        /* <DEDUP_REMOVED lines=9> */
[----:B------:R-:W-:Y:S02]  /*cfa0*/  LOP3.LUT R4, R4, 0x7fe, RZ, 0xc0, !PT ;  /* 0x000007fe04047812 */ /* 0x000fe400078ec0ff */
[----:B------:R-:W-:Y:S02]  /*cfb0*/  LOP3.LUT P0, RZ, R25, 0xff, RZ, 0xc0, !PT ;  /* 0x000000ff19ff7812 */ /* 0x000fe4000780c0ff */
[----:B------:R-:W-:Y:S01]  /*cfc0*/  LOP3.LUT P1, RZ, R22, 0xff, RZ, 0xc0, !PT ;  /* 0x000000ff16ff7812 */ /* 0x000fe2000782c0ff */
[----:B------:R-:W-:-:S06]  /*cfd0*/  IMAD.IADD R4, R3, 0x1, R4 ;  /* 0x0000000103047824 */ /* 0x000fcc00078e0204 */
        /* <DEDUP_REMOVED lines=9> */
.L_x_5006:
[----:B------:R-:W-:Y:S05]  /*d070*/  BSYNC.RECONVERGENT B0 ;  /* 0x0000000000007941 */ /* 0x000fea0003800200 */
.L_x_5005:
[----:B------:R-:W-:Y:S01]  /*d080*/  MOV R4, R10 ;  /* 0x0000000a00047202 */ /* 0x000fe20000000f00 */
[----:B------:R-:W-:Y:S06]  /*d090*/  @P2 BRA `(.L_x_5007) ;  /* 0xfffffffc009c2947 */ /* 0x000fec000383ffff */
.L_x_5004:
[----:B------:R-:W-:Y:S01]  /*d0a0*/  ISETP.GE.U32.AND P0, PT, R0, 0x2, PT ;  /* 0x000000020000780c */ /* 0x000fe20003f06070 */
[----:B------:R-:W-:Y:S05]  /*d0b0*/  WARPSYNC.ALL ;  /* 0x0000000000007948 */ /* 0x000fea0003800000 */
[----:B------:R-:W-:Y:S07]  /*d0c0*/  BAR.SYNC.DEFER_BLOCKING 0x0 ;  /* 0x0000000000007b1d */ /* 0x000fee0000010000 */
[----:B------:R-:W-:Y:S05]  /*d0d0*/  @!P0 BRA `(.L_x_5003) ;  /* 0x0000000000408947 */ /* 0x000fea0003800000 */
[----:B-1----:R-:W-:-:S07]  /*d0e0*/  IMAD.MOV.U32 R3, RZ, RZ, 0x1 ;  /* 0x00000001ff037424 */ /* 0x002fce00078e00ff */
.L_x_5008:
        /* <DEDUP_REMOVED lines=10> */
[----:B-1----:R-:W-:Y:S02]  /*d190*/  ISETP.NE.AND P0, PT, R4, RZ, P0 ;  /* 0x000000ff0400720c */ /* 0x002fe40000705270 */
[----:B---3--:R-:W-:Y:S02]  /*d1a0*/  ISETP.NE.AND P1, PT, R6, RZ, P1 ;  /* 0x000000ff0600720c */ /* 0x008fe40000f25270 */
[----:B------:R-:W-:Y:S02]  /*d1b0*/  SEL R25, RZ, 0x1, !P0 ;  /* 0x00000001ff197807 */ /* 0x000fe40004000000 */
[----:B------:R-:W-:-:S05]  /*d1c0*/  SEL R22, RZ, 0x1, !P1 ;  /* 0x00000001ff167807 */ /* 0x000fca0004800000 */
[----:B------:R-:W-:Y:S05]  /*d1d0*/  @!P2 BRA `(.L_x_5008) ;  /* 0xfffffffc00c4a947 */ /* 0x000fea000383ffff */
.L_x_5003:
        /* <DEDUP_REMOVED lines=287> */
.L_x_5009:
        /* <DEDUP_REMOVED lines=276> */
.L_x_5010:
        /* <DEDUP_REMOVED lines=12> */
[----:B------:R-:W1:Y:S01]  /*f5d0*/  LDCU.64 UR6, c[0x0][0x560] ;  /* 0x0000ac00ff0677ac */ /* 0x000e620008000a00 */
[----:B------:R-:W-:Y:S02]  /*f5e0*/  IMAD.MOV.U32 R8, RZ, RZ, RZ ;  /* 0x000000ffff087224 */ /* 0x000fe400078e00ff */
        /* <DEDUP_REMOVED lines=272> */
.L_x_5012:
        /* <DEDUP_REMOVED lines=276> */
.L_x_5013:
        /* <DEDUP_REMOVED lines=24> */
.L_x_5015:
[----:B------:R-:W-:Y:S05]  /*119b0*/  BSYNC.RECONVERGENT B0 ;  /* 0x0000000000007941 */ /* 0x000fea0003800200 */
.L_x_5014:
        /* <DEDUP_REMOVED lines=35> */
.L_x_5017:
[----:B------:R-:W-:Y:S05]  /*11bf0*/  BSYNC.RECONVERGENT B0 ;  /* 0x0000000000007941 */ /* 0x000fea0003800200 */
.L_x_5016:
        /* <DEDUP_REMOVED lines=37> */
.L_x_5022:
[----:B------:R-:W-:-:S04]  /*11e50*/  IMAD.IADD R3, R17, 0x1, R0 ;  /* 0x0000000111037824 */ /* 0x000fc800078e0200 */
[----:B---3--:R-:W-:-:S05]  /*11e60*/  IMAD.WIDE.U32 R2, R3, 0x2, R4 ;  /* 0x0000000203027825 */ /* 0x008fca00078e0004 */
[----:B------:R-:W2:Y:S04]  /*11e70*/  LDG.E.U8 R10, desc[UR36][R2.64] ;  /* 0x00000024020a7981 */ /* 0x000ea8000c1e1100 */
[----:B------:R-:W3:Y:S01]  /*11e80*/  LDG.E.U8 R8, desc[UR36][R2.64+0x1] ;  /* 0x0000012402087981 */ /* 0x000ee2000c1e1100 */
[----:B------:R-:W-:-:S04]  /*11e90*/  IADD3 R0, PT, PT, R9, R0, RZ ;  /* 0x0000000009007210 */ /* 0x000fc80007ffe0ff */
[----:B------:R-:W-:Y:S02]  /*11ea0*/  ISETP.GE.U32.AND P3, PT, R0, UR8, PT ;  /* 0x0000000800007c0c */ /* 0x000fe4000bf66070 */
[----:B--2---:R-:W-:Y:S02]  /*11eb0*/  ISETP.NE.AND P1, PT, R10, RZ, P1 ;  /* 0x000000ff0a00720c */ /* 0x004fe40000f25270 */
[----:B---3--:R-:W-:-:S09]  /*11ec0*/  ISETP.NE.AND P2, PT, R8, RZ, P2 ;  /* 0x000000ff0800720c */ /* 0x008fd20001745270 */
[----:B------:R-:W-:Y:S05]  /*11ed0*/  @!P3 BRA `(.L_x_5022) ;  /* 0xfffffffc00dcb947 */ /* 0x000fea000383ffff */
[----:B------:R-:W-:Y:S05]  /*11ee0*/  BSYNC.RECONVERGENT B1 ;  /* 0x0000000000017941 */ /* 0x000fea0003800200 */
.L_x_5021:
[----:B------:R-:W-:Y:S02]  /*11ef0*/  SEL R25, RZ, 0x1, !P1 ;  /* 0x00000001ff197807 */ /* 0x000fe40004800000 */
[----:B------:R-:W-:Y:S01]  /*11f00*/  SEL R22, RZ, 0x1, !P2 ;  /* 0x00000001ff167807 */ /* 0x000fe20005000000 */
[----:B------:R-:W-:Y:S06]  /*11f10*/  BRA `(.L_x_5020) ;  /* 0x00000000006c7947 */ /* 0x000fec0003800000 */
.L_x_5019:
        /* <DEDUP_REMOVED lines=14> */
.L_x_5024:
[----:B------:R-:W-:-:S05]  /*12000*/  IADD3 R2, PT, PT, R17, R0, RZ ;  /* 0x0000000011027210 */ /* 0x000fca0007ffe0ff */
[----:B--2---:R-:W-:-:S04]  /*12010*/  IMAD R2, R2, R9, R19 ;  /* 0x0000000902027224 */ /* 0x004fc800078e0213 */
[----:B---3--:R-:W-:-:S05]  /*12020*/  IMAD.WIDE.U32 R2, R2, 0x2, R4 ;  /* 0x0000000202027825 */ /* 0x008fca00078e0004 */
[----:B------:R-:W2:Y:S04]  /*12030*/  LDG.E.U8 R10, desc[UR36][R2.64] ;  /* 0x00000024020a7981 */ /* 0x000ea8000c1e1100 */
[----:B------:R-:W3:Y:S01]  /*12040*/  LDG.E.U8 R8, desc[UR36][R2.64+0x1] ;  /* 0x0000012402087981 */ /* 0x000ee2000c1e1100 */
[----:B----4-:R-:W-:-:S05]  /*12050*/  IMAD.IADD R0, R11, 0x1, R0 ;  /* 0x000000010b007824 */ /* 0x010fca00078e0200 */
[----:B------:R-:W-:Y:S02]  /*12060*/  ISETP.GE.U32.AND P3, PT, R0, UR7, PT ;  /* 0x0000000700007c0c */ /* 0x000fe4000bf66070 */
[----:B--2---:R-:W-:Y:S02]  /*12070*/  ISETP.NE.AND P1, PT, R10, RZ, P1 ;  /* 0x000000ff0a00720c */ /* 0x004fe40000f25270 */
[----:B---3--:R-:W-:-:S09]  /*12080*/  ISETP.NE.AND P2, PT, R8, RZ, P2 ;  /* 0x000000ff0800720c */ /* 0x008fd20001745270 */
[----:B------:R-:W-:Y:S05]  /*12090*/  @!P3 BRA `(.L_x_5024) ;  /* 0xfffffffc00d8b947 */ /* 0x000fea000383ffff */
[----:B------:R-:W-:Y:S05]  /*120a0*/  BSYNC.RECONVERGENT B1 ;  /* 0x0000000000017941 */ /* 0x000fea0003800200 */
.L_x_5023:
[----:B------:R-:W-:Y:S02]  /*120b0*/  SEL R25, RZ, 0x1, !P1 ;  /* 0x00000001ff197807 */ /* 0x000fe40004800000 */
[----:B------:R-:W-:-:S07]  /*120c0*/  SEL R22, RZ, 0x1, !P2 ;  /* 0x00000001ff167807 */ /* 0x000fce0005000000 */
.L_x_5020:
[----:B------:R-:W-:Y:S05]  /*120d0*/  BSYNC.RECONVERGENT B0 ;  /* 0x0000000000007941 */ /* 0x000fea0003800200 */
.L_x_5018:
        /* <DEDUP_REMOVED lines=11> */
.L_x_5028:
        /* <DEDUP_REMOVED lines=20> */
.L_x_5027:
[----:B------:R-:W-:Y:S05]  /*122d0*/  BSYNC.RECONVERGENT B0 ;  /* 0x0000000000007941 */ /* 0x000fea0003800200 */
.L_x_5026:
[----:B------:R-:W-:-:S03]  /*122e0*/  UISETP.GT.U32.AND UP0, UPT, UR4, 0x3, UPT ;  /* 0x000000030400788c */ /* 0x000fc6000bf04070 */
[----:B------:R-:W-:-:S06]  /*122f0*/  UMOV UR4, UR7 ;  /* 0x0000000700047c82 */ /* 0x000fcc0008000000 */
[----:B------:R-:W-:Y:S05]  /*12300*/  BRA.U UP0, `(.L_x_5028) ;  /* 0xfffffffd00a07547 */ /* 0x000fea000b83ffff */
.L_x_5025:
        /* <DEDUP_REMOVED lines=12> */
.L_x_5033:
        /* <DEDUP_REMOVED lines=10> */
[----:B--2---:R-:W1:Y:S02]  /*12470*/  LDS.U16 R3, [R0+UR8] ;  /* 0x0000000800037984 */ /* 0x004e640008000400 */
        /* <DEDUP_REMOVED lines=8> */
.L_x_5032:
[----:B------:R-:W-:Y:S05]  /*12500*/  BSYNC.RECONVERGENT B0 ;  /* 0x0000000000007941 */ /* 0x000fea0003800200 */
.L_x_5031:
[----:B------:R-:W-:-:S03]  /*12510*/  UISETP.GT.U32.AND UP0, UPT, UR5, 0x7f, UPT ;  /* 0x0000007f0500788c */ /* 0x000fc6000bf04070 */
[----:B------:R-:W-:-:S06]  /*12520*/  UMOV UR5, UR7 ;  /* 0x0000000700057c82 */ /* 0x000fcc0008000000 */
[----:B------:R-:W-:Y:S05]  /*12530*/  BRA.U UP0, `(.L_x_5033) ;  /* 0xfffffffd00a47547 */ /* 0x000fea000b83ffff */
.L_x_5030:
[----:B------:R-:W-:Y:S01]  /*12540*/  BAR.SYNC.DEFER_BLOCKING 0x0 ;  /* 0x0000000000007b1d */ /* 0x000fe20000010000 */
[----:B------:R-:W-:-:S09]  /*12550*/  UISETP.GE.U32.AND UP0, UPT, UR4, 0x2, UPT ;  /* 0x000000020400788c */ /* 0x000fd2000bf06070 */
[----:B------:R-:W-:Y:S05]  /*12560*/  BRA.U !UP0, `(.L_x_5029) ;  /* 0x0000000108447547 */ /* 0x000fea000b800000 */
[----:B-12---:R-:W-:-:S07]  /*12570*/  HFMA2 R0, -RZ, RZ, 0, 5.9604644775390625e-08 ;  /* 0x00000001ff007431 */ /* 0x006fce00000001ff */
.L_x_5034:
        /* <DEDUP_REMOVED lines=11> */
[----:B-1----:R-:W-:Y:S02]  /*12630*/  ISETP.NE.AND P2, PT, R5, RZ, P2 ;  /* 0x000000ff0500720c */ /* 0x002fe40001745270 */
[----:B---3--:R-:W-:Y:S02]  /*12640*/  ISETP.NE.AND P1, PT, R3, RZ, P1 ;  /* 0x000000ff0300720c */ /* 0x008fe40000f25270 */
[----:B------:R-:W-:Y:S02]  /*12650*/  SEL R22, RZ, 0x1, !P2 ;  /* 0x00000001ff167807 */ /* 0x000fe40005000000 */
[----:B------:R-:W-:-:S05]  /*12660*/  SEL R25, RZ, 0x1, !P1 ;  /* 0x00000001ff197807 */ /* 0x000fca0004800000 */
[----:B------:R-:W-:Y:S05]  /*12670*/  @!P3 BRA `(.L_x_5034) ;  /* 0xfffffffc00c0b947 */ /* 0x000fea000383ffff */
.L_x_5029:
        /* <DEDUP_REMOVED lines=14> */
[----:B------:R-:W1:Y:S01]  /*12760*/  LDCU.U8 UR4, c[0x0][0x789] ;  /* 0x0000f120ff0477ac */ /* 0x000e620008000000 */
[----:B------:R-:W-:Y:S02]  /*12770*/  @P2 LOP3.LUT P0, RZ, R25, 0xff, RZ, 0xc0, !PT ;  /* 0x000000ff19ff2812 */ /* 0x000fe4000780c0ff */
[----:B------:R-:W-:Y:S01]  /*12780*/  @P2 LOP3.LUT P1, RZ, R22, 0xff, RZ, 0xc0, !PT ;  /* 0x000000ff16ff2812 */ /* 0x000fe2000782c0ff */
[----:B-1----:R-:W-:Y:S01]  /*12790*/  UISETP.NE.AND UP0, UPT, UR4, URZ, UPT ;  /* 0x000000ff0400728c */ /* 0x002fe2000bf05270 */
        /* <DEDUP_REMOVED lines=14> */
.L_x_5036:
        /* <DEDUP_REMOVED lines=19> */
.L_x_5037:
        /* <DEDUP_REMOVED lines=25> */
.L_x_5038:
[----:B------:R-:W1:Y:S01]  /*12b40*/  LDCU.64 UR4, c[0x0][0x758] ;  /* 0x0000eb00ff0477ac */ /* 0x000e620008000a00 */
[----:B------:R-:W-:-:S04]  /*12b50*/  LOP3.LUT P1, RZ, R22, 0xff, RZ, 0xc0, !PT ;  /* 0x000000ff16ff7812 */ /* 0x000fc8000782c0ff */
[----:B------:R-:W-:Y:S02]  /*12b60*/  SEL R3, RZ, 0x1, !P1 ;  /* 0x00000001ff037807 */ /* 0x000fe40004800000 */
[----:B-1----:R-:W-:-:S04]  /*12b70*/  IADD3 R18, P0, PT, R18, UR4, RZ ;  /* 0x0000000412127c10 */ /* 0x002fc8000ff1e0ff */
[----:B------:R-:W-:-:S05]  /*12b80*/  IADD3.X R19, PT, PT, RZ, UR5, RZ, P0, !PT ;  /* 0x00000005ff137c10 */ /* 0x000fca00087fe4ff */
[----:B------:R-:W-:Y:S01]  /*12b90*/  STG.E.U8 desc[UR36][R18.64], R3 ;  /* 0x0000000312007986 */ /* 0x000fe2000c101124 */
[----:B------:R-:W-:Y:S05]  /*12ba0*/  EXIT ;  /* 0x000000000000794d */ /* 0x000fea0003800000 */
.L_x_5035:
[----:B------:R-:W3:Y:S01]  /*12bb0*/  LDCU.U8 UR4, c[0x0][0x788] ;  /* 0x0000f100ff0477ac */ /* 0x000ee20008000000 */
[----:B------:R-:W4:Y:S01]  /*12bc0*/  LDCU.U8 UR5, c[0x0][0x789] ;  /* 0x0000f120ff0577ac */ /* 0x000f220008000000 */
[----:B---3--:R-:W-:Y:S02]  /*12bd0*/  UISETP.NE.AND UP1, UPT, UR4, URZ, UPT ;  /* 0x000000ff0400728c */ /* 0x008fe4000bf25270 */
[----:B----4-:R-:W-:-:S07]  /*12be0*/  UISETP.NE.AND UP0, UPT, UR5, URZ, UPT ;  /* 0x000000ff0500728c */ /* 0x010fce000bf05270 */
[----:B------:R-:W-:Y:S05]  /*12bf0*/  BRA.U !UP1, `(.L_x_5039) ;  /* 0x0000000109207547 */ /* 0x000fea000b800000 */
[----:B------:R-:W3:Y:S04]  /*12c00*/  LDG.E.U8 R2, desc[UR36][R6.64] ;  /* 0x0000002406027981 */ /* 0x000ee8000c1e1100 */
[----:B-12---:R-:W2:Y:S01]  /*12c10*/  LDG.E.U8 R0, desc[UR36][R6.64+0x1] ;  /* 0x0000012406007981 */ /* 0x006ea2000c1e1100 */
[----:B------:R-:W-:Y:S02]  /*12c20*/  LOP3.LUT P0, RZ, R25, 0xff, RZ, 0xc0, !PT ;  /* 0x000000ff19ff7812 */ /* 0x000fe4000780c0ff */
[----:B------:R-:W-:Y:S02]  /*12c30*/  LOP3.LUT P1, RZ, R22, 0xff, RZ, 0xc0, !PT ;  /* 0x000000ff16ff7812 */ /* 0x000fe4000782c0ff */
[----:B---3--:R-:W-:Y:S02]  /*12c40*/  ISETP.NE.AND P0, PT, R2, RZ, P0 ;  /* 0x000000ff0200720c */ /* 0x008fe40000705270 */
[----:B--2---:R-:W-:-:S02]  /*12c50*/  ISETP.NE.AND P1, PT, R0, RZ, P1 ;  /* 0x000000ff0000720c */ /* 0x004fc40000f25270 */
[----:B------:R-:W-:Y:S02]  /*12c60*/  SEL R25, RZ, 0x1, !P0 ;  /* 0x00000001ff197807 */ /* 0x000fe40004000000 */
[----:B------:R-:W-:-:S09]  /*12c70*/  SEL R22, RZ, 0x1, !P1 ;  /* 0x00000001ff167807 */ /* 0x000fd20004800000 */
.L_x_5039:
        /* <DEDUP_REMOVED lines=20> */
.L_x_5041:
        /* <DEDUP_REMOVED lines=25> */
.L_x_5042:
[----:B------:R-:W1:Y:S01]  /*12f50*/  LDCU.64 UR4, c[0x0][0x758] ;  /* 0x0000eb00ff0477ac */ /* 0x000e620008000a00 */
[----:B------:R-:W-:-:S04]  /*12f60*/  LOP3.LUT P0, RZ, R22, 0xff, RZ, 0xc0, !PT ;  /* 0x000000ff16ff7812 */ /* 0x000fc8000780c0ff */
[----:B------:R-:W-:Y:S02]  /*12f70*/  SEL R3, RZ, 0x1, !P0 ;  /* 0x00000001ff037807 */ /* 0x000fe40004000000 */
[----:B-1----:R-:W-:-:S04]  /*12f80*/  IADD3 R18, P1, PT, R18, UR4, RZ ;  /* 0x0000000412127c10 */ /* 0x002fc8000ff3e0ff */
[----:B------:R-:W-:-:S05]  /*12f90*/  IADD3.X R19, PT, PT, RZ, UR5, RZ, P1, !PT ;  /* 0x00000005ff137c10 */ /* 0x000fca0008ffe4ff */
[----:B------:R-:W-:Y:S01]  /*12fa0*/  STG.E.U8 desc[UR36][R18.64], R3 ;  /* 0x0000000312007986 */ /* 0x000fe2000c101124 */
[----:B------:R-:W-:Y:S05]  /*12fb0*/  EXIT ;  /* 0x000000000000794d */ /* 0x000fea0003800000 */
.L_x_5040:
[----:B------:R-:W-:Y:S04]  /*12fc0*/  STG.E.U8 desc[UR36][R6.64], R25 ;  /* 0x0000001906007986 */ /* 0x000fe8000c101124 */
[----:B------:R-:W-:Y:S01]  /*12fd0*/  STG.E.U8 desc[UR36][R6.64+0x1], R22 ;  /* 0x0000011606007986 */ /* 0x000fe2000c101124 */
[----:B------:R-:W-:Y:S05]  /*12fe0*/  EXIT ;  /* 0x000000000000794d */ /* 0x000fea0003800000 */
.L_x_5011:
        /* <DEDUP_REMOVED lines=41> */
.L_x_5044:
        /* <DEDUP_REMOVED lines=19> */
.L_x_5045:
        /* <DEDUP_REMOVED lines=25> */
.L_x_5046:
[----:B------:R-:W1:Y:S01]  /*13540*/  LDCU.64 UR4, c[0x0][0x758] ;  /* 0x0000eb00ff0477ac */ /* 0x000e620008000a00 */
[----:B------:R-:W-:-:S04]  /*13550*/  LOP3.LUT P1, RZ, R22, 0xff, RZ, 0xc0, !PT ;  /* 0x000000ff16ff7812 */ /* 0x000fc8000782c0ff */
[----:B------:R-:W-:Y:S02]  /*13560*/  SEL R3, RZ, 0x1, !P1 ;  /* 0x00000001ff037807 */ /* 0x000fe40004800000 */
[----:B-1----:R-:W-:-:S04]  /*13570*/  IADD3 R18, P0, PT, R18, UR4, RZ ;  /* 0x0000000412127c10 */ /* 0x002fc8000ff1e0ff */
[----:B------:R-:W-:-:S05]  /*13580*/  IADD3.X R19, PT, PT, RZ, UR5, RZ, P0, !PT ;  /* 0x00000005ff137c10 */ /* 0x000fca00087fe4ff */
[----:B------:R-:W-:Y:S01]  /*13590*/  STG.E.U8 desc[UR36][R18.64], R3 ;  /* 0x0000000312007986 */ /* 0x000fe2000c101124 */
[----:B------:R-:W-:Y:S05]  /*135a0*/  EXIT ;  /* 0x000000000000794d */ /* 0x000fea0003800000 */
.L_x_5043:
[----:B------:R-:W1:Y:S01]  /*135b0*/  LDCU.U8 UR4, c[0x0][0x788] ;  /* 0x0000f100ff0477ac */ /* 0x000e620008000000 */
[----:B------:R-:W2:Y:S01]  /*135c0*/  LDCU.U8 UR5, c[0x0][0x789] ;  /* 0x0000f120ff0577ac */ /* 0x000ea20008000000 */
[----:B-1----:R-:W-:Y:S02]  /*135d0*/  UISETP.NE.AND UP0, UPT, UR4, URZ, UPT ;  /* 0x000000ff0400728c */ /* 0x002fe4000bf05270 */
[----:B--2---:R-:W-:-:S07]  /*135e0*/  UISETP.NE.AND UP1, UPT, UR5, URZ, UPT ;  /* 0x000000ff0500728c */ /* 0x004fce000bf25270 */
        /* <DEDUP_REMOVED lines=9> */
.L_x_5047:
        /* <DEDUP_REMOVED lines=20> */
.L_x_5049:
        /* <DEDUP_REMOVED lines=25> */
.L_x_5050:
[----:B------:R-:W1:Y:S01]  /*13950*/  LDCU.64 UR4, c[0x0][0x758] ;  /* 0x0000eb00ff0477ac */ /* 0x000e620008000a00 */
[----:B------:R-:W-:-:S04]  /*13960*/  LOP3.LUT P0, RZ, R22, 0xff, RZ, 0xc0, !PT ;  /* 0x000000ff16ff7812 */ /* 0x000fc8000780c0ff */
[----:B------:R-:W-:Y:S02]  /*13970*/  SEL R3, RZ, 0x1, !P0 ;  /* 0x00000001ff037807 */ /* 0x000fe40004000000 */
[----:B-1----:R-:W-:-:S04]  /*13980*/  IADD3 R18, P1, PT, R18, UR4, RZ ;  /* 0x0000000412127c10 */ /* 0x002fc8000ff3e0ff */
[----:B------:R-:W-:-:S05]  /*13990*/  IADD3.X R19, PT, PT, RZ, UR5, RZ, P1, !PT ;  /* 0x00000005ff137c10 */ /* 0x000fca0008ffe4ff */
[----:B------:R-:W-:Y:S01]  /*139a0*/  STG.E.U8 desc[UR36][R18.64], R3 ;  /* 0x0000000312007986 */ /* 0x000fe2000c101124 */
[----:B------:R-:W-:Y:S05]  /*139b0*/  EXIT ;  /* 0x000000000000794d */ /* 0x000fea0003800000 */
.L_x_5048:
[----:B------:R-:W-:Y:S04]  /*139c0*/  STG.E.U8 desc[UR36][R6.64], R25 ;  /* 0x0000001906007986 */ /* 0x000fe8000c101124 */
[----:B------:R-:W-:Y:S01]  /*139d0*/  STG.E.U8 desc[UR36][R6.64+0x1], R22 ;  /* 0x0000011606007986 */ /* 0x000fe2000c101124 */
[----:B------:R-:W-:Y:S05]  /*139e0*/  EXIT ;  /* 0x000000000000794d */ /* 0x000fea0003800000 */
.L_x_5051:
        /* <DEDUP_REMOVED lines=9> */
.L_x_7792:


//--------------------- .text._ZN2at6native13reduce_kernelILi128ELi4ENS0_8ReduceOpIN3c107complexIfEENS0_14func_wrapper_tIbZZZNS0_15and_kernel_cudaERNS_14TensorIteratorEENKUlvE_clEvENKUlvE7_clEvEUlbS5_E_EEjbLi4ELi4EEEEEvT1_ --------------------------
	.section	.text._ZN2at6native13reduce_kernelILi128ELi4ENS0_8ReduceOpIN3c107complexIfEENS0_14func_wrapper_tIbZZZNS0_15and_kernel_cudaERNS_14TensorIteratorEENKUlvE_clEvENKUlvE7_clEvEUlbS5_E_EEjbLi4ELi4EEEEEvT1_,"ax",@progbits
	.align	128
        .global         _ZN2at6native13reduce_kernelILi128ELi4ENS0_8ReduceOpIN3c107complexIfEENS0_14func_wrapper_tIbZZZNS0_15and_kernel_cudaERNS_14TensorIteratorEENKUlvE_clEvENKUlvE7_clEvEUlbS5_E_EEjbLi4ELi4EEEEEvT1_
        .type           _ZN2at6native13reduce_kernelILi128ELi4ENS0_8ReduceOpIN3c107complexIfEENS0_14func_wrapper_tIbZZZNS0_15and_kernel_cudaERNS_14TensorIteratorEENKUlvE_clEvENKUlvE7_clEvEUlbS5_E_EEjbLi4ELi4EEEEEvT1_,@function
        .size           _ZN2at6native13reduce_kernelILi128ELi4ENS0_8ReduceOpIN3c107complexIfEENS0_14func_wrapper_tIbZZZNS0_15and_kernel_cudaERNS_14TensorIteratorEENKUlvE_clEvENKUlvE7_clEvEUlbS5_E_EEjbLi4ELi4EEEEEvT1_,(.L_x_7793 - _ZN2at6native13reduce_kernelILi128ELi4ENS0_8ReduceOpIN3c107complexIfEENS0_14func_wrapper_tIbZZZNS0_15and_kernel_cudaERNS_14TensorIteratorEENKUlvE_clEvENKUlvE7_clEvEUlbS5_E_EEjbLi4ELi4EEEEEvT1_)
        .other          _ZN2at6native13reduce_kernelILi128ELi4ENS0_8ReduceOpIN3c107complexIfEENS0_14func_wrapper_tIbZZZNS0_15and_kernel_cudaERNS_14TensorIteratorEENKUlvE_clEvENKUlvE7_clEvEUlbS5_E_EEjbLi4ELi4EEEEEvT1_,@"STO_CUDA_ENTRY STV_DEFAULT"
_ZN2at6native13reduce_kernelILi128ELi4ENS0_8ReduceOpIN3c107complexIfEENS0_14func_wrapper_tIbZZZNS0_15and_kernel_cudaERNS_14TensorIteratorEENKUlvE_clEvENKUlvE7_clEvEUlbS5_E_EEjbLi4ELi4EEEEEvT1_:
.text._ZN2at6native13reduce_kernelILi128ELi4ENS0_8ReduceOpIN3c107complexIfEENS0_14func_wrapper_tIbZZZNS0_15and_kernel_cudaERNS_14TensorIteratorEENKUlvE_clEvENKUlvE7_clEvEUlbS5_E_EEjbLi4ELi4EEEEEvT1_:
        /* <DEDUP_REMOVED lines=296> */
.L_x_5052:
        /* <DEDUP_REMOVED lines=31> */
.L_x_5056:
        /* <DEDUP_REMOVED lines=35> */
.L_x_5061:
[----:B------:R-:W-:-:S07]  /*16a0*/  SEL R6, RZ, 0x1, !P0 ;  /* 0x00000001ff067807 */ /* 0x000fce0004000000 */
.L_x_5060:
[----:B------:R-:W-:Y:S05]  /*16b0*/  BSYNC.RECONVERGENT B1 ;  /* 0x0000000000017941 */ /* 0x000fea0003800200 */
.L_x_5059:
[----:B------:R-:W0:Y:S01]  /*16c0*/  LDC R5, c[0x0][0x388] ;  /* 0x0000e200ff057b82 */ /* 0x000e220000000800 */
[----:B------:R-:W-:-:S04]  /*16d0*/  IADD3 R22, P0, PT, R22, 0x20, RZ ;  /* 0x0000002016167810 */ /* 0x000fc80007f1e0ff */
[----:B------:R-:W-:Y:S02]  /*16e0*/  IADD3.X R23, PT, PT, RZ, R23, RZ, P0, !PT ;  /* 0x00000017ff177210 */ /* 0x000fe400007fe4ff */
[----:B0-----:R-:W-:-:S07]  /*16f0*/  IADD3 R0, PT, PT, R60, -0x4, R5 ;  /* 0xfffffffc3c007810 */ /* 0x001fce0007ffe005 */
.L_x_5058:
[----:B------:R-:W-:Y:S05]  /*1700*/  BSYNC.RECONVERGENT B0 ;  /* 0x0000000000007941 */ /* 0x000fea0003800200 */
.L_x_5057:
        /* <DEDUP_REMOVED lines=13> */
.L_x_5064:
        /* <DEDUP_REMOVED lines=32> */
.L_x_5063:
[----:B------:R-:W-:Y:S05]  /*19e0*/  BSYNC.RECONVERGENT B0 ;  /* 0x0000000000007941 */ /* 0x000fea0003800200 */
.L_x_5062:
        /* <DEDUP_REMOVED lines=21> */
.L_x_5068:
[----:B------:R-:W-:Y:S05]  /*1b40*/  BSYNC.RECONVERGENT B1 ;  /* 0x0000000000017941 */ /* 0x000fea0003800200 */
.L_x_5067:
[----:B------:R-:W-:-:S07]  /*1b50*/  SEL R6, RZ, 0x1, !P0 ;  /* 0x00000001ff067807 */ /* 0x000fce0004000000 */
.L_x_5066:
[----:B------:R-:W-:Y:S05]  /*1b60*/  BSYNC.RECONVERGENT B0 ;  /* 0x0000000000007941 */ /* 0x000fea0003800200 */
.L_x_5065:
[----:B------:R-:W-:Y:S02]  /*1b70*/  LOP3.LUT P3, RZ, R6, 0xff, RZ, 0xc0, !PT ;  /* 0x000000ff06ff7812 */ /* 0x000fe4000786c0ff */
[----:B------:R-:W-:Y:S02]  /*1b80*/  LOP3.LUT P0, RZ, R9, 0xff, RZ, 0xc0, !PT ;  /* 0x000000ff09ff7812 */ /* 0x000fe4000780c0ff */
[----:B------:R-:W-:Y:S02]  /*1b90*/  LOP3.LUT P2, RZ, R8, 0xff, RZ, 0xc0, !PT ;  /* 0x000000ff08ff7812 */ /* 0x000fe4000784c0ff */
[----:B------:R-:W-:Y:S02]  /*1ba0*/  LOP3.LUT P1, RZ, R3, 0xff, RZ, 0xc0, !PT ;  /* 0x000000ff03ff7812 */ /* 0x000fe4000782c0ff */
[----:B------:R-:W-:Y:S02]  /*1bb0*/  PLOP3.LUT P3, PT, P2, P3, P0, 0x80, 0x0 ;  /* 0x000000000000781c */ /* 0x000fe40001767000 */
[----:B------:R-:W-:-:S02]  /*1bc0*/  PLOP3.LUT P0, PT, PT, PT, PT, 0x8, 0x80 ;  /* 0x000000000080781c */ /* 0x000fc40003f0e170 */
[----:B------:R-:W-:Y:S02]  /*1bd0*/  PLOP3.LUT P2, PT, PT, PT, PT, 0x8, 0x80 ;  /* 0x000000000080781c */ /* 0x000fe40003f4e170 */
[----:B------:R-:W-:Y:S02]  /*1be0*/  PLOP3.LUT P4, PT, PT, PT, PT, 0x8, 0x80 ;  /* 0x000000000080781c */ /* 0x000fe40003f8e170 */
[----:B------:R-:W-:Y:S01]  /*1bf0*/  PLOP3.LUT P1, PT, P3, P1, PT, 0x80, 0x8 ;  /* 0x000000000008781c */ /* 0x000fe20001f23070 */
[----:B------:R-:W-:-:S12]  /*1c00*/  BRA `(.L_x_5069) ;  /* 0x000000cc00d07947 */ /* 0x000fd80003800000 */
.L_x_5055:
        /* <DEDUP_REMOVED lines=63> */
.L_x_5073:
        /* <DEDUP_REMOVED lines=30> */
[----:B------:R-:W-:Y:S02]  /*21e0*/  @P1 FSETP.NEU.FTZ.AND P2, PT, R28, RZ, PT ;  /* 0x000000ff1c00120b */ /* 0x000fe40003f5d000 */
[----:B------:R-:W-:Y:S02]  /*21f0*/  @P1 FSETP.NEU.FTZ.AND P3, PT, R29, RZ, PT ;  /* 0x000000ff1d00120b */ /* 0x000fe40003f7d000 */
[----:B------:R-:W-:-:S02]  /*2200*/  PLOP3.LUT P4, PT, PT, PT, PT, 0x8, 0x80 ;  /* 0x000000000080781c */ /* 0x000fc40003f8e170 */
[----:B------:R-:W-:Y:S02]  /*2210*/  @P1 PLOP3.LUT P5, PT, P2, P3, PT, 0xf8, 0x8f ;  /* 0x00000000008f181c */ /* 0x000fe400017a7f70 */
[----:B------:R-:W-:Y:S02]  /*2220*/  @P0 FSETP.NEU.FTZ.AND P1, PT, R30, RZ, PT ;  /* 0x000000ff1e00020b */ /* 0x000fe40003f3d000 */
[----:B------:R-:W-:Y:S02]  /*2230*/  @P0 FSETP.NEU.FTZ.AND P2, PT, R31, RZ, PT ;  /* 0x000000ff1f00020b */ /* 0x000fe40003f5d000 */
[----:B------:R-:W-:Y:S02]  /*2240*/  LOP3.LUT R57, R57, 0xfffffbff, RZ, 0xc0, !PT ;  /* 0xfffffbff39397812 */ /* 0x000fe400078ec0ff */
[----:B------:R-:W-:Y:S02]  /*2250*/  @P0 PLOP3.LUT P4, PT, P1, P2, PT, 0xf8, 0x8f ;  /* 0x00000000008f081c */ /* 0x000fe40000f85f70 */
[----:B------:R-:W-:-:S02]  /*2260*/  LOP3.LUT P0, RZ, R18, 0xff, RZ, 0xc0, !PT ;  /* 0x000000ff12ff7812 */ /* 0x000fc4000780c0ff */
[----:B------:R-:W-:Y:S02]  /*2270*/  @P6 LOP3.LUT R57, R57, 0x400, RZ, 0xfc, !PT ;  /* 0x0000040039396812 */ /* 0x000fe400078efcff */
[----:B------:R-:W-:Y:S02]  /*2280*/  PLOP3.LUT P3, PT, PT, PT, PT, 0x8, 0x80 ;  /* 0x000000000080781c */ /* 0x000fe40003f6e170 */
[----:B------:R-:W-:-:S04]  /*2290*/  LOP3.LUT R57, R57, 0xfffffdff, RZ, 0xc0, !PT ;  /* 0xfffffdff39397812 */ /* 0x000fc800078ec0ff */
[----:B------:R-:W-:-:S03]  /*22a0*/  @P5 LOP3.LUT R57, R57, 0x200, RZ, 0xfc, !PT ;  /* 0x0000020039395812 */ /* 0x000fc600078efcff */
[----:B----4-:R-:W-:Y:S02]  /*22b0*/  @P0 FSETP.NEU.FTZ.AND P1, PT, R24, RZ, PT ;  /* 0x000000ff1800020b */ /* 0x010fe40003f3d000 */
[----:B------:R-:W-:Y:S02]  /*22c0*/  @P0 FSETP.NEU.FTZ.AND P2, PT, R25, RZ, PT ;  /* 0x000000ff1900020b */ /* 0x000fe40003f5d000 */
[----:B------:R-:W-:Y:S02]  /*22d0*/  LOP3.LUT R57, R57, 0xfffffeff, RZ, 0xc0, !PT ;  /* 0xfffffeff39397812 */ /* 0x000fe400078ec0ff */
[----:B------:R-:W-:Y:S02]  /*22e0*/  @P0 PLOP3.LUT P3, PT, P1, P2, PT, 0xf8, 0x8f ;  /* 0x00000000008f081c */ /* 0x000fe40000f65f70 */
[----:B------:R-:W-:Y:S02]  /*22f0*/  LOP3.LUT P0, RZ, R20, 0xff, RZ, 0xc0, !PT ;  /* 0x000000ff14ff7812 */ /* 0x000fe4000780c0ff */
[----:B------:R-:W-:-:S04]  /*2300*/  @P4 LOP3.LUT R57, R57, 0x100, RZ, 0xfc, !PT ;  /* 0x0000010039394812 */ /* 0x000fc800078efcff */
[----:B------:R-:W-:-:S05]  /*2310*/  LOP3.LUT R57, R57, 0xffffff7f, RZ, 0xc0, !PT ;  /* 0xffffff7f39397812 */ /* 0x000fca00078ec0ff */
[----:B------:R-:W-:Y:S02]  /*2320*/  @P3 LOP3.LUT R57, R57, 0x80, RZ, 0xfc, !PT ;  /* 0x0000008039393812 */ /* 0x000fe400078efcff */
[----:B------:R-:W-:Y:S02]  /*2330*/  @P0 FSETP.NEU.FTZ.AND P1, PT, R26, RZ, PT ;  /* 0x000000ff1a00020b */ /* 0x000fe40003f3d000 */
[----:B------:R-:W-:Y:S02]  /*2340*/  @P0 FSETP.NEU.FTZ.AND P2, PT, R27, RZ, PT ;  /* 0x000000ff1b00020b */ /* 0x000fe40003f5d000 */
[----:B------:R-:W-:Y:S02]  /*2350*/  PLOP3.LUT P3, PT, PT, PT, PT, 0x8, 0x80 ;  /* 0x000000000080781c */ /* 0x000fe40003f6e170 */
[----:B------:R-:W-:Y:S02]  /*2360*/  @P0 PLOP3.LUT P3, PT, P1, P2, PT, 0xf8, 0x8f ;  /* 0x00000000008f081c */ /* 0x000fe40000f65f70 */
[----:B------:R-:W-:-:S02]  /*2370*/  LOP3.LUT P0, RZ, R21, 0xff, RZ, 0xc0, !PT ;  /* 0x000000ff15ff7812 */ /* 0x000fc4000780c0ff */
[----:B------:R-:W-:-:S09]  /*2380*/  LOP3.LUT R57, R57, 0xffffffbf, RZ, 0xc0, !PT ;  /* 0xffffffbf39397812 */ /* 0x000fd200078ec0ff */
        /* <DEDUP_REMOVED lines=15> */
[----:B-----5:R-:W-:Y:S02]  /*2480*/  @P0 FSETP.NEU.FTZ.AND P1, PT, R40, RZ, PT ;  /* 0x000000ff2800020b */ /* 0x020fe40003f3d000 */
        /* <DEDUP_REMOVED lines=25> */
[----:B------:R-:W-:Y:S02]  /*2620*/  PLOP3.LUT P0, PT, PT, PT, PT, 0x8, 0x80 ;  /* 0x000000000080781c */ /* 0x000fe40003f0e170 */
[----:B------:R-:W-:-:S09]  /*2630*/  P2R R46, PR, RZ, 0x8 ;  /* 0x00000008ff2e7803 */ /* 0x000fd20000000000 */
[----:B--2---:R-:W-:Y:S02]  /*2640*/  @P1 FSETP.NEU.FTZ.AND P2, PT, R4, RZ, PT ;  /* 0x000000ff0400120b */ /* 0x004fe40003f5d000 */
[----:B------:R-:W-:-:S04]  /*2650*/  @P1 FSETP.NEU.FTZ.AND P4, PT, R5, RZ, PT ;  /* 0x000000ff0500120b */ /* 0x000fc80003f9d000 */
[----:B------:R-:W-:Y:S02]  /*2660*/  @P1 PLOP3.LUT P0, PT, P2, P4, PT, 0xf8, 0x8f ;  /* 0x00000000008f181c */ /* 0x000fe40001709f70 */
[----:B------:R-:W-:Y:S02]  /*2670*/  LOP3.LUT P1, RZ, R49, 0xff, RZ, 0xc0, !PT ;  /* 0x000000ff31ff7812 */ /* 0x000fe4000782c0ff */
[----:B------:R-:W-:-:S04]  /*2680*/  LOP3.LUT P3, RZ, R57, 0x8, RZ, 0xc0, !PT ;  /* 0x0000000839ff7812 */ /* 0x000fc8000786c0ff */
[----:B------:R-:W-:Y:S02]  /*2690*/  P2R R48, PR, RZ, 0x8 ;  /* 0x00000008ff307803 */ /* 0x000fe40000000000 */
[----:B------:R-:W-:-:S04]  /*26a0*/  LOP3.LUT P3, RZ, R57, 0x10, RZ, 0xc0, !PT ;  /* 0x0000001039ff7812 */ /* 0x000fc8000786c0ff */
[----:B------:R-:W-:Y:S02]  /*26b0*/  P2R R47, PR, RZ, 0x8 ;  /* 0x00000008ff2f7803 */ /* 0x000fe40000000000 */
[----:B------:R-:W-:Y:S02]  /*26c0*/  @P1 FSETP.NEU.FTZ.AND P4, PT, R8, RZ, PT ;  /* 0x000000ff0800120b */ /* 0x000fe40003f9d000 */
[----:B------:R-:W-:Y:S02]  /*26d0*/  @P1 FSETP.NEU.FTZ.AND P5, PT, R9, RZ, PT ;  /* 0x000000ff0900120b */ /* 0x000fe40003fbd000 */
[----:B------:R-:W-:Y:S02]  /*26e0*/  LOP3.LUT P3, RZ, R57, 0x20, RZ, 0xc0, !PT ;  /* 0x0000002039ff7812 */ /* 0x000fe4000786c0ff */
[----:B------:R-:W-:Y:S02]  /*26f0*/  PLOP3.LUT P2, PT, PT, PT, PT, 0x8, 0x80 ;  /* 0x000000000080781c */ /* 0x000fe40003f4e170 */
[----:B------:R-:W-:-:S02]  /*2700*/  @P1 PLOP3.LUT P2, PT, P4, P5, PT, 0xf8, 0x8f ;  /* 0x00000000008f181c */ /* 0x000fc4000274bf70 */
[----:B------:R-:W-:Y:S02]  /*2710*/  P2R R45, PR, RZ, 0x8 ;  /* 0x00000008ff2d7803 */ /* 0x000fe40000000000 */
[----:B------:R-:W-:Y:S02]  /*2720*/  LOP3.LUT P4, RZ, R50, 0xff, RZ, 0xc0, !PT ;  /* 0x000000ff32ff7812 */ /* 0x000fe4000788c0ff */
[----:B------:R-:W-:-:S04]  /*2730*/  LOP3.LUT P3, RZ, R57, 0x40, RZ, 0xc0, !PT ;  /* 0x0000004039ff7812 */ /* 0x000fc8000786c0ff */
[----:B------:R-:W-:Y:S02]  /*2740*/  P2R R44, PR, RZ, 0x8 ;  /* 0x00000008ff2c7803 */ /* 0x000fe40000000000 */
[----:B------:R-:W-:-:S04]  /*2750*/  LOP3.LUT P3, RZ, R57, 0x80, RZ, 0xc0, !PT ;  /* 0x0000008039ff7812 */ /* 0x000fc8000786c0ff */
[----:B------:R-:W-:Y:S02]  /*2760*/  P2R R21, PR, RZ, 0x8 ;  /* 0x00000008ff157803 */ /* 0x000fe40000000000 */
[----:B------:R-:W-:Y:S02]  /*2770*/  LOP3.LUT P3, RZ, R57, 0x100, RZ, 0xc0, !PT ;  /* 0x0000010039ff7812 */ /* 0x000fe4000786c0ff */
[----:B------:R-:W-:Y:S02]  /*2780*/  @P4 FSETP.NEU.FTZ.AND P5, PT, R10, RZ, PT ;  /* 0x000000ff0a00420b */ /* 0x000fe40003fbd000 */
[----:B------:R-:W-:Y:S02]  /*2790*/  @P4 FSETP.NEU.FTZ.AND P6, PT, R11, RZ, PT ;  /* 0x000000ff0b00420b */ /* 0x000fe40003fdd000 */
[----:B------:R-:W-:Y:S02]  /*27a0*/  P2R R20, PR, RZ, 0x8 ;  /* 0x00000008ff147803 */ /* 0x000fe40000000000 */
[----:B------:R-:W-:-:S02]  /*27b0*/  LOP3.LUT P3, RZ, R57, 0x200, RZ, 0xc0, !PT ;  /* 0x0000020039ff7812 */ /* 0x000fc4000786c0ff */
[----:B------:R-:W-:Y:S02]  /*27c0*/  PLOP3.LUT P1, PT, PT, PT, PT, 0x8, 0x80 ;  /* 0x000000000080781c */ /* 0x000fe40003f2e170 */
[----:B------:R-:W-:Y:S02]  /*27d0*/  @P4 PLOP3.LUT P1, PT, P5, P6, PT, 0xf8, 0x8f ;  /* 0x00000000008f481c */ /* 0x000fe40002f2df70 */
[----:B------:R-:W-:Y:S02]  /*27e0*/  LOP3.LUT P4, RZ, R52, 0xff, RZ, 0xc0, !PT ;  /* 0x000000ff34ff7812 */ /* 0x000fe4000788c0ff */
[----:B------:R-:W-:Y:S02]  /*27f0*/  P2R R18, PR, RZ, 0x8 ;  /* 0x00000008ff127803 */ /* 0x000fe40000000000 */
[----:B------:R-:W-:-:S04]  /*2800*/  LOP3.LUT P3, RZ, R57, 0x400, RZ, 0xc0, !PT ;  /* 0x0000040039ff7812 */ /* 0x000fc8000786c0ff */
[----:B------:R-:W-:Y:S02]  /*2810*/  P2R R3, PR, RZ, 0x8 ;  /* 0x00000008ff037803 */ /* 0x000fe40000000000 */
[----:B------:R-:W-:-:S03]  /*2820*/  LOP3.LUT P3, RZ, R57, 0x800, RZ, 0xc0, !PT ;  /* 0x0000080039ff7812 */ /* 0x000fc6000786c0ff */
[----:B------:R-:W-:Y:S02]  /*2830*/  @P4 FSETP.NEU.FTZ.AND P5, PT, R7, RZ, PT ;  /* 0x000000ff0700420b */ /* 0x000fe40003fbd000 */
[----:B------:R-:W-:Y:S02]  /*2840*/  P2R R0, PR, RZ, 0x8 ;  /* 0x00000008ff007803 */ /* 0x000fe40000000000 */
[----:B------:R-:W-:Y:S02]  /*2850*/  @P4 FSETP.NEU.FTZ.AND P3, PT, R6, RZ, PT ;  /* 0x000000ff0600420b */ /* 0x000fe40003f7d000 */
[----:B------:R-:W-:Y:S02]  /*2860*/  PLOP3.LUT P6, PT, PT, PT, PT, 0x8, 0x80 ;  /* 0x000000000080781c */ /* 0x000fe40003fce170 */
[----:B------:R-:W-:Y:S02]  /*2870*/  @P4 PLOP3.LUT P6, PT, P3, P5, PT, 0xf8, 0x8f ;  /* 0x00000000008f481c */ /* 0x000fe40001fcbf70 */
        /* <DEDUP_REMOVED lines=32> */
.L_x_5072:
[----:B------:R-:W-:Y:S05]  /*2a80*/  BSYNC.RECONVERGENT B0 ;  /* 0x0000000000007941 */ /* 0x000fea0003800200 */
.L_x_5071:
        /* <DEDUP_REMOVED lines=23> */
.L_x_5075:
[----:B------:R-:W-:Y:S05]  /*2c00*/  BSYNC.RECONVERGENT B0 ;  /* 0x0000000000007941 */ /* 0x000fea0003800200 */
.L_x_5074:
        /* <DEDUP_REMOVED lines=8> */
[----:B-----5:R-:W-:Y:S02]  /*2c90*/  @P6 FSETP.NEU.FTZ.AND P4, PT, R32, RZ, PT ;  /* 0x000000ff2000620b */ /* 0x020fe40003f9d000 */
[----:B------:R-:W-:-:S04]  /*2ca0*/  @P6 FSETP.NEU.FTZ.AND P5, PT, R33, RZ, PT ;  /* 0x000000ff2100620b */ /* 0x000fc80003fbd000 */
[----:B------:R-:W-:Y:S02]  /*2cb0*/  @P6 PLOP3.LUT P1, PT, P4, P5, PT, 0xf8, 0x8f ;  /* 0x00000000008f681c */ /* 0x000fe4000272bf70 */
        /* <DEDUP_REMOVED lines=23> */
[----:B------:R-:W-:Y:S02]  /*2e30*/  @P6 FSETP.NEU.FTZ.AND P4, PT, R24, RZ, PT ;  /* 0x000000ff1800620b */ /* 0x000fe40003f9d000 */
[----:B------:R-:W-:-:S04]  /*2e40*/  @P6 FSETP.NEU.FTZ.AND P5, PT, R25, RZ, PT ;  /* 0x000000ff1900620b */ /* 0x000fc80003fbd000 */
[----:B------:R-:W-:Y:S02]  /*2e50*/  @P6 PLOP3.LUT P1, PT, P4, P5, PT, 0xf8, 0x8f ;  /* 0x00000000008f681c */ /* 0x000fe4000272bf70 */
[----:B------:R-:W-:Y:S02]  /*2e60*/  @P3 FSETP.NEU.FTZ.AND P5, PT, R26, RZ, PT ;  /* 0x000000ff1a00320b */ /* 0x000fe40003fbd000 */
[----:B------:R-:W-:Y:S02]  /*2e70*/  @P3 FSETP.NEU.FTZ.AND P6, PT, R27, RZ, PT ;  /* 0x000000ff1b00320b */ /* 0x000fe40003fdd000 */
[----:B------:R-:W-:Y:S02]  /*2e80*/  PLOP3.LUT P4, PT, PT, PT, PT, 0x8, 0x80 ;  /* 0x000000000080781c */ /* 0x000fe40003f8e170 */
[----:B------:R-:W-:Y:S02]  /*2e90*/  @P3 PLOP3.LUT P4, PT, P5, P6, PT, 0xf8, 0x8f ;  /* 0x00000000008f381c */ /* 0x000fe40002f8df70 */
[----:B------:R-:W-:Y:S01]  /*2ea0*/  @P2 FSETP.NEU.FTZ.AND P5, PT, R12, RZ, PT ;  /* 0x000000ff0c00220b */ /* 0x000fe20003fbd000 */
[----:B------:R-:W-:Y:S01]  /*2eb0*/  IMAD.IADD R12, R54, 0x1, R53 ;  /* 0x00000001360c7824 */ /* 0x000fe200078e0235 */
[----:B------:R-:W-:-:S02]  /*2ec0*/  @P2 FSETP.NEU.FTZ.AND P6, PT, R13, RZ, PT ;  /* 0x000000ff0d00220b */ /* 0x000fc40003fdd000 */
[----:B------:R-:W-:Y:S02]  /*2ed0*/  PLOP3.LUT P3, PT, PT, PT, PT, 0x8, 0x80 ;  /* 0x000000000080781c */ /* 0x000fe40003f6e170 */
[----:B------:R-:W-:Y:S02]  /*2ee0*/  @P2 PLOP3.LUT P3, PT, P5, P6, PT, 0xf8, 0x8f ;  /* 0x00000000008f281c */ /* 0x000fe40002f6df70 */
[----:B------:R-:W-:Y:S02]  /*2ef0*/  @P0 FSETP.NEU.FTZ.AND P5, PT, R14, RZ, PT ;  /* 0x000000ff0e00020b */ /* 0x000fe40003fbd000 */
[----:B------:R-:W-:Y:S02]  /*2f00*/  @P0 FSETP.NEU.FTZ.AND P6, PT, R15, RZ, PT ;  /* 0x000000ff0f00020b */ /* 0x000fe40003fdd000 */
[----:B------:R-:W-:Y:S02]  /*2f10*/  PLOP3.LUT P2, PT, PT, PT, PT, 0x8, 0x80 ;  /* 0x000000000080781c */ /* 0x000fe40003f4e170 */
[----:B------:R-:W-:-:S02]  /*2f20*/  @P0 PLOP3.LUT P2, PT, P5, P6, PT, 0xf8, 0x8f ;  /* 0x00000000008f081c */ /* 0x000fc40002f4df70 */
        /* <DEDUP_REMOVED lines=12> */
[----:B------:R-:W-:Y:S02]  /*2ff0*/  @P6 FSETP.NEU.FTZ.AND P4, PT, R40, RZ, PT ;  /* 0x000000ff2800620b */ /* 0x000fe40003f9d000 */
        /* <DEDUP_REMOVED lines=40> */
[----:B------:R-:W-:Y:S02]  /*3280*/  SEL R49, RZ, 0x1, !P2 ;  /* 0x00000001ff317807 */ /* 0x000fe40005000000 */
[----:B------:R-:W-:Y:S02]  /*3290*/  SEL R50, RZ, 0x1, !P4 ;  /* 0x00000001ff327807 */ /* 0x000fe40006000000 */
[----:B------:R-:W-:Y:S02]  /*32a0*/  SEL R51, RZ, 0x1, !P3 ;  /* 0x00000001ff337807 */ /* 0x000fe40005800000 */
[----:B------:R-:W-:-:S07]  /*32b0*/  SEL R52, RZ, 0x1, !P0 ;  /* 0x00000001ff347807 */ /* 0x000fce0004000000 */
.L_x_5077:
[----:B------:R-:W-:Y:S05]  /*32c0*/  BSYNC.RECONVERGENT B0 ;  /* 0x0000000000007941 */ /* 0x000fea0003800200 */
.L_x_5076:
        /* <DEDUP_REMOVED lines=25> */
.L_x_5070:
        /* <DEDUP_REMOVED lines=59> */
.L_x_5081:
        /* <DEDUP_REMOVED lines=172> */
.L_x_5080:
[----:B------:R-:W-:Y:S05]  /*42d0*/  BSYNC.RECONVERGENT B0 ;  /* 0x0000000000007941 */ /* 0x000fea0003800200 */
.L_x_5079:
        /* <DEDUP_REMOVED lines=27> */
.L_x_5083:
[----:B------:R-:W-:Y:S05]  /*4490*/  BSYNC.RECONVERGENT B0 ;  /* 0x0000000000007941 */ /* 0x000fea0003800200 */
.L_x_5082:
        /* <DEDUP_REMOVED lines=107> */
.L_x_5085:
[----:B------:R-:W-:Y:S05]  /*4b50*/  BSYNC.RECONVERGENT B0 ;  /* 0x0000000000007941 */ /* 0x000fea0003800200 */
.L_x_5084:
        /* <DEDUP_REMOVED lines=25> */
.L_x_5078:
        /* <DEDUP_REMOVED lines=59> */
.L_x_5094:
        /* <DEDUP_REMOVED lines=29> */
.L_x_5088:
        /* <DEDUP_REMOVED lines=285> */
.L_x_5090:
        /* <DEDUP_REMOVED lines=241> */
.L_x_5091:
        /* <DEDUP_REMOVED lines=241> */
.L_x_5092:
[----:B------:R-:W-:Y:S01]  /*8260*/  LOP3.LUT R37, R34, 0xffffffe0, RZ, 0xc0, !PT ;  /* 0xffffffe022257812 */ /* 0x000fe200078ec0ff */
[----:B------:R-:W1:Y:S03]  /*8270*/  LDCU UR52, c[0x0][0x3c4] ;  /* 0x00007880ff3477ac */ /* 0x000e660008000800 */
[----:B------:R-:W-:-:S04]  /*8280*/  IADD3 R36, P0, PT, R37, R60, RZ ;  /* 0x0000003c25247210 */ /* 0x000fc80007f1e0ff */
[----:B------:R-:W-:-:S06]  /*8290*/  IADD3.X R37, PT, PT, RZ, R61, RZ, P0, !PT ;  /* 0x0000003dff257210 */ /* 0x000fcc00007fe4ff */
[----:B------:R-:W5:Y:S01]  /*82a0*/  LDG.E.ENL2.256 R36, R40, desc[UR36][R36.64] ;  /* 0xfe0000242428797e */ /* 0x000f620008121924 */
[----:B------:R-:W-:Y:S02]  /*82b0*/  VIADD R31, R31, UR4 ;  /* 0x000000041f1f7c36 */ /* 0x000fe40008000000 */
[----:B------:R-:W-:Y:S01]  /*82c0*/  IMAD.MOV.U32 R30, RZ, RZ, RZ ;  /* 0x000000ffff1e7224 */ /* 0x000fe200078e00ff */
[----:B-1----:R-:W-:-:S03]  /*82d0*/  UISETP.NE.AND UP0, UPT, UR52, 0x1, UPT ;  /* 0x000000013400788c */ /* 0x002fc6000bf05270 */
        /* <DEDUP_REMOVED lines=235> */
.L_x_5093:
[----:B------:R-:W-:-:S04]  /*9190*/  LOP3.LUT R29, R32, 0xffffffe0, RZ, 0xc0, !PT ;  /* 0xffffffe0201d7812 */ /* 0x000fc800078ec0ff */
[----:B------:R-:W-:-:S04]  /*91a0*/  IADD3 R28, P0, PT, R29, R60, RZ ;  /* 0x0000003c1d1c7210 */ /* 0x000fc80007f1e0ff */
[----:B------:R-:W-:-:S06]  /*91b0*/  IADD3.X R29, PT, PT, RZ, R61, RZ, P0, !PT ;  /* 0x0000003dff1d7210 */ /* 0x000fcc00007fe4ff */
[----:B------:R-:W5:Y:S03]  /*91c0*/  LDG.E.ENL2.256 R28, R32, desc[UR36][R28.64] ;  /* 0xfe0000241c20797e */ /* 0x000f66000812191c */
.L_x_5089:
        /* <DEDUP_REMOVED lines=9> */
[----:B-----5:R-:W-:Y:S02]  /*9260*/  @P5 FSETP.NEU.FTZ.AND P3, PT, R24, RZ, PT ;  /* 0x000000ff1800520b */ /* 0x020fe40003f7d000 */
[----:B------:R-:W-:-:S04]  /*9270*/  @P5 FSETP.NEU.FTZ.AND P4, PT, R25, RZ, PT ;  /* 0x000000ff1900520b */ /* 0x000fc80003f9d000 */
[----:B------:R-:W-:Y:S01]  /*9280*/  @P5 PLOP3.LUT P6, PT, P3, P4, PT, 0xf8, 0x8f ;  /* 0x00000000008f581c */ /* 0x000fe20001fc9f70 */
[----:B--2---:R-:W-:Y:S01]  /*9290*/  IMAD.U32 R58, RZ, RZ, UR5 ;  /* 0x00000005ff3a7e24 */ /* 0x004fe2000f8e00ff */
        /* <DEDUP_REMOVED lines=19> */
[----:B------:R-:W-:Y:S02]  /*93d0*/  @P0 FSETP.NEU.FTZ.AND P1, PT, R12, RZ, PT ;  /* 0x000000ff0c00020b */ /* 0x000fe40003f3d000 */
        /* <DEDUP_REMOVED lines=39> */
[----:B------:R-:W-:Y:S01]  /*9650*/  LOP3.LUT P0, RZ, R47, 0xff, RZ, 0xc0, !PT ;  /* 0x000000ff2fff7812 */ /* 0x000fe2000780c0ff */
[----:B------:R-:W-:Y:S01]  /*9660*/  IMAD R47, R56, 0x3, R53 ;  /* 0x00000003382f7824 */ /* 0x000fe200078e0235 */
        /* <DEDUP_REMOVED lines=15> */
[----:B------:R-:W-:Y:S02]  /*9760*/  P2R R46, PR, RZ, 0x8 ;  /* 0x00000008ff2e7803 */ /* 0x000fe40000000000 */
[----:B------:R-:W-:-:S04]  /*9770*/  LOP3.LUT P3, RZ, R57, 0x8, RZ, 0xc0, !PT ;  /* 0x0000000839ff7812 */ /* 0x000fc8000786c0ff */
[----:B------:R-:W-:Y:S02]  /*9780*/  P2R R45, PR, RZ, 0x8 ;  /* 0x00000008ff2d7803 */ /* 0x000fe40000000000 */
[----:B------:R-:W-:Y:S02]  /*9790*/  LOP3.LUT P3, RZ, R57, 0x10, RZ, 0xc0, !PT ;  /* 0x0000001039ff7812 */ /* 0x000fe4000786c0ff */
[----:B------:R-:W-:Y:S02]  /*97a0*/  @P0 FSETP.NEU.FTZ.AND P1, PT, R32, RZ, PT ;  /* 0x000000ff2000020b */ /* 0x000fe40003f3d000 */
[----:B------:R-:W-:Y:S02]  /*97b0*/  @P0 FSETP.NEU.FTZ.AND P4, PT, R33, RZ, PT ;  /* 0x000000ff2100020b */ /* 0x000fe40003f9d000 */
[----:B------:R-:W-:Y:S02]  /*97c0*/  P2R R44, PR, RZ, 0x8 ;  /* 0x00000008ff2c7803 */ /* 0x000fe40000000000 */
[----:B------:R-:W-:-:S02]  /*97d0*/  @P0 PLOP3.LUT P2, PT, P1, P4, PT, 0xf8, 0x8f ;  /* 0x00000000008f081c */ /* 0x000fc40000f49f70 */
[----:B------:R-:W-:Y:S02]  /*97e0*/  LOP3.LUT P0, RZ, R50, 0xff, RZ, 0xc0, !PT ;  /* 0x000000ff32ff7812 */ /* 0x000fe4000780c0ff */
[C---:B------:R-:W-:Y:S02]  /*97f0*/  LOP3.LUT P3, RZ, R57.reuse, 0x20, RZ, 0xc0, !PT ;  /* 0x0000002039ff7812 */ /* 0x040fe4000786c0ff */
[----:B------:R-:W-:Y:S02]  /*9800*/  PLOP3.LUT P1, PT, PT, PT, PT, 0x8, 0x80 ;  /* 0x000000000080781c */ /* 0x000fe40003f2e170 */
[----:B------:R-:W-:Y:S02]  /*9810*/  P2R R18, PR, RZ, 0x8 ;  /* 0x00000008ff127803 */ /* 0x000fe40000000000 */
[----:B------:R-:W-:Y:S02]  /*9820*/  LOP3.LUT P3, RZ, R57, 0x40, RZ, 0xc0, !PT ;  /* 0x0000004039ff7812 */ /* 0x000fe4000786c0ff */
[----:B------:R-:W-:-:S02]  /*9830*/  SEL R49, RZ, 0x1, !P2 ;  /* 0x00000001ff317807 */ /* 0x000fc40005000000 */
[----:B------:R-:W-:Y:S02]  /*9840*/  P2R R7, PR, RZ, 0x8 ;  /* 0x00000008ff077803 */ /* 0x000fe40000000000 */
[----:B------:R-:W-:Y:S02]  /*9850*/  @P0 FSETP.NEU.FTZ.AND P4, PT, R34, RZ, PT ;  /* 0x000000ff2200020b */ /* 0x000fe40003f9d000 */
[----:B------:R-:W-:Y:S02]  /*9860*/  @P0 FSETP.NEU.FTZ.AND P5, PT, R35, RZ, PT ;  /* 0x000000ff2300020b */ /* 0x000fe40003fbd000 */
[----:B------:R-:W-:Y:S02]  /*9870*/  LOP3.LUT P3, RZ, R57, 0x80, RZ, 0xc0, !PT ;  /* 0x0000008039ff7812 */ /* 0x000fe4000786c0ff */
[----:B------:R-:W-:Y:S02]  /*9880*/  @P0 PLOP3.LUT P1, PT, P4, P5, PT, 0xf8, 0x8f ;  /* 0x00000000008f081c */ /* 0x000fe4000272bf70 */
[----:B------:R-:W-:-:S02]  /*9890*/  LOP3.LUT P4, RZ, R51, 0xff, RZ, 0xc0, !PT ;  /* 0x000000ff33ff7812 */ /* 0x000fc4000788c0ff */
[----:B------:R-:W-:Y:S02]  /*98a0*/  P2R R6, PR, RZ, 0x8 ;  /* 0x00000008ff067803 */ /* 0x000fe40000000000 */
[C---:B------:R-:W-:Y:S02]  /*98b0*/  LOP3.LUT P3, RZ, R57.reuse, 0x100, RZ, 0xc0, !PT ;  /* 0x0000010039ff7812 */ /* 0x040fe4000786c0ff */
[----:B------:R-:W-:Y:S02]  /*98c0*/  PLOP3.LUT P0, PT, PT, PT, PT, 0x8, 0x80 ;  /* 0x000000000080781c */ /* 0x000fe40003f0e170 */
[----:B------:R-:W-:Y:S02]  /*98d0*/  P2R R5, PR, RZ, 0x8 ;  /* 0x00000008ff057803 */ /* 0x000fe40000000000 */
[----:B------:R-:W-:Y:S02]  /*98e0*/  LOP3.LUT P3, RZ, R57, 0x200, RZ, 0xc0, !PT ;  /* 0x0000020039ff7812 */ /* 0x000fe4000786c0ff */
[----:B------:R-:W-:-:S02]  /*98f0*/  SEL R50, RZ, 0x1, !P1 ;  /* 0x00000001ff327807 */ /* 0x000fc40004800000 */
[----:B------:R-:W-:Y:S02]  /*9900*/  @P4 FSETP.NEU.FTZ.AND P5, PT, R28, RZ, PT ;  /* 0x000000ff1c00420b */ /* 0x000fe40003fbd000 */
[----:B------:R-:W-:Y:S02]  /*9910*/  @P4 FSETP.NEU.FTZ.AND P6, PT, R29, RZ, PT ;  /* 0x000000ff1d00420b */ /* 0x000fe40003fdd000 */
[----:B------:R-:W-:Y:S02]  /*9920*/  P2R R4, PR, RZ, 0x8 ;  /* 0x00000008ff047803 */ /* 0x000fe40000000000 */
[----:B------:R-:W-:Y:S02]  /*9930*/  @P4 PLOP3.LUT P0, PT, P5, P6, PT, 0xf8, 0x8f ;  /* 0x00000000008f481c */ /* 0x000fe40002f0df70 */
[----:B------:R-:W-:Y:S02]  /*9940*/  LOP3.LUT P4, RZ, R52, 0xff, RZ, 0xc0, !PT ;  /* 0x000000ff34ff7812 */ /* 0x000fe4000788c0ff */
[----:B------:R-:W-:-:S02]  /*9950*/  LOP3.LUT P3, RZ, R57, 0x400, RZ, 0xc0, !PT ;  /* 0x0000040039ff7812 */ /* 0x000fc4000786c0ff */
[----:B------:R-:W-:Y:S02]  /*9960*/  PLOP3.LUT P6, PT, PT, PT, PT, 0x8, 0x80 ;  /* 0x000000000080781c */ /* 0x000fe40003fce170 */
[----:B------:R-:W-:Y:S02]  /*9970*/  P2R R3, PR, RZ, 0x8 ;  /* 0x00000008ff037803 */ /* 0x000fe40000000000 */
[----:B------:R-:W-:Y:S02]  /*9980*/  LOP3.LUT P3, RZ, R57, 0x800, RZ, 0xc0, !PT ;  /* 0x0000080039ff7812 */ /* 0x000fe4000786c0ff */
[----:B------:R-:W-:Y:S02]  /*9990*/  SEL R51, RZ, 0x1, !P0 ;  /* 0x00000001ff337807 */ /* 0x000fe40004000000 */
[----:B------:R-:W-:Y:S02]  /*99a0*/  P2R R0, PR, RZ, 0x8 ;  /* 0x00000008ff007803 */ /* 0x000fe40000000000 */
[----:B------:R-:W-:-:S02]  /*99b0*/  @P4 FSETP.NEU.FTZ.AND P3, PT, R30, RZ, PT ;  /* 0x000000ff1e00420b */ /* 0x000fc40003f7d000 */
[----:B------:R-:W-:-:S04]  /*99c0*/  @P4 FSETP.NEU.FTZ.AND P5, PT, R31, RZ, PT ;  /* 0x000000ff1f00420b */ /* 0x000fc80003fbd000 */
[----:B------:R-:W-:Y:S02]  /*99d0*/  @P4 PLOP3.LUT P6, PT, P3, P5, PT, 0xf8, 0x8f ;  /* 0x00000000008f481c */ /* 0x000fe40001fcbf70 */
        /* <DEDUP_REMOVED lines=23> */
[----:B------:R-:W-:Y:S02]  /*9b50*/  ISETP.GE.U32.AND P4, PT, R47, R58, PT ;  /* 0x0000003a2f00720c */ /* 0x000fe40003f86070 */
[----:B------:R-:W-:Y:S02]  /*9b60*/  SEL R47, RZ, 0x1, !P5 ;  /* 0x00000001ff2f7807 */ /* 0x000fe40006800000 */
[----:B------:R-:W-:-:S09]  /*9b70*/  SEL R48, RZ, 0x1, !P3 ;  /* 0x00000001ff307807 */ /* 0x000fd20005800000 */
[----:B------:R-:W-:Y:S05]  /*9b80*/  @!P4 BRA `(.L_x_5094) ;  /* 0xffffffb40044c947 */ /* 0x000fea000383ffff */
.L_x_5087:
[----:B0-----:R-:W-:Y:S05]  /*9b90*/  BSYNC.RECONVERGENT B0 ;  /* 0x0000000000007941 */ /* 0x001fea0003800200 */
.L_x_5086:
        /* <DEDUP_REMOVED lines=284> */
.L_x_5098:
[----:B------:R-:W-:Y:S01]  /*ad60*/  SHF.R.U32.HI R24, RZ, 0x5, R24 ;  /* 0x00000005ff187819 */ /* 0x000fe20000011618 */
[----:B------:R-:W-:-:S07]  /*ad70*/  IMAD.MOV.U32 R25, RZ, RZ, RZ ;  /* 0x000000ffff197224 */ /* 0x000fce00078e00ff */
.L_x_5097:
        /* <DEDUP_REMOVED lines=284> */
.L_x_5100:
[----:B------:R-:W-:Y:S02]  /*bf40*/  SHF.R.U32.HI R12, RZ, 0x5, R12 ;  /* 0x00000005ff0c7819 */ /* 0x000fe4000001160c */
[----:B------:R-:W-:-:S07]  /*bf50*/  MOV R13, RZ ;  /* 0x000000ff000d7202 */ /* 0x000fce0000000f00 */
.L_x_5099:
        /* <DEDUP_REMOVED lines=281> */
.L_x_5102:
[----:B------:R-:W-:Y:S01]  /*d0f0*/  SHF.R.U32.HI R40, RZ, 0x5, R40 ;  /* 0x00000005ff287819 */ /* 0x000fe20000011628 */
[----:B------:R-:W-:-:S07]  /*d100*/  IMAD.MOV.U32 R41, RZ, RZ, RZ ;  /* 0x000000ffff297224 */ /* 0x000fce00078e00ff */
.L_x_5101:
        /* <DEDUP_REMOVED lines=281> */
.L_x_5104:
[----:B------:R-:W-:Y:S01]  /*e2a0*/  SHF.R.U32.HI R32, RZ, 0x5, R32 ;  /* 0x00000005ff207819 */ /* 0x000fe20000011620 */
[----:B------:R-:W-:-:S07]  /*e2b0*/  IMAD.MOV.U32 R33, RZ, RZ, RZ ;  /* 0x000000ffff217224 */ /* 0x000fce00078e00ff */
.L_x_5103:
[----:B------:R-:W-:-:S04]  /*e2c0*/  LEA R28, P0, R32, R61, 0x5 ;  /* 0x0000003d201c7211 */ /* 0x000fc800078028ff */
[----:B------:R-:W-:-:S06]  /*e2d0*/  LEA.HI.X R29, R32, R60, R33, 0x5, P0 ;  /* 0x0000003c201d7211 */ /* 0x000fcc00000f2c21 */
[----:B------:R-:W5:Y:S03]  /*e2e0*/  LDG.E.ENL2.256 R28, R32, desc[UR36][R28.64] ;  /* 0xfe0000241c20797e */ /* 0x000f66000812191c */
.L_x_5096:
[----:B------:R-:W-:Y:S05]  /*e2f0*/  BSYNC.RECONVERGENT B0 ;  /* 0x0000000000007941 */ /* 0x000fea0003800200 */
.L_x_5095:
        /* <DEDUP_REMOVED lines=43> */
[----:B------:R-:W-:Y:S01]  /*e5b0*/  @P2 FSETP.NEU.FTZ.AND P6, PT, R9, RZ, PT ;  /* 0x000000ff0900220b */ /* 0x000fe20003fdd000 */
[----:B------:R-:W-:Y:S01]  /*e5c0*/  IMAD.IADD R9, R53, 0x1, R56 ;  /* 0x0000000135097824 */ /* 0x000fe200078e0238 */
        /* <DEDUP_REMOVED lines=63> */
.L_x_5106:
[----:B------:R-:W-:Y:S05]  /*e9c0*/  BSYNC.RECONVERGENT B0 ;  /* 0x0000000000007941 */ /* 0x000fea0003800200 */
.L_x_5105:
        /* <DEDUP_REMOVED lines=24> */
.L_x_5069:
[----:B-----5:R-:W-:Y:S02]  /*eb50*/  SEL R24, RZ, 0x1, !P4 ;  /* 0x00000001ff187807 */ /* 0x020fe40006000000 */
[----:B------:R-:W-:Y:S02]  /*eb60*/  SEL R25, RZ, 0x1, !P2 ;  /* 0x00000001ff197807 */ /* 0x000fe40005000000 */
[----:B------:R-:W-:Y:S02]  /*eb70*/  SEL R26, RZ, 0x1, !P0 ;  /* 0x00000001ff1a7807 */ /* 0x000fe40004000000 */
[----:B------:R-:W-:-:S07]  /*eb80*/  SEL R27, RZ, 0x1, !P1 ;  /* 0x00000001ff1b7807 */ /* 0x000fce0004800000 */
.L_x_5054:
[----:B------:R-:W-:Y:S05]  /*eb90*/  BSYNC.RECONVERGENT B6 ;  /* 0x0000000000067941 */ /* 0x000fea0003800200 */
.L_x_5053:
        /* <DEDUP_REMOVED lines=17> */
[----:B----4-:R-:W-:-:S03]  /*ecb0*/  ISETP.GE.U32.AND P0, PT, R9, 0x2, PT ;  /* 0x000000020900780c */ /* 0x010fc60003f06070 */
[----:B------:R-:W-:-:S05]  /*ecc0*/  IMAD R0, R0, 0x4, R3 ;  /* 0x0000000400007824 */ /* 0x000fca00078e0203 */
[----:B------:R2:W-:Y:S05]  /*ecd0*/  STS [R0], R7 ;  /* 0x0000000700007388 */ /* 0x0005ea0000000800 */
[----:B------:R-:W-:Y:S05]  /*ece0*/  @!P0 BRA `(.L_x_5107) ;  /* 0x0000000000908947 */ /* 0x000fea0003800000 */
[----:B------:R-:W-:-:S07]  /*ecf0*/  MOV R4, R9 ;  /* 0x0000000900047202 */ /* 0x000fce0000000f00 */
.L_x_5110:
        /* <DEDUP_REMOVED lines=9> */
[----:B------:R-:W-:Y:S01]  /*ed90*/  IMAD R4, R6, R10, R19 ;  /* 0x0000000a06047224 */ /* 0x000fe200078e0213 */
[----:B------:R-:W-:Y:S02]  /*eda0*/  LOP3.LUT P0, RZ, R27, 0xff, RZ, 0xc0, !PT ;  /* 0x000000ff1bff7812 */ /* 0x000fe4000780c0ff */
[----:B------:R-:W-:Y:S01]  /*edb0*/  LOP3.LUT P1, RZ, R26, 0xff, RZ, 0xc0, !PT ;  /* 0x000000ff1aff7812 */ /* 0x000fe2000782c0ff */
[----:B------:R-:W-:Y:S01]  /*edc0*/  IMAD R4, R4, 0x4, R3 ;  /* 0x0000000404047824 */ /* 0x000fe200078e0203 */
[----:B------:R-:W-:Y:S02]  /*edd0*/  LOP3.LUT P2, RZ, R25, 0xff, RZ, 0xc0, !PT ;  /* 0x000000ff19ff7812 */ /* 0x000fe4000784c0ff */
[----:B------:R-:W-:-:S03]  /*ede0*/  LOP3.LUT P4, RZ, R24, 0xff, RZ, 0xc0, !PT ;  /* 0x000000ff18ff7812 */ /* 0x000fc6000788c0ff */
[----:B------:R-:W3:Y:S02]  /*edf0*/  LDS R4, [R4] ;  /* 0x0000000004047984 */ /* 0x000ee40000000800 */
[C---:B---3--:R-:W-:Y:S02]  /*ee00*/  PRMT R5, R4.reuse, 0x7770, RZ ;  /* 0x0000777004057816 */ /* 0x048fe400000000ff */
[C---:B--2---:R-:W-:Y:S02]  /*ee10*/  PRMT R7, R4.reuse, 0x7772, RZ ;  /* 0x0000777204077816 */ /* 0x044fe400000000ff */
[C---:B------:R-:W-:Y:S02]  /*ee20*/  PRMT R8, R4.reuse, 0x7773, RZ ;  /* 0x0000777304087816 */ /* 0x040fe400000000ff */
        /* <DEDUP_REMOVED lines=13> */
.L_x_5109:
[----:B------:R-:W-:Y:S05]  /*ef00*/  BSYNC.RECONVERGENT B0 ;  /* 0x0000000000007941 */ /* 0x000fea0003800200 */
.L_x_5108:
[----:B------:R-:W-:Y:S01]  /*ef10*/  IMAD.MOV.U32 R4, RZ, RZ, R11 ;  /* 0x000000ffff047224 */ /* 0x000fe200078e000b */
[----:B------:R-:W-:Y:S06]  /*ef20*/  @P3 BRA `(.L_x_5110) ;  /* 0xfffffffc00743947 */ /* 0x000fec000383ffff */
.L_x_5107:
        /* <DEDUP_REMOVED lines=21> */
[----:B------:R-:W-:-:S04]  /*f080*/  HFMA2 R0, -RZ, RZ, 0, 1.9073486328125e-06 ;  /* 0x00000020ff007431 */ /* 0x000fc800000001ff */
[----:B------:R2:W-:Y:S01]  /*f090*/  STS [R3], R4 ;  /* 0x0000000403007388 */ /* 0x0005e20000000800 */
[----:B------:R-:W-:Y:S05]  /*f0a0*/  @!P0 BRA `(.L_x_5112) ;  /* 0x00000000008c8947 */ /* 0x000fea0003800000 */
[----:B--2---:R-:W-:-:S07]  /*f0b0*/  IMAD.MOV.U32 R4, RZ, RZ, R10 ;  /* 0x000000ffff047224 */ /* 0x004fce00078e000a */
.L_x_5115:
        /* <DEDUP_REMOVED lines=13> */
[----:B------:R-:W2:Y:S01]  /*f190*/  LDS R4, [R4] ;  /* 0x0000000004047984 */ /* 0x000ea20000000800 */
[----:B------:R-:W-:Y:S02]  /*f1a0*/  LOP3.LUT P3, RZ, R24, 0xff, RZ, 0xc0, !PT ;  /* 0x000000ff18ff7812 */ /* 0x000fe4000786c0ff */
[C---:B--2---:R-:W-:Y:S02]  /*f1b0*/  PRMT R5, R4.reuse, 0x7770, RZ ;  /* 0x0000777004057816 */ /* 0x044fe400000000ff */
        /* <DEDUP_REMOVED lines=15> */
.L_x_5114:
[----:B------:R-:W-:Y:S05]  /*f2b0*/  BSYNC.RECONVERGENT B0 ;  /* 0x0000000000007941 */ /* 0x000fea0003800200 */
.L_x_5113:
[----:B--2---:R-:W-:Y:S01]  /*f2c0*/  IMAD.MOV.U32 R4, RZ, RZ, R12 ;  /* 0x000000ffff047224 */ /* 0x004fe200078e000c */
[----:B------:R-:W-:Y:S06]  /*f2d0*/  @P4 BRA `(.L_x_5115) ;  /* 0xfffffffc00784947 */ /* 0x000fec000383ffff */
.L_x_5112:
[----:B------:R-:W-:Y:S01]  /*f2e0*/  ISETP.GE.U32.AND P0, PT, R0, 0x2, PT ;  /* 0x000000020000780c */ /* 0x000fe20003f06070 */
[----:B------:R-:W-:Y:S05]  /*f2f0*/  WARPSYNC.ALL ;  /* 0x0000000000007948 */ /* 0x000fea0003800000 */
[----:B------:R-:W-:Y:S07]  /*f300*/  BAR.SYNC.DEFER_BLOCKING 0x0 ;  /* 0x0000000000007b1d */ /* 0x000fee0000010000 */
[----:B------:R-:W-:Y:S05]  /*f310*/  @!P0 BRA `(.L_x_5111) ;  /* 0x0000000000748947 */ /* 0x000fea0003800000 */
[----:B--2---:R-:W-:-:S07]  /*f320*/  MOV R3, 0x1 ;  /* 0x0000000100037802 */ /* 0x004fce0000000f00 */
.L_x_5116:
        /* <DEDUP_REMOVED lines=9> */
[----:B------:R-:W2:Y:S01]  /*f3c0*/  SHFL.DOWN PT, R8, R8, R3, 0x1f ;  /* 0x08001f0308087589 */ /* 0x000ea200000e0000 */
[----:B------:R-:W-:Y:S02]  /*f3d0*/  LOP3.LUT P0, RZ, R27, 0xff, RZ, 0xc0, !PT ;  /* 0x000000ff1bff7812 */ /* 0x000fe4000780c0ff */
[----:B------:R-:W-:Y:S01]  /*f3e0*/  LOP3.LUT P1, RZ, R26, 0xff, RZ, 0xc0, !PT ;  /* 0x000000ff1aff7812 */ /* 0x000fe2000782c0ff */
[----:B------:R-:W3:Y:S01]  /*f3f0*/  SHFL.DOWN PT, R4, R4, R3, 0x1f ;  /* 0x08001f0304047589 */ /* 0x000ee200000e0000 */
[----:B------:R-:W-:Y:S02]  /*f400*/  LOP3.LUT P2, RZ, R25, 0xff, RZ, 0xc0, !PT ;  /* 0x000000ff19ff7812 */ /* 0x000fe4000784c0ff */
[----:B------:R-:W-:Y:S01]  /*f410*/  LOP3.LUT P3, RZ, R24, 0xff, RZ, 0xc0, !PT ;  /* 0x000000ff18ff7812 */ /* 0x000fe2000786c0ff */
[----:B------:R-:W4:Y:S04]  /*f420*/  SHFL.DOWN PT, R6, R6, R3, 0x1f ;  /* 0x08001f0306067589 */ /* 0x000f2800000e0000 */
[----:B------:R5:W0:Y:S02]  /*f430*/  SHFL.DOWN PT, R10, R10, R3, 0x1f ;  /* 0x08001f030a0a7589 */ /* 0x000a2400000e0000 */
[----:B-----5:R-:W-:Y:S01]  /*f440*/  IMAD.SHL.U32 R3, R3, 0x2, RZ ;  /* 0x0000000203037824 */ /* 0x020fe200078e00ff */
[----:B--2---:R-:W-:-:S04]  /*f450*/  ISETP.NE.AND P2, PT, R8, RZ, P2 ;  /* 0x000000ff0800720c */ /* 0x004fc80001745270 */
[----:B------:R-:W-:Y:S02]  /*f460*/  ISETP.GE.AND P4, PT, R3, R0, PT ;  /* 0x000000000300720c */ /* 0x000fe40003f86270 */
[----:B---3--:R-:W-:Y:S02]  /*f470*/  ISETP.NE.AND P0, PT, R4, RZ, P0 ;  /* 0x000000ff0400720c */ /* 0x008fe40000705270 */
[----:B------:R-:W-:Y:S02]  /*f480*/  SEL R25, RZ, 0x1, !P2 ;  /* 0x00000001ff197807 */ /* 0x000fe40005000000 */
[----:B----4-:R-:W-:Y:S02]  /*f490*/  ISETP.NE.AND P1, PT, R6, RZ, P1 ;  /* 0x000000ff0600720c */ /* 0x010fe40000f25270 */
[----:B------:R-:W-:Y:S02]  /*f4a0*/  SEL R27, RZ, 0x1, !P0 ;  /* 0x00000001ff1b7807 */ /* 0x000fe40004000000 */
[----:B0-----:R-:W-:-:S02]  /*f4b0*/  ISETP.NE.AND P3, PT, R10, RZ, P3 ;  /* 0x000000ff0a00720c */ /* 0x001fc40001f65270 */
[----:B------:R-:W-:Y:S02]  /*f4c0*/  SEL R26, RZ, 0x1, !P1 ;  /* 0x00000001ff1a7807 */ /* 0x000fe40004800000 */
[----:B------:R-:W-:Y:S01]  /*f4d0*/  SEL R24, RZ, 0x1, !P3 ;  /* 0x00000001ff187807 */ /* 0x000fe20005800000 */
[----:B------:R-:W-:Y:S08]  /*f4e0*/  @!P4 BRA `(.L_x_5116) ;  /* 0xfffffffc0090c947 */ /* 0x000ff0000383ffff */
.L_x_5111:
        /* <DEDUP_REMOVED lines=287> */
.L_x_5117:
        /* <DEDUP_REMOVED lines=276> */
.L_x_5118:
[----:B------:R-:W-:Y:S01]  /*11820*/  IMAD.MOV.U32 R28, RZ, RZ, RZ ;  /* 0x000000ffff1c7224 */ /* 0x000fe200078e00ff */
        /* <DEDUP_REMOVED lines=275> */
.L_x_5119:
        /* <DEDUP_REMOVED lines=276> */
.L_x_5120:
        /* <DEDUP_REMOVED lines=286> */
.L_x_5122:
        /* <DEDUP_REMOVED lines=276> */
.L_x_5123:
        /* <DEDUP_REMOVED lines=276> */
.L_x_5124:
        /* <DEDUP_REMOVED lines=276> */
.L_x_5125:
        /* <DEDUP_REMOVED lines=26> */
.L_x_5127:
[----:B------:R-:W-:Y:S05]  /*181e0*/  BSYNC.RECONVERGENT B0 ;  /* 0x0000000000007941 */ /* 0x000fea0003800200 */
.L_x_5126:
        /* <DEDUP_REMOVED lines=35> */
.L_x_5129:
[----:B------:R-:W-:Y:S05]  /*18420*/  BSYNC.RECONVERGENT B0 ;  /* 0x0000000000007941 */ /* 0x000fea0003800200 */
.L_x_5128:
        /* <DEDUP_REMOVED lines=40> */
.L_x_5134:
        /* <DEDUP_REMOVED lines=15> */
.L_x_5133:
[----:B------:R-:W-:Y:S02]  /*187a0*/  SEL R29, RZ, 0x1, !P1 ;  /* 0x00000001ff1d7807 */ /* 0x000fe40004800000 */
[----:B------:R-:W-:Y:S02]  /*187b0*/  SEL R27, RZ, 0x1, !P2 ;  /* 0x00000001ff1b7807 */ /* 0x000fe40005000000 */
[----:B------:R-:W-:Y:S02]  /*187c0*/  SEL R25, RZ, 0x1, !P3 ;  /* 0x00000001ff197807 */ /* 0x000fe40005800000 */
[----:B------:R-:W-:Y:S01]  /*187d0*/  SEL R24, RZ, 0x1, !P4 ;  /* 0x00000001ff187807 */ /* 0x000fe20006000000 */
[----:B------:R-:W-:Y:S06]  /*187e0*/  BRA `(.L_x_5132) ;  /* 0x0000000000947947 */ /* 0x000fec0003800000 */
.L_x_5131:
        /* <DEDUP_REMOVED lines=18> */
.L_x_5136:
        /* <DEDUP_REMOVED lines=9> */
[----:B--2---:R-:W-:Y:S02]  /*189a0*/  ISETP.NE.AND P1, PT, R12, RZ, P1 ;  /* 0x000000ff0c00720c */ /* 0x004fe40000f25270 */
[----:B---3--:R-:W-:Y:S02]  /*189b0*/  ISETP.NE.AND P2, PT, R8, RZ, P2 ;  /* 0x000000ff0800720c */ /* 0x008fe40001745270 */
[----:B-----5:R-:W-:Y:S02]  /*189c0*/  ISETP.NE.AND P3, PT, R9, RZ, P3 ;  /* 0x000000ff0900720c */ /* 0x020fe40001f65270 */
[----:B------:R-:W-:-:S05]  /*189d0*/  ISETP.NE.AND P4, PT, R10, RZ, P4 ;  /* 0x000000ff0a00720c */ /* 0x000fca0002785270 */
[----:B------:R-:W-:Y:S08]  /*189e0*/  @!P5 BRA `(.L_x_5136) ;  /* 0xfffffffc00c8d947 */ /* 0x000ff0000383ffff */
[----:B------:R-:W-:Y:S05]  /*189f0*/  BSYNC.RECONVERGENT B1 ;  /* 0x0000000000017941 */ /* 0x000fea0003800200 */
.L_x_5135:
[----:B------:R-:W-:Y:S02]  /*18a00*/  SEL R29, RZ, 0x1, !P1 ;  /* 0x00000001ff1d7807 */ /* 0x000fe40004800000 */
[----:B------:R-:W-:Y:S02]  /*18a10*/  SEL R27, RZ, 0x1, !P2 ;  /* 0x00000001ff1b7807 */ /* 0x000fe40005000000 */
[----:B------:R-:W-:Y:S02]  /*18a20*/  SEL R25, RZ, 0x1, !P3 ;  /* 0x00000001ff197807 */ /* 0x000fe40005800000 */
[----:B------:R-:W-:-:S07]  /*18a30*/  SEL R24, RZ, 0x1, !P4 ;  /* 0x00000001ff187807 */ /* 0x000fce0006000000 */
.L_x_5132:
[----:B------:R-:W-:Y:S05]  /*18a40*/  BSYNC.RECONVERGENT B0 ;  /* 0x0000000000007941 */ /* 0x000fea0003800200 */
.L_x_5130:
        /* <DEDUP_REMOVED lines=17> */
.L_x_5140:
[----:B------:R-:W-:Y:S01]  /*18b60*/  USHF.R.U32.HI UR7, URZ, 0x1, UR4 ;  /* 0x00000001ff077899 */ /* 0x000fe20008011604 */
[----:B------:R-:W-:Y:S05]  /*18b70*/  BAR.SYNC.DEFER_BLOCKING 0x0 ;  /* 0x0000000000007b1d */ /* 0x000fea0000010000 */
[----:B------:R-:W-:Y:S01]  /*18b80*/  VIADD R2, R16, UR7 ;  /* 0x0000000710027c36 */ /* 0x000fe20008000000 */
[----:B------:R-:W-:Y:S04]  /*18b90*/  BSSY.RECONVERGENT B0, `(.L_x_5138) ;  /* 0x000001c000007945 */ /* 0x000fe80003800200 */
[----:B------:R-:W-:-:S04]  /*18ba0*/  ISETP.GE.U32.AND P1, PT, R2, UR6, PT ;  /* 0x0000000602007c0c */ /* 0x000fc8000bf26070 */
[----:B------:R-:W-:-:S13]  /*18bb0*/  ISETP.GE.U32.OR P1, PT, R16, UR7, P1 ;  /* 0x0000000710007c0c */ /* 0x000fda0008f26470 */
[----:B-1----:R-:W-:Y:S05]  /*18bc0*/  @P1 BRA `(.L_x_5139) ;  /* 0x0000000000601947 */ /* 0x002fea0003800000 */
[----:B------:R-:W-:Y:S01]  /*18bd0*/  IMAD R2, R2, UR5, R19 ;  /* 0x0000000502027c24 */ /* 0x000fe2000f8e0213 */
[----:B------:R-:W-:Y:S02]  /*18be0*/  LOP3.LUT P1, RZ, R29, 0xff, RZ, 0xc0, !PT ;  /* 0x000000ff1dff7812 */ /* 0x000fe4000782c0ff */
[----:B------:R-:W-:Y:S02]  /*18bf0*/  LOP3.LUT P2, RZ, R27, 0xff, RZ, 0xc0, !PT ;  /* 0x000000ff1bff7812 */ /* 0x000fe4000784c0ff */
[----:B------:R-:W-:Y:S02]  /*18c00*/  LEA R2, R2, UR8, 0x2 ;  /* 0x0000000802027c11 */ /* 0x000fe4000f8e10ff */
[----:B------:R-:W-:Y:S02]  /*18c10*/  LOP3.LUT P3, RZ, R25, 0xff, RZ, 0xc0, !PT ;  /* 0x000000ff19ff7812 */ /* 0x000fe4000786c0ff */
[----:B------:R-:W-:Y:S02]  /*18c20*/  LOP3.LUT P4, RZ, R24, 0xff, RZ, 0xc0, !PT ;  /* 0x000000ff18ff7812 */ /* 0x000fe4000788c0ff */
[----:B------:R-:W1:Y:S02]  /*18c30*/  LDS R2, [R2] ;  /* 0x0000000002027984 */ /* 0x000e640000000800 */
[----:B-1----:R-:W-:-:S02]  /*18c40*/  PRMT R3, R2, 0x7770, RZ ;  /* 0x0000777002037816 */ /* 0x002fc400000000ff */
        /* <DEDUP_REMOVED lines=12> */
[----:B------:R-:W-:Y:S02]  /*18d10*/  PRMT R4, R29, 0x3340, R2 ;  /* 0x000033401d047816 */ /* 0x000fe40000000002 */
[----:B------:R-:W-:Y:S02]  /*18d20*/  PRMT R27, R2, 0x7610, R27 ;  /* 0x00007610021b7816 */ /* 0x000fe4000000001b */
[----:B------:R-:W-:-:S05]  /*18d30*/  PRMT R3, R4, 0x5410, R3 ;  /* 0x0000541004037816 */ /* 0x000fca0000000003 */
[----:B------:R1:W-:Y:S02]  /*18d40*/  STS [R0], R3 ;  /* 0x0000000300007388 */ /* 0x0003e40000000800 */
.L_x_5139:
[----:B------:R-:W-:Y:S05]  /*18d50*/  BSYNC.RECONVERGENT B0 ;  /* 0x0000000000007941 */ /* 0x000fea0003800200 */
.L_x_5138:
[----:B------:R-:W-:-:S03]  /*18d60*/  UISETP.GT.U32.AND UP0, UPT, UR4, 0x3, UPT ;  /* 0x000000030400788c */ /* 0x000fc6000bf04070 */
[----:B------:R-:W-:-:S06]  /*18d70*/  UMOV UR4, UR7 ;  /* 0x0000000700047c82 */ /* 0x000fcc0008000000 */
[----:B------:R-:W-:Y:S05]  /*18d80*/  BRA.U UP0, `(.L_x_5140) ;  /* 0xfffffffd00747547 */ /* 0x000fea000b83ffff */
.L_x_5137:
        /* <DEDUP_REMOVED lines=18> */
.L_x_5145:
        /* <DEDUP_REMOVED lines=14> */
[C---:B-1----:R-:W-:Y:S02]  /*18f90*/  PRMT R3, R2.reuse, 0x7770, RZ ;  /* 0x0000777002037816 */ /* 0x042fe400000000ff */
[----:B--2---:R-:W-:-:S02]  /*18fa0*/  PRMT R5, R2, 0x7772, RZ ;  /* 0x0000777202057816 */ /* 0x004fc400000000ff */
        /* <DEDUP_REMOVED lines=11> */
[----:B------:R-:W-:-:S02]  /*19060*/  PRMT R4, R29, 0x3340, R2 ;  /* 0x000033401d047816 */ /* 0x000fc40000000002 */
[----:B------:R-:W-:Y:S02]  /*19070*/  PRMT R27, R2, 0x7610, R27 ;  /* 0x00007610021b7816 */ /* 0x000fe4000000001b */
[----:B------:R-:W-:-:S05]  /*19080*/  PRMT R3, R4, 0x5410, R3 ;  /* 0x0000541004037816 */ /* 0x000fca0000000003 */
[----:B------:R1:W-:Y:S02]  /*19090*/  STS [R0], R3 ;  /* 0x0000000300007388 */ /* 0x0003e40000000800 */
.L_x_5144:
[----:B------:R-:W-:Y:S05]  /*190a0*/  BSYNC.RECONVERGENT B0 ;  /* 0x0000000000007941 */ /* 0x000fea0003800200 */
.L_x_5143:
[----:B------:R-:W-:Y:S01]  /*190b0*/  IMAD.MOV.U32 R2, RZ, RZ, R10 ;  /* 0x000000ffff027224 */ /* 0x000fe200078e000a */
[----:B------:R-:W-:Y:S06]  /*190c0*/  @P5 BRA `(.L_x_5145) ;  /* 0xfffffffc00785947 */ /* 0x000fec000383ffff */
.L_x_5142:
[----:B------:R-:W-:Y:S01]  /*190d0*/  BAR.SYNC.DEFER_BLOCKING 0x0 ;  /* 0x0000000000007b1d */ /* 0x000fe20000010000 */
[----:B------:R-:W-:-:S09]  /*190e0*/  UISETP.GE.U32.AND UP0, UPT, UR4, 0x2, UPT ;  /* 0x000000020400788c */ /* 0x000fd2000bf06070 */
[----:B------:R-:W-:Y:S05]  /*190f0*/  BRA.U !UP0, `(.L_x_5141) ;  /* 0x0000000108787547 */ /* 0x000fea000b800000 */
[----:B-12---:R-:W-:-:S07]  /*19100*/  IMAD.MOV.U32 R0, RZ, RZ, 0x1 ;  /* 0x00000001ff007424 */ /* 0x006fce00078e00ff */
.L_x_5146:
        /* <DEDUP_REMOVED lines=19> */
[----:B-1----:R-:W-:-:S04]  /*19240*/  ISETP.NE.AND P1, PT, R11, RZ, P1 ;  /* 0x000000ff0b00720c */ /* 0x002fc80000f25270 */
[----:B------:R-:W-:Y:S02]  /*19250*/  ISETP.GE.AND P5, PT, R0, UR4, PT ;  /* 0x0000000400007c0c */ /* 0x000fe4000bfa6270 */
[----:B--2---:R-:W-:Y:S02]  /*19260*/  ISETP.NE.AND P2, PT, R3, RZ, P2 ;  /* 0x000000ff0300720c */ /* 0x004fe40001745270 */
[----:B------:R-:W-:Y:S02]  /*19270*/  SEL R24, RZ, 0x1, !P1 ;  /* 0x00000001ff187807 */ /* 0x000fe40004800000 */
[----:B---3--:R-:W-:Y:S02]  /*19280*/  ISETP.NE.AND P3, PT, R5, RZ, P3 ;  /* 0x000000ff0500720c */ /* 0x008fe40001f65270 */
[----:B------:R-:W-:Y:S02]  /*19290*/  SEL R29, RZ, 0x1, !P2 ;  /* 0x00000001ff1d7807 */ /* 0x000fe40005000000 */
[----:B-----5:R-:W-:-:S02]  /*192a0*/  ISETP.NE.AND P4, PT, R9, RZ, P4 ;  /* 0x000000ff0900720c */ /* 0x020fc40002785270 */
[----:B------:R-:W-:Y:S02]  /*192b0*/  SEL R27, RZ, 0x1, !P3 ;  /* 0x00000001ff1b7807 */ /* 0x000fe40005800000 */
[----:B------:R-:W-:Y:S01]  /*192c0*/  SEL R25, RZ, 0x1, !P4 ;  /* 0x00000001ff197807 */ /* 0x000fe20006000000 */
[----:B------:R-:W-:Y:S08]  /*192d0*/  @!P5 BRA `(.L_x_5146) ;  /* 0xfffffffc008cd947 */ /* 0x000ff0000383ffff */
.L_x_5141:
        /* <DEDUP_REMOVED lines=13> */
[----:B-1----:R-:W-:-:S02]  /*193b0*/  IMAD.X R3, RZ, RZ, UR5, P0 ;  /* 0x00000005ff037e24 */ /* 0x002fc400080e06ff */
[----:B------:R-:W-:Y:S01]  /*193c0*/  IMAD.X R9, RZ, RZ, UR5, P3 ;  /* 0x00000005ff097e24 */ /* 0x000fe200098e06ff */
[----:B------:R-:W-:Y:S01]  /*193d0*/  IADD3.X R7, PT, PT, RZ, UR5, RZ, P2, !PT ;  /* 0x00000005ff077c10 */ /* 0x000fe200097fe4ff */
[----:B------:R-:W2:Y:S04]  /*193e0*/  @P4 LDG.E.U8 R12, desc[UR36][R4.64] ;  /* 0x00000024040c4981 */ /* 0x000ea8000c1e1100 */
[----:B------:R-:W3:Y:S04]  /*193f0*/  @P4 LDG.E.U8 R10, desc[UR36][R6.64] ;  /* 0x00000024060a4981 */ /* 0x000ee8000c1e1100 */
[----:B------:R-:W4:Y:S04]  /*19400*/  @P4 LDG.E.U8 R0, desc[UR36][R8.64] ;  /* 0x0000002408004981 */ /* 0x000f28000c1e1100 */
[----:B------:R-:W5:Y:S01]  /*19410*/  @P4 LDG.E.U8 R11, desc[UR36][R2.64] ;  /* 0x00000024020b4981 */ /* 0x000f62000c1e1100 */
[----:B------:R-:W1:Y:S01]  /*19420*/  LDCU.U8 UR4, c[0x0][0x789] ;  /* 0x0000f120ff0477ac */ /* 0x000e620008000000 */
[----:B------:R-:W-:-:S02]  /*19430*/  @P4 LOP3.LUT P0, RZ, R25, 0xff, RZ, 0xc0, !PT ;  /* 0x000000ff19ff4812 */ /* 0x000fc4000780c0ff */
[----:B------:R-:W-:Y:S02]  /*19440*/  @P4 LOP3.LUT P3, RZ, R27, 0xff, RZ, 0xc0, !PT ;  /* 0x000000ff1bff4812 */ /* 0x000fe4000786c0ff */
[----:B------:R-:W-:Y:S02]  /*19450*/  @P4 LOP3.LUT P2, RZ, R29, 0xff, RZ, 0xc0, !PT ;  /* 0x000000ff1dff4812 */ /* 0x000fe4000784c0ff */
[----:B------:R-:W-:Y:S01]  /*19460*/  @P4 LOP3.LUT P1, RZ, R24, 0xff, RZ, 0xc0, !PT ;  /* 0x000000ff18ff4812 */ /* 0x000fe2000782c0ff */
[----:B-1----:R-:W-:Y:S01]  /*19470*/  UISETP.NE.AND UP0, UPT, UR4, URZ, UPT ;  /* 0x000000ff0400728c */ /* 0x002fe2000bf05270 */
        /* <DEDUP_REMOVED lines=26> */
.L_x_5148:
        /* <DEDUP_REMOVED lines=19> */
.L_x_5149:
        /* <DEDUP_REMOVED lines=25> */
.L_x_5150:
        /* <DEDUP_REMOVED lines=25> */
.L_x_5151:
        /* <DEDUP_REMOVED lines=25> */
.L_x_5152:
[----:B------:R-:W1:Y:S01]  /*19c00*/  LDCU.64 UR4, c[0x0][0x758] ;  /* 0x0000eb00ff0477ac */ /* 0x000e620008000a00 */
[----:B------:R-:W-:-:S04]  /*19c10*/  LOP3.LUT P1, RZ, R24, 0xff, RZ, 0xc0, !PT ;  /* 0x000000ff18ff7812 */ /* 0x000fc8000782c0ff */
[----:B------:R-:W-:Y:S02]  /*19c20*/  SEL R3, RZ, 0x1, !P1 ;  /* 0x00000001ff037807 */ /* 0x000fe40004800000 */
[----:B-1----:R-:W-:-:S05]  /*19c30*/  IADD3 R18, P0, PT, R18, UR4, RZ ;  /* 0x0000000412127c10 */ /* 0x002fca000ff1e0ff */
[----:B------:R-:W-:-:S05]  /*19c40*/  IMAD.X R19, RZ, RZ, UR5, P0 ;  /* 0x00000005ff137e24 */ /* 0x000fca00080e06ff */
[----:B------:R-:W-:Y:S01]  /*19c50*/  STG.E.U8 desc[UR36][R18.64], R3 ;  /* 0x0000000312007986 */ /* 0x000fe2000c101124 */
[----:B------:R-:W-:Y:S05]  /*19c60*/  EXIT ;  /* 0x000000000000794d */ /* 0x000fea0003800000 */
.L_x_5147:
        /* <DEDUP_REMOVED lines=9> */
[----:B------:R-:W-:-:S02]  /*19d00*/  LOP3.LUT P0, RZ, R29, 0xff, RZ, 0xc0, !PT ;  /* 0x000000ff1dff7812 */ /* 0x000fc4000780c0ff */
[----:B------:R-:W-:Y:S02]  /*19d10*/  LOP3.LUT P1, RZ, R27, 0xff, RZ, 0xc0, !PT ;  /* 0x000000ff1bff7812 */ /* 0x000fe4000782c0ff */
[----:B------:R-:W-:Y:S02]  /*19d20*/  LOP3.LUT P2, RZ, R25, 0xff, RZ, 0xc0, !PT ;  /* 0x000000ff19ff7812 */ /* 0x000fe4000784c0ff */
[----:B------:R-:W-:Y:S02]  /*19d30*/  LOP3.LUT P3, RZ, R24, 0xff, RZ, 0xc0, !PT ;  /* 0x000000ff18ff7812 */ /* 0x000fe4000786c0ff */
[----:B---3--:R-:W-:Y:S02]  /*19d40*/  ISETP.NE.AND P0, PT, R4, RZ, P0 ;  /* 0x000000ff0400720c */ /* 0x008fe40000705270 */
[----:B--2---:R-:W-:Y:S02]  /*19d50*/  ISETP.NE.AND P1, PT, R0, RZ, P1 ;  /* 0x000000ff0000720c */ /* 0x004fe40000f25270 */
[----:B------:R-:W-:-:S02]  /*19d60*/  SEL R29, RZ, 0x1, !P0 ;  /* 0x00000001ff1d7807 */ /* 0x000fc40004000000 */
[----:B----4-:R-:W-:Y:S02]  /*19d70*/  ISETP.NE.AND P2, PT, R2, RZ, P2 ;  /* 0x000000ff0200720c */ /* 0x010fe40001745270 */
[----:B------:R-:W-:Y:S02]  /*19d80*/  SEL R27, RZ, 0x1, !P1 ;  /* 0x00000001ff1b7807 */ /* 0x000fe40004800000 */
[----:B-----5:R-:W-:Y:S02]  /*19d90*/  ISETP.NE.AND P3, PT, R3, RZ, P3 ;  /* 0x000000ff0300720c */ /* 0x020fe40001f65270 */
[----:B------:R-:W-:Y:S02]  /*19da0*/  SEL R25, RZ, 0x1, !P2 ;  /* 0x00000001ff197807 */ /* 0x000fe40005000000 */
[----:B------:R-:W-:-:S09]  /*19db0*/  SEL R24, RZ, 0x1, !P3 ;  /* 0x00000001ff187807 */ /* 0x000fd20005800000 */
.L_x_5153:
        /* <DEDUP_REMOVED lines=20> */
.L_x_5155:
        /* <DEDUP_REMOVED lines=25> */
.L_x_5156:
        /* <DEDUP_REMOVED lines=25> */
.L_x_5157:
        /* <DEDUP_REMOVED lines=25> */
.L_x_5158:
[----:B------:R-:W1:Y:S01]  /*1a3b0*/  LDCU.64 UR4, c[0x0][0x758] ;  /* 0x0000eb00ff0477ac */ /* 0x000e620008000a00 */
[----:B------:R-:W-:-:S04]  /*1a3c0*/  LOP3.LUT P0, RZ, R24, 0xff, RZ, 0xc0, !PT ;  /* 0x000000ff18ff7812 */ /* 0x000fc8000780c0ff */
[----:B------:R-:W-:Y:S02]  /*1a3d0*/  SEL R3, RZ, 0x1, !P0 ;  /* 0x00000001ff037807 */ /* 0x000fe40004000000 */
[----:B-1----:R-:W-:-:S05]  /*1a3e0*/  IADD3 R18, P1, PT, R18, UR4, RZ ;  /* 0x0000000412127c10 */ /* 0x002fca000ff3e0ff */
[----:B------:R-:W-:-:S05]  /*1a3f0*/  IMAD.X R19, RZ, RZ, UR5, P1 ;  /* 0x00000005ff137e24 */ /* 0x000fca00088e06ff */
[----:B------:R-:W-:Y:S01]  /*1a400*/  STG.E.U8 desc[UR36][R18.64], R3 ;  /* 0x0000000312007986 */ /* 0x000fe2000c101124 */
[----:B------:R-:W-:Y:S05]  /*1a410*/  EXIT ;  /* 0x000000000000794d */ /* 0x000fea0003800000 */
.L_x_5154:
[----:B------:R-:W-:Y:S04]  /*1a420*/  STG.E.U8 desc[UR36][R6.64], R29 ;  /* 0x0000001d06007986 */ /* 0x000fe8000c101124 */
[----:B------:R-:W-:Y:S04]  /*1a430*/  STG.E.U8 desc[UR36][R6.64+0x1], R27 ;  /* 0x0000011b06007986 */ /* 0x000fe8000c101124 */
[----:B------:R-:W-:Y:S04]  /*1a440*/  STG.E.U8 desc[UR36][R6.64+0x2], R25 ;  /* 0x0000021906007986 */ /* 0x000fe8000c101124 */
[----:B------:R-:W-:Y:S01]  /*1a450*/  STG.E.U8 desc[UR36][R6.64+0x3], R24 ;  /* 0x0000031806007986 */ /* 0x000fe2000c101124 */
[----:B------:R-:W-:Y:S05]  /*1a460*/  EXIT ;  /* 0x000000000000794d */ /* 0x000fea0003800000 */
.L_x_5121:
        /* <DEDUP_REMOVED lines=61> */
.L_x_5160:
        /* <DEDUP_REMOVED lines=19> */
.L_x_5161:
        /* <DEDUP_REMOVED lines=25> */
.L_x_5162:
        /* <DEDUP_REMOVED lines=25> */
.L_x_5163:
        /* <DEDUP_REMOVED lines=25> */
.L_x_5164:
[----:B------:R-:W1:Y:S01]  /*1ae20*/  LDCU.64 UR4, c[0x0][0x758] ;  /* 0x0000eb00ff0477ac */ /* 0x000e620008000a00 */
[----:B------:R-:W-:-:S04]  /*1ae30*/  LOP3.LUT P1, RZ, R24, 0xff, RZ, 0xc0, !PT ;  /* 0x000000ff18ff7812 */ /* 0x000fc8000782c0ff */
[----:B------:R-:W-:Y:S02]  /*1ae40*/  SEL R3, RZ, 0x1, !P1 ;  /* 0x00000001ff037807 */ /* 0x000fe40004800000 */
[----:B-1----:R-:W-:-:S05]  /*1ae50*/  IADD3 R18, P0, PT, R18, UR4, RZ ;  /* 0x0000000412127c10 */ /* 0x002fca000ff1e0ff */
[----:B------:R-:W-:-:S05]  /*1ae60*/  IMAD.X R19, RZ, RZ, UR5, P0 ;  /* 0x00000005ff137e24 */ /* 0x000fca00080e06ff */
[----:B------:R-:W-:Y:S01]  /*1ae70*/  STG.E.U8 desc[UR36][R18.64], R3 ;  /* 0x0000000312007986 */ /* 0x000fe2000c101124 */
[----:B------:R-:W-:Y:S05]  /*1ae80*/  EXIT ;  /* 0x000000000000794d */ /* 0x000fea0003800000 */
.L_x_5159:
        /* <DEDUP_REMOVED lines=21> */
.L_x_5165:
        /* <DEDUP_REMOVED lines=20> */
.L_x_5167:
        /* <DEDUP_REMOVED lines=25> */
.L_x_5168:
        /* <DEDUP_REMOVED lines=25> */
.L_x_5169:
        /* <DEDUP_REMOVED lines=25> */
.L_x_5170:
[----:B------:R-:W1:Y:S01]  /*1b5d0*/  LDCU.64 UR4, c[0x0][0x758] ;  /* 0x0000eb00ff0477ac */ /* 0x000e620008000a00 */
[----:B------:R-:W-:-:S04]  /*1b5e0*/  LOP3.LUT P0, RZ, R24, 0xff, RZ, 0xc0, !PT ;  /* 0x000000ff18ff7812 */ /* 0x000fc8000780c0ff */
[----:B------:R-:W-:Y:S02]  /*1b5f0*/  SEL R3, RZ, 0x1, !P0 ;  /* 0x00000001ff037807 */ /* 0x000fe40004000000 */
[----:B-1----:R-:W-:-:S05]  /*1b600*/  IADD3 R18, P1, PT, R18, UR4, RZ ;  /* 0x0000000412127c10 */ /* 0x002fca000ff3e0ff */
[----:B------:R-:W-:-:S05]  /*1b610*/  IMAD.X R19, RZ, RZ, UR5, P1 ;  /* 0x00000005ff137e24 */ /* 0x000fca00088e06ff */
[----:B------:R-:W-:Y:S01]  /*1b620*/  STG.E.U8 desc[UR36][R18.64], R3 ;  /* 0x0000000312007986 */ /* 0x000fe2000c101124 */
[----:B------:R-:W-:Y:S05]  /*1b630*/  EXIT ;  /* 0x000000000000794d */ /* 0x000fea0003800000 */
.L_x_5166:
[----:B------:R-:W-:Y:S04]  /*1b640*/  STG.E.U8 desc[UR36][R6.64], R27 ;  /* 0x0000001b06007986 */ /* 0x000fe8000c101124 */
[----:B------:R-:W-:Y:S04]  /*1b650*/  STG.E.U8 desc[UR36][R6.64+0x1], R26 ;  /* 0x0000011a06007986 */ /* 0x000fe8000c101124 */
[----:B------:R-:W-:Y:S04]  /*1b660*/  STG.E.U8 desc[UR36][R6.64+0x2], R25 ;  /* 0x0000021906007986 */ /* 0x000fe8000c101124 */
[----:B------:R-:W-:Y:S01]  /*1b670*/  STG.E.U8 desc[UR36][R6.64+0x3], R24 ;  /* 0x0000031806007986 */ /* 0x000fe2000c101124 */
[----:B------:R-:W-:Y:S05]  /*1b680*/  EXIT ;  /* 0x000000000000794d */ /* 0x000fea0003800000 */
.L_x_5171:
        /* <DEDUP_REMOVED lines=15> */
.L_x_7793:


//--------------------- .text._ZN2at6native13reduce_kernelILi256ELi1ENS0_8ReduceOpIN3c107complexIdEENS0_14func_wrapper_tIbZZZNS0_15and_kernel_cudaERNS_14TensorIteratorEENKUlvE_clEvENKUlvE6_clEvEUlbS5_E_EEjbLi4ELi4EEEEEvT1_ --------------------------
	.section	.text._ZN2at6native13reduce_kernelILi256ELi1ENS0_8ReduceOpIN3c107complexIdEENS0_14func_wrapper_tIbZZZNS0_15and_kernel_cudaERNS_14TensorIteratorEENKUlvE_clEvENKUlvE6_clEvEUlbS5_E_EEjbLi4ELi4EEEEEvT1_,"ax",@progbits
	.align	128
        .global         _ZN2at6native13reduce_kernelILi256ELi1ENS0_8ReduceOpIN3c107complexIdEENS0_14func_wrapper_tIbZZZNS0_15and_kernel_cudaERNS_14TensorIteratorEENKUlvE_clEvENKUlvE6_clEvEUlbS5_E_EEjbLi4ELi4EEEEEvT1_
        .type           _ZN2at6native13reduce_kernelILi256ELi1ENS0_8ReduceOpIN3c107complexIdEENS0_14func_wrapper_tIbZZZNS0_15and_kernel_cudaERNS_14TensorIteratorEENKUlvE_clEvENKUlvE6_clEvEUlbS5_E_EEjbLi4ELi4EEEEEvT1_,@function
        .size           _ZN2at6native13reduce_kernelILi256ELi1ENS0_8ReduceOpIN3c107complexIdEENS0_14func_wrapper_tIbZZZNS0_15and_kernel_cudaERNS_14TensorIteratorEENKUlvE_clEvENKUlvE6_clEvEUlbS5_E_EEjbLi4ELi4EEEEEvT1_,(.L_x_7794 - _ZN2at6native13reduce_kernelILi256ELi1ENS0_8ReduceOpIN3c107complexIdEENS0_14func_wrapper_tIbZZZNS0_15and_kernel_cudaERNS_14TensorIteratorEENKUlvE_clEvENKUlvE6_clEvEUlbS5_E_EEjbLi4ELi4EEEEEvT1_)
        .other          _ZN2at6native13reduce_kernelILi256ELi1ENS0_8ReduceOpIN3c107complexIdEENS0_14func_wrapper_tIbZZZNS0_15and_kernel_cudaERNS_14TensorIteratorEENKUlvE_clEvENKUlvE6_clEvEUlbS5_E_EEjbLi4ELi4EEEEEvT1_,@"STO_CUDA_ENTRY STV_DEFAULT"
_ZN2at6native13reduce_kernelILi256ELi1ENS0_8ReduceOpIN3c107complexIdEENS0_14func_wrapper_tIbZZZNS0_15and_kernel_cudaERNS_14TensorIteratorEENKUlvE_clEvENKUlvE6_clEvEUlbS5_E_EEjbLi4ELi4EEEEEvT1_:
.text._ZN2at6native13reduce_kernelILi256ELi1ENS0_8ReduceOpIN3c107complexIdEENS0_14func_wrapper_tIbZZZNS0_15and_kernel_cudaERNS_14TensorIteratorEENKUlvE_clEvENKUlvE6_clEvEUlbS5_E_EEjbLi4ELi4EEEEEvT1_:
        /* <DEDUP_REMOVED lines=295> */
.L_x_5172:
        /* <DEDUP_REMOVED lines=51> */
.L_x_5180:
[----:B--2---:R-:W-:-:S07]  /*15a0*/  SEL R16, RZ, 0x1, !P0 ;  /* 0x00000001ff107807 */ /* 0x004fce0004000000 */
.L_x_5179:
[----:B------:R-:W-:Y:S05]  /*15b0*/  BSYNC.RECONVERGENT B2 ;  /* 0x0000000000027941 */ /* 0x000fea0003800200 */
.L_x_5178:
[----:B------:R-:W-:Y:S02]  /*15c0*/  IADD3 R20, P0, PT, R20, 0x40, RZ ;  /* 0x0000004014147810 */ /* 0x000fe40007f1e0ff */
[----:B------:R-:W-:-:S03]  /*15d0*/  IADD3 R26, PT, PT, R34, -0x4, R0 ;  /* 0xfffffffc221a7810 */ /* 0x000fc60007ffe000 */
[----:B------:R-:W-:-:S08]  /*15e0*/  IMAD.X R21, RZ, RZ, R21, P0 ;  /* 0x000000ffff157224 */ /* 0x000fd000000e0615 */
.L_x_5177:
[----:B------:R-:W-:Y:S05]  /*15f0*/  BSYNC.RECONVERGENT B1 ;  /* 0x0000000000017941 */ /* 0x000fea0003800200 */
.L_x_5176:
        /* <DEDUP_REMOVED lines=9> */
.L_x_5183:
[----:B------:R-:W-:Y:S01]  /*1690*/  IMAD.WIDE.U32 R28, R27, 0x40, R20 ;  /* 0x000000401b1c7825 */ /* 0x000fe200078e0014 */
[----:B------:R-:W-:Y:S01]  /*16a0*/  LOP3.LUT P0, RZ, R16, 0xff, RZ, 0xc0, !PT ;  /* 0x000000ff10ff7812 */ /* 0x000fe2000780c0ff */
[----:B------:R-:W1:Y:S03]  /*16b0*/  LDCU UR4, c[0x0][0x390] ;  /* 0x00007200ff0477ac */ /* 0x000e660008000800 */
[----:B------:R-:W2:Y:S04]  /*16c0*/  LDG.E.128 R4, desc[UR36][R28.64+0x10] ;  /* 0x000010241c047981 */ /* 0x000ea8000c1e1d00 */
[----:B------:R-:W3:Y:S05]  /*16d0*/  LDG.E.ENL2.256 R12, R8, desc[UR36][R28.64+0x20] ;  /* 0xfe0001241c08797e */ /* 0x000eea000812190c */
[----:B------:R-:W4:Y:S01]  /*16e0*/  @P0 LDG.E.128 R16, desc[UR36][R28.64] ;  /* 0x000000241c100981 */ /* 0x000f22000c1e1d00 */
[----:B------:R-:W-:-:S02]  /*16f0*/  LOP3.LUT P3, RZ, R23, 0xff, RZ, 0xc0, !PT ;  /* 0x000000ff17ff7812 */ /* 0x000fc4000786c0ff */
[----:B------:R-:W-:Y:S02]  /*1700*/  LOP3.LUT P5, RZ, R0, 0xff, RZ, 0xc0, !PT ;  /* 0x000000ff00ff7812 */ /* 0x000fe400078ac0ff */
[----:B------:R-:W-:Y:S01]  /*1710*/  PLOP3.LUT P1, PT, PT, PT, PT, 0x8, 0x80 ;  /* 0x000000000080781c */ /* 0x000fe20003f2e170 */
[----:B-1----:R-:W-:Y:S01]  /*1720*/  VIADD R27, R27, UR4 ;  /* 0x000000041b1b7c36 */ /* 0x002fe20008000000 */
[----:B------:R-:W-:-:S07]  /*1730*/  PLOP3.LUT P4, PT, PT, PT, PT, 0x8, 0x80 ;  /* 0x000000000080781c */ /* 0x000fce0003f8e170 */
[----:B--2---:R-:W1:-:S15]  /*1740*/  @P3 DSETP.NEU.AND P2, PT, R6, RZ, PT ;  /* 0x000000ff0600322a */ /* 0x004e5e0003f4d000 */
[----:B------:R-:W-:-:S15]  /*1750*/  NOP ;  /* 0x0000000000007918 */ /* 0x000fde0000000000 */
[----:B------:R-:W-:-:S15]  /*1760*/  NOP ;  /* 0x0000000000007918 */ /* 0x000fde0000000000 */
[----:B------:R-:W-:-:S15]  /*1770*/  NOP ;  /* 0x0000000000007918 */ /* 0x000fde0000000000 */
[----:B------:R-:W-:-:S04]  /*1780*/  NOP ;  /* 0x0000000000007918 */ /* 0x000fc80000000000 */
[----:B-1----:R1:W2:Y:S01]  /*1790*/  @P3 DSETP.NEU.OR P1, PT, R4, RZ, P2 ;  /* 0x000000ff0400322a */ /* 0x0022a2000172d400 */
[----:B------:R-:W-:Y:S02]  /*17a0*/  LOP3.LUT P2, RZ, R22, 0xff, RZ, 0xc0, !PT ;  /* 0x000000ff16ff7812 */ /* 0x000fe4000784c0ff */
[----:B-1----:R-:W-:Y:S02]  /*17b0*/  LEA R5, R27, 0x3, 0x2 ;  /* 0x000000031b057811 */ /* 0x002fe400078e10ff */
[----:B--2---:R-:W-:-:S15]  /*17c0*/  SEL R23, RZ, 0x1, !P1 ;  /* 0x00000001ff177807 */ /* 0x004fde0004800000 */
[----:B------:R-:W-:-:S15]  /*17d0*/  NOP ;  /* 0x0000000000007918 */ /* 0x000fde0000000000 */
[----:B------:R-:W-:-:S15]  /*17e0*/  NOP ;  /* 0x0000000000007918 */ /* 0x000fde0000000000 */
[----:B------:R-:W-:-:S14]  /*17f0*/  NOP ;  /* 0x0000000000007918 */ /* 0x000fdc0000000000 */
[----:B---3--:R-:W1:-:S15]  /*1800*/  @P5 DSETP.NEU.AND P6, PT, R10, RZ, PT ;  /* 0x000000ff0a00522a */ /* 0x008e5e0003fcd000 */
[----:B------:R-:W-:-:S15]  /*1810*/  NOP ;  /* 0x0000000000007918 */ /* 0x000fde0000000000 */
[----:B------:R-:W-:-:S15]  /*1820*/  NOP ;  /* 0x0000000000007918 */ /* 0x000fde0000000000 */
[----:B------:R-:W-:-:S15]  /*1830*/  NOP ;  /* 0x0000000000007918 */ /* 0x000fde0000000000 */
[----:B------:R-:W-:-:S04]  /*1840*/  NOP ;  /* 0x0000000000007918 */ /* 0x000fc80000000000 */
[----:B-1----:R-:W1:Y:S01]  /*1850*/  @P5 DSETP.NEU.OR P4, PT, R8, RZ, P6 ;  /* 0x000000ff0800522a */ /* 0x002e62000378d400 */
[----:B------:R-:W-:Y:S02]  /*1860*/  PLOP3.LUT P5, PT, PT, PT, PT, 0x8, 0x80 ;  /* 0x000000000080781c */ /* 0x000fe40003fae170 */
[----:B------:R-:W-:Y:S02]  /*1870*/  ISETP.GE.U32.AND P6, PT, R5, R26, PT ;  /* 0x0000001a0500720c */ /* 0x000fe40003fc6070 */
[----:B-1----:R-:W-:-:S15]  /*1880*/  SEL R0, RZ, 0x1, !P4 ;  /* 0x00000001ff007807 */ /* 0x002fde0006000000 */
[----:B------:R-:W-:-:S15]  /*1890*/  NOP ;  /* 0x0000000000007918 */ /* 0x000fde0000000000 */
[----:B------:R-:W-:-:S15]  /*18a0*/  NOP ;  /* 0x0000000000007918 */ /* 0x000fde0000000000 */
[----:B------:R-:W-:-:S14]  /*18b0*/  NOP ;  /* 0x0000000000007918 */ /* 0x000fdc0000000000 */
[----:B------:R-:W1:-:S15]  /*18c0*/  @P2 DSETP.NEU.AND P3, PT, R14, RZ, PT ;  /* 0x000000ff0e00222a */ /* 0x000e5e0003f6d000 */
[----:B------:R-:W-:-:S15]  /*18d0*/  NOP ;  /* 0x0000000000007918 */ /* 0x000fde0000000000 */
[----:B------:R-:W-:-:S15]  /*18e0*/  NOP ;  /* 0x0000000000007918 */ /* 0x000fde0000000000 */
[----:B------:R-:W-:-:S15]  /*18f0*/  NOP ;  /* 0x0000000000007918 */ /* 0x000fde0000000000 */
[----:B------:R-:W-:-:S04]  /*1900*/  NOP ;  /* 0x0000000000007918 */ /* 0x000fc80000000000 */
[----:B-1----:R-:W1:Y:S01]  /*1910*/  @P2 DSETP.NEU.OR P5, PT, R12, RZ, P3 ;  /* 0x000000ff0c00222a */ /* 0x002e620001fad400 */
[----:B------:R-:W-:Y:S02]  /*1920*/  PLOP3.LUT P2, PT, PT, PT, PT, 0x8, 0x80 ;  /* 0x000000000080781c */ /* 0x000fe40003f4e170 */
[----:B-1----:R-:W-:-:S15]  /*1930*/  SEL R22, RZ, 0x1, !P5 ;  /* 0x00000001ff167807 */ /* 0x002fde0006800000 */
[----:B------:R-:W-:-:S15]  /*1940*/  NOP ;  /* 0x0000000000007918 */ /* 0x000fde0000000000 */
[----:B------:R-:W-:-:S15]  /*1950*/  NOP ;  /* 0x0000000000007918 */ /* 0x000fde0000000000 */
[----:B------:R-:W-:-:S15]  /*1960*/  NOP ;  /* 0x0000000000007918 */ /* 0x000fde0000000000 */
[----:B------:R-:W-:-:S01]  /*1970*/  NOP ;  /* 0x0000000000007918 */ /* 0x000fc20000000000 */
[----:B----4-:R-:W1:-:S15]  /*1980*/  @P0 DSETP.NEU.AND P3, PT, R18, RZ, PT ;  /* 0x000000ff1200022a */ /* 0x010e5e0003f6d000 */
[----:B------:R-:W-:-:S15]  /*1990*/  NOP ;  /* 0x0000000000007918 */ /* 0x000fde0000000000 */
[----:B------:R-:W-:-:S15]  /*19a0*/  NOP ;  /* 0x0000000000007918 */ /* 0x000fde0000000000 */
[----:B------:R-:W-:-:S15]  /*19b0*/  NOP ;  /* 0x0000000000007918 */ /* 0x000fde0000000000 */
[----:B------:R-:W-:-:S04]  /*19c0*/  NOP ;  /* 0x0000000000007918 */ /* 0x000fc80000000000 */
[----:B-1----:R-:W1:Y:S02]  /*19d0*/  @P0 DSETP.NEU.OR P2, PT, R16, RZ, P3 ;  /* 0x000000ff1000022a */ /* 0x002e640001f4d400 */
[----:B-1----:R-:W-:Y:S01]  /*19e0*/  SEL R16, RZ, 0x1, !P2 ;  /* 0x00000001ff107807 */ /* 0x002fe20005000000 */
[----:B------:R-:W-:Y:S06]  /*19f0*/  @!P6 BRA `(.L_x_5183) ;  /* 0xfffffffc0024e947 */ /* 0x000fec000383ffff */
.L_x_5182:
[----:B------:R-:W-:Y:S05]  /*1a00*/  BSYNC.RECONVERGENT B1 ;  /* 0x0000000000017941 */ /* 0x000fea0003800200 */
.L_x_5181:
        /* <DEDUP_REMOVED lines=17> */
[----:B------:R-:W2:Y:S02]  /*1b20*/  LDG.E.128 R4, desc[UR36][R4.64] ;  /* 0x0000002404047981 */ /* 0x000ea4000c1e1d00 */
[----:B--2---:R-:W1:-:S15]  /*1b30*/  DSETP.NEU.AND P0, PT, R6, RZ, PT ;  /* 0x000000ff0600722a */ /* 0x004e5e0003f0d000 */
[----:B------:R-:W-:-:S15]  /*1b40*/  NOP ;  /* 0x0000000000007918 */ /* 0x000fde0000000000 */
[----:B------:R-:W-:-:S15]  /*1b50*/  NOP ;  /* 0x0000000000007918 */ /* 0x000fde0000000000 */
[----:B------:R-:W-:-:S15]  /*1b60*/  NOP ;  /* 0x0000000000007918 */ /* 0x000fde0000000000 */
[----:B------:R-:W-:-:S04]  /*1b70*/  NOP ;  /* 0x0000000000007918 */ /* 0x000fc80000000000 */
[----:B-1----:R1:W2:Y:S02]  /*1b80*/  DSETP.NEU.OR P0, PT, R4, RZ, P0 ;  /* 0x000000ff0400722a */ /* 0x0022a4000070d400 */
.L_x_5187:
[----:B------:R-:W-:Y:S05]  /*1b90*/  BSYNC.RECONVERGENT B2 ;  /* 0x0000000000027941 */ /* 0x000fea0003800200 */
.L_x_5186:
[----:B--2---:R-:W-:-:S07]  /*1ba0*/  SEL R16, RZ, 0x1, !P0 ;  /* 0x00000001ff107807 */ /* 0x004fce0004000000 */
.L_x_5185:
[----:B------:R-:W-:Y:S05]  /*1bb0*/  BSYNC.RECONVERGENT B1 ;  /* 0x0000000000017941 */ /* 0x000fea0003800200 */
.L_x_5184:
        /* <DEDUP_REMOVED lines=8> */
.L_x_5175:
        /* <DEDUP_REMOVED lines=30> */
.L_x_5191:
        /* <DEDUP_REMOVED lines=13> */
[----:B------:R-:W-:Y:S02]  /*1ef0*/  PLOP3.LUT P0, PT, PT, PT, PT, 0x8, 0x80 ;  /* 0x000000000080781c */ /* 0x000fe40003f0e170 */
[----:B------:R-:W-:Y:S01]  /*1f00*/  LOP3.LUT P3, RZ, R23, 0xff, RZ, 0xc0, !PT ;  /* 0x000000ff17ff7812 */ /* 0x000fe2000786c0ff */
[----:B------:R-:W-:Y:S01]  /*1f10*/  IMAD R23, R22, 0x3, R29 ;  /* 0x0000000316177824 */ /* 0x000fe200078e021d */
[----:B------:R-:W-:Y:S02]  /*1f20*/  LOP3.LUT P4, RZ, R28, 0xff, RZ, 0xc0, !PT ;  /* 0x000000ff1cff7812 */ /* 0x000fe4000788c0ff */
[----:B------:R-:W-:Y:S02]  /*1f30*/  LOP3.LUT P5, RZ, R27, 0xff, RZ, 0xc0, !PT ;  /* 0x000000ff1bff7812 */ /* 0x000fe400078ac0ff */
[----:B--2---:R-:W-:-:S03]  /*1f40*/  ISETP.GE.U32.AND P6, PT, R23, R0, PT ;  /* 0x000000001700720c */ /* 0x004fc60003fc6070 */
[----:B---3--:R-:W1:-:S15]  /*1f50*/  @P2 DSETP.NEU.AND P1, PT, R18, RZ, PT ;  /* 0x000000ff1200222a */ /* 0x008e5e0003f2d000 */
        /* <DEDUP_REMOVED lines=23> */
[----:B-----5:R-:W1:-:S15]  /*20d0*/  @P4 DSETP.NEU.AND P3, PT, R10, RZ, PT ;  /* 0x000000ff0a00422a */ /* 0x020e5e0003f6d000 */
        /* <DEDUP_REMOVED lines=11> */
[----:B------:R-:W1:-:S15]  /*2190*/  @P5 DSETP.NEU.AND P4, PT, R6, RZ, PT ;  /* 0x000000ff0600522a */ /* 0x000e5e0003f8d000 */
[----:B------:R-:W-:-:S15]  /*21a0*/  NOP ;  /* 0x0000000000007918 */ /* 0x000fde0000000000 */
[----:B------:R-:W-:-:S15]  /*21b0*/  NOP ;  /* 0x0000000000007918 */ /* 0x000fde0000000000 */
[----:B------:R-:W-:-:S15]  /*21c0*/  NOP ;  /* 0x0000000000007918 */ /* 0x000fde0000000000 */
[----:B------:R-:W-:-:S04]  /*21d0*/  NOP ;  /* 0x0000000000007918 */ /* 0x000fc80000000000 */
[----:B-1----:R-:W1:Y:S02]  /*21e0*/  @P5 DSETP.NEU.OR P3, PT, R4, RZ, P4 ;  /* 0x000000ff0400522a */ /* 0x002e64000276d400 */
[----:B-1----:R-:W-:Y:S01]  /*21f0*/  SEL R27, RZ, 0x1, !P3 ;  /* 0x00000001ff1b7807 */ /* 0x002fe20005800000 */
[----:B------:R-:W-:Y:S06]  /*2200*/  @!P6 BRA `(.L_x_5191) ;  /* 0xfffffffc0004e947 */ /* 0x000fec000383ffff */
.L_x_5190:
[----:B------:R-:W-:Y:S05]  /*2210*/  BSYNC.RECONVERGENT B1 ;  /* 0x0000000000017941 */ /* 0x000fea0003800200 */
.L_x_5189:
        /* <DEDUP_REMOVED lines=19> */
.L_x_5193:
[----:B------:R-:W-:Y:S05]  /*2350*/  BSYNC.RECONVERGENT B1 ;  /* 0x0000000000017941 */ /* 0x000fea0003800200 */
.L_x_5192:
[----:B------:R-:W-:Y:S04]  /*2360*/  BSSY.RECONVERGENT B1, `(.L_x_5194) ;  /* 0x000002d000017945 */ /* 0x000fe80003800200 */
[----:B------:R-:W-:Y:S05]  /*2370*/  @P0 BRA `(.L_x_5195) ;  /* 0x0000000000ac0947 */ /* 0x000fea0003800000 */
[----:B------:R-:W-:Y:S01]  /*2380*/  IMAD.IADD R29, R29, 0x1, R22 ;  /* 0x000000011d1d7824 */ /* 0x000fe200078e0216 */
[----:B------:R-:W-:Y:S02]  /*2390*/  LOP3.LUT P2, RZ, R26, 0xff, RZ, 0xc0, !PT ;  /* 0x000000ff1aff7812 */ /* 0x000fe4000784c0ff */
[----:B------:R-:W-:Y:S02]  /*23a0*/  PLOP3.LUT P0, PT, PT, PT, PT, 0x8, 0x80 ;  /* 0x000000000080781c */ /* 0x000fe40003f0e170 */
[----:B------:R-:W-:-:S09]  /*23b0*/  ISETP.GE.U32.AND P3, PT, R29, R0, PT ;  /* 0x000000001d00720c */ /* 0x000fd20003f66070 */
[----:B-----5:R-:W2:-:S15]  /*23c0*/  @P2 DSETP.NEU.AND P1, PT, R18, RZ, PT ;  /* 0x000000ff1200222a */ /* 0x020e9e0003f2d000 */
[----:B------:R-:W-:-:S15]  /*23d0*/  NOP ;  /* 0x0000000000007918 */ /* 0x000fde0000000000 */
[----:B------:R-:W-:-:S15]  /*23e0*/  NOP ;  /* 0x0000000000007918 */ /* 0x000fde0000000000 */
[----:B------:R-:W-:-:S15]  /*23f0*/  NOP ;  /* 0x0000000000007918 */ /* 0x000fde0000000000 */
[----:B------:R-:W-:-:S04]  /*2400*/  NOP ;  /* 0x0000000000007918 */ /* 0x000fc80000000000 */
[----:B--2---:R-:W2:Y:S02]  /*2410*/  @P2 DSETP.NEU.OR P0, PT, R16, RZ, P1 ;  /* 0x000000ff1000222a */ /* 0x004ea40000f0d400 */
[----:B--2---:R-:W-:Y:S01]  /*2420*/  SEL R26, RZ, 0x1, !P0 ;  /* 0x00000001ff1a7807 */ /* 0x004fe20004000000 */
[----:B------:R-:W-:Y:S06]  /*2430*/  @P3 BRA `(.L_x_5195) ;  /* 0x00000000007c3947 */ /* 0x000fec0003800000 */
[----:B------:R-:W-:Y:S02]  /*2440*/  LOP3.LUT P2, RZ, R23, 0xff, RZ, 0xc0, !PT ;  /* 0x000000ff17ff7812 */ /* 0x000fe4000784c0ff */
[----:B------:R-:W-:-:S11]  /*2450*/  PLOP3.LUT P0, PT, PT, PT, PT, 0x8, 0x80 ;  /* 0x000000000080781c */ /* 0x000fd60003f0e170 */
[----:B------:R2:W3:Y:S02]  /*2460*/  @P2 DSETP.NEU.AND P1, PT, R14, RZ, PT ;  /* 0x000000ff0e00222a */ /* 0x0004e40003f2d000 */
[----:B--2---:R-:W-:-:S04]  /*2470*/  IADD3 R15, PT, PT, R29, R22, RZ ;  /* 0x000000161d0f7210 */ /* 0x004fc80007ffe0ff */
[----:B------:R-:W-:-:S15]  /*2480*/  ISETP.GE.U32.AND P3, PT, R15, R0, PT ;  /* 0x000000000f00720c */ /* 0x000fde0003f66070 */
[----:B------:R-:W-:-:S15]  /*2490*/  NOP ;  /* 0x0000000000007918 */ /* 0x000fde0000000000 */
[----:B------:R-:W-:-:S15]  /*24a0*/  NOP ;  /* 0x0000000000007918 */ /* 0x000fde0000000000 */
[----:B------:R-:W-:-:S13]  /*24b0*/  NOP ;  /* 0x0000000000007918 */ /* 0x000fda0000000000 */
[----:B---3--:R-:W2:Y:S02]  /*24c0*/  @P2 DSETP.NEU.OR P0, PT, R12, RZ, P1 ;  /* 0x000000ff0c00222a */ /* 0x008ea40000f0d400 */
[----:B--2---:R-:W-:Y:S01]  /*24d0*/  SEL R23, RZ, 0x1, !P0 ;  /* 0x00000001ff177807 */ /* 0x004fe20004000000 */
[----:B------:R-:W-:Y:S06]  /*24e0*/  @P3 BRA `(.L_x_5195) ;  /* 0x0000000000503947 */ /* 0x000fec0003800000 */
[----:B------:R-:W-:Y:S02]  /*24f0*/  LOP3.LUT P2, RZ, R28, 0xff, RZ, 0xc0, !PT ;  /* 0x000000ff1cff7812 */ /* 0x000fe4000784c0ff */
[----:B------:R-:W-:-:S11]  /*2500*/  PLOP3.LUT P0, PT, PT, PT, PT, 0x8, 0x80 ;  /* 0x000000000080781c */ /* 0x000fd60003f0e170 */
[----:B------:R2:W3:Y:S02]  /*2510*/  @P2 DSETP.NEU.AND P1, PT, R10, RZ, PT ;  /* 0x000000ff0a00222a */ /* 0x0004e40003f2d000 */
[----:B--2---:R-:W-:-:S05]  /*2520*/  IMAD.IADD R11, R15, 0x1, R22 ;  /* 0x000000010f0b7824 */ /* 0x004fca00078e0216 */
[----:B------:R-:W-:-:S15]  /*2530*/  ISETP.GE.U32.AND P3, PT, R11, R0, PT ;  /* 0x000000000b00720c */ /* 0x000fde0003f66070 */
[----:B------:R-:W-:-:S15]  /*2540*/  NOP ;  /* 0x0000000000007918 */ /* 0x000fde0000000000 */
[----:B------:R-:W-:-:S15]  /*2550*/  NOP ;  /* 0x0000000000007918 */ /* 0x000fde0000000000 */
[----:B------:R-:W-:-:S12]  /*2560*/  NOP ;  /* 0x0000000000007918 */ /* 0x000fd80000000000 */
[----:B---3--:R-:W2:Y:S02]  /*2570*/  @P2 DSETP.NEU.OR P0, PT, R8, RZ, P1 ;  /* 0x000000ff0800222a */ /* 0x008ea40000f0d400 */
[----:B--2---:R-:W-:Y:S01]  /*2580*/  SEL R28, RZ, 0x1, !P0 ;  /* 0x00000001ff1c7807 */ /* 0x004fe20004000000 */
[----:B------:R-:W-:Y:S06]  /*2590*/  @P3 BRA `(.L_x_5195) ;  /* 0x0000000000243947 */ /* 0x000fec0003800000 */
[----:B------:R-:W-:Y:S02]  /*25a0*/  LOP3.LUT P2, RZ, R27, 0xff, RZ, 0xc0, !PT ;  /* 0x000000ff1bff7812 */ /* 0x000fe4000784c0ff */
[----:B------:R-:W-:-:S11]  /*25b0*/  PLOP3.LUT P0, PT, PT, PT, PT, 0x8, 0x80 ;  /* 0x000000000080781c */ /* 0x000fd60003f0e170 */
[----:B------:R-:W2:-:S15]  /*25c0*/  @P2 DSETP.NEU.AND P1, PT, R6, RZ, PT ;  /* 0x000000ff0600222a */ /* 0x000e9e0003f2d000 */
[----:B------:R-:W-:-:S15]  /*25d0*/  NOP ;  /* 0x0000000000007918 */ /* 0x000fde0000000000 */
[----:B------:R-:W-:-:S15]  /*25e0*/  NOP ;  /* 0x0000000000007918 */ /* 0x000fde0000000000 */
[----:B------:R-:W-:-:S15]  /*25f0*/  NOP ;  /* 0x0000000000007918 */ /* 0x000fde0000000000 */
[----:B------:R-:W-:-:S04]  /*2600*/  NOP ;  /* 0x0000000000007918 */ /* 0x000fc80000000000 */
[----:B--2---:R-:W2:Y:S02]  /*2610*/  @P2 DSETP.NEU.OR P0, PT, R4, RZ, P1 ;  /* 0x000000ff0400222a */ /* 0x004ea40000f0d400 */
[----:B--2---:R-:W-:-:S07]  /*2620*/  SEL R27, RZ, 0x1, !P0 ;  /* 0x00000001ff1b7807 */ /* 0x004fce0004000000 */
.L_x_5195:
[----:B------:R-:W-:Y:S05]  /*2630*/  BSYNC.RECONVERGENT B1 ;  /* 0x0000000000017941 */ /* 0x000fea0003800200 */
.L_x_5194:
[----:B------:R-:W-:Y:S02]  /*2640*/  LOP3.LUT P3, RZ, R26, 0xff, RZ, 0xc0, !PT ;  /* 0x000000ff1aff7812 */ /* 0x000fe4000786c0ff */
[----:B------:R-:W-:Y:S02]  /*2650*/  LOP3.LUT P0, RZ, R23, 0xff, RZ, 0xc0, !PT ;  /* 0x000000ff17ff7812 */ /* 0x000fe4000780c0ff */
[----:B------:R-:W-:Y:S02]  /*2660*/  LOP3.LUT P1, RZ, R28, 0xff, RZ, 0xc0, !PT ;  /* 0x000000ff1cff7812 */ /* 0x000fe4000782c0ff */
[----:B------:R-:W-:Y:S02]  /*2670*/  LOP3.LUT P2, RZ, R27, 0xff, RZ, 0xc0, !PT ;  /* 0x000000ff1bff7812 */ /* 0x000fe4000784c0ff */
[----:B------:R-:W-:-:S04]  /*2680*/  PLOP3.LUT P0, PT, P1, P3, P0, 0x80, 0x0 ;  /* 0x000000000000781c */ /* 0x000fc80000f07000 */
[----:B------:R-:W-:-:S04]  /*2690*/  PLOP3.LUT P0, PT, P0, P2, PT, 0x80, 0x8 ;  /* 0x000000000008781c */ /* 0x000fc80000705070 */
[----:B-----5:R-:W-:Y:S01]  /*26a0*/  SEL R17, RZ, 0x1, !P0 ;  /* 0x00000001ff117807 */ /* 0x020fe20004000000 */
[----:B------:R-:W-:Y:S08]  /*26b0*/  BRA `(.L_x_5174) ;  /* 0x0000009800e07947 */ /* 0x000ff00003800000 */
.L_x_5188:
        /* <DEDUP_REMOVED lines=27> */
.L_x_5199:
        /* <DEDUP_REMOVED lines=67> */
.L_x_5198:
[----:B------:R-:W-:Y:S05]  /*2ca0*/  BSYNC.RECONVERGENT B1 ;  /* 0x0000000000017941 */ /* 0x000fea0003800200 */
.L_x_5197:
        /* <DEDUP_REMOVED lines=23> */
.L_x_5201:
[----:B------:R-:W-:Y:S05]  /*2e20*/  BSYNC.RECONVERGENT B1 ;  /* 0x0000000000017941 */ /* 0x000fea0003800200 */
.L_x_5200:
        /* <DEDUP_REMOVED lines=25> */
[----:B------:R-:W-:Y:S01]  /*2fc0*/  IMAD.IADD R23, R14, 0x1, R23 ;  /* 0x000000010e177824 */ /* 0x000fe200078e0217 */
[----:B------:R-:W-:Y:S02]  /*2fd0*/  LOP3.LUT P2, RZ, R30, 0xff, RZ, 0xc0, !PT ;  /* 0x000000ff1eff7812 */ /* 0x000fe4000784c0ff */
[----:B------:R-:W-:Y:S02]  /*2fe0*/  PLOP3.LUT P0, PT, PT, PT, PT, 0x8, 0x80 ;  /* 0x000000000080781c */ /* 0x000fe40003f0e170 */
[----:B------:R-:W-:-:S09]  /*2ff0*/  ISETP.GE.U32.AND P3, PT, R23, R0, PT ;  /* 0x000000001700720c */ /* 0x000fd20003f66070 */
[----:B------:R-:W2:-:S15]  /*3000*/  @P2 DSETP.NEU.AND P1, PT, R10, RZ, PT ;  /* 0x000000ff0a00222a */ /* 0x000e9e0003f2d000 */
        /* <DEDUP_REMOVED lines=16> */
.L_x_5203:
[----:B------:R-:W-:Y:S05]  /*3110*/  BSYNC.RECONVERGENT B1 ;  /* 0x0000000000017941 */ /* 0x000fea0003800200 */
.L_x_5202:
        /* <DEDUP_REMOVED lines=8> */
.L_x_5196:
        /* <DEDUP_REMOVED lines=29> */
.L_x_5211:
        /* <DEDUP_REMOVED lines=315> */
.L_x_5207:
        /* <DEDUP_REMOVED lines=242> */
.L_x_5208:
        /* <DEDUP_REMOVED lines=242> */
.L_x_5209:
        /* <DEDUP_REMOVED lines=231> */
.L_x_5210:
[----:B------:R-:W-:-:S04]  /*73d0*/  LOP3.LUT R5, R0, 0xfffffff0, RZ, 0xc0, !PT ;  /* 0xfffffff000057812 */ /* 0x000fc800078ec0ff */
[----:B------:R-:W-:-:S04]  /*73e0*/  IADD3 R4, P1, PT, R5, R34, RZ ;  /* 0x0000002205047210 */ /* 0x000fc80007f3e0ff */
[----:B------:R-:W-:-:S06]  /*73f0*/  IADD3.X R5, PT, PT, RZ, R35, RZ, P1, !PT ;  /* 0x00000023ff057210 */ /* 0x000fcc0000ffe4ff */
[----:B------:R-:W5:Y:S03]  /*7400*/  LDG.E.128 R4, desc[UR36][R4.64] ;  /* 0x0000002404047981 */ /* 0x000f66000c1e1d00 */
.L_x_5206:
[----:B------:R-:W-:Y:S01]  /*7410*/  LOP3.LUT P3, RZ, R28, 0xff, RZ, 0xc0, !PT ;  /* 0x000000ff1cff7812 */ /* 0x000fe2000786c0ff */
[----:B------:R-:W2:Y:S01]  /*7420*/  LDCU UR5, c[0x0][0x388] ;  /* 0x00007100ff0577ac */ /* 0x000ea20008000800 */
[----:B------:R-:W-:Y:S01]  /*7430*/  LOP3.LUT P5, RZ, R27, 0xff, RZ, 0xc0, !PT ;  /* 0x000000ff1bff7812 */ /* 0x000fe200078ac0ff */
[----:B-1----:R-:W-:Y:S01]  /*7440*/  IMAD.U32 R32, RZ, RZ, UR4 ;  /* 0x00000004ff207e24 */ /* 0x002fe2000f8e00ff */
[----:B------:R-:W-:Y:S02]  /*7450*/  PLOP3.LUT P1, PT, PT, PT, PT, 0x8, 0x80 ;  /* 0x000000000080781c */ /* 0x000fe40003f2e170 */
[----:B------:R-:W-:Y:S02]  /*7460*/  PLOP3.LUT P4, PT, PT, PT, PT, 0x8, 0x80 ;  /* 0x000000000080781c */ /* 0x000fe40003f8e170 */
[----:B------:R-:W-:-:S05]  /*7470*/  LEA R30, R32, R30, 0x2 ;  /* 0x0000001e201e7211 */ /* 0x000fca00078e10ff */
[----:B-----5:R-:W1:Y:S01]  /*7480*/  @P3 DSETP.NEU.AND P2, PT, R14, RZ, PT ;  /* 0x000000ff0e00322a */ /* 0x020e620003f4d000 */
[----:B------:R-:W-:Y:S02]  /*7490*/  IMAD R27, R32, 0x3, R30 ;  /* 0x00000003201b7824 */ /* 0x000fe400078e021e */
[----:B--2---:R-:W-:-:S15]  /*74a0*/  IMAD.U32 R0, RZ, RZ, UR5 ;  /* 0x00000005ff007e24 */ /* 0x004fde000f8e00ff */
[----:B------:R-:W-:-:S15]  /*74b0*/  NOP ;  /* 0x0000000000007918 */ /* 0x000fde0000000000 */
[----:B------:R-:W-:-:S15]  /*74c0*/  NOP ;  /* 0x0000000000007918 */ /* 0x000fde0000000000 */
[----:B------:R-:W-:-:S15]  /*74d0*/  NOP ;  /* 0x0000000000007918 */ /* 0x000fde0000000000 */
[----:B------:R-:W-:-:S01]  /*74e0*/  NOP ;  /* 0x0000000000007918 */ /* 0x000fc20000000000 */
[----:B-1----:R-:W1:Y:S01]  /*74f0*/  @P3 DSETP.NEU.OR P1, PT, R12, RZ, P2 ;  /* 0x000000ff0c00322a */ /* 0x002e62000172d400 */
[----:B------:R-:W-:Y:S02]  /*7500*/  LOP3.LUT P2, RZ, R26, 0xff, RZ, 0xc0, !PT ;  /* 0x000000ff1aff7812 */ /* 0x000fe4000784c0ff */
        /* <DEDUP_REMOVED lines=10> */
[----:B-1----:R-:W-:Y:S01]  /*75b0*/  @P5 DSETP.NEU.OR P4, PT, R8, RZ, P6 ;  /* 0x000000ff0800522a */ /* 0x002fe2000378d400 */
[----:B------:R-:W-:Y:S02]  /*75c0*/  PLOP3.LUT P5, PT, PT, PT, PT, 0x8, 0x80 ;  /* 0x000000000080781c */ /* 0x000fe40003fae170 */
[----:B------:R-:W-:-:S15]  /*75d0*/  LOP3.LUT P6, RZ, R29, 0xff, RZ, 0xc0, !PT ;  /* 0x000000ff1dff7812 */ /* 0x000fde00078cc0ff */
        /* <DEDUP_REMOVED lines=22> */
[----:B------:R-:W-:Y:S02]  /*7740*/  ISETP.GE.U32.AND P3, PT, R27, R0, PT ;  /* 0x000000001b00720c */ /* 0x000fe40003f66070 */
[----:B------:R-:W-:Y:S02]  /*7750*/  SEL R27, RZ, 0x1, !P4 ;  /* 0x00000001ff1b7807 */ /* 0x000fe40006000000 */
[----:B-1----:R-:W-:-:S09]  /*7760*/  SEL R29, RZ, 0x1, !P2 ;  /* 0x00000001ff1d7807 */ /* 0x002fd20005000000 */
[----:B------:R-:W-:Y:S05]  /*7770*/  @!P3 BRA `(.L_x_5211) ;  /* 0xffffffb800fcb947 */ /* 0x000fea000383ffff */
.L_x_5205:
[----:B0-----:R-:W-:Y:S05]  /*7780*/  BSYNC.RECONVERGENT B1 ;  /* 0x0000000000017941 */ /* 0x001fea0003800200 */
.L_x_5204:
        /* <DEDUP_REMOVED lines=284> */
.L_x_5215:
[----:B------:R-:W-:Y:S01]  /*8950*/  SHF.R.U32.HI R20, RZ, 0x4, R20 ;  /* 0x00000004ff147819 */ /* 0x000fe20000011614 */
[----:B------:R-:W-:-:S07]  /*8960*/  IMAD.MOV.U32 R21, RZ, RZ, RZ ;  /* 0x000000ffff157224 */ /* 0x000fce00078e00ff */
.L_x_5214:
        /* <DEDUP_REMOVED lines=284> */
.L_x_5217:
[----:B------:R-:W-:Y:S02]  /*9b30*/  SHF.R.U32.HI R34, RZ, 0x4, R34 ;  /* 0x00000004ff227819 */ /* 0x000fe40000011622 */
[----:B------:R-:W-:-:S07]  /*9b40*/  MOV R35, RZ ;  /* 0x000000ff00237202 */ /* 0x000fce0000000f00 */
.L_x_5216:
        /* <DEDUP_REMOVED lines=281> */
.L_x_5219:
[----:B------:R-:W-:Y:S02]  /*ace0*/  SHF.R.U32.HI R34, RZ, 0x4, R34 ;  /* 0x00000004ff227819 */ /* 0x000fe40000011622 */
[----:B------:R-:W-:-:S07]  /*acf0*/  MOV R35, RZ ;  /* 0x000000ff00237202 */ /* 0x000fce0000000f00 */
.L_x_5218:
        /* <DEDUP_REMOVED lines=281> */
.L_x_5221:
[----:B------:R-:W-:Y:S02]  /*be90*/  SHF.R.U32.HI R4, RZ, 0x4, R20 ;  /* 0x00000004ff047819 */ /* 0x000fe40000011614 */
[----:B------:R-:W-:-:S07]  /*bea0*/  MOV R5, RZ ;  /* 0x000000ff00057202 */ /* 0x000fce0000000f00 */
.L_x_5220:
[----:B------:R-:W-:-:S04]  /*beb0*/  LEA R6, P0, R4, R33, 0x4 ;  /* 0x0000002104067211 */ /* 0x000fc800078020ff */
[----:B------:R-:W-:-:S06]  /*bec0*/  LEA.HI.X R7, R4, R31, R5, 0x4, P0 ;  /* 0x0000001f04077211 */ /* 0x000fcc00000f2405 */
[----:B------:R-:W5:Y:S03]  /*bed0*/  LDG.E.128 R4, desc[UR36][R6.64] ;  /* 0x0000002406047981 */ /* 0x000f66000c1e1d00 */
.L_x_5213:
[----:B------:R-:W-:Y:S05]  /*bee0*/  BSYNC.RECONVERGENT B1 ;  /* 0x0000000000017941 */ /* 0x000fea0003800200 */
.L_x_5212:
[----:B------:R-:W-:Y:S01]  /*bef0*/  ISETP.GE.U32.AND P0, PT, R30, R0, PT ;  /* 0x000000001e00720c */ /* 0x000fe20003f06070 */
[----:B------:R-:W-:-:S12]  /*bf00*/  BSSY.RECONVERGENT B1, `(.L_x_5222) ;  /* 0x000002c000017945 */ /* 0x000fd80003800200 */
[----:B------:R-:W-:Y:S05]  /*bf10*/  @P0 BRA `(.L_x_5223) ;  /* 0x0000000000a80947 */ /* 0x000fea0003800000 */
[----:B------:R-:W-:Y:S02]  /*bf20*/  LOP3.LUT P2, RZ, R29, 0xff, RZ, 0xc0, !PT ;  /* 0x000000ff1dff7812 */ /* 0x000fe4000784c0ff */
[----:B------:R-:W-:-:S11]  /*bf30*/  PLOP3.LUT P0, PT, PT, PT, PT, 0x8, 0x80 ;  /* 0x000000000080781c */ /* 0x000fd60003f0e170 */
[----:B-----5:R0:W1:Y:S02]  /*bf40*/  @P2 DSETP.NEU.AND P1, PT, R18, RZ, PT ;  /* 0x000000ff1200222a */ /* 0x0200640003f2d000 */
[----:B0-----:R-:W-:-:S05]  /*bf50*/  IMAD.IADD R19, R30, 0x1, R32 ;  /* 0x000000011e137824 */ /* 0x001fca00078e0220 */
[----:B------:R-:W-:-:S15]  /*bf60*/  ISETP.GE.U32.AND P3, PT, R19, R0, PT ;  /* 0x000000001300720c */ /* 0x000fde0003f66070 */
[----:B------:R-:W-:-:S15]  /*bf70*/  NOP ;  /* 0x0000000000007918 */ /* 0x000fde0000000000 */
[----:B------:R-:W-:-:S15]  /*bf80*/  NOP ;  /* 0x0000000000007918 */ /* 0x000fde0000000000 */
[----:B------:R-:W-:-:S12]  /*bf90*/  NOP ;  /* 0x0000000000007918 */ /* 0x000fd80000000000 */
[----:B-1----:R-:W0:Y:S02]  /*bfa0*/  @P2 DSETP.NEU.OR P0, PT, R16, RZ, P1 ;  /* 0x000000ff1000222a */ /* 0x002e240000f0d400 */
[----:B0-----:R-:W-:Y:S01]  /*bfb0*/  SEL R29, RZ, 0x1, !P0 ;  /* 0x00000001ff1d7807 */ /* 0x001fe20004000000 */
[----:B------:R-:W-:Y:S06]  /*bfc0*/  @P3 BRA `(.L_x_5223) ;  /* 0x00000000007c3947 */ /* 0x000fec0003800000 */
[----:B------:R-:W-:Y:S02]  /*bfd0*/  LOP3.LUT P2, RZ, R28, 0xff, RZ, 0xc0, !PT ;  /* 0x000000ff1cff7812 */ /* 0x000fe4000784c0ff */
[----:B------:R-:W-:-:S11]  /*bfe0*/  PLOP3.LUT P0, PT, PT, PT, PT, 0x8, 0x80 ;  /* 0x000000000080781c */ /* 0x000fd60003f0e170 */
[----:B------:R0:W1:Y:S02]  /*bff0*/  @P2 DSETP.NEU.AND P1, PT, R14, RZ, PT ;  /* 0x000000ff0e00222a */ /* 0x0000640003f2d000 */
[----:B0-----:R-:W-:-:S04]  /*c000*/  IADD3 R15, PT, PT, R19, R32, RZ ;  /* 0x00000020130f7210 */ /* 0x001fc80007ffe0ff */
[----:B------:R-:W-:-:S15]  /*c010*/  ISETP.GE.U32.AND P3, PT, R15, R0, PT ;  /* 0x000000000f00720c */ /* 0x000fde0003f66070 */
[----:B------:R-:W-:-:S15]  /*c020*/  NOP ;  /* 0x0000000000007918 */ /* 0x000fde0000000000 */
[----:B------:R-:W-:-:S15]  /*c030*/  NOP ;  /* 0x0000000000007918 */ /* 0x000fde0000000000 */
[----:B------:R-:W-:-:S13]  /*c040*/  NOP ;  /* 0x0000000000007918 */ /* 0x000fda0000000000 */
[----:B-1----:R-:W0:Y:S02]  /*c050*/  @P2 DSETP.NEU.OR P0, PT, R12, RZ, P1 ;  /* 0x000000ff0c00222a */ /* 0x002e240000f0d400 */
[----:B0-----:R-:W-:Y:S01]  /*c060*/  SEL R28, RZ, 0x1, !P0 ;  /* 0x00000001ff1c7807 */ /* 0x001fe20004000000 */
[----:B------:R-:W-:Y:S06]  /*c070*/  @P3 BRA `(.L_x_5223) ;  /* 0x0000000000503947 */ /* 0x000fec0003800000 */
[----:B------:R-:W-:Y:S02]  /*c080*/  LOP3.LUT P2, RZ, R27, 0xff, RZ, 0xc0, !PT ;  /* 0x000000ff1bff7812 */ /* 0x000fe4000784c0ff */
[----:B------:R-:W-:-:S11]  /*c090*/  PLOP3.LUT P0, PT, PT, PT, PT, 0x8, 0x80 ;  /* 0x000000000080781c */ /* 0x000fd60003f0e170 */
[----:B------:R0:W1:Y:S02]  /*c0a0*/  @P2 DSETP.NEU.AND P1, PT, R10, RZ, PT ;  /* 0x000000ff0a00222a */ /* 0x0000640003f2d000 */
        /* <DEDUP_REMOVED lines=10> */
[----:B------:R-:W0:-:S15]  /*c150*/  @P2 DSETP.NEU.AND P1, PT, R6, RZ, PT ;  /* 0x000000ff0600222a */ /* 0x000e1e0003f2d000 */
[----:B------:R-:W-:-:S15]  /*c160*/  NOP ;  /* 0x0000000000007918 */ /* 0x000fde0000000000 */
[----:B------:R-:W-:-:S15]  /*c170*/  NOP ;  /* 0x0000000000007918 */ /* 0x000fde0000000000 */
[----:B------:R-:W-:-:S15]  /*c180*/  NOP ;  /* 0x0000000000007918 */ /* 0x000fde0000000000 */
[----:B------:R-:W-:-:S04]  /*c190*/  NOP ;  /* 0x0000000000007918 */ /* 0x000fc80000000000 */
[----:B0-----:R-:W0:Y:S02]  /*c1a0*/  @P2 DSETP.NEU.OR P0, PT, R4, RZ, P1 ;  /* 0x000000ff0400222a */ /* 0x001e240000f0d400 */
[----:B0-----:R-:W-:-:S07]  /*c1b0*/  SEL R26, RZ, 0x1, !P0 ;  /* 0x00000001ff1a7807 */ /* 0x001fce0004000000 */
.L_x_5223:
[----:B------:R-:W-:Y:S05]  /*c1c0*/  BSYNC.RECONVERGENT B1 ;  /* 0x0000000000017941 */ /* 0x000fea0003800200 */
.L_x_5222:
[----:B------:R-:W-:Y:S02]  /*c1d0*/  LOP3.LUT P0, RZ, R29, 0xff, RZ, 0xc0, !PT ;  /* 0x000000ff1dff7812 */ /* 0x000fe4000780c0ff */
[----:B------:R-:W-:Y:S02]  /*c1e0*/  LOP3.LUT P1, RZ, R28, 0xff, RZ, 0xc0, !PT ;  /* 0x000000ff1cff7812 */ /* 0x000fe4000782c0ff */
[----:B------:R-:W-:Y:S02]  /*c1f0*/  LOP3.LUT P2, RZ, R27, 0xff, RZ, 0xc0, !PT ;  /* 0x000000ff1bff7812 */ /* 0x000fe4000784c0ff */
[----:B------:R-:W-:Y:S02]  /*c200*/  LOP3.LUT P3, RZ, R26, 0xff, RZ, 0xc0, !PT ;  /* 0x000000ff1aff7812 */ /* 0x000fe4000786c0ff */
[----:B------:R-:W-:-:S04]  /*c210*/  PLOP3.LUT P0, PT, P2, P0, P1, 0x80, 0x0 ;  /* 0x000000000000781c */ /* 0x000fc80001701010 */
[----:B------:R-:W-:-:S04]  /*c220*/  PLOP3.LUT P0, PT, P0, P3, PT, 0x80, 0x8 ;  /* 0x000000000008781c */ /* 0x000fc80000707070 */
[----:B-----5:R-:W-:-:S09]  /*c230*/  SEL R17, RZ, 0x1, !P0 ;  /* 0x00000001ff117807 */ /* 0x020fd20004000000 */
.L_x_5174:
[----:B------:R-:W-:Y:S05]  /*c240*/  BSYNC.RECONVERGENT B0 ;  /* 0x0000000000007941 */ /* 0x000fea0003800200 */
.L_x_5173:
        /* <DEDUP_REMOVED lines=14> */
.L_x_5225:
[----:B------:R-:W-:Y:S01]  /*c330*/  USHF.R.U32.HI UR7, URZ, 0x1, UR5 ;  /* 0x00000001ff077899 */ /* 0x000fe20008011605 */
[----:B------:R-:W-:Y:S01]  /*c340*/  BAR.SYNC.DEFER_BLOCKING 0x0 ;  /* 0x0000000000007b1d */ /* 0x000fe20000010000 */
[----:B------:R-:W-:-:S04]  /*c350*/  UISETP.GT.U32.AND UP0, UPT, UR5, 0x3, UPT ;  /* 0x000000030500788c */ /* 0x000fc8000bf04070 */
[----:B-1----:R-:W-:Y:S01]  /*c360*/  IADD3 R4, PT, PT, R24, UR7, RZ ;  /* 0x0000000718047c10 */ /* 0x002fe2000fffe0ff */
        /* <DEDUP_REMOVED lines=8> */
[----:B--2---:R-:W-:Y:S01]  /*c3f0*/  @!P0 PRMT R17, R5, 0x7610, R17 ;  /* 0x0000761005118816 */ /* 0x004fe20000000011 */
[----:B------:R3:W-:Y:S01]  /*c400*/  @!P0 STS.U8 [R0+UR4], R5 ;  /* 0x0000000500008988 */ /* 0x0007e20008000004 */
[----:B------:R-:W-:Y:S05]  /*c410*/  BRA.U UP0, `(.L_x_5225) ;  /* 0xfffffffd00c47547 */ /* 0x000fea000b83ffff */
.L_x_5224:
        /* <DEDUP_REMOVED lines=18> */
.L_x_5228:
[----:B------:R-:W-:Y:S01]  /*c540*/  USHF.R.U32.HI UR7, URZ, 0x1, UR5 ;  /* 0x00000001ff077899 */ /* 0x000fe20008011605 */
[----:B------:R-:W-:Y:S01]  /*c550*/  BAR.SYNC.DEFER_BLOCKING 0x0 ;  /* 0x0000000000007b1d */ /* 0x000fe20000010000 */
[----:B------:R-:W-:-:S04]  /*c560*/  UISETP.GT.U32.AND UP0, UPT, UR5, 0x7f, UPT ;  /* 0x0000007f0500788c */ /* 0x000fc8000bf04070 */
[----:B-1----:R-:W-:Y:S01]  /*c570*/  IADD3 R5, PT, PT, R25, UR7, RZ ;  /* 0x0000000719057c10 */ /* 0x002fe2000fffe0ff */
[----:B------:R-:W-:-:S03]  /*c580*/  UMOV UR5, UR7 ;  /* 0x0000000700057c82 */ /* 0x000fc60008000000 */
[----:B------:R-:W-:-:S04]  /*c590*/  ISETP.GE.U32.AND P0, PT, R5, UR6, PT ;  /* 0x0000000605007c0c */ /* 0x000fc8000bf06070 */
[----:B------:R-:W-:-:S13]  /*c5a0*/  ISETP.GE.U32.OR P0, PT, R25, UR7, P0 ;  /* 0x0000000719007c0c */ /* 0x000fda0008706470 */
[----:B------:R-:W1:Y:S01]  /*c5b0*/  @!P0 LDS.U8 R5, [R4+UR7] ;  /* 0x0000000704058984 */ /* 0x000e620008000000 */
[----:B------:R-:W-:-:S04]  /*c5c0*/  @!P0 LOP3.LUT P1, RZ, R17, 0xff, RZ, 0xc0, !PT ;  /* 0x000000ff11ff8812 */ /* 0x000fc8000782c0ff */
[----:B-1----:R-:W-:-:S04]  /*c5d0*/  @!P0 ISETP.NE.AND P1, PT, R5, RZ, P1 ;  /* 0x000000ff0500820c */ /* 0x002fc80000f25270 */
[----:B------:R-:W-:-:S04]  /*c5e0*/  @!P0 SEL R5, RZ, 0x1, !P1 ;  /* 0x00000001ff058807 */ /* 0x000fc80004800000 */
[----:B----4-:R-:W-:Y:S01]  /*c5f0*/  @!P0 PRMT R17, R5, 0x7610, R17 ;  /* 0x0000761005118816 */ /* 0x010fe20000000011 */
[----:B------:R1:W-:Y:S01]  /*c600*/  @!P0 STS.U8 [R0+UR8], R5 ;  /* 0x0000000500008988 */ /* 0x0003e20008000008 */
[----:B------:R-:W-:Y:S05]  /*c610*/  BRA.U UP0, `(.L_x_5228) ;  /* 0xfffffffd00c87547 */ /* 0x000fea000b83ffff */
.L_x_5227:
[----:B------:R-:W-:Y:S01]  /*c620*/  BAR.SYNC.DEFER_BLOCKING 0x0 ;  /* 0x0000000000007b1d */ /* 0x000fe20000010000 */
[----:B------:R-:W-:-:S09]  /*c630*/  UISETP.GE.U32.AND UP0, UPT, UR4, 0x2, UPT ;  /* 0x000000020400788c */ /* 0x000fd2000bf06070 */
[----:B------:R-:W-:Y:S05]  /*c640*/  BRA.U !UP0, `(.L_x_5226) ;  /* 0x0000000108287547 */ /* 0x000fea000b800000 */
[----:B-1234-:R-:W-:-:S07]  /*c650*/  HFMA2 R0, -RZ, RZ, 0, 5.9604644775390625e-08 ;  /* 0x00000001ff007431 */ /* 0x01efce00000001ff */
.L_x_5229:
[C---:B------:R-:W-:Y:S02]  /*c660*/  LOP3.LUT R4, R17.reuse, 0xffff, RZ, 0xc0, !PT ;  /* 0x0000ffff11047812 */ /* 0x040fe400078ec0ff */
[----:B------:R-:W-:Y:S02]  /*c670*/  LOP3.LUT P0, RZ, R17, 0xff, RZ, 0xc0, !PT ;  /* 0x000000ff11ff7812 */ /* 0x000fe4000780c0ff */
[----:B------:R-:W-:-:S06]  /*c680*/  PRMT R5, R4, 0x8880, RZ ;  /* 0x0000888004057816 */ /* 0x000fcc00000000ff */
[----:B------:R1:W2:Y:S02]  /*c690*/  SHFL.DOWN PT, R5, R5, R0, 0x1f ;  /* 0x08001f0005057589 */ /* 0x0002a400000e0000 */
[----:B-1----:R-:W-:-:S05]  /*c6a0*/  IMAD.SHL.U32 R0, R0, 0x2, RZ ;  /* 0x0000000200007824 */ /* 0x002fca00078e00ff */
[----:B------:R-:W-:Y:S02]  /*c6b0*/  ISETP.GE.AND P1, PT, R0, UR4, PT ;  /* 0x0000000400007c0c */ /* 0x000fe4000bf26270 */
[----:B--2---:R-:W-:-:S04]  /*c6c0*/  ISETP.NE.AND P0, PT, R5, RZ, P0 ;  /* 0x000000ff0500720c */ /* 0x004fc80000705270 */
[----:B------:R-:W-:-:S07]  /*c6d0*/  SEL R17, RZ, 0x1, !P0 ;  /* 0x00000001ff117807 */ /* 0x000fce0004000000 */
[----:B------:R-:W-:Y:S05]  /*c6e0*/  @!P1 BRA `(.L_x_5229) ;  /* 0xfffffffc00dc9947 */ /* 0x000fea000383ffff */
.L_x_5226:
        /* <DEDUP_REMOVED lines=286> */
.L_x_5230:
        /* <DEDUP_REMOVED lines=290> */
.L_x_5232:
        /* <DEDUP_REMOVED lines=25> */
.L_x_5234:
[----:B------:R-:W-:Y:S05]  /*ec80*/  BSYNC.RECONVERGENT B0 ;  /* 0x0000000000007941 */ /* 0x000fea0003800200 */
.L_x_5233:
        /* <DEDUP_REMOVED lines=35> */
.L_x_5236:
[----:B------:R-:W-:Y:S05]  /*eec0*/  BSYNC.RECONVERGENT B0 ;  /* 0x0000000000007941 */ /* 0x000fea0003800200 */
.L_x_5235:
        /* <DEDUP_REMOVED lines=33> */
.L_x_5241:
[----:B------:R-:W-:-:S05]  /*f0e0*/  IMAD.IADD R2, R5, 0x1, R0 ;  /* 0x0000000105027824 */ /* 0x000fca00078e0200 */
[----:B------:R-:W-:-:S04]  /*f0f0*/  IADD3 R2, P2, PT, R2, UR10, RZ ;  /* 0x0000000a02027c10 */ /* 0x000fc8000ff5e0ff */
[----:B------:R-:W-:-:S05]  /*f100*/  IADD3.X R3, PT, PT, RZ, UR11, RZ, P2, !PT ;  /* 0x0000000bff037c10 */ /* 0x000fca00097fe4ff */
[----:B------:R-:W2:Y:S01]  /*f110*/  LDG.E.U8 R2, desc[UR36][R2.64] ;  /* 0x0000002402027981 */ /* 0x000ea2000c1e1100 */
[----:B------:R-:W-:-:S04]  /*f120*/  IADD3 R0, PT, PT, R9, R0, RZ ;  /* 0x0000000009007210 */ /* 0x000fc80007ffe0ff */
[----:B------:R-:W-:Y:S02]  /*f130*/  ISETP.GE.U32.AND P2, PT, R0, UR6, PT ;  /* 0x0000000600007c0c */ /* 0x000fe4000bf46070 */
[----:B--2---:R-:W-:-:S11]  /*f140*/  ISETP.NE.AND P1, PT, R2, RZ, P1 ;  /* 0x000000ff0200720c */ /* 0x004fd60000f25270 */
[----:B------:R-:W-:Y:S05]  /*f150*/  @!P2 BRA `(.L_x_5241) ;  /* 0xfffffffc00e0a947 */ /* 0x000fea000383ffff */
[----:B------:R-:W-:Y:S05]  /*f160*/  BSYNC.RECONVERGENT B1 ;  /* 0x0000000000017941 */ /* 0x000fea0003800200 */
.L_x_5240:
[----:B------:R-:W-:Y:S01]  /*f170*/  SEL R17, RZ, 0x1, !P1 ;  /* 0x00000001ff117807 */ /* 0x000fe20004800000 */
[----:B------:R-:W-:Y:S06]  /*f180*/  BRA `(.L_x_5239) ;  /* 0x00000000005c7947 */ /* 0x000fec0003800000 */
.L_x_5238:
        /* <DEDUP_REMOVED lines=12> */
.L_x_5243:
[----:B------:R-:W-:-:S05]  /*f250*/  IADD3 R2, PT, PT, R0, R5, RZ ;  /* 0x0000000500027210 */ /* 0x000fca0007ffe0ff */
        /* <DEDUP_REMOVED lines=9> */
.L_x_5242:
[----:B------:R-:W-:-:S07]  /*f2f0*/  SEL R17, RZ, 0x1, !P1 ;  /* 0x00000001ff117807 */ /* 0x000fce0004800000 */
.L_x_5239:
[----:B------:R-:W-:Y:S05]  /*f300*/  BSYNC.RECONVERGENT B0 ;  /* 0x0000000000007941 */ /* 0x000fea0003800200 */
.L_x_5237:
        /* <DEDUP_REMOVED lines=11> */
.L_x_5245:
        /* <DEDUP_REMOVED lines=15> */
.L_x_5244:
        /* <DEDUP_REMOVED lines=10> */
.L_x_5248:
[----:B------:R-:W-:Y:S01]  /*f550*/  USHF.R.U32.HI UR7, URZ, 0x1, UR5 ;  /* 0x00000001ff077899 */ /* 0x000fe20008011605 */
[----:B------:R-:W-:Y:S01]  /*f560*/  BAR.SYNC.DEFER_BLOCKING 0x0 ;  /* 0x0000000000007b1d */ /* 0x000fe20000010000 */
[----:B------:R-:W-:-:S04]  /*f570*/  UISETP.GT.U32.AND UP0, UPT, UR5, 0x7f, UPT ;  /* 0x0000007f0500788c */ /* 0x000fc8000bf04070 */
[----:B01----:R-:W-:Y:S01]  /*f580*/  VIADD R3, R25, UR7 ;  /* 0x0000000719037c36 */ /* 0x003fe20008000000 */
[----:B------:R-:W-:-:S04]  /*f590*/  UMOV UR5, UR7 ;  /* 0x0000000700057c82 */ /* 0x000fc80008000000 */
[----:B------:R-:W-:-:S04]  /*f5a0*/  ISETP.GE.U32.AND P1, PT, R3, UR6, PT ;  /* 0x0000000603007c0c */ /* 0x000fc8000bf26070 */
[----:B------:R-:W-:-:S13]  /*f5b0*/  ISETP.GE.U32.OR P1, PT, R25, UR7, P1 ;  /* 0x0000000719007c0c */ /* 0x000fda0008f26470 */
[----:B------:R-:W0:Y:S01]  /*f5c0*/  @!P1 LDS.U8 R3, [R2+UR7] ;  /* 0x0000000702039984 */ /* 0x000e220008000000 */
[----:B------:R-:W-:-:S04]  /*f5d0*/  @!P1 LOP3.LUT P2, RZ, R17, 0xff, RZ, 0xc0, !PT ;  /* 0x000000ff11ff9812 */ /* 0x000fc8000784c0ff */
[----:B0-----:R-:W-:-:S04]  /*f5e0*/  @!P1 ISETP.NE.AND P2, PT, R3, RZ, P2 ;  /* 0x000000ff0300920c */ /* 0x001fc80001745270 */
[----:B------:R-:W-:-:S04]  /*f5f0*/  @!P1 SEL R3, RZ, 0x1, !P2 ;  /* 0x00000001ff039807 */ /* 0x000fc80005000000 */
[----:B------:R-:W-:Y:S01]  /*f600*/  @!P1 PRMT R17, R3, 0x7610, R17 ;  /* 0x0000761003119816 */ /* 0x000fe20000000011 */
[----:B------:R1:W-:Y:S01]  /*f610*/  @!P1 STS.U8 [R0+UR8], R3 ;  /* 0x0000000300009988 */ /* 0x0003e20008000008 */
[----:B------:R-:W-:Y:S05]  /*f620*/  BRA.U UP0, `(.L_x_5248) ;  /* 0xfffffffd00c87547 */ /* 0x000fea000b83ffff */
.L_x_5247:
[----:B------:R-:W-:Y:S01]  /*f630*/  BAR.SYNC.DEFER_BLOCKING 0x0 ;  /* 0x0000000000007b1d */ /* 0x000fe20000010000 */
[----:B------:R-:W-:-:S09]  /*f640*/  UISETP.GE.U32.AND UP0, UPT, UR4, 0x2, UPT ;  /* 0x000000020400788c */ /* 0x000fd2000bf06070 */
[----:B------:R-:W-:Y:S05]  /*f650*/  BRA.U !UP0, `(.L_x_5246) ;  /* 0x0000000108287547 */ /* 0x000fea000b800000 */
[----:B01----:R-:W-:-:S07]  /*f660*/  HFMA2 R0, -RZ, RZ, 0, 5.9604644775390625e-08 ;  /* 0x00000001ff007431 */ /* 0x003fce00000001ff */
.L_x_5249:
        /* <DEDUP_REMOVED lines=9> */
.L_x_5246:
        /* <DEDUP_REMOVED lines=13> */
[----:B------:R-:W2:Y:S01]  /*f7d0*/  LDG.E.U8 R0, desc[UR36][R2.64] ;  /* 0x0000002402007981 */ /* 0x000ea2000c1e1100 */
[----:B------:R-:W-:-:S04]  /*f7e0*/  LOP3.LUT P0, RZ, R17, 0xff, RZ, 0xc0, !PT ;  /* 0x000000ff11ff7812 */ /* 0x000fc8000780c0ff */
[----:B--2---:R-:W-:-:S04]  /*f7f0*/  ISETP.NE.AND P0, PT, R0, RZ, P0 ;  /* 0x000000ff0000720c */ /* 0x004fc80000705270 */
[----:B------:R-:W-:-:S09]  /*f800*/  SEL R17, RZ, 0x1, !P0 ;  /* 0x00000001ff117807 */ /* 0x000fd20004000000 */
.L_x_5251:
        /* <DEDUP_REMOVED lines=20> */
.L_x_5253:
[----:B------:R-:W0:Y:S01]  /*f950*/  LDCU.64 UR4, c[0x0][0x758] ;  /* 0x0000eb00ff0477ac */ /* 0x000e220008000a00 */
[----:B------:R-:W-:-:S04]  /*f960*/  LOP3.LUT P0, RZ, R17, 0xff, RZ, 0xc0, !PT ;  /* 0x000000ff11ff7812 */ /* 0x000fc8000780c0ff */
[----:B------:R-:W-:Y:S02]  /*f970*/  SEL R3, RZ, 0x1, !P0 ;  /* 0x00000001ff037807 */ /* 0x000fe40004000000 */
[----:B0-----:R-:W-:-:S04]  /*f980*/  IADD3 R16, P1, PT, R16, UR4, RZ ;  /* 0x0000000410107c10 */ /* 0x001fc8000ff3e0ff */
[----:B------:R-:W-:-:S05]  /*f990*/  IADD3.X R17, PT, PT, RZ, UR5, RZ, P1, !PT ;  /* 0x00000005ff117c10 */ /* 0x000fca0008ffe4ff */
[----:B------:R-:W-:Y:S01]  /*f9a0*/  STG.E.U8 desc[UR36][R16.64], R3 ;  /* 0x0000000310007986 */ /* 0x000fe2000c101124 */
[----:B------:R-:W-:Y:S05]  /*f9b0*/  EXIT ;  /* 0x000000000000794d */ /* 0x000fea0003800000 */
.L_x_5252:
[----:B------:R-:W-:-:S04]  /*f9c0*/  LOP3.LUT P0, RZ, R17, 0xff, RZ, 0xc0, !PT ;  /* 0x000000ff11ff7812 */ /* 0x000fc8000780c0ff */
[----:B------:R-:W-:-:S05]  /*f9d0*/  SEL R5, RZ, 0x1, !P0 ;  /* 0x00000001ff057807 */ /* 0x000fca0004000000 */
[----:B------:R-:W-:Y:S01]  /*f9e0*/  STG.E.U8 desc[UR36][R2.64], R5 ;  /* 0x0000000502007986 */ /* 0x000fe2000c101124 */
[----:B------:R-:W-:Y:S05]  /*f9f0*/  EXIT ;  /* 0x000000000000794d */ /* 0x000fea0003800000 */
.L_x_5250:
[----:B------:R-:W2:Y:S01]  /*fa00*/  LDCU.U8 UR4, c[0x0][0x788] ;  /* 0x0000f100ff0477ac */ /* 0x000ea20008000000 */
[----:B------:R-:W3:Y:S01]  /*fa10*/  LDCU.U8 UR5, c[0x0][0x789] ;  /* 0x0000f120ff0577ac */ /* 0x000ee20008000000 */
[----:B--2---:R-:W-:Y:S02]  /*fa20*/  UISETP.NE.AND UP0, UPT, UR4, URZ, UPT ;  /* 0x000000ff0400728c */ /* 0x004fe4000bf05270 */
[----:B---3--:R-:W-:-:S07]  /*fa30*/  UISETP.NE.AND UP1, UPT, UR5, URZ, UPT ;  /* 0x000000ff0500728c */ /* 0x008fce000bf25270 */
[----:B------:R-:W-:Y:S05]  /*fa40*/  BRA.U !UP0, `(.L_x_5254) ;  /* 0x0000000108107547 */ /* 0x000fea000b800000 */
[----:B01----:R-:W2:Y:S01]  /*fa50*/  LDG.E.U8 R0, desc[UR36][R6.64] ;  /* 0x0000002406007981 */ /* 0x003ea2000c1e1100 */
[----:B------:R-:W-:-:S04]  /*fa60*/  LOP3.LUT P0, RZ, R17, 0xff, RZ, 0xc0, !PT ;  /* 0x000000ff11ff7812 */ /* 0x000fc8000780c0ff */
[----:B--2---:R-:W-:-:S04]  /*fa70*/  ISETP.NE.AND P0, PT, R0, RZ, P0 ;  /* 0x000000ff0000720c */ /* 0x004fc80000705270 */
[----:B------:R-:W-:-:S09]  /*fa80*/  SEL R17, RZ, 0x1, !P0 ;  /* 0x00000001ff117807 */ /* 0x000fd20004000000 */
.L_x_5254:
        /* <DEDUP_REMOVED lines=20> */
.L_x_5256:
[----:B------:R-:W2:Y:S01]  /*fbd0*/  LDCU.64 UR4, c[0x0][0x758] ;  /* 0x0000eb00ff0477ac */ /* 0x000ea20008000a00 */
[----:B------:R-:W-:-:S04]  /*fbe0*/  LOP3.LUT P0, RZ, R17, 0xff, RZ, 0xc0, !PT ;  /* 0x000000ff11ff7812 */ /* 0x000fc8000780c0ff */
[----:B01----:R-:W-:Y:S02]  /*fbf0*/  SEL R3, RZ, 0x1, !P0 ;  /* 0x00000001ff037807 */ /* 0x003fe40004000000 */
[----:B--2---:R-:W-:-:S04]  /*fc00*/  IADD3 R16, P1, PT, R16, UR4, RZ ;  /* 0x0000000410107c10 */ /* 0x004fc8000ff3e0ff */
[----:B------:R-:W-:-:S05]  /*fc10*/  IADD3.X R17, PT, PT, RZ, UR5, RZ, P1, !PT ;  /* 0x00000005ff117c10 */ /* 0x000fca0008ffe4ff */
[----:B------:R-:W-:Y:S01]  /*fc20*/  STG.E.U8 desc[UR36][R16.64], R3 ;  /* 0x0000000310007986 */ /* 0x000fe2000c101124 */
[----:B------:R-:W-:Y:S05]  /*fc30*/  EXIT ;  /* 0x000000000000794d */ /* 0x000fea0003800000 */
.L_x_5255:
[----:B------:R-:W-:Y:S01]  /*fc40*/  STG.E.U8 desc[UR36][R6.64], R17 ;  /* 0x0000001106007986 */ /* 0x000fe2000c101124 */
[----:B------:R-:W-:Y:S05]  /*fc50*/  EXIT ;  /* 0x000000000000794d */ /* 0x000fea0003800000 */
.L_x_5231:
        /* <DEDUP_REMOVED lines=22> */
[----:B------:R-:W2:Y:S01]  /*fdc0*/  LDG.E.U8 R0, desc[UR36][R2.64] ;  /* 0x0000002402007981 */ /* 0x000ea2000c1e1100 */
[----:B------:R-:W-:-:S04]  /*fdd0*/  LOP3.LUT P0, RZ, R17, 0xff, RZ, 0xc0, !PT ;  /* 0x000000ff11ff7812 */ /* 0x000fc8000780c0ff */
[----:B--2---:R-:W-:-:S04]  /*fde0*/  ISETP.NE.AND P0, PT, R0, RZ, P0 ;  /* 0x000000ff0000720c */ /* 0x004fc80000705270 */
[----:B------:R-:W-:-:S09]  /*fdf0*/  SEL R17, RZ, 0x1, !P0 ;  /* 0x00000001ff117807 */ /* 0x000fd20004000000 */
.L_x_5258:
        /* <DEDUP_REMOVED lines=20> */
.L_x_5260:
[----:B------:R-:W0:Y:S01]  /*ff40*/  LDCU.64 UR4, c[0x0][0x758] ;  /* 0x0000eb00ff0477ac */ /* 0x000e220008000a00 */
[----:B------:R-:W-:-:S04]  /*ff50*/  LOP3.LUT P0, RZ, R17, 0xff, RZ, 0xc0, !PT ;  /* 0x000000ff11ff7812 */ /* 0x000fc8000780c0ff */
[----:B------:R-:W-:Y:S02]  /*ff60*/  SEL R3, RZ, 0x1, !P0 ;  /* 0x00000001ff037807 */ /* 0x000fe40004000000 */
[----:B0-----:R-:W-:-:S04]  /*ff70*/  IADD3 R16, P1, PT, R16, UR4, RZ ;  /* 0x0000000410107c10 */ /* 0x001fc8000ff3e0ff */
[----:B------:R-:W-:-:S05]  /*ff80*/  IADD3.X R17, PT, PT, RZ, UR5, RZ, P1, !PT ;  /* 0x00000005ff117c10 */ /* 0x000fca0008ffe4ff */
[----:B------:R-:W-:Y:S01]  /*ff90*/  STG.E.U8 desc[UR36][R16.64], R3 ;  /* 0x0000000310007986 */ /* 0x000fe2000c101124 */
[----:B------:R-:W-:Y:S05]  /*ffa0*/  EXIT ;  /* 0x000000000000794d */ /* 0x000fea0003800000 */
.L_x_5259:
[----:B------:R-:W-:-:S04]  /*ffb0*/  LOP3.LUT P0, RZ, R17, 0xff, RZ, 0xc0, !PT ;  /* 0x000000ff11ff7812 */ /* 0x000fc8000780c0ff */
[----:B------:R-:W-:-:S05]  /*ffc0*/  SEL R5, RZ, 0x1, !P0 ;  /* 0x00000001ff057807 */ /* 0x000fca0004000000 */
[----:B------:R-:W-:Y:S01]  /*ffd0*/  STG.E.U8 desc[UR36][R2.64], R5 ;  /* 0x0000000502007986 */ /* 0x000fe2000c101124 */
[----:B------:R-:W-:Y:S05]  /*ffe0*/  EXIT ;  /* 0x000000000000794d */ /* 0x000fea0003800000 */
.L_x_5257:
        /* <DEDUP_REMOVED lines=9> */
.L_x_5261:
        /* <DEDUP_REMOVED lines=20> */
.L_x_5263:
[----:B------:R-:W0:Y:S01]  /*101c0*/  LDCU.64 UR4, c[0x0][0x758] ;  /* 0x0000eb00ff0477ac */ /* 0x000e220008000a00 */
[----:B------:R-:W-:-:S04]  /*101d0*/  LOP3.LUT P0, RZ, R17, 0xff, RZ, 0xc0, !PT ;  /* 0x000000ff11ff7812 */ /* 0x000fc8000780c0ff */
[----:B------:R-:W-:Y:S02]  /*101e0*/  SEL R3, RZ, 0x1, !P0 ;  /* 0x00000001ff037807 */ /* 0x000fe40004000000 */
[----:B0-----:R-:W-:-:S04]  /*101f0*/  IADD3 R16, P1, PT, R16, UR4, RZ ;  /* 0x0000000410107c10 */ /* 0x001fc8000ff3e0ff */
[----:B------:R-:W-:-:S05]  /*10200*/  IADD3.X R17, PT, PT, RZ, UR5, RZ, P1, !PT ;  /* 0x00000005ff117c10 */ /* 0x000fca0008ffe4ff */
[----:B------:R-:W-:Y:S01]  /*10210*/  STG.E.U8 desc[UR36][R16.64], R3 ;  /* 0x0000000310007986 */ /* 0x000fe2000c101124 */
[----:B------:R-:W-:Y:S05]  /*10220*/  EXIT ;  /* 0x000000000000794d */ /* 0x000fea0003800000 */
.L_x_5262:
[----:B------:R-:W-:Y:S01]  /*10230*/  STG.E.U8 desc[UR36][R6.64], R17 ;  /* 0x0000001106007986 */ /* 0x000fe2000c101124 */
[----:B------:R-:W-:Y:S05]  /*10240*/  EXIT ;  /* 0x000000000000794d */ /* 0x000fea0003800000 */
.L_x_5264:
        /* <DEDUP_REMOVED lines=11> */
.L_x_7794:


//--------------------- .text._ZN2at6native13reduce_kernelILi128ELi2ENS0_8ReduceOpIN3c107complexIdEENS0_14func_wrapper_tIbZZZNS0_15and_kernel_cudaERNS_14TensorIteratorEENKUlvE_clEvENKUlvE6_clEvEUlbS5_E_EEjbLi4ELi4EEEEEvT1_ --------------------------
	.section	.text._ZN2at6native13reduce_kernelILi128ELi2ENS0_8ReduceOpIN3c107complexIdEENS0_14func_wrapper_tIbZZZNS0_15and_kernel_cudaERNS_14TensorIteratorEENKUlvE_clEvENKUlvE6_clEvEUlbS5_E_EEjbLi4ELi4EEEEEvT1_,"ax",@progbits
	.align	128
        .global         _ZN2at6native13reduce_kernelILi128ELi2ENS0_8ReduceOpIN3c107complexIdEENS0_14func_wrapper_tIbZZZNS0_15and_kernel_cudaERNS_14TensorIteratorEENKUlvE_clEvENKUlvE6_clEvEUlbS5_E_EEjbLi4ELi4EEEEEvT1_
        .type           _ZN2at6native13reduce_kernelILi128ELi2ENS0_8ReduceOpIN3c107complexIdEENS0_14func_wrapper_tIbZZZNS0_15and_kernel_cudaERNS_14TensorIteratorEENKUlvE_clEvENKUlvE6_clEvEUlbS5_E_EEjbLi4ELi4EEEEEvT1_,@function
        .size           _ZN2at6native13reduce_kernelILi128ELi2ENS0_8ReduceOpIN3c107complexIdEENS0_14func_wrapper_tIbZZZNS0_15and_kernel_cudaERNS_14TensorIteratorEENKUlvE_clEvENKUlvE6_clEvEUlbS5_E_EEjbLi4ELi4EEEEEvT1_,(.L_x_7795 - _ZN2at6native13reduce_kernelILi128ELi2ENS0_8ReduceOpIN3c107complexIdEENS0_14func_wrapper_tIbZZZNS0_15and_kernel_cudaERNS_14TensorIteratorEENKUlvE_clEvENKUlvE6_clEvEUlbS5_E_EEjbLi4ELi4EEEEEvT1_)
        .other          _ZN2at6native13reduce_kernelILi128ELi2ENS0_8ReduceOpIN3c107complexIdEENS0_14func_wrapper_tIbZZZNS0_15and_kernel_cudaERNS_14TensorIteratorEENKUlvE_clEvENKUlvE6_clEvEUlbS5_E_EEjbLi4ELi4EEEEEvT1_,@"STO_CUDA_ENTRY STV_DEFAULT"
_ZN2at6native13reduce_kernelILi128ELi2ENS0_8ReduceOpIN3c107complexIdEENS0_14func_wrapper_tIbZZZNS0_15and_kernel_cudaERNS_14TensorIteratorEENKUlvE_clEvENKUlvE6_clEvEUlbS5_E_EEjbLi4ELi4EEEEEvT1_:
.text._ZN2at6native13reduce_kernelILi128ELi2ENS0_8ReduceOpIN3c107complexIdEENS0_14func_wrapper_tIbZZZNS0_15and_kernel_cudaERNS_14TensorIteratorEENKUlvE_clEvENKUlvE6_clEvEUlbS5_E_EEjbLi4ELi4EEEEEvT1_:
        /* <DEDUP_REMOVED lines=296> */
.L_x_5265:
        /* <DEDUP_REMOVED lines=31> */
.L_x_5269:
        /* <DEDUP_REMOVED lines=38> */
.L_x_5274:
[----:B-1----:R-:W-:-:S07]  /*16d0*/  SEL R12, RZ, 0x1, !P0 ;  /* 0x00000001ff0c7807 */ /* 0x002fce0004000000 */
.L_x_5273:
[----:B------:R-:W-:Y:S05]  /*16e0*/  BSYNC.RECONVERGENT B1 ;  /* 0x0000000000017941 */ /* 0x000fea0003800200 */
.L_x_5272:
[----:B0-----:R-:W0:Y:S01]  /*16f0*/  LDC R5, c[0x0][0x388] ;  /* 0x0000e200ff057b82 */ /* 0x001e220000000800 */
[----:B------:R-:W-:-:S05]  /*1700*/  IADD3 R40, P0, PT, R40, 0x40, RZ ;  /* 0x0000004028287810 */ /* 0x000fca0007f1e0ff */
[----:B------:R-:W-:Y:S01]  /*1710*/  IMAD.X R41, RZ, RZ, R41, P0 ;  /* 0x000000ffff297224 */ /* 0x000fe200000e0629 */
[----:B0-----:R-:W-:-:S07]  /*1720*/  IADD3 R0, PT, PT, R62, -0x4, R5 ;  /* 0xfffffffc3e007810 */ /* 0x001fce0007ffe005 */
.L_x_5271:
[----:B------:R-:W-:Y:S05]  /*1730*/  BSYNC.RECONVERGENT B0 ;  /* 0x0000000000007941 */ /* 0x000fea0003800200 */
.L_x_5270:
        /* <DEDUP_REMOVED lines=13> */
.L_x_5277:
[----:B------:R-:W-:Y:S01]  /*1810*/  IMAD.WIDE.U32 R20, R23, 0x40, R40 ;  /* 0x0000004017147825 */ /* 0x000fe200078e0028 */
[----:B------:R-:W-:Y:S01]  /*1820*/  LOP3.LUT P0, RZ, R12, 0xff, RZ, 0xc0, !PT ;  /* 0x000000ff0cff7812 */ /* 0x000fe2000780c0ff */
[----:B------:R-:W0:Y:S03]  /*1830*/  LDCU UR4, c[0x0][0x390] ;  /* 0x00007200ff0477ac */ /* 0x000e260008000800 */
[----:B------:R-:W2:Y:S04]  /*1840*/  LDG.E.128 R24, desc[UR36][R20.64+0x10] ;  /* 0x0000102414187981 */ /* 0x000ea8000c1e1d00 */
[----:B------:R-:W3:Y:S05]  /*1850*/  LDG.E.ENL2.256 R8, R4, desc[UR36][R20.64+0x20] ;  /* 0xfe0001241404797e */ /* 0x000eea0008121908 */
[----:B------:R-:W4:Y:S01]  /*1860*/  @P0 LDG.E.128 R12, desc[UR36][R20.64] ;  /* 0x00000024140c0981 */ /* 0x000f22000c1e1d00 */
[----:B------:R-:W-:-:S02]  /*1870*/  LOP3.LUT P3, RZ, R22, 0xff, RZ, 0xc0, !PT ;  /* 0x000000ff16ff7812 */ /* 0x000fc4000786c0ff */
[----:B------:R-:W-:Y:S02]  /*1880*/  LOP3.LUT P5, RZ, R18, 0xff, RZ, 0xc0, !PT ;  /* 0x000000ff12ff7812 */ /* 0x000fe400078ac0ff */
[----:B------:R-:W-:Y:S01]  /*1890*/  PLOP3.LUT P1, PT, PT, PT, PT, 0x8, 0x80 ;  /* 0x000000000080781c */ /* 0x000fe20003f2e170 */
[----:B0-----:R-:W-:Y:S01]  /*18a0*/  VIADD R23, R23, UR4 ;  /* 0x0000000417177c36 */ /* 0x001fe20008000000 */
[----:B------:R-:W-:-:S07]  /*18b0*/  PLOP3.LUT P4, PT, PT, PT, PT, 0x8, 0x80 ;  /* 0x000000000080781c */ /* 0x000fce0003f8e170 */
[----:B--2---:R-:W0:-:S15]  /*18c0*/  @P3 DSETP.NEU.AND P2, PT, R26, RZ, PT ;  /* 0x000000ff1a00322a */ /* 0x004e1e0003f4d000 */
[----:B------:R-:W-:-:S15]  /*18d0*/  NOP ;  /* 0x0000000000007918 */ /* 0x000fde0000000000 */
[----:B------:R-:W-:-:S15]  /*18e0*/  NOP ;  /* 0x0000000000007918 */ /* 0x000fde0000000000 */
[----:B------:R-:W-:-:S15]  /*18f0*/  NOP ;  /* 0x0000000000007918 */ /* 0x000fde0000000000 */
[----:B------:R-:W-:-:S04]  /*1900*/  NOP ;  /* 0x0000000000007918 */ /* 0x000fc80000000000 */
[----:B0-----:R-:W0:Y:S01]  /*1910*/  @P3 DSETP.NEU.OR P1, PT, R24, RZ, P2 ;  /* 0x000000ff1800322a */ /* 0x001e22000172d400 */
[----:B------:R-:W-:Y:S02]  /*1920*/  LOP3.LUT P2, RZ, R3, 0xff, RZ, 0xc0, !PT ;  /* 0x000000ff03ff7812 */ /* 0x000fe4000784c0ff */
[----:B------:R-:W-:Y:S02]  /*1930*/  LEA R3, R23, 0x3, 0x2 ;  /* 0x0000000317037811 */ /* 0x000fe400078e10ff */
[----:B0-----:R-:W-:-:S15]  /*1940*/  SEL R22, RZ, 0x1, !P1 ;  /* 0x00000001ff167807 */ /* 0x001fde0004800000 */
[----:B------:R-:W-:-:S15]  /*1950*/  NOP ;  /* 0x0000000000007918 */ /* 0x000fde0000000000 */
[----:B------:R-:W-:-:S15]  /*1960*/  NOP ;  /* 0x0000000000007918 */ /* 0x000fde0000000000 */
[----:B------:R-:W-:-:S14]  /*1970*/  NOP ;  /* 0x0000000000007918 */ /* 0x000fdc0000000000 */
[----:B---3--:R-:W0:-:S15]  /*1980*/  @P5 DSETP.NEU.AND P6, PT, R6, RZ, PT ;  /* 0x000000ff0600522a */ /* 0x008e1e0003fcd000 */
[----:B------:R-:W-:-:S15]  /*1990*/  NOP ;  /* 0x0000000000007918 */ /* 0x000fde0000000000 */
[----:B------:R-:W-:-:S15]  /*19a0*/  NOP ;  /* 0x0000000000007918 */ /* 0x000fde0000000000 */
[----:B------:R-:W-:-:S15]  /*19b0*/  NOP ;  /* 0x0000000000007918 */ /* 0x000fde0000000000 */
[----:B------:R-:W-:-:S04]  /*19c0*/  NOP ;  /* 0x0000000000007918 */ /* 0x000fc80000000000 */
[----:B0-----:R-:W0:Y:S01]  /*19d0*/  @P5 DSETP.NEU.OR P4, PT, R4, RZ, P6 ;  /* 0x000000ff0400522a */ /* 0x001e22000378d400 */
[----:B------:R-:W-:Y:S02]  /*19e0*/  PLOP3.LUT P5, PT, PT, PT, PT, 0x8, 0x80 ;  /* 0x000000000080781c */ /* 0x000fe40003fae170 */
[----:B------:R-:W-:Y:S02]  /*19f0*/  ISETP.GE.U32.AND P6, PT, R3, R0, PT ;  /* 0x000000000300720c */ /* 0x000fe40003fc6070 */
[----:B0-----:R-:W-:-:S15]  /*1a00*/  SEL R18, RZ, 0x1, !P4 ;  /* 0x00000001ff127807 */ /* 0x001fde0006000000 */
[----:B------:R-:W-:-:S15]  /*1a10*/  NOP ;  /* 0x0000000000007918 */ /* 0x000fde0000000000 */
[----:B------:R-:W-:-:S15]  /*1a20*/  NOP ;  /* 0x0000000000007918 */ /* 0x000fde0000000000 */
[----:B------:R-:W-:-:S14]  /*1a30*/  NOP ;  /* 0x0000000000007918 */ /* 0x000fdc0000000000 */
[----:B------:R-:W0:-:S15]  /*1a40*/  @P2 DSETP.NEU.AND P3, PT, R10, RZ, PT ;  /* 0x000000ff0a00222a */ /* 0x000e1e0003f6d000 */
[----:B------:R-:W-:-:S15]  /*1a50*/  NOP ;  /* 0x0000000000007918 */ /* 0x000fde0000000000 */
[----:B------:R-:W-:-:S15]  /*1a60*/  NOP ;  /* 0x0000000000007918 */ /* 0x000fde0000000000 */
[----:B------:R-:W-:-:S15]  /*1a70*/  NOP ;  /* 0x0000000000007918 */ /* 0x000fde0000000000 */
[----:B------:R-:W-:-:S04]  /*1a80*/  NOP ;  /* 0x0000000000007918 */ /* 0x000fc80000000000 */
[----:B0-----:R-:W0:Y:S01]  /*1a90*/  @P2 DSETP.NEU.OR P5, PT, R8, RZ, P3 ;  /* 0x000000ff0800222a */ /* 0x001e220001fad400 */
[----:B------:R-:W-:Y:S02]  /*1aa0*/  PLOP3.LUT P2, PT, PT, PT, PT, 0x8, 0x80 ;  /* 0x000000000080781c */ /* 0x000fe40003f4e170 */
[----:B0-----:R-:W-:-:S15]  /*1ab0*/  SEL R3, RZ, 0x1, !P5 ;  /* 0x00000001ff037807 */ /* 0x001fde0006800000 */
[----:B------:R-:W-:-:S15]  /*1ac0*/  NOP ;  /* 0x0000000000007918 */ /* 0x000fde0000000000 */
[----:B------:R-:W-:-:S15]  /*1ad0*/  NOP ;  /* 0x0000000000007918 */ /* 0x000fde0000000000 */
[----:B------:R-:W-:-:S15]  /*1ae0*/  NOP ;  /* 0x0000000000007918 */ /* 0x000fde0000000000 */
[----:B------:R-:W-:-:S01]  /*1af0*/  NOP ;  /* 0x0000000000007918 */ /* 0x000fc20000000000 */
[----:B----4-:R-:W0:-:S15]  /*1b00*/  @P0 DSETP.NEU.AND P3, PT, R14, RZ, PT ;  /* 0x000000ff0e00022a */ /* 0x010e1e0003f6d000 */
[----:B------:R-:W-:-:S15]  /*1b10*/  NOP ;  /* 0x0000000000007918 */ /* 0x000fde0000000000 */
[----:B------:R-:W-:-:S15]  /*1b20*/  NOP ;  /* 0x0000000000007918 */ /* 0x000fde0000000000 */
[----:B------:R-:W-:-:S15]  /*1b30*/  NOP ;  /* 0x0000000000007918 */ /* 0x000fde0000000000 */
[----:B------:R-:W-:-:S04]  /*1b40*/  NOP ;  /* 0x0000000000007918 */ /* 0x000fc80000000000 */
[----:B0-----:R-:W0:Y:S02]  /*1b50*/  @P0 DSETP.NEU.OR P2, PT, R12, RZ, P3 ;  /* 0x000000ff0c00022a */ /* 0x001e240001f4d400 */
[----:B0-----:R-:W-:Y:S01]  /*1b60*/  SEL R12, RZ, 0x1, !P2 ;  /* 0x00000001ff0c7807 */ /* 0x001fe20005000000 */
[----:B------:R-:W-:Y:S06]  /*1b70*/  @!P6 BRA `(.L_x_5277) ;  /* 0xfffffffc0024e947 */ /* 0x000fec000383ffff */
.L_x_5276:
[----:B------:R-:W-:Y:S05]  /*1b80*/  BSYNC.RECONVERGENT B0 ;  /* 0x0000000000007941 */ /* 0x000fea0003800200 */
.L_x_5275:
        /* <DEDUP_REMOVED lines=18> */
[----:B--2---:R-:W0:-:S15]  /*1cb0*/  DSETP.NEU.AND P0, PT, R6, RZ, PT ;  /* 0x000000ff0600722a */ /* 0x004e1e0003f0d000 */
[----:B------:R-:W-:-:S15]  /*1cc0*/  NOP ;  /* 0x0000000000007918 */ /* 0x000fde0000000000 */
[----:B------:R-:W-:-:S15]  /*1cd0*/  NOP ;  /* 0x0000000000007918 */ /* 0x000fde0000000000 */
[----:B------:R-:W-:-:S15]  /*1ce0*/  NOP ;  /* 0x0000000000007918 */ /* 0x000fde0000000000 */
[----:B------:R-:W-:-:S04]  /*1cf0*/  NOP ;  /* 0x0000000000007918 */ /* 0x000fc80000000000 */
[----:B0-----:R0:W1:Y:S02]  /*1d00*/  DSETP.NEU.OR P0, PT, R4, RZ, P0 ;  /* 0x000000ff0400722a */ /* 0x001064000070d400 */
.L_x_5281:
[----:B------:R-:W-:Y:S05]  /*1d10*/  BSYNC.RECONVERGENT B1 ;  /* 0x0000000000017941 */ /* 0x000fea0003800200 */
.L_x_5280:
[----:B-1----:R-:W-:-:S07]  /*1d20*/  SEL R12, RZ, 0x1, !P0 ;  /* 0x00000001ff0c7807 */ /* 0x002fce0004000000 */
.L_x_5279:
[----:B------:R-:W-:Y:S05]  /*1d30*/  BSYNC.RECONVERGENT B0 ;  /* 0x0000000000007941 */ /* 0x000fea0003800200 */
.L_x_5278:
        /* <DEDUP_REMOVED lines=8> */
.L_x_5268:
        /* <DEDUP_REMOVED lines=47> */
.L_x_5286:
        /* <DEDUP_REMOVED lines=15> */
[----:B------:R-:W-:Y:S02]  /*21a0*/  LOP3.LUT P5, RZ, R44, 0xff, RZ, 0xc0, !PT ;  /* 0x000000ff2cff7812 */ /* 0x000fe400078ac0ff */
[----:B------:R-:W-:-:S05]  /*21b0*/  LOP3.LUT R55, R55, 0xfffffffe, RZ, 0xc0, !PT ;  /* 0xfffffffe37377812 */ /* 0x000fca00078ec0ff */
[----:B---3--:R-:W1:-:S15]  /*21c0*/  @P2 DSETP.NEU.AND P0, PT, R38, RZ, PT ;  /* 0x000000ff2600222a */ /* 0x008e5e0003f0d000 */
[----:B------:R-:W-:-:S15]  /*21d0*/  NOP ;  /* 0x0000000000007918 */ /* 0x000fde0000000000 */
[----:B------:R-:W-:-:S15]  /*21e0*/  NOP ;  /* 0x0000000000007918 */ /* 0x000fde0000000000 */
[----:B------:R-:W-:-:S15]  /*21f0*/  NOP ;  /* 0x0000000000007918 */ /* 0x000fde0000000000 */
[----:B------:R-:W-:-:S04]  /*2200*/  NOP ;  /* 0x0000000000007918 */ /* 0x000fc80000000000 */
[----:B-1----:R-:W1:Y:S01]  /*2210*/  @P2 DSETP.NEU.OR P4, PT, R36, RZ, P0 ;  /* 0x000000ff2400222a */ /* 0x002e62000078d400 */
[----:B------:R-:W-:Y:S02]  /*2220*/  PLOP3.LUT P0, PT, PT, PT, PT, 0x8, 0x80 ;  /* 0x000000000080781c */ /* 0x000fe40003f0e170 */
[----:B-1----:R-:W-:-:S15]  /*2230*/  @P4 LOP3.LUT R55, R55, 0x1, RZ, 0xfc, !PT ;  /* 0x0000000137374812 */ /* 0x002fde00078efcff */
        /* <DEDUP_REMOVED lines=11> */
[----:B------:R-:W-:Y:S01]  /*22f0*/  LOP3.LUT P3, RZ, R18, 0xff, RZ, 0xc0, !PT ;  /* 0x000000ff12ff7812 */ /* 0x000fe2000786c0ff */
[----:B------:R-:W-:Y:S01]  /*2300*/  IMAD.IADD R48, R48, 0x1, R47 ;  /* 0x0000000130307824 */ /* 0x000fe200078e022f */
[----:B-1----:R-:W-:-:S15]  /*2310*/  P2R R42, PR, RZ, 0x1 ;  /* 0x00000001ff2a7803 */ /* 0x002fde0000000000 */
[----:B------:R-:W-:-:S15]  /*2320*/  NOP ;  /* 0x0000000000007918 */ /* 0x000fde0000000000 */
[----:B------:R-:W-:-:S15]  /*2330*/  NOP ;  /* 0x0000000000007918 */ /* 0x000fde0000000000 */
[----:B------:R-:W-:-:S14]  /*2340*/  NOP ;  /* 0x0000000000007918 */ /* 0x000fdc0000000000 */
[----:B----4-:R-:W1:-:S15]  /*2350*/  @P5 DSETP.NEU.AND P2, PT, R30, RZ, PT ;  /* 0x000000ff1e00522a */ /* 0x010e5e0003f4d000 */
[----:B------:R-:W-:-:S15]  /*2360*/  NOP ;  /* 0x0000000000007918 */ /* 0x000fde0000000000 */
[----:B------:R-:W-:-:S15]  /*2370*/  NOP ;  /* 0x0000000000007918 */ /* 0x000fde0000000000 */
[----:B------:R-:W-:-:S15]  /*2380*/  NOP ;  /* 0x0000000000007918 */ /* 0x000fde0000000000 */
[----:B------:R-:W-:-:S04]  /*2390*/  NOP ;  /* 0x0000000000007918 */ /* 0x000fc80000000000 */
[----:B-1----:R-:W-:Y:S01]  /*23a0*/  @P5 DSETP.NEU.OR P1, PT, R28, RZ, P2 ;  /* 0x000000ff1c00522a */ /* 0x002fe2000172d400 */
[----:B------:R-:W-:Y:S02]  /*23b0*/  PLOP3.LUT P2, PT, PT, PT, PT, 0x8, 0x80 ;  /* 0x000000000080781c */ /* 0x000fe40003f4e170 */
[----:B------:R-:W-:Y:S01]  /*23c0*/  LOP3.LUT P5, RZ, R3, 0xff, RZ, 0xc0, !PT ;  /* 0x000000ff03ff7812 */ /* 0x000fe200078ac0ff */
[----:B------:R-:W-:Y:S01]  /*23d0*/  IMAD.SHL.U32 R3, R12, 0x20, RZ ;  /* 0x000000200c037824 */ /* 0x000fe200078e00ff */
[----:B------:R-:W-:-:S04]  /*23e0*/  SHF.R.U32.HI R12, RZ, 0x1b, R12 ;  /* 0x0000001bff0c7819 */ /* 0x000fc8000001160c */
[----:B------:R-:W-:Y:S02]  /*23f0*/  LOP3.LUT R3, R3, 0xffffffe0, RZ, 0xc0, !PT ;  /* 0xffffffe003037812 */ /* 0x000fe400078ec0ff */
[----:B------:R-:W-:-:S15]  /*2400*/  LOP3.LUT R13, R12, 0xf, RZ, 0xc0, !PT ;  /* 0x0000000f0c0d7812 */ /* 0x000fde00078ec0ff */
[----:B------:R-:W-:-:S15]  /*2410*/  NOP ;  /* 0x0000000000007918 */ /* 0x000fde0000000000 */
[----:B------:R-:W-:-:S15]  /*2420*/  NOP ;  /* 0x0000000000007918 */ /* 0x000fde0000000000 */
[----:B------:R-:W-:-:S08]  /*2430*/  NOP ;  /* 0x0000000000007918 */ /* 0x000fd00000000000 */
[----:B------:R-:W1:-:S15]  /*2440*/  @P3 DSETP.NEU.AND P4, PT, R26, RZ, PT ;  /* 0x000000ff1a00322a */ /* 0x000e5e0003f8d000 */
[----:B------:R-:W-:-:S15]  /*2450*/  NOP ;  /* 0x0000000000007918 */ /* 0x000fde0000000000 */
[----:B------:R-:W-:-:S15]  /*2460*/  NOP ;  /* 0x0000000000007918 */ /* 0x000fde0000000000 */
[----:B------:R-:W-:-:S15]  /*2470*/  NOP ;  /* 0x0000000000007918 */ /* 0x000fde0000000000 */
[----:B------:R-:W-:-:S04]  /*2480*/  NOP ;  /* 0x0000000000007918 */ /* 0x000fc80000000000 */
[----:B-1----:R-:W-:Y:S01]  /*2490*/  @P3 DSETP.NEU.OR P2, PT, R24, RZ, P4 ;  /* 0x000000ff1800322a */ /* 0x002fe2000274d400 */
[----:B------:R-:W-:-:S15]  /*24a0*/  PLOP3.LUT P3, PT, PT, PT, PT, 0x8, 0x80 ;  /* 0x000000000080781c */ /* 0x000fde0003f6e170 */
[----:B------:R-:W-:-:S15]  /*24b0*/  NOP ;  /* 0x0000000000007918 */ /* 0x000fde0000000000 */
[----:B------:R-:W-:-:S15]  /*24c0*/  NOP ;  /* 0x0000000000007918 */ /* 0x000fde0000000000 */
[----:B------:R-:W-:-:S15]  /*24d0*/  NOP ;  /* 0x0000000000007918 */ /* 0x000fde0000000000 */
[----:B------:R-:W-:-:S03]  /*24e0*/  NOP ;  /* 0x0000000000007918 */ /* 0x000fc60000000000 */
[----:B-----5:R-:W1:-:S15]  /*24f0*/  @P5 DSETP.NEU.AND P4, PT, R10, RZ, PT ;  /* 0x000000ff0a00522a */ /* 0x020e5e0003f8d000 */
[----:B------:R-:W-:-:S15]  /*2500*/  NOP ;  /* 0x0000000000007918 */ /* 0x000fde0000000000 */
[----:B------:R-:W-:-:S15]  /*2510*/  NOP ;  /* 0x0000000000007918 */ /* 0x000fde0000000000 */
[----:B------:R-:W-:-:S15]  /*2520*/  NOP ;  /* 0x0000000000007918 */ /* 0x000fde0000000000 */
[----:B------:R-:W-:-:S04]  /*2530*/  NOP ;  /* 0x0000000000007918 */ /* 0x000fc80000000000 */
[----:B-1----:R-:W-:Y:S01]  /*2540*/  @P5 DSETP.NEU.OR P3, PT, R8, RZ, P4 ;  /* 0x000000ff0800522a */ /* 0x002fe2000276d400 */
[----:B------:R-:W-:Y:S02]  /*2550*/  LOP3.LUT P5, RZ, R46, 0xff, RZ, 0xc0, !PT ;  /* 0x000000ff2eff7812 */ /* 0x000fe400078ac0ff */
[----:B------:R-:W-:-:S15]  /*2560*/  PLOP3.LUT P4, PT, PT, PT, PT, 0x8, 0x80 ;  /* 0x000000000080781c */ /* 0x000fde0003f8e170 */
        /* <DEDUP_REMOVED lines=24> */
[----:B---3--:R-:W1:-:S15]  /*26f0*/  @P5 DSETP.NEU.AND P0, PT, R22, RZ, PT ;  /* 0x000000ff1600522a */ /* 0x008e5e0003f0d000 */
[----:B------:R-:W-:-:S15]  /*2700*/  NOP ;  /* 0x0000000000007918 */ /* 0x000fde0000000000 */
[----:B------:R-:W-:-:S15]  /*2710*/  NOP ;  /* 0x0000000000007918 */ /* 0x000fde0000000000 */
[----:B------:R-:W-:-:S15]  /*2720*/  NOP ;  /* 0x0000000000007918 */ /* 0x000fde0000000000 */
[----:B------:R-:W-:-:S04]  /*2730*/  NOP ;  /* 0x0000000000007918 */ /* 0x000fc80000000000 */
[----:B-1----:R-:W1:Y:S01]  /*2740*/  @P5 DSETP.NEU.OR P6, PT, R20, RZ, P0 ;  /* 0x000000ff1400522a */ /* 0x002e6200007cd400 */
        /* <DEDUP_REMOVED lines=17> */
.L_x_5285:
[----:B------:R-:W-:Y:S05]  /*2860*/  BSYNC.RECONVERGENT B0 ;  /* 0x0000000000007941 */ /* 0x000fea0003800200 */
.L_x_5284:
        /* <DEDUP_REMOVED lines=23> */
.L_x_5288:
[----:B------:R-:W-:Y:S05]  /*29e0*/  BSYNC.RECONVERGENT B0 ;  /* 0x0000000000007941 */ /* 0x000fea0003800200 */
.L_x_5287:
[----:B------:R-:W-:Y:S04]  /*29f0*/  BSSY.RECONVERGENT B0, `(.L_x_5289) ;  /* 0x0000060000007945 */ /* 0x000fe80003800200 */
[----:B------:R-:W-:Y:S05]  /*2a00*/  @P0 BRA `(.L_x_5290) ;  /* 0x0000000400780947 */ /* 0x000fea0003800000 */
[----:B------:R-:W-:Y:S01]  /*2a10*/  LOP3.LUT P3, RZ, R43, 0xff, RZ, 0xc0, !PT ;  /* 0x000000ff2bff7812 */ /* 0x000fe2000786c0ff */
[----:B------:R-:W-:Y:S01]  /*2a20*/  IMAD.IADD R48, R48, 0x1, R47 ;  /* 0x0000000130307824 */ /* 0x000fe200078e022f */
[----:B------:R-:W-:Y:S02]  /*2a30*/  PLOP3.LUT P0, PT, PT, PT, PT, 0x8, 0x80 ;  /* 0x000000000080781c */ /* 0x000fe40003f0e170 */
[----:B------:R-:W-:-:S09]  /*2a40*/  LOP3.LUT P4, RZ, R42, 0xff, RZ, 0xc0, !PT ;  /* 0x000000ff2aff7812 */ /* 0x000fd2000788c0ff */
[----:B-----5:R-:W2:-:S15]  /*2a50*/  @P3 DSETP.NEU.AND P1, PT, R38, RZ, PT ;  /* 0x000000ff2600322a */ /* 0x020e9e0003f2d000 */
[----:B------:R-:W-:-:S15]  /*2a60*/  NOP ;  /* 0x0000000000007918 */ /* 0x000fde0000000000 */
[----:B------:R-:W-:-:S15]  /*2a70*/  NOP ;  /* 0x0000000000007918 */ /* 0x000fde0000000000 */
[----:B------:R-:W-:-:S15]  /*2a80*/  NOP ;  /* 0x0000000000007918 */ /* 0x000fde0000000000 */
[----:B------:R-:W-:-:S04]  /*2a90*/  NOP ;  /* 0x0000000000007918 */ /* 0x000fc80000000000 */
[----:B--2---:R-:W2:Y:S01]  /*2aa0*/  @P3 DSETP.NEU.OR P0, PT, R36, RZ, P1 ;  /* 0x000000ff2400322a */ /* 0x004ea20000f0d400 */
[----:B------:R-:W-:Y:S02]  /*2ab0*/  ISETP.GE.U32.AND P3, PT, R48, R58, PT ;  /* 0x0000003a3000720c */ /* 0x000fe40003f66070 */
[----:B------:R-:W-:Y:S02]  /*2ac0*/  PLOP3.LUT P1, PT, PT, PT, PT, 0x8, 0x80 ;  /* 0x000000000080781c */ /* 0x000fe40003f2e170 */
[----:B--2---:R-:W-:-:S15]  /*2ad0*/  SEL R43, RZ, 0x1, !P0 ;  /* 0x00000001ff2b7807 */ /* 0x004fde0004000000 */
[----:B------:R-:W-:-:S15]  /*2ae0*/  NOP ;  /* 0x0000000000007918 */ /* 0x000fde0000000000 */
[----:B------:R-:W-:-:S15]  /*2af0*/  NOP ;  /* 0x0000000000007918 */ /* 0x000fde0000000000 */
[----:B------:R-:W-:-:S14]  /*2b00*/  NOP ;  /* 0x0000000000007918 */ /* 0x000fdc0000000000 */
        /* <DEDUP_REMOVED lines=9> */
[----:B------:R-:W-:Y:S02]  /*2ba0*/  LOP3.LUT P3, RZ, R44, 0xff, RZ, 0xc0, !PT ;  /* 0x000000ff2cff7812 */ /* 0x000fe4000786c0ff */
[----:B------:R-:W-:-:S09]  /*2bb0*/  PLOP3.LUT P0, PT, PT, PT, PT, 0x8, 0x80 ;  /* 0x000000000080781c */ /* 0x000fd20003f0e170 */
[----:B------:R2:W-:Y:S02]  /*2bc0*/  @P4 DSETP.NEU.AND P2, PT, R26, RZ, PT ;  /* 0x000000ff1a00422a */ /* 0x0005e40003f4d000 */
[----:B--2---:R-:W-:-:S15]  /*2bd0*/  IADD3 R26, PT, PT, R48, R47, RZ ;  /* 0x0000002f301a7210 */ /* 0x004fde0007ffe0ff */
[----:B------:R-:W-:-:S15]  /*2be0*/  NOP ;  /* 0x0000000000007918 */ /* 0x000fde0000000000 */
[----:B------:R-:W-:-:S15]  /*2bf0*/  NOP ;  /* 0x0000000000007918 */ /* 0x000fde0000000000 */
[----:B------:R-:W-:-:S15]  /*2c00*/  NOP ;  /* 0x0000000000007918 */ /* 0x000fde0000000000 */
[----:B------:R-:W-:-:S02]  /*2c10*/  NOP ;  /* 0x0000000000007918 */ /* 0x000fc40000000000 */
[----:B------:R-:W2:-:S15]  /*2c20*/  @P3 DSETP.NEU.AND P1, PT, R30, RZ, PT ;  /* 0x000000ff1e00322a */ /* 0x000e9e0003f2d000 */
        /* <DEDUP_REMOVED lines=11> */
[----:B------:R-:W2:Y:S02]  /*2ce0*/  @P4 DSETP.NEU.OR P1, PT, R24, RZ, P2 ;  /* 0x000000ff1800422a */ /* 0x000ea4000172d400 */
[----:B--2---:R-:W-:Y:S01]  /*2cf0*/  SEL R18, RZ, 0x1, !P1 ;  /* 0x00000001ff127807 */ /* 0x004fe20004800000 */
[----:B------:R-:W-:Y:S06]  /*2d00*/  @P3 BRA `(.L_x_5290) ;  /* 0x0000000000b83947 */ /* 0x000fec0003800000 */
[----:B------:R-:W-:Y:S01]  /*2d10*/  LOP3.LUT P3, RZ, R45, 0xff, RZ, 0xc0, !PT ;  /* 0x000000ff2dff7812 */ /* 0x000fe2000786c0ff */
[----:B------:R-:W-:Y:S01]  /*2d20*/  IMAD.IADD R47, R26, 0x1, R47 ;  /* 0x000000011a2f7824 */ /* 0x000fe200078e022f */
[----:B------:R-:W-:Y:S02]  /*2d30*/  PLOP3.LUT P0, PT, PT, PT, PT, 0x8, 0x80 ;  /* 0x000000000080781c */ /* 0x000fe40003f0e170 */
[----:B------:R-:W-:-:S09]  /*2d40*/  LOP3.LUT P4, RZ, R0, 0xff, RZ, 0xc0, !PT ;  /* 0x000000ff00ff7812 */ /* 0x000fd2000788c0ff */
        /* <DEDUP_REMOVED lines=29> */
[----:B------:R-:W-:Y:S02]  /*2f20*/  PLOP3.LUT P1, PT, PT, PT, PT, 0x8, 0x80 ;  /* 0x000000000080781c */ /* 0x000fe40003f2e170 */
[----:B--2---:R-:W-:-:S15]  /*2f30*/  SEL R3, RZ, 0x1, !P0 ;  /* 0x00000001ff037807 */ /* 0x004fde0004000000 */
[----:B------:R-:W-:-:S15]  /*2f40*/  NOP ;  /* 0x0000000000007918 */ /* 0x000fde0000000000 */
[----:B------:R-:W-:-:S15]  /*2f50*/  NOP ;  /* 0x0000000000007918 */ /* 0x000fde0000000000 */
[----:B------:R-:W-:-:S15]  /*2f60*/  NOP ;  /* 0x0000000000007918 */ /* 0x000fde0000000000 */
[----:B------:R-:W-:-:S01]  /*2f70*/  NOP ;  /* 0x0000000000007918 */ /* 0x000fc20000000000 */
[----:B------:R-:W2:-:S15]  /*2f80*/  @P4 DSETP.NEU.AND P2, PT, R6, RZ, PT ;  /* 0x000000ff0600422a */ /* 0x000e9e0003f4d000 */
[----:B------:R-:W-:-:S15]  /*2f90*/  NOP ;  /* 0x0000000000007918 */ /* 0x000fde0000000000 */
[----:B------:R-:W-:-:S15]  /*2fa0*/  NOP ;  /* 0x0000000000007918 */ /* 0x000fde0000000000 */
[----:B------:R-:W-:-:S15]  /*2fb0*/  NOP ;  /* 0x0000000000007918 */ /* 0x000fde0000000000 */
[----:B------:R-:W-:-:S04]  /*2fc0*/  NOP ;  /* 0x0000000000007918 */ /* 0x000fc80000000000 */
[----:B--2---:R-:W2:Y:S02]  /*2fd0*/  @P4 DSETP.NEU.OR P1, PT, R4, RZ, P2 ;  /* 0x000000ff0400422a */ /* 0x004ea4000172d400 */
[----:B--2---:R-:W-:-:S07]  /*2fe0*/  SEL R46, RZ, 0x1, !P1 ;  /* 0x00000001ff2e7807 */ /* 0x004fce0004800000 */
.L_x_5290:
[----:B------:R-:W-:Y:S05]  /*2ff0*/  BSYNC.RECONVERGENT B0 ;  /* 0x0000000000007941 */ /* 0x000fea0003800200 */
.L_x_5289:
        /* <DEDUP_REMOVED lines=13> */
.L_x_5283:
        /* <DEDUP_REMOVED lines=42> */
.L_x_5294:
[----:B------:R-:W-:-:S05]  /*3370*/  IMAD R4, R0, R49, RZ ;  /* 0x0000003100047224 */ /* 0x000fca00078e02ff */
[----:B------:R-:W-:-:S05]  /*3380*/  SHF.R.U32.HI R33, RZ, 0x1, R4 ;  /* 0x00000001ff217819 */ /* 0x000fca0000011604 */
[----:B------:R-:W-:-:S06]  /*3390*/  IMAD.WIDE.U32 R32, R33, 0x20, R40 ;  /* 0x0000002021207825 */ /* 0x000fcc00078e0028 */
[----:B------:R-:W3:Y:S01]  /*33a0*/  LDG.E.ENL2.256 R32, R36, desc[UR36][R32.64] ;  /* 0xfe0000242024797e */ /* 0x000ee20008121920 */
[----:B-1----:R-:W-:-:S04]  /*33b0*/  IMAD.IADD R49, R49, 0x1, R48 ;  /* 0x0000000131317824 */ /* 0x002fc800078e0230 */
[----:B------:R-:W-:-:S05]  /*33c0*/  IMAD R4, R0, R49, RZ ;  /* 0x0000003100047224 */ /* 0x000fca00078e02ff */
[----:B------:R-:W-:-:S05]  /*33d0*/  SHF.R.U32.HI R25, RZ, 0x1, R4 ;  /* 0x00000001ff197819 */ /* 0x000fca0000011604 */
[----:B------:R-:W-:Y:S01]  /*33e0*/  IMAD.WIDE.U32 R24, R25, 0x20, R40 ;  /* 0x0000002019187825 */ /* 0x000fe200078e0028 */
[----:B------:R-:W-:-:S05]  /*33f0*/  IADD3 R49, PT, PT, R49, R48, RZ ;  /* 0x0000003031317210 */ /* 0x000fca0007ffe0ff */
[----:B------:R-:W4:Y:S01]  /*3400*/  LDG.E.ENL2.256 R24, R28, desc[UR36][R24.64] ;  /* 0xfe000024181c797e */ /* 0x000f220008121918 */
        /* <DEDUP_REMOVED lines=9> */
[----:B------:R-:W-:Y:S02]  /*34a0*/  LOP3.LUT P5, RZ, R18, 0xff, RZ, 0xc0, !PT ;  /* 0x000000ff12ff7812 */ /* 0x000fe400078ac0ff */
[----:B------:R-:W-:-:S02]  /*34b0*/  SHF.R.U32.HI R5, RZ, 0x1, R4 ;  /* 0x00000001ff057819 */ /* 0x000fc40000011604 */
[----:B------:R-:W-:-:S03]  /*34c0*/  LOP3.LUT R55, R55, 0xfffffffe, RZ, 0xc0, !PT ;  /* 0xfffffffe37377812 */ /* 0x000fc600078ec0ff */
[----:B------:R-:W-:-:S06]  /*34d0*/  IMAD.WIDE.U32 R4, R5, 0x20, R40 ;  /* 0x0000002005047825 */ /* 0x000fcc00078e0028 */
[----:B------:R-:W2:Y:S01]  /*34e0*/  LDG.E.ENL2.256 R4, R8, desc[UR36][R4.64] ;  /* 0xfe0000240408797e */ /* 0x000ea20008121904 */
[----:B------:R-:W-:Y:S01]  /*34f0*/  IMAD.IADD R49, R49, 0x1, R48 ;  /* 0x0000000131317824 */ /* 0x000fe200078e0230 */
        /* <DEDUP_REMOVED lines=19> */
[----:B------:R-:W-:Y:S02]  /*3630*/  LOP3.LUT P3, RZ, R44, 0xff, RZ, 0xc0, !PT ;  /* 0x000000ff2cff7812 */ /* 0x000fe4000786c0ff */
        /* <DEDUP_REMOVED lines=9> */
[----:B-1----:R-:W1:Y:S01]  /*36d0*/  @P5 DSETP.NEU.OR P1, PT, R28, RZ, P2 ;  /* 0x000000ff1c00522a */ /* 0x002e62000172d400 */
[----:B------:R-:W-:Y:S02]  /*36e0*/  PLOP3.LUT P2, PT, PT, PT, PT, 0x8, 0x80 ;  /* 0x000000000080781c */ /* 0x000fe40003f4e170 */
[----:B------:R-:W-:Y:S02]  /*36f0*/  LOP3.LUT P5, RZ, R43, 0xff, RZ, 0xc0, !PT ;  /* 0x000000ff2bff7812 */ /* 0x000fe400078ac0ff */
        /* <DEDUP_REMOVED lines=11> */
[----:B-1----:R-:W-:Y:S02]  /*37b0*/  SEL R44, RZ, 0x1, !P2 ;  /* 0x00000001ff2c7807 */ /* 0x002fe40005000000 */
[----:B------:R-:W-:-:S15]  /*37c0*/  PLOP3.LUT P2, PT, PT, PT, PT, 0x8, 0x80 ;  /* 0x000000000080781c */ /* 0x000fde0003f4e170 */
[----:B------:R-:W-:-:S15]  /*37d0*/  NOP ;  /* 0x0000000000007918 */ /* 0x000fde0000000000 */
[----:B------:R-:W-:-:S15]  /*37e0*/  NOP ;  /* 0x0000000000007918 */ /* 0x000fde0000000000 */
[----:B------:R-:W-:-:S14]  /*37f0*/  NOP ;  /* 0x0000000000007918 */ /* 0x000fdc0000000000 */
[----:B-----5:R-:W1:-:S15]  /*3800*/  @P5 DSETP.NEU.AND P4, PT, R22, RZ, PT ;  /* 0x000000ff1600522a */ /* 0x020e5e0003f8d000 */
[----:B------:R-:W-:-:S15]  /*3810*/  NOP ;  /* 0x0000000000007918 */ /* 0x000fde0000000000 */
[----:B------:R-:W-:-:S15]  /*3820*/  NOP ;  /* 0x0000000000007918 */ /* 0x000fde0000000000 */
[----:B------:R-:W-:-:S15]  /*3830*/  NOP ;  /* 0x0000000000007918 */ /* 0x000fde0000000000 */
[----:B------:R-:W-:-:S04]  /*3840*/  NOP ;  /* 0x0000000000007918 */ /* 0x000fc80000000000 */
[----:B-1----:R-:W1:Y:S01]  /*3850*/  @P5 DSETP.NEU.OR P3, PT, R20, RZ, P4 ;  /* 0x000000ff1400522a */ /* 0x002e62000276d400 */
[----:B------:R-:W-:Y:S02]  /*3860*/  LOP3.LUT P5, RZ, R47, 0xff, RZ, 0xc0, !PT ;  /* 0x000000ff2fff7812 */ /* 0x000fe400078ac0ff */
[----:B------:R-:W-:Y:S02]  /*3870*/  PLOP3.LUT P4, PT, PT, PT, PT, 0x8, 0x80 ;  /* 0x000000000080781c */ /* 0x000fe40003f8e170 */
        /* <DEDUP_REMOVED lines=16> */
[----:B--2---:R-:W1:-:S15]  /*3980*/  @P5 DSETP.NEU.AND P0, PT, R10, RZ, PT ;  /* 0x000000ff0a00522a */ /* 0x004e5e0003f0d000 */
[----:B------:R-:W-:-:S15]  /*3990*/  NOP ;  /* 0x0000000000007918 */ /* 0x000fde0000000000 */
[----:B------:R-:W-:-:S15]  /*39a0*/  NOP ;  /* 0x0000000000007918 */ /* 0x000fde0000000000 */
[----:B------:R-:W-:-:S15]  /*39b0*/  NOP ;  /* 0x0000000000007918 */ /* 0x000fde0000000000 */
[----:B------:R-:W-:-:S04]  /*39c0*/  NOP ;  /* 0x0000000000007918 */ /* 0x000fc80000000000 */
[----:B-1----:R-:W1:Y:S01]  /*39d0*/  @P5 DSETP.NEU.OR P6, PT, R8, RZ, P0 ;  /* 0x000000ff0800522a */ /* 0x002e6200007cd400 */
        /* <DEDUP_REMOVED lines=19> */
.L_x_5293:
[----:B------:R-:W-:Y:S05]  /*3b10*/  BSYNC.RECONVERGENT B0 ;  /* 0x0000000000007941 */ /* 0x000fea0003800200 */
.L_x_5292:
        /* <DEDUP_REMOVED lines=27> */
.L_x_5296:
[----:B------:R-:W-:Y:S05]  /*3cd0*/  BSYNC.RECONVERGENT B0 ;  /* 0x0000000000007941 */ /* 0x000fea0003800200 */
.L_x_5295:
[----:B------:R-:W-:Y:S04]  /*3ce0*/  BSSY.RECONVERGENT B0, `(.L_x_5297) ;  /* 0x0000060000007945 */ /* 0x000fe80003800200 */
[----:B------:R-:W-:Y:S05]  /*3cf0*/  @P0 BRA `(.L_x_5298) ;  /* 0x0000000400780947 */ /* 0x000fea0003800000 */
[----:B------:R-:W-:Y:S02]  /*3d00*/  LOP3.LUT P3, RZ, R46, 0xff, RZ, 0xc0, !PT ;  /* 0x000000ff2eff7812 */ /* 0x000fe4000786c0ff */
[----:B------:R-:W-:Y:S02]  /*3d10*/  PLOP3.LUT P0, PT, PT, PT, PT, 0x8, 0x80 ;  /* 0x000000000080781c */ /* 0x000fe40003f0e170 */
[----:B------:R-:W-:Y:S02]  /*3d20*/  IADD3 R49, PT, PT, R49, R48, RZ ;  /* 0x0000003031317210 */ /* 0x000fe40007ffe0ff */
[----:B------:R-:W-:-:S07]  /*3d30*/  LOP3.LUT P4, RZ, R45, 0xff, RZ, 0xc0, !PT ;  /* 0x000000ff2dff7812 */ /* 0x000fce000788c0ff */
        /* <DEDUP_REMOVED lines=24> */
[----:B--2---:R-:W-:-:S15]  /*3ec0*/  IMAD.IADD R27, R49, 0x1, R48 ;  /* 0x00000001311b7824 */ /* 0x004fde00078e0230 */
        /* <DEDUP_REMOVED lines=65> */
.L_x_5298:
[----:B------:R-:W-:Y:S05]  /*42e0*/  BSYNC.RECONVERGENT B0 ;  /* 0x0000000000007941 */ /* 0x000fea0003800200 */
.L_x_5297:
        /* <DEDUP_REMOVED lines=13> */
.L_x_5291:
        /* <DEDUP_REMOVED lines=45> */
.L_x_5306:
        /* <DEDUP_REMOVED lines=319> */
.L_x_5302:
[----:B------:R-:W-:-:S04]  /*5a80*/  LOP3.LUT R5, R4, 0xffffffe0, RZ, 0xc0, !PT ;  /* 0xffffffe004057812 */ /* 0x000fc800078ec0ff */
[----:B------:R-:W-:-:S04]  /*5a90*/  IADD3 R4, P2, PT, R5, R62, RZ ;  /* 0x0000003e05047210 */ /* 0x000fc80007f5e0ff */
[----:B------:R-:W-:-:S06]  /*5aa0*/  IADD3.X R5, PT, PT, RZ, R63, RZ, P2, !PT ;  /* 0x0000003fff057210 */ /* 0x000fcc00017fe4ff */
[----:B------:R-:W5:Y:S01]  /*5ab0*/  LDG.E.ENL2.256 R8, R4, desc[UR36][R4.64] ;  /* 0xfe0000240404797e */ /* 0x000f620008121908 */
        /* <DEDUP_REMOVED lines=237> */
.L_x_5303:
        /* <DEDUP_REMOVED lines=241> */
.L_x_5304:
        /* <DEDUP_REMOVED lines=241> */
.L_x_5305:
[----:B------:R-:W-:-:S04]  /*87b0*/  LOP3.LUT R33, R36, 0xffffffe0, RZ, 0xc0, !PT ;  /* 0xffffffe024217812 */ /* 0x000fc800078ec0ff */
[----:B------:R-:W-:-:S04]  /*87c0*/  IADD3 R32, P1, PT, R33, R62, RZ ;  /* 0x0000003e21207210 */ /* 0x000fc80007f3e0ff */
[----:B------:R-:W-:-:S06]  /*87d0*/  IADD3.X R33, PT, PT, RZ, R63, RZ, P1, !PT ;  /* 0x0000003fff217210 */ /* 0x000fcc0000ffe4ff */
[----:B------:R-:W5:Y:S03]  /*87e0*/  LDG.E.ENL2.256 R36, R32, desc[UR36][R32.64] ;  /* 0xfe0000242020797e */ /* 0x000f660008121924 */
.L_x_5301:
[----:B------:R-:W-:Y:S01]  /*87f0*/  LOP3.LUT P2, RZ, R3, 0xff, RZ, 0xc0, !PT ;  /* 0x000000ff03ff7812 */ /* 0x000fe2000784c0ff */
[----:B------:R-:W1:Y:S01]  /*8800*/  LDCU UR5, c[0x0][0x388] ;  /* 0x00007100ff0577ac */ /* 0x000e620008000800 */
[----:B------:R-:W-:Y:S01]  /*8810*/  PLOP3.LUT P5, PT, PT, PT, PT, 0x8, 0x80 ;  /* 0x000000000080781c */ /* 0x000fe20003fae170 */
[----:B------:R-:W-:Y:S01]  /*8820*/  IMAD.U32 R56, RZ, RZ, UR4 ;  /* 0x00000004ff387e24 */ /* 0x000fe2000f8e00ff */
[----:B------:R-:W-:Y:S02]  /*8830*/  LOP3.LUT R55, R55, 0xfffffff7, RZ, 0xc0, !PT ;  /* 0xfffffff737377812 */ /* 0x000fe400078ec0ff */
[----:B------:R-:W-:Y:S02]  /*8840*/  LOP3.LUT P3, RZ, R18, 0xff, RZ, 0xc0, !PT ;  /* 0x000000ff12ff7812 */ /* 0x000fe4000786c0ff */
[----:B------:R-:W-:Y:S02]  /*8850*/  P2R R60, PR, RZ, 0x1 ;  /* 0x00000001ff3c7803 */ /* 0x000fe40000000000 */
[----:B------:R-:W-:-:S02]  /*8860*/  PLOP3.LUT P0, PT, PT, PT, PT, 0x8, 0x80 ;  /* 0x000000000080781c */ /* 0x000fc40003f0e170 */
[----:B------:R-:W-:Y:S01]  /*8870*/  LEA R53, R56, R53, 0x2 ;  /* 0x0000003538357211 */ /* 0x000fe200078e10ff */
[----:B-----5:R-:W2:Y:S01]  /*8880*/  @P2 DSETP.NEU.AND P1, PT, R10, RZ, PT ;  /* 0x000000ff0a00222a */ /* 0x020ea20003f2d000 */
[----:B-1----:R-:W-:-:S15]  /*8890*/  IMAD.U32 R58, RZ, RZ, UR5 ;  /* 0x00000005ff3a7e24 */ /* 0x002fde000f8e00ff */
[----:B------:R-:W-:-:S15]  /*88a0*/  NOP ;  /* 0x0000000000007918 */ /* 0x000fde0000000000 */
[----:B------:R-:W-:-:S15]  /*88b0*/  NOP ;  /* 0x0000000000007918 */ /* 0x000fde0000000000 */
[----:B------:R-:W-:-:S15]  /*88c0*/  NOP ;  /* 0x0000000000007918 */ /* 0x000fde0000000000 */
[----:B------:R-:W-:-:S03]  /*88d0*/  NOP ;  /* 0x0000000000007918 */ /* 0x000fc60000000000 */
[----:B--2---:R-:W1:Y:S01]  /*88e0*/  @P2 DSETP.NEU.OR P5, PT, R8, RZ, P1 ;  /* 0x000000ff0800222a */ /* 0x004e620000fad400 */
[----:B------:R-:W-:Y:S02]  /*88f0*/  LOP3.LUT P1, RZ, R48, 0xff, RZ, 0xc0, !PT ;  /* 0x000000ff30ff7812 */ /* 0x000fe4000782c0ff */
[----:B-1----:R-:W-:Y:S02]  /*8900*/  @P5 LOP3.LUT R55, R55, 0x8, RZ, 0xfc, !PT ;  /* 0x0000000837375812 */ /* 0x002fe400078efcff */
[----:B------:R-:W-:Y:S02]  /*8910*/  PLOP3.LUT P5, PT, PT, PT, PT, 0x8, 0x80 ;  /* 0x000000000080781c */ /* 0x000fe40003fae170 */
[----:B------:R-:W-:-:S15]  /*8920*/  LOP3.LUT R55, R55, 0xfffffffd, RZ, 0xc0, !PT ;  /* 0xfffffffd37377812 */ /* 0x000fde00078ec0ff */
[----:B------:R-:W-:-:S15]  /*8930*/  NOP ;  /* 0x0000000000007918 */ /* 0x000fde0000000000 */
[----:B------:R-:W-:-:S15]  /*8940*/  NOP ;  /* 0x0000000000007918 */ /* 0x000fde0000000000 */
[----:B------:R-:W-:-:S12]  /*8950*/  NOP ;  /* 0x0000000000007918 */ /* 0x000fd80000000000 */
[----:B------:R-:W1:-:S15]  /*8960*/  @P3 DSETP.NEU.AND P4, PT, R14, RZ, PT ;  /* 0x000000ff0e00322a */ /* 0x000e5e0003f8d000 */
[----:B------:R-:W-:-:S15]  /*8970*/  NOP ;  /* 0x0000000000007918 */ /* 0x000fde0000000000 */
[----:B------:R-:W-:-:S15]  /*8980*/  NOP ;  /* 0x0000000000007918 */ /* 0x000fde0000000000 */
[----:B------:R-:W-:-:S15]  /*8990*/  NOP ;  /* 0x0000000000007918 */ /* 0x000fde0000000000 */
[----:B------:R-:W-:-:S04]  /*89a0*/  NOP ;  /* 0x0000000000007918 */ /* 0x000fc80000000000 */
[----:B-1----:R-:W1:Y:S01]  /*89b0*/  @P3 DSETP.NEU.OR P0, PT, R12, RZ, P4 ;  /* 0x000000ff0c00322a */ /* 0x002e62000270d400 */
[----:B------:R-:W-:Y:S01]  /*89c0*/  LOP3.LUT P3, RZ, R49, 0xff, RZ, 0xc0, !PT ;  /* 0x000000ff31ff7812 */ /* 0x000fe2000786c0ff */
[----:B------:R-:W-:Y:S01]  /*89d0*/  IMAD R49, R56, 0x3, R53 ;  /* 0x0000000338317824 */ /* 0x000fe200078e0235 */
[----:B------:R-:W-:Y:S02]  /*89e0*/  PLOP3.LUT P4, PT, PT, PT, PT, 0x8, 0x80 ;  /* 0x000000000080781c */ /* 0x000fe40003f8e170 */
[----:B-1----:R-:W-:-:S15]  /*89f0*/  @P0 LOP3.LUT R55, R55, 0x2, RZ, 0xfc, !PT ;  /* 0x0000000237370812 */ /* 0x002fde00078efcff */
        /* <DEDUP_REMOVED lines=10> */
[----:B-1----:R-:W-:Y:S02]  /*8aa0*/  P2R R18, PR, RZ, 0x20 ;  /* 0x00000020ff127803 */ /* 0x002fe40000000000 */
[----:B------:R-:W-:-:S04]  /*8ab0*/  LOP3.LUT P5, RZ, R55, 0x8, RZ, 0xc0, !PT ;  /* 0x0000000837ff7812 */ /* 0x000fc800078ac0ff */
[----:B------:R-:W-:-:S15]  /*8ac0*/  P2R R3, PR, RZ, 0x20 ;  /* 0x00000020ff037803 */ /* 0x000fde0000000000 */
[----:B------:R-:W-:-:S15]  /*8ad0*/  NOP ;  /* 0x0000000000007918 */ /* 0x000fde0000000000 */
[----:B------:R-:W-:-:S15]  /*8ae0*/  NOP ;  /* 0x0000000000007918 */ /* 0x000fde0000000000 */
[----:B------:R-:W-:-:S10]  /*8af0*/  NOP ;  /* 0x0000000000007918 */ /* 0x000fd40000000000 */
[----:B------:R-:W1:-:S15]  /*8b00*/  @P3 DSETP.NEU.AND P2, PT, R26, RZ, PT ;  /* 0x000000ff1a00322a */ /* 0x000e5e0003f4d000 */
[----:B------:R-:W-:-:S15]  /*8b10*/  NOP ;  /* 0x0000000000007918 */ /* 0x000fde0000000000 */
[----:B------:R-:W-:-:S15]  /*8b20*/  NOP ;  /* 0x0000000000007918 */ /* 0x000fde0000000000 */
[----:B------:R-:W-:-:S15]  /*8b30*/  NOP ;  /* 0x0000000000007918 */ /* 0x000fde0000000000 */
[----:B------:R-:W-:-:S04]  /*8b40*/  NOP ;  /* 0x0000000000007918 */ /* 0x000fc80000000000 */
[----:B-1----:R-:W-:Y:S01]  /*8b50*/  @P3 DSETP.NEU.OR P1, PT, R24, RZ, P2 ;  /* 0x000000ff1800322a */ /* 0x002fe2000172d400 */
[----:B------:R-:W-:-:S15]  /*8b60*/  LOP3.LUT P2, RZ, R50, 0xff, RZ, 0xc0, !PT ;  /* 0x000000ff32ff7812 */ /* 0x000fde000784c0ff */
[----:B------:R-:W-:-:S15]  /*8b70*/  NOP ;  /* 0x0000000000007918 */ /* 0x000fde0000000000 */
[----:B------:R-:W-:-:S15]  /*8b80*/  NOP ;  /* 0x0000000000007918 */ /* 0x000fde0000000000 */
[----:B------:R-:W-:-:S15]  /*8b90*/  NOP ;  /* 0x0000000000007918 */ /* 0x000fde0000000000 */
[----:B------:R-:W-:-:S03]  /*8ba0*/  NOP ;  /* 0x0000000000007918 */ /* 0x000fc60000000000 */
        /* <DEDUP_REMOVED lines=42> */
[----:B------:R-:W-:Y:S02]  /*8e50*/  ISETP.NE.AND P5, PT, R3, RZ, PT ;  /* 0x000000ff0300720c */ /* 0x000fe40003fa5270 */
[----:B------:R-:W-:Y:S02]  /*8e60*/  LOP3.LUT P6, RZ, R55, 0x2, RZ, 0xc0, !PT ;  /* 0x0000000237ff7812 */ /* 0x000fe400078cc0ff */
[----:B------:R-:W-:Y:S02]  /*8e70*/  SEL R3, RZ, 0x1, !P5 ;  /* 0x00000001ff037807 */ /* 0x000fe40006800000 */
[----:B------:R-:W-:Y:S02]  /*8e80*/  ISETP.NE.AND P5, PT, R18, RZ, PT ;  /* 0x000000ff1200720c */ /* 0x000fe40003fa5270 */
[----:B-1----:R-:W-:Y:S02]  /*8e90*/  SEL R0, RZ, 0x1, !P0 ;  /* 0x00000001ff007807 */ /* 0x002fe40004000000 */
[----:B------:R-:W-:-:S02]  /*8ea0*/  SEL R48, RZ, 0x1, !P5 ;  /* 0x00000001ff307807 */ /* 0x000fc40006800000 */
[----:B------:R-:W-:Y:S02]  /*8eb0*/  ISETP.GE.U32.AND P5, PT, R49, R58, PT ;  /* 0x0000003a3100720c */ /* 0x000fe40003fa6070 */
[----:B------:R-:W-:Y:S02]  /*8ec0*/  SEL R18, RZ, 0x1, !P6 ;  /* 0x00000001ff127807 */ /* 0x000fe40007000000 */
[----:B------:R-:W-:Y:S02]  /*8ed0*/  SEL R49, RZ, 0x1, !P1 ;  /* 0x00000001ff317807 */ /* 0x000fe40004800000 */
[----:B------:R-:W-:-:S07]  /*8ee0*/  ISETP.NE.AND P0, PT, R60, RZ, PT ;  /* 0x000000ff3c00720c */ /* 0x000fce0003f05270 */
[----:B------:R-:W-:Y:S06]  /*8ef0*/  @!P5 BRA `(.L_x_5306) ;  /* 0xffffffb400e4d947 */ /* 0x000fec000383ffff */
.L_x_5300:
[----:B0-----:R-:W-:Y:S05]  /*8f00*/  BSYNC.RECONVERGENT B0 ;  /* 0x0000000000007941 */ /* 0x001fea0003800200 */
.L_x_5299:
        /* <DEDUP_REMOVED lines=284> */
.L_x_5310:
[----:B------:R-:W-:Y:S01]  /*a0d0*/  SHF.R.U32.HI R8, RZ, 0x5, R8 ;  /* 0x00000005ff087819 */ /* 0x000fe20000011608 */
[----:B------:R-:W-:-:S07]  /*a0e0*/  IMAD.MOV.U32 R9, RZ, RZ, RZ ;  /* 0x000000ffff097224 */ /* 0x000fce00078e00ff */
.L_x_5309:
        /* <DEDUP_REMOVED lines=284> */
.L_x_5312:
[----:B------:R-:W-:Y:S02]  /*b2b0*/  SHF.R.U32.HI R20, RZ, 0x5, R20 ;  /* 0x00000005ff147819 */ /* 0x000fe40000011614 */
[----:B------:R-:W-:-:S07]  /*b2c0*/  MOV R21, RZ ;  /* 0x000000ff00157202 */ /* 0x000fce0000000f00 */
.L_x_5311:
        /* <DEDUP_REMOVED lines=281> */
.L_x_5314:
[----:B------:R-:W-:Y:S02]  /*c460*/  SHF.R.U32.HI R28, RZ, 0x5, R28 ;  /* 0x00000005ff1c7819 */ /* 0x000fe4000001161c */
[----:B------:R-:W-:-:S07]  /*c470*/  MOV R29, RZ ;  /* 0x000000ff001d7202 */ /* 0x000fce0000000f00 */
.L_x_5313:
        /* <DEDUP_REMOVED lines=281> */
.L_x_5316:
[----:B------:R-:W-:Y:S02]  /*d610*/  SHF.R.U32.HI R36, RZ, 0x5, R36 ;  /* 0x00000005ff247819 */ /* 0x000fe40000011624 */
[----:B------:R-:W-:-:S07]  /*d620*/  MOV R37, RZ ;  /* 0x000000ff00257202 */ /* 0x000fce0000000f00 */
.L_x_5315:
[----:B------:R-:W-:-:S04]  /*d630*/  LEA R32, P0, R36, R54, 0x5 ;  /* 0x0000003624207211 */ /* 0x000fc800078028ff */
[----:B------:R-:W-:-:S06]  /*d640*/  LEA.HI.X R33, R36, R44, R37, 0x5, P0 ;  /* 0x0000002c24217211 */ /* 0x000fcc00000f2c25 */
[----:B------:R-:W5:Y:S03]  /*d650*/  LDG.E.ENL2.256 R36, R32, desc[UR36][R32.64] ;  /* 0xfe0000242020797e */ /* 0x000f660008121924 */
.L_x_5308:
[----:B------:R-:W-:Y:S05]  /*d660*/  BSYNC.RECONVERGENT B0 ;  /* 0x0000000000007941 */ /* 0x000fea0003800200 */
.L_x_5307:
[----:B------:R-:W-:Y:S01]  /*d670*/  ISETP.GE.U32.AND P0, PT, R53, R58, PT ;  /* 0x0000003a3500720c */ /* 0x000fe20003f06070 */
[----:B------:R-:W-:-:S12]  /*d680*/  BSSY.RECONVERGENT B0, `(.L_x_5317) ;  /* 0x0000060000007945 */ /* 0x000fd80003800200 */
[----:B------:R-:W-:Y:S05]  /*d690*/  @P0 BRA `(.L_x_5318) ;  /* 0x0000000400780947 */ /* 0x000fea0003800000 */
[----:B------:R-:W-:Y:S02]  /*d6a0*/  LOP3.LUT P3, RZ, R0, 0xff, RZ, 0xc0, !PT ;  /* 0x000000ff00ff7812 */ /* 0x000fe4000786c0ff */
[----:B------:R-:W-:Y:S02]  /*d6b0*/  PLOP3.LUT P0, PT, PT, PT, PT, 0x8, 0x80 ;  /* 0x000000000080781c */ /* 0x000fe40003f0e170 */
[----:B------:R-:W-:-:S09]  /*d6c0*/  LOP3.LUT P4, RZ, R3, 0xff, RZ, 0xc0, !PT ;  /* 0x000000ff03ff7812 */ /* 0x000fd2000788c0ff */
[----:B-----5:R-:W0:-:S15]  /*d6d0*/  @P3 DSETP.NEU.AND P1, PT, R6, RZ, PT ;  /* 0x000000ff0600322a */ /* 0x020e1e0003f2d000 */
[----:B------:R-:W-:-:S15]  /*d6e0*/  NOP ;  /* 0x0000000000007918 */ /* 0x000fde0000000000 */
[----:B------:R-:W-:-:S15]  /*d6f0*/  NOP ;  /* 0x0000000000007918 */ /* 0x000fde0000000000 */
[----:B------:R-:W-:-:S15]  /*d700*/  NOP ;  /* 0x0000000000007918 */ /* 0x000fde0000000000 */
[----:B------:R-:W-:-:S04]  /*d710*/  NOP ;  /* 0x0000000000007918 */ /* 0x000fc80000000000 */
[----:B0-----:R0:W1:Y:S01]  /*d720*/  @P3 DSETP.NEU.OR P0, PT, R4, RZ, P1 ;  /* 0x000000ff0400322a */ /* 0x0010620000f0d400 */
[----:B------:R-:W-:Y:S01]  /*d730*/  PLOP3.LUT P1, PT, PT, PT, PT, 0x8, 0x80 ;  /* 0x000000000080781c */ /* 0x000fe20003f2e170 */
[----:B0-----:R-:W-:Y:S01]  /*d740*/  IMAD.IADD R5, R53, 0x1, R56 ;  /* 0x0000000135057824 */ /* 0x001fe200078e0238 */
[----:B-1----:R-:W-:-:S04]  /*d750*/  SEL R0, RZ, 0x1, !P0 ;  /* 0x00000001ff007807 */ /* 0x002fc80004000000 */
[----:B------:R-:W-:-:S15]  /*d760*/  ISETP.GE.U32.AND P3, PT, R5, R58, PT ;  /* 0x0000003a0500720c */ /* 0x000fde0003f66070 */
[----:B------:R-:W-:-:S15]  /*d770*/  NOP ;  /* 0x0000000000007918 */ /* 0x000fde0000000000 */
[----:B------:R-:W-:-:S15]  /*d780*/  NOP ;  /* 0x0000000000007918 */ /* 0x000fde0000000000 */
[----:B------:R-:W-:-:S12]  /*d790*/  NOP ;  /* 0x0000000000007918 */ /* 0x000fd80000000000 */
[----:B------:R-:W0:-:S15]  /*d7a0*/  @P4 DSETP.NEU.AND P2, PT, R10, RZ, PT ;  /* 0x000000ff0a00422a */ /* 0x000e1e0003f4d000 */
[----:B------:R-:W-:-:S15]  /*d7b0*/  NOP ;  /* 0x0000000000007918 */ /* 0x000fde0000000000 */
[----:B------:R-:W-:-:S15]  /*d7c0*/  NOP ;  /* 0x0000000000007918 */ /* 0x000fde0000000000 */
[----:B------:R-:W-:-:S15]  /*d7d0*/  NOP ;  /* 0x0000000000007918 */ /* 0x000fde0000000000 */
[----:B------:R-:W-:-:S04]  /*d7e0*/  NOP ;  /* 0x0000000000007918 */ /* 0x000fc80000000000 */
[----:B0-----:R-:W0:Y:S02]  /*d7f0*/  @P4 DSETP.NEU.OR P1, PT, R8, RZ, P2 ;  /* 0x000000ff0800422a */ /* 0x001e24000172d400 */
[----:B0-----:R-:W-:Y:S01]  /*d800*/  SEL R3, RZ, 0x1, !P1 ;  /* 0x00000001ff037807 */ /* 0x001fe20004800000 */
[----:B------:R-:W-:Y:S06]  /*d810*/  @P3 BRA `(.L_x_5318) ;  /* 0x0000000400183947 */ /* 0x000fec0003800000 */
[----:B------:R-:W-:Y:S02]  /*d820*/  LOP3.LUT P3, RZ, R18, 0xff, RZ, 0xc0, !PT ;  /* 0x000000ff12ff7812 */ /* 0x000fe4000786c0ff */
[----:B------:R-:W-:Y:S02]  /*d830*/  PLOP3.LUT P0, PT, PT, PT, PT, 0x8, 0x80 ;  /* 0x000000000080781c */ /* 0x000fe40003f0e170 */
[----:B------:R-:W-:Y:S02]  /*d840*/  IADD3 R5, PT, PT, R5, R56, RZ ;  /* 0x0000003805057210 */ /* 0x000fe40007ffe0ff */
[----:B------:R-:W-:-:S07]  /*d850*/  LOP3.LUT P4, RZ, R48, 0xff, RZ, 0xc0, !PT ;  /* 0x000000ff30ff7812 */ /* 0x000fce000788c0ff */
[----:B------:R-:W0:-:S15]  /*d860*/  @P3 DSETP.NEU.AND P1, PT, R14, RZ, PT ;  /* 0x000000ff0e00322a */ /* 0x000e1e0003f2d000 */
[----:B------:R-:W-:-:S15]  /*d870*/  NOP ;  /* 0x0000000000007918 */ /* 0x000fde0000000000 */
[----:B------:R-:W-:-:S15]  /*d880*/  NOP ;  /* 0x0000000000007918 */ /* 0x000fde0000000000 */
[----:B------:R-:W-:-:S15]  /*d890*/  NOP ;  /* 0x0000000000007918 */ /* 0x000fde0000000000 */
[----:B------:R-:W-:-:S04]  /*d8a0*/  NOP ;  /* 0x0000000000007918 */ /* 0x000fc80000000000 */
[----:B0-----:R-:W0:Y:S01]  /*d8b0*/  @P3 DSETP.NEU.OR P0, PT, R12, RZ, P1 ;  /* 0x000000ff0c00322a */ /* 0x001e220000f0d400 */
[----:B------:R-:W-:Y:S02]  /*d8c0*/  ISETP.GE.U32.AND P3, PT, R5, R58, PT ;  /* 0x0000003a0500720c */ /* 0x000fe40003f66070 */
[----:B------:R-:W-:Y:S02]  /*d8d0*/  PLOP3.LUT P1, PT, PT, PT, PT, 0x8, 0x80 ;  /* 0x000000000080781c */ /* 0x000fe40003f2e170 */
        /* <DEDUP_REMOVED lines=12> */
[----:B------:R-:W-:Y:S01]  /*d9a0*/  LOP3.LUT P3, RZ, R49, 0xff, RZ, 0xc0, !PT ;  /* 0x000000ff31ff7812 */ /* 0x000fe2000786c0ff */
[----:B------:R-:W-:Y:S01]  /*d9b0*/  IMAD.IADD R5, R5, 0x1, R56 ;  /* 0x0000000105057824 */ /* 0x000fe200078e0238 */
[----:B------:R-:W-:Y:S02]  /*d9c0*/  PLOP3.LUT P0, PT, PT, PT, PT, 0x8, 0x80 ;  /* 0x000000000080781c */ /* 0x000fe40003f0e170 */
[----:B------:R-:W-:-:S09]  /*d9d0*/  LOP3.LUT P4, RZ, R50, 0xff, RZ, 0xc0, !PT ;  /* 0x000000ff32ff7812 */ /* 0x000fd2000788c0ff */
        /* <DEDUP_REMOVED lines=35> */
[----:B------:R-:W0:-:S15]  /*dc10*/  @P4 DSETP.NEU.AND P2, PT, R38, RZ, PT ;  /* 0x000000ff2600422a */ /* 0x000e1e0003f4d000 */
[----:B------:R-:W-:-:S15]  /*dc20*/  NOP ;  /* 0x0000000000007918 */ /* 0x000fde0000000000 */
[----:B------:R-:W-:-:S15]  /*dc30*/  NOP ;  /* 0x0000000000007918 */ /* 0x000fde0000000000 */
[----:B------:R-:W-:-:S15]  /*dc40*/  NOP ;  /* 0x0000000000007918 */ /* 0x000fde0000000000 */
[----:B------:R-:W-:-:S04]  /*dc50*/  NOP ;  /* 0x0000000000007918 */ /* 0x000fc80000000000 */
[----:B0-----:R-:W0:Y:S02]  /*dc60*/  @P4 DSETP.NEU.OR P1, PT, R36, RZ, P2 ;  /* 0x000000ff2400422a */ /* 0x001e24000172d400 */
[----:B0-----:R-:W-:-:S07]  /*dc70*/  SEL R52, RZ, 0x1, !P1 ;  /* 0x00000001ff347807 */ /* 0x001fce0004800000 */
.L_x_5318:
[----:B------:R-:W-:Y:S05]  /*dc80*/  BSYNC.RECONVERGENT B0 ;  /* 0x0000000000007941 */ /* 0x000fea0003800200 */
.L_x_5317:
        /* <DEDUP_REMOVED lines=12> */
.L_x_5282:
[----:B-----5:R-:W-:Y:S02]  /*dd50*/  SEL R22, RZ, 0x1, !P4 ;  /* 0x00000001ff167807 */ /* 0x020fe40006000000 */
[----:B------:R-:W-:-:S07]  /*dd60*/  SEL R23, RZ, 0x1, !P1 ;  /* 0x00000001ff177807 */ /* 0x000fce0004800000 */
.L_x_5267:
[----:B------:R-:W-:Y:S05]  /*dd70*/  BSYNC.RECONVERGENT B6 ;  /* 0x0000000000067941 */ /* 0x000fea0003800200 */
.L_x_5266:
        /* <DEDUP_REMOVED lines=16> */
.L_x_5322:
        /* <DEDUP_REMOVED lines=9> */
[----:B------:R-:W-:Y:S01]  /*df10*/  IMAD R4, R6, R8, R19 ;  /* 0x0000000806047224 */ /* 0x000fe200078e0213 */
[----:B------:R-:W-:Y:S02]  /*df20*/  LOP3.LUT P0, RZ, R23, 0xff, RZ, 0xc0, !PT ;  /* 0x000000ff17ff7812 */ /* 0x000fe4000780c0ff */
[----:B------:R-:W-:Y:S02]  /*df30*/  LOP3.LUT P1, RZ, R22, 0xff, RZ, 0xc0, !PT ;  /* 0x000000ff16ff7812 */ /* 0x000fe4000782c0ff */
[----:B------:R-:W-:-:S06]  /*df40*/  LEA R4, R4, R3, 0x1 ;  /* 0x0000000304047211 */ /* 0x000fcc00078e08ff */
[----:B------:R-:W2:Y:S02]  /*df50*/  LDS.U16 R4, [R4] ;  /* 0x0000000004047984 */ /* 0x000ea40000000400 */
[C---:B--2---:R-:W-:Y:S02]  /*df60*/  PRMT R5, R4.reuse, 0x7770, RZ ;  /* 0x0000777004057816 */ /* 0x044fe400000000ff */
[----:B------:R-:W-:Y:S02]  /*df70*/  PRMT R6, R4, 0x7771, RZ ;  /* 0x0000777104067816 */ /* 0x000fe400000000ff */
[----:B------:R-:W-:Y:S02]  /*df80*/  ISETP.NE.AND P0, PT, R5, RZ, P0 ;  /* 0x000000ff0500720c */ /* 0x000fe40000705270 */
[----:B------:R-:W-:Y:S02]  /*df90*/  ISETP.NE.AND P1, PT, R6, RZ, P1 ;  /* 0x000000ff0600720c */ /* 0x000fe40000f25270 */
[----:B------:R-:W-:-:S02]  /*dfa0*/  SEL R23, RZ, 0x1, !P0 ;  /* 0x00000001ff177807 */ /* 0x000fc40004000000 */
[----:B------:R-:W-:-:S04]  /*dfb0*/  SEL R22, RZ, 0x1, !P1 ;  /* 0x00000001ff167807 */ /* 0x000fc80004800000 */
[----:B------:R-:W-:-:S05]  /*dfc0*/  PRMT R5, R22, 0x7604, R23 ;  /* 0x0000760416057816 */ /* 0x000fca0000000017 */
[----:B------:R0:W-:Y:S02]  /*dfd0*/  STS.U16 [R0], R5 ;  /* 0x0000000500007388 */ /* 0x0001e40000000400 */
.L_x_5321:
[----:B------:R-:W-:Y:S05]  /*dfe0*/  BSYNC.RECONVERGENT B0 ;  /* 0x0000000000007941 */ /* 0x000fea0003800200 */
.L_x_5320:
[----:B------:R-:W-:Y:S01]  /*dff0*/  IMAD.MOV.U32 R4, RZ, RZ, R9 ;  /* 0x000000ffff047224 */ /* 0x000fe200078e0009 */
[----:B------:R-:W-:Y:S06]  /*e000*/  @P2 BRA `(.L_x_5322) ;  /* 0xfffffffc009c2947 */ /* 0x000fec000383ffff */
.L_x_5319:
        /* <DEDUP_REMOVED lines=19> */
.L_x_5327:
        /* <DEDUP_REMOVED lines=22> */
.L_x_5326:
[----:B------:R-:W-:Y:S05]  /*e2a0*/  BSYNC.RECONVERGENT B0 ;  /* 0x0000000000007941 */ /* 0x000fea0003800200 */
.L_x_5325:
[----:B------:R-:W-:Y:S01]  /*e2b0*/  IMAD.MOV.U32 R4, RZ, RZ, R10 ;  /* 0x000000ffff047224 */ /* 0x000fe200078e000a */
[----:B------:R-:W-:Y:S06]  /*e2c0*/  @P2 BRA `(.L_x_5327) ;  /* 0xfffffffc009c2947 */ /* 0x000fec000383ffff */
.L_x_5324:
[----:B------:R-:W-:Y:S01]  /*e2d0*/  ISETP.GE.U32.AND P0, PT, R0, 0x2, PT ;  /* 0x000000020000780c */ /* 0x000fe20003f06070 */
[----:B------:R-:W-:Y:S05]  /*e2e0*/  WARPSYNC.ALL ;  /* 0x0000000000007948 */ /* 0x000fea0003800000 */
[----:B------:R-:W-:Y:S07]  /*e2f0*/  BAR.SYNC.DEFER_BLOCKING 0x0 ;  /* 0x0000000000007b1d */ /* 0x000fee0000010000 */
[----:B------:R-:W-:Y:S05]  /*e300*/  @!P0 BRA `(.L_x_5323) ;  /* 0x0000000000408947 */ /* 0x000fea0003800000 */
[----:B0-----:R-:W-:-:S07]  /*e310*/  HFMA2 R3, -RZ, RZ, 0, 5.9604644775390625e-08 ;  /* 0x00000001ff037431 */ /* 0x001fce00000001ff */
.L_x_5328:
        /* <DEDUP_REMOVED lines=10> */
[----:B0-----:R-:W-:Y:S02]  /*e3c0*/  ISETP.NE.AND P0, PT, R4, RZ, P0 ;  /* 0x000000ff0400720c */ /* 0x001fe40000705270 */
[----:B---3--:R-:W-:Y:S02]  /*e3d0*/  ISETP.NE.AND P1, PT, R6, RZ, P1 ;  /* 0x000000ff0600720c */ /* 0x008fe40000f25270 */
[----:B------:R-:W-:Y:S02]  /*e3e0*/  SEL R23, RZ, 0x1, !P0 ;  /* 0x00000001ff177807 */ /* 0x000fe40004000000 */
[----:B------:R-:W-:-:S05]  /*e3f0*/  SEL R22, RZ, 0x1, !P1 ;  /* 0x00000001ff167807 */ /* 0x000fca0004800000 */
[----:B------:R-:W-:Y:S05]  /*e400*/  @!P2 BRA `(.L_x_5328) ;  /* 0xfffffffc00c4a947 */ /* 0x000fea000383ffff */
.L_x_5323:
        /* <DEDUP_REMOVED lines=287> */
.L_x_5329:
        /* <DEDUP_REMOVED lines=276> */
.L_x_5330:
        /* <DEDUP_REMOVED lines=286> */
.L_x_5332:
        /* <DEDUP_REMOVED lines=276> */
.L_x_5333:
        /* <DEDUP_REMOVED lines=24> */
.L_x_5335:
[----:B------:R-:W-:Y:S05]  /*12be0*/  BSYNC.RECONVERGENT B0 ;  /* 0x0000000000007941 */ /* 0x000fea0003800200 */
.L_x_5334:
        /* <DEDUP_REMOVED lines=35> */
.L_x_5337:
[----:B------:R-:W-:Y:S05]  /*12e20*/  BSYNC.RECONVERGENT B0 ;  /* 0x0000000000007941 */ /* 0x000fea0003800200 */
.L_x_5336:
        /* <DEDUP_REMOVED lines=37> */
.L_x_5342:
        /* <DEDUP_REMOVED lines=10> */
.L_x_5341:
[----:B------:R-:W-:Y:S02]  /*13120*/  SEL R22, RZ, 0x1, !P1 ;  /* 0x00000001ff167807 */ /* 0x000fe40004800000 */
[----:B------:R-:W-:Y:S01]  /*13130*/  SEL R23, RZ, 0x1, !P2 ;  /* 0x00000001ff177807 */ /* 0x000fe20005000000 */
[----:B------:R-:W-:Y:S06]  /*13140*/  BRA `(.L_x_5340) ;  /* 0x00000000006c7947 */ /* 0x000fec0003800000 */
.L_x_5339:
        /* <DEDUP_REMOVED lines=14> */
.L_x_5344:
        /* <DEDUP_REMOVED lines=11> */
.L_x_5343:
[----:B------:R-:W-:Y:S02]  /*132e0*/  SEL R22, RZ, 0x1, !P1 ;  /* 0x00000001ff167807 */ /* 0x000fe40004800000 */
[----:B------:R-:W-:-:S07]  /*132f0*/  SEL R23, RZ, 0x1, !P2 ;  /* 0x00000001ff177807 */ /* 0x000fce0005000000 */
.L_x_5340:
[----:B------:R-:W-:Y:S05]  /*13300*/  BSYNC.RECONVERGENT B0 ;  /* 0x0000000000007941 */ /* 0x000fea0003800200 */
.L_x_5338:
        /* <DEDUP_REMOVED lines=11> */
.L_x_5348:
        /* <DEDUP_REMOVED lines=20> */
.L_x_5347:
[----:B------:R-:W-:Y:S05]  /*13500*/  BSYNC.RECONVERGENT B0 ;  /* 0x0000000000007941 */ /* 0x000fea0003800200 */
.L_x_5346:
[----:B------:R-:W-:-:S03]  /*13510*/  UISETP.GT.U32.AND UP0, UPT, UR4, 0x3, UPT ;  /* 0x000000030400788c */ /* 0x000fc6000bf04070 */
[----:B------:R-:W-:-:S06]  /*13520*/  UMOV UR4, UR7 ;  /* 0x0000000700047c82 */ /* 0x000fcc0008000000 */
[----:B------:R-:W-:Y:S05]  /*13530*/  BRA.U UP0, `(.L_x_5348) ;  /* 0xfffffffd00a07547 */ /* 0x000fea000b83ffff */
.L_x_5345:
        /* <DEDUP_REMOVED lines=12> */
.L_x_5353:
[----:B------:R-:W-:Y:S01]  /*13600*/  USHF.R.U32.HI UR7, URZ, 0x1, UR5 ;  /* 0x00000001ff077899 */ /* 0x000fe20008011605 */
[----:B------:R-:W-:Y:S05]  /*13610*/  BAR.SYNC.DEFER_BLOCKING 0x0 ;  /* 0x0000000000007b1d */ /* 0x000fea0000010000 */
[----:B------:R-:W-:Y:S01]  /*13620*/  VIADD R2, R19, UR7 ;  /* 0x0000000713027c36 */ /* 0x000fe20008000000 */
[----:B------:R-:W-:Y:S04]  /*13630*/  BSSY.RECONVERGENT B0, `(.L_x_5351) ;  /* 0x0000010000007945 */ /* 0x000fe80003800200 */
[----:B------:R-:W-:-:S04]  /*13640*/  ISETP.GE.U32.AND P1, PT, R2, UR6, PT ;  /* 0x0000000602007c0c */ /* 0x000fc8000bf26070 */
[----:B------:R-:W-:-:S13]  /*13650*/  ISETP.GE.U32.OR P1, PT, R19, UR7, P1 ;  /* 0x0000000713007c0c */ /* 0x000fda0008f26470 */
[----:B0-----:R-:W-:Y:S05]  /*13660*/  @P1 BRA `(.L_x_5352) ;  /* 0x0000000000301947 */ /* 0x001fea0003800000 */
[----:B------:R-:W-:Y:S01]  /*13670*/  ULOP3.LUT UR8, UR5, 0x7fe, URZ, 0xc0, !UPT ;  /* 0x000007fe05087892 */ /* 0x000fe2000f8ec0ff */
[----:B------:R-:W-:Y:S02]  /*13680*/  LOP3.LUT P1, RZ, R22, 0xff, RZ, 0xc0, !PT ;  /* 0x000000ff16ff7812 */ /* 0x000fe4000782c0ff */
[----:B------:R-:W-:-:S06]  /*13690*/  LOP3.LUT P2, RZ, R23, 0xff, RZ, 0xc0, !PT ;  /* 0x000000ff17ff7812 */ /* 0x000fcc000784c0ff */
[----:B--2---:R-:W0:Y:S02]  /*136a0*/  LDS.U16 R3, [R0+UR8] ;  /* 0x0000000800037984 */ /* 0x004e240008000400 */
        /* <DEDUP_REMOVED lines=8> */
.L_x_5352:
[----:B------:R-:W-:Y:S05]  /*13730*/  BSYNC.RECONVERGENT B0 ;  /* 0x0000000000007941 */ /* 0x000fea0003800200 */
.L_x_5351:
[----:B------:R-:W-:-:S03]  /*13740*/  UISETP.GT.U32.AND UP0, UPT, UR5, 0x7f, UPT ;  /* 0x0000007f0500788c */ /* 0x000fc6000bf04070 */
[----:B------:R-:W-:-:S06]  /*13750*/  UMOV UR5, UR7 ;  /* 0x0000000700057c82 */ /* 0x000fcc0008000000 */
[----:B------:R-:W-:Y:S05]  /*13760*/  BRA.U UP0, `(.L_x_5353) ;  /* 0xfffffffd00a47547 */ /* 0x000fea000b83ffff */
.L_x_5350:
[----:B------:R-:W-:Y:S01]  /*13770*/  BAR.SYNC.DEFER_BLOCKING 0x0 ;  /* 0x0000000000007b1d */ /* 0x000fe20000010000 */
[----:B------:R-:W-:-:S09]  /*13780*/  UISETP.GE.U32.AND UP0, UPT, UR4, 0x2, UPT ;  /* 0x000000020400788c */ /* 0x000fd2000bf06070 */
[----:B------:R-:W-:Y:S05]  /*13790*/  BRA.U !UP0, `(.L_x_5349) ;  /* 0x0000000108447547 */ /* 0x000fea000b800000 */
[----:B0-2---:R-:W-:-:S07]  /*137a0*/  HFMA2 R0, -RZ, RZ, 0, 5.9604644775390625e-08 ;  /* 0x00000001ff007431 */ /* 0x005fce00000001ff */
.L_x_5354:
        /* <DEDUP_REMOVED lines=11> */
[----:B0-----:R-:W-:Y:S02]  /*13860*/  ISETP.NE.AND P2, PT, R5, RZ, P2 ;  /* 0x000000ff0500720c */ /* 0x001fe40001745270 */
[----:B---3--:R-:W-:Y:S02]  /*13870*/  ISETP.NE.AND P1, PT, R3, RZ, P1 ;  /* 0x000000ff0300720c */ /* 0x008fe40000f25270 */
[----:B------:R-:W-:Y:S02]  /*13880*/  SEL R23, RZ, 0x1, !P2 ;  /* 0x00000001ff177807 */ /* 0x000fe40005000000 */
[----:B------:R-:W-:-:S05]  /*13890*/  SEL R22, RZ, 0x1, !P1 ;  /* 0x00000001ff167807 */ /* 0x000fca0004800000 */
[----:B------:R-:W-:Y:S05]  /*138a0*/  @!P3 BRA `(.L_x_5354) ;  /* 0xfffffffc00c0b947 */ /* 0x000fea000383ffff */
.L_x_5349:
        /* <DEDUP_REMOVED lines=32> */
.L_x_5356:
        /* <DEDUP_REMOVED lines=19> */
.L_x_5357:
        /* <DEDUP_REMOVED lines=25> */
.L_x_5358:
[----:B------:R-:W0:Y:S01]  /*13d70*/  LDCU.64 UR4, c[0x0][0x758] ;  /* 0x0000eb00ff0477ac */ /* 0x000e220008000a00 */
[----:B------:R-:W-:-:S04]  /*13d80*/  LOP3.LUT P1, RZ, R23, 0xff, RZ, 0xc0, !PT ;  /* 0x000000ff17ff7812 */ /* 0x000fc8000782c0ff */
[----:B------:R-:W-:Y:S02]  /*13d90*/  SEL R3, RZ, 0x1, !P1 ;  /* 0x00000001ff037807 */ /* 0x000fe40004800000 */
[----:B0-----:R-:W-:-:S04]  /*13da0*/  IADD3 R18, P0, PT, R18, UR4, RZ ;  /* 0x0000000412127c10 */ /* 0x001fc8000ff1e0ff */
[----:B------:R-:W-:-:S05]  /*13db0*/  IADD3.X R19, PT, PT, RZ, UR5, RZ, P0, !PT ;  /* 0x00000005ff137c10 */ /* 0x000fca00087fe4ff */
[----:B------:R-:W-:Y:S01]  /*13dc0*/  STG.E.U8 desc[UR36][R18.64], R3 ;  /* 0x0000000312007986 */ /* 0x000fe2000c101124 */
[----:B------:R-:W-:Y:S05]  /*13dd0*/  EXIT ;  /* 0x000000000000794d */ /* 0x000fea0003800000 */
.L_x_5355:
[----:B------:R-:W3:Y:S01]  /*13de0*/  LDCU.U8 UR4, c[0x0][0x788] ;  /* 0x0000f100ff0477ac */ /* 0x000ee20008000000 */
[----:B------:R-:W4:Y:S01]  /*13df0*/  LDCU.U8 UR5, c[0x0][0x789] ;  /* 0x0000f120ff0577ac */ /* 0x000f220008000000 */
[----:B---3--:R-:W-:Y:S02]  /*13e00*/  UISETP.NE.AND UP1, UPT, UR4, URZ, UPT ;  /* 0x000000ff0400728c */ /* 0x008fe4000bf25270 */
[----:B----4-:R-:W-:-:S07]  /*13e10*/  UISETP.NE.AND UP0, UPT, UR5, URZ, UPT ;  /* 0x000000ff0500728c */ /* 0x010fce000bf05270 */
[----:B------:R-:W-:Y:S05]  /*13e20*/  BRA.U !UP1, `(.L_x_5359) ;  /* 0x0000000109207547 */ /* 0x000fea000b800000 */
[----:B------:R-:W3:Y:S04]  /*13e30*/  LDG.E.U8 R2, desc[UR36][R6.64] ;  /* 0x0000002406027981 */ /* 0x000ee8000c1e1100 */
[----:B0-2---:R-:W2:Y:S01]  /*13e40*/  LDG.E.U8 R0, desc[UR36][R6.64+0x1] ;  /* 0x0000012406007981 */ /* 0x005ea2000c1e1100 */
[----:B------:R-:W-:Y:S02]  /*13e50*/  LOP3.LUT P0, RZ, R22, 0xff, RZ, 0xc0, !PT ;  /* 0x000000ff16ff7812 */ /* 0x000fe4000780c0ff */
[----:B------:R-:W-:Y:S02]  /*13e60*/  LOP3.LUT P1, RZ, R23, 0xff, RZ, 0xc0, !PT ;  /* 0x000000ff17ff7812 */ /* 0x000fe4000782c0ff */
[----:B---3--:R-:W-:Y:S02]  /*13e70*/  ISETP.NE.AND P0, PT, R2, RZ, P0 ;  /* 0x000000ff0200720c */ /* 0x008fe40000705270 */
[----:B--2---:R-:W-:-:S02]  /*13e80*/  ISETP.NE.AND P1, PT, R0, RZ, P1 ;  /* 0x000000ff0000720c */ /* 0x004fc40000f25270 */
[----:B------:R-:W-:Y:S02]  /*13e90*/  SEL R22, RZ, 0x1, !P0 ;  /* 0x00000001ff167807 */ /* 0x000fe40004000000 */
[----:B------:R-:W-:-:S09]  /*13ea0*/  SEL R23, RZ, 0x1, !P1 ;  /* 0x00000001ff177807 */ /* 0x000fd20004800000 */
.L_x_5359:
        /* <DEDUP_REMOVED lines=20> */
.L_x_5361:
        /* <DEDUP_REMOVED lines=25> */
.L_x_5362:
[----:B------:R-:W0:Y:S01]  /*14180*/  LDCU.64 UR4, c[0x0][0x758] ;  /* 0x0000eb00ff0477ac */ /* 0x000e220008000a00 */
[----:B------:R-:W-:-:S04]  /*14190*/  LOP3.LUT P0, RZ, R23, 0xff, RZ, 0xc0, !PT ;  /* 0x000000ff17ff7812 */ /* 0x000fc8000780c0ff */
[----:B------:R-:W-:Y:S02]  /*141a0*/  SEL R3, RZ, 0x1, !P0 ;  /* 0x00000001ff037807 */ /* 0x000fe40004000000 */
[----:B0-----:R-:W-:-:S04]  /*141b0*/  IADD3 R18, P1, PT, R18, UR4, RZ ;  /* 0x0000000412127c10 */ /* 0x001fc8000ff3e0ff */
[----:B------:R-:W-:-:S05]  /*141c0*/  IADD3.X R19, PT, PT, RZ, UR5, RZ, P1, !PT ;  /* 0x00000005ff137c10 */ /* 0x000fca0008ffe4ff */
[----:B------:R-:W-:Y:S01]  /*141d0*/  STG.E.U8 desc[UR36][R18.64], R3 ;  /* 0x0000000312007986 */ /* 0x000fe2000c101124 */
[----:B------:R-:W-:Y:S05]  /*141e0*/  EXIT ;  /* 0x000000000000794d */ /* 0x000fea0003800000 */
.L_x_5360:
[----:B------:R-:W-:Y:S04]  /*141f0*/  STG.E.U8 desc[UR36][R6.64], R22 ;  /* 0x0000001606007986 */ /* 0x000fe8000c101124 */
[----:B------:R-:W-:Y:S01]  /*14200*/  STG.E.U8 desc[UR36][R6.64+0x1], R23 ;  /* 0x0000011706007986 */ /* 0x000fe2000c101124 */
[----:B------:R-:W-:Y:S05]  /*14210*/  EXIT ;  /* 0x000000000000794d */ /* 0x000fea0003800000 */
.L_x_5331:
        /* <DEDUP_REMOVED lines=41> */
.L_x_5364:
        /* <DEDUP_REMOVED lines=19> */
.L_x_5365:
        /* <DEDUP_REMOVED lines=25> */
.L_x_5366:
[----:B------:R-:W0:Y:S01]  /*14770*/  LDCU.64 UR4, c[0x0][0x758] ;  /* 0x0000eb00ff0477ac */ /* 0x000e220008000a00 */
[----:B------:R-:W-:-:S04]  /*14780*/  LOP3.LUT P1, RZ, R22, 0xff, RZ, 0xc0, !PT ;  /* 0x000000ff16ff7812 */ /* 0x000fc8000782c0ff */
[----:B------:R-:W-:Y:S02]  /*14790*/  SEL R3, RZ, 0x1, !P1 ;  /* 0x00000001ff037807 */ /* 0x000fe40004800000 */
[----:B0-----:R-:W-:-:S04]  /*147a0*/  IADD3 R18, P0, PT, R18, UR4, RZ ;  /* 0x0000000412127c10 */ /* 0x001fc8000ff1e0ff */
[----:B------:R-:W-:-:S05]  /*147b0*/  IADD3.X R19, PT, PT, RZ, UR5, RZ, P0, !PT ;  /* 0x00000005ff137c10 */ /* 0x000fca00087fe4ff */
[----:B------:R-:W-:Y:S01]  /*147c0*/  STG.E.U8 desc[UR36][R18.64], R3 ;  /* 0x0000000312007986 */ /* 0x000fe2000c101124 */
[----:B------:R-:W-:Y:S05]  /*147d0*/  EXIT ;  /* 0x000000000000794d */ /* 0x000fea0003800000 */
.L_x_5363:
[----:B------:R-:W0:Y:S01]  /*147e0*/  LDCU.U8 UR4, c[0x0][0x788] ;  /* 0x0000f100ff0477ac */ /* 0x000e220008000000 */
[----:B------:R-:W2:Y:S01]  /*147f0*/  LDCU.U8 UR5, c[0x0][0x789] ;  /* 0x0000f120ff0577ac */ /* 0x000ea20008000000 */
[----:B0-----:R-:W-:Y:S02]  /*14800*/  UISETP.NE.AND UP0, UPT, UR4, URZ, UPT ;  /* 0x000000ff0400728c */ /* 0x001fe4000bf05270 */
        /* <DEDUP_REMOVED lines=10> */
.L_x_5367:
        /* <DEDUP_REMOVED lines=20> */
.L_x_5369:
        /* <DEDUP_REMOVED lines=25> */
.L_x_5370:
[----:B------:R-:W0:Y:S01]  /*14b80*/  LDCU.64 UR4, c[0x0][0x758] ;  /* 0x0000eb00ff0477ac */ /* 0x000e220008000a00 */
[----:B------:R-:W-:-:S04]  /*14b90*/  LOP3.LUT P0, RZ, R22, 0xff, RZ, 0xc0, !PT ;  /* 0x000000ff16ff7812 */ /* 0x000fc8000780c0ff */
[----:B------:R-:W-:Y:S02]  /*14ba0*/  SEL R3, RZ, 0x1, !P0 ;  /* 0x00000001ff037807 */ /* 0x000fe40004000000 */
[----:B0-----:R-:W-:-:S04]  /*14bb0*/  IADD3 R18, P1, PT, R18, UR4, RZ ;  /* 0x0000000412127c10 */ /* 0x001fc8000ff3e0ff */
[----:B------:R-:W-:-:S05]  /*14bc0*/  IADD3.X R19, PT, PT, RZ, UR5, RZ, P1, !PT ;  /* 0x00000005ff137c10 */ /* 0x000fca0008ffe4ff */
[----:B------:R-:W-:Y:S01]  /*14bd0*/  STG.E.U8 desc[UR36][R18.64], R3 ;  /* 0x0000000312007986 */ /* 0x000fe2000c101124 */
[----:B------:R-:W-:Y:S05]  /*14be0*/  EXIT ;  /* 0x000000000000794d */ /* 0x000fea0003800000 */
.L_x_5368:
[----:B------:R-:W-:Y:S04]  /*14bf0*/  STG.E.U8 desc[UR36][R6.64], R23 ;  /* 0x0000001706007986 */ /* 0x000fe8000c101124 */
[----:B------:R-:W-:Y:S01]  /*14c00*/  STG.E.U8 desc[UR36][R6.64+0x1], R22 ;  /* 0x0000011606007986 */ /* 0x000fe2000c101124 */
[----:B------:R-:W-:Y:S05]  /*14c10*/  EXIT ;  /* 0x000000000000794d */ /* 0x000fea0003800000 */
.L_x_5371:
        /* <DEDUP_REMOVED lines=14> */
.L_x_7795:


//--------------------- .text._ZN2at6native13reduce_kernelILi64ELi4ENS0_8ReduceOpIN3c107complexIdEENS0_14func_wrapper_tIbZZZNS0_15and_kernel_cudaERNS_14TensorIteratorEENKUlvE_clEvENKUlvE6_clEvEUlbS5_E_EEjbLi4ELi4EEEEEvT1_ --------------------------
	.section	.text._ZN2at6native13reduce_kernelILi64ELi4ENS0_8ReduceOpIN3c107complexIdEENS0_14func_wrapper_tIbZZZNS0_15and_kernel_cudaERNS_14TensorIteratorEENKUlvE_clEvENKUlvE6_clEvEUlbS5_E_EEjbLi4ELi4EEEEEvT1_,"ax",@progbits
	.align	128
        .global         _ZN2at6native13reduce_kernelILi64ELi4ENS0_8ReduceOpIN3c107complexIdEENS0_14func_wrapper_tIbZZZNS0_15and_kernel_cudaERNS_14TensorIteratorEENKUlvE_clEvENKUlvE6_clEvEUlbS5_E_EEjbLi4ELi4EEEEEvT1_
        .type           _ZN2at6native13reduce_kernelILi64ELi4ENS0_8ReduceOpIN3c107complexIdEENS0_14func_wrapper_tIbZZZNS0_15and_kernel_cudaERNS_14TensorIteratorEENKUlvE_clEvENKUlvE6_clEvEUlbS5_E_EEjbLi4ELi4EEEEEvT1_,@function
        .size           _ZN2at6native13reduce_kernelILi64ELi4ENS0_8ReduceOpIN3c107complexIdEENS0_14func_wrapper_tIbZZZNS0_15and_kernel_cudaERNS_14TensorIteratorEENKUlvE_clEvENKUlvE6_clEvEUlbS5_E_EEjbLi4ELi4EEEEEvT1_,(.L_x_7796 - _ZN2at6native13reduce_kernelILi64ELi4ENS0_8ReduceOpIN3c107complexIdEENS0_14func_wrapper_tIbZZZNS0_15and_kernel_cudaERNS_14TensorIteratorEENKUlvE_clEvENKUlvE6_clEvEUlbS5_E_EEjbLi4ELi4EEEEEvT1_)
        .other          _ZN2at6native13reduce_kernelILi64ELi4ENS0_8ReduceOpIN3c107complexIdEENS0_14func_wrapper_tIbZZZNS0_15and_kernel_cudaERNS_14TensorIteratorEENKUlvE_clEvENKUlvE6_clEvEUlbS5_E_EEjbLi4ELi4EEEEEvT1_,@"STO_CUDA_ENTRY STV_DEFAULT"
_ZN2at6native13reduce_kernelILi64ELi4ENS0_8ReduceOpIN3c107complexIdEENS0_14func_wrapper_tIbZZZNS0_15and_kernel_cudaERNS_14TensorIteratorEENKUlvE_clEvENKUlvE6_clEvEUlbS5_E_EEjbLi4ELi4EEEEEvT1_:
.text._ZN2at6native13reduce_kernelILi64ELi4ENS0_8ReduceOpIN3c107complexIdEENS0_14func_wrapper_tIbZZZNS0_15and_kernel_cudaERNS_14TensorIteratorEENKUlvE_clEvENKUlvE6_clEvEUlbS5_E_EEjbLi4ELi4EEEEEvT1_:
        /* <DEDUP_REMOVED lines=296> */
.L_x_5372:
        /* <DEDUP_REMOVED lines=11> */
[----:B------:R-:W-:-:S03]  /*1330*/  IMAD.X R91, RZ, RZ, UR5, P0 ;  /* 0x00000005ff5b7e24 */ /* 0x000fc600080e06ff */
[----:B------:R-:W-:Y:S05]  /*1340*/  BRA.U !UP0, `(.L_x_5375) ;  /* 0x00000009089c7547 */ /* 0x000fea000b800000 */
        /* <DEDUP_REMOVED lines=16> */
.L_x_5376:
        /* <DEDUP_REMOVED lines=38> */
.L_x_5381:
[----:B01----:R-:W-:-:S07]  /*16b0*/  SEL R4, RZ, 0x1, !P0 ;  /* 0x00000001ff047807 */ /* 0x003fce0004000000 */
.L_x_5380:
[----:B------:R-:W-:Y:S05]  /*16c0*/  BSYNC.RECONVERGENT B1 ;  /* 0x0000000000017941 */ /* 0x000fea0003800200 */
.L_x_5379:
[----:B------:R-:W0:Y:S01]  /*16d0*/  LDC R5, c[0x0][0x388] ;  /* 0x0000e200ff057b82 */ /* 0x000e220000000800 */
[----:B------:R-:W-:-:S05]  /*16e0*/  IADD3 R90, P0, PT, R90, 0x40, RZ ;  /* 0x000000405a5a7810 */ /* 0x000fca0007f1e0ff */
[----:B------:R-:W-:Y:S01]  /*16f0*/  IMAD.X R91, RZ, RZ, R91, P0 ;  /* 0x000000ffff5b7224 */ /* 0x000fe200000e065b */
[----:B0-----:R-:W-:-:S07]  /*1700*/  IADD3 R0, PT, PT, R8, -0x4, R5 ;  /* 0xfffffffc08007810 */ /* 0x001fce0007ffe005 */
.L_x_5378:
[----:B------:R-:W-:Y:S05]  /*1710*/  BSYNC.RECONVERGENT B0 ;  /* 0x0000000000007941 */ /* 0x000fea0003800200 */
.L_x_5377:
        /* <DEDUP_REMOVED lines=13> */
.L_x_5384:
        /* <DEDUP_REMOVED lines=55> */
.L_x_5383:
[----:B------:R-:W-:Y:S05]  /*1b60*/  BSYNC.RECONVERGENT B0 ;  /* 0x0000000000007941 */ /* 0x000fea0003800200 */
.L_x_5382:
        /* <DEDUP_REMOVED lines=24> */
.L_x_5388:
[----:B------:R-:W-:Y:S05]  /*1cf0*/  BSYNC.RECONVERGENT B1 ;  /* 0x0000000000017941 */ /* 0x000fea0003800200 */
.L_x_5387:
[----:B01----:R-:W-:-:S07]  /*1d00*/  SEL R4, RZ, 0x1, !P0 ;  /* 0x00000001ff047807 */ /* 0x003fce0004000000 */
.L_x_5386:
[----:B------:R-:W-:Y:S05]  /*1d10*/  BSYNC.RECONVERGENT B0 ;  /* 0x0000000000007941 */ /* 0x000fea0003800200 */
.L_x_5385:
        /* <DEDUP_REMOVED lines=10> */
.L_x_5375:
        /* <DEDUP_REMOVED lines=78> */
.L_x_5393:
[----:B------:R-:W-:-:S05]  /*22a0*/  SHF.R.U32.HI R29, RZ, 0x2, R87 ;  /* 0x00000002ff1d7819 */ /* 0x000fca0000011657 */
[----:B------:R-:W-:-:S05]  /*22b0*/  IMAD.WIDE.U32 R28, R29, 0x40, R90 ;  /* 0x000000401d1c7825 */ /* 0x000fca00078e005a */
[----:B------:R-:W2:Y:S04]  /*22c0*/  LDG.E.ENL2.256 R68, R64, desc[UR36][R28.64] ;  /* 0xfe0000241c40797e */ /* 0x000ea80008121944 */
[----:B------:R-:W3:Y:S01]  /*22d0*/  LDG.E.ENL2.256 R12, R4, desc[UR36][R28.64+0x20] ;  /* 0xfe0001241c04797e */ /* 0x000ee2000812190c */
[----:B0-----:R-:W-:-:S04]  /*22e0*/  IADD3 R87, PT, PT, R87, R0, RZ ;  /* 0x0000000057577210 */ /* 0x001fc80007ffe0ff */
        /* <DEDUP_REMOVED lines=12> */
[----:B------:R-:W-:-:S05]  /*23b0*/  IMAD.IADD R87, R87, 0x1, R0 ;  /* 0x0000000157577824 */ /* 0x000fca00078e0200 */
[----:B------:R-:W-:Y:S01]  /*23c0*/  SHF.R.U32.HI R45, RZ, 0x2, R87 ;  /* 0x00000002ff2d7819 */ /* 0x000fe20000011657 */
[----:B--2---:R-:W0:-:S15]  /*23d0*/  @P5 DSETP.NEU.AND P4, PT, R66, RZ, PT ;  /* 0x000000ff4200522a */ /* 0x004e1e0003f8d000 */
[----:B------:R-:W-:-:S15]  /*23e0*/  NOP ;  /* 0x0000000000007918 */ /* 0x000fde0000000000 */
[----:B------:R-:W-:-:S15]  /*23f0*/  NOP ;  /* 0x0000000000007918 */ /* 0x000fde0000000000 */
[----:B------:R-:W-:-:S15]  /*2400*/  NOP ;  /* 0x0000000000007918 */ /* 0x000fde0000000000 */
[----:B------:R-:W-:-:S04]  /*2410*/  NOP ;  /* 0x0000000000007918 */ /* 0x000fc80000000000 */
[----:B0-----:R-:W0:Y:S01]  /*2420*/  @P5 DSETP.NEU.OR P6, PT, R64, RZ, P4 ;  /* 0x000000ff4000522a */ /* 0x001e2200027cd400 */
[----:B------:R-:W-:Y:S02]  /*2430*/  PLOP3.LUT P4, PT, PT, PT, PT, 0x8, 0x80 ;  /* 0x000000000080781c */ /* 0x000fe40003f8e170 */
[----:B0-----:R-:W-:Y:S02]  /*2440*/  P2R R36, PR, RZ, 0x40 ;  /* 0x00000040ff247803 */ /* 0x001fe40000000000 */
[----:B------:R-:W-:-:S15]  /*2450*/  PLOP3.LUT P6, PT, PT, PT, PT, 0x8, 0x80 ;  /* 0x000000000080781c */ /* 0x000fde0003fce170 */
        /* <DEDUP_REMOVED lines=8> */
[----:B---3--:R-:W-:-:S15]  /*24e0*/  @P2 DSETP.NEU.AND P3, PT, R6, RZ, PT ;  /* 0x000000ff0600222a */ /* 0x008fde0003f6d000 */
[----:B------:R-:W-:-:S15]  /*24f0*/  NOP ;  /* 0x0000000000007918 */ /* 0x000fde0000000000 */
[----:B------:R-:W-:-:S15]  /*2500*/  NOP ;  /* 0x0000000000007918 */ /* 0x000fde0000000000 */
[----:B------:R-:W-:-:S15]  /*2510*/  NOP ;  /* 0x0000000000007918 */ /* 0x000fde0000000000 */
[----:B------:R-:W-:-:S04]  /*2520*/  NOP ;  /* 0x0000000000007918 */ /* 0x000fc80000000000 */
[----:B0-----:R-:W0:Y:S01]  /*2530*/  @P0 DSETP.NEU.OR P6, PT, R68, RZ, P1 ;  /* 0x000000ff4400022a */ /* 0x001e220000fcd400 */
[----:B------:R-:W-:Y:S02]  /*2540*/  LOP3.LUT P0, RZ, R82, 0xff, RZ, 0xc0, !PT ;  /* 0x000000ff52ff7812 */ /* 0x000fe4000780c0ff */
[----:B0-----:R-:W-:-:S15]  /*2550*/  P2R R37, PR, RZ, 0x40 ;  /* 0x00000040ff257803 */ /* 0x001fde0000000000 */
[----:B------:R-:W-:-:S15]  /*2560*/  NOP ;  /* 0x0000000000007918 */ /* 0x000fde0000000000 */
[----:B------:R-:W-:-:S15]  /*2570*/  NOP ;  /* 0x0000000000007918 */ /* 0x000fde0000000000 */
[----:B------:R-:W-:-:S15]  /*2580*/  NOP ;  /* 0x0000000000007918 */ /* 0x000fde0000000000 */
[----:B------:R-:W-:-:S01]  /*2590*/  NOP ;  /* 0x0000000000007918 */ /* 0x000fc20000000000 */
[----:B------:R-:W0:Y:S01]  /*25a0*/  @P2 DSETP.NEU.OR P4, PT, R4, RZ, P3 ;  /* 0x000000ff0400222a */ /* 0x000e220001f8d400 */
        /* <DEDUP_REMOVED lines=23> */
[----:B0-----:R-:W0:Y:S01]  /*2720*/  @P1 DSETP.NEU.OR P2, PT, R20, RZ, P0 ;  /* 0x000000ff1400122a */ /* 0x001e22000074d400 */
[----:B------:R-:W-:Y:S02]  /*2730*/  LOP3.LUT P0, RZ, R81, 0xff, RZ, 0xc0, !PT ;  /* 0x000000ff51ff7812 */ /* 0x000fe4000780c0ff */
        /* <DEDUP_REMOVED lines=17> */
[----:B-----5:R-:W0:-:S15]  /*2850*/  @P0 DSETP.NEU.AND P1, PT, R30, RZ, PT ;  /* 0x000000ff1e00022a */ /* 0x020e1e0003f2d000 */
        /* <DEDUP_REMOVED lines=30> */
[----:B------:R-:W-:Y:S02]  /*2a40*/  PLOP3.LUT P0, PT, PT, PT, PT, 0x8, 0x80 ;  /* 0x000000000080781c */ /* 0x000fe40003f0e170 */
[----:B0-----:R-:W-:-:S15]  /*2a50*/  P2R R62, PR, RZ, 0x4 ;  /* 0x00000004ff3e7803 */ /* 0x001fde0000000000 */
        /* <DEDUP_REMOVED lines=31> */
[----:B------:R-:W-:Y:S02]  /*2c50*/  P2R R10, PR, RZ, 0x1 ;  /* 0x00000001ff0a7803 */ /* 0x000fe40000000000 */
[----:B------:R-:W-:-:S05]  /*2c60*/  IADD3 R87, PT, PT, R87, R0, RZ ;  /* 0x0000000057577210 */ /* 0x000fca0007ffe0ff */
[----:B0-----:R-:W-:Y:S02]  /*2c70*/  IMAD R8, R0, 0x3, R87 ;  /* 0x0000000300087824 */ /* 0x001fe400078e0257 */
[----:B--2---:R-:W0:-:S15]  /*2c80*/  @P2 DSETP.NEU.AND P3, PT, R38, RZ, PT ;  /* 0x000000ff2600222a */ /* 0x004e1e0003f6d000 */
[----:B------:R-:W-:-:S15]  /*2c90*/  NOP ;  /* 0x0000000000007918 */ /* 0x000fde0000000000 */
[----:B------:R-:W-:-:S15]  /*2ca0*/  NOP ;  /* 0x0000000000007918 */ /* 0x000fde0000000000 */
[----:B------:R-:W-:-:S15]  /*2cb0*/  NOP ;  /* 0x0000000000007918 */ /* 0x000fde0000000000 */
[----:B------:R-:W-:-:S04]  /*2cc0*/  NOP ;  /* 0x0000000000007918 */ /* 0x000fc80000000000 */
[----:B0-----:R-:W-:Y:S01]  /*2cd0*/  @P2 DSETP.NEU.OR P1, PT, R36, RZ, P3 ;  /* 0x000000ff2400222a */ /* 0x001fe20001f2d400 */
[----:B------:R-:W-:Y:S02]  /*2ce0*/  LOP3.LUT P3, RZ, R86, 0xff, RZ, 0xc0, !PT ;  /* 0x000000ff56ff7812 */ /* 0x000fe4000786c0ff */
[----:B------:R-:W-:-:S15]  /*2cf0*/  PLOP3.LUT P2, PT, PT, PT, PT, 0x8, 0x80 ;  /* 0x000000000080781c */ /* 0x000fde0003f4e170 */
        /* <DEDUP_REMOVED lines=16> */
[----:B---3--:R-:W0:-:S15]  /*2e00*/  @P4 DSETP.NEU.AND P5, PT, R46, RZ, PT ;  /* 0x000000ff2e00422a */ /* 0x008e1e0003fad000 */
[----:B------:R-:W-:-:S15]  /*2e10*/  NOP ;  /* 0x0000000000007918 */ /* 0x000fde0000000000 */
[----:B------:R-:W-:-:S15]  /*2e20*/  NOP ;  /* 0x0000000000007918 */ /* 0x000fde0000000000 */
[----:B------:R-:W-:-:S15]  /*2e30*/  NOP ;  /* 0x0000000000007918 */ /* 0x000fde0000000000 */
[----:B------:R-:W-:-:S04]  /*2e40*/  NOP ;  /* 0x0000000000007918 */ /* 0x000fc80000000000 */
[----:B0-----:R-:W-:Y:S01]  /*2e50*/  @P4 DSETP.NEU.OR P3, PT, R44, RZ, P5 ;  /* 0x000000ff2c00422a */ /* 0x001fe20002f6d400 */
[----:B------:R-:W-:Y:S02]  /*2e60*/  LOP3.LUT P5, RZ, R63, 0xff, RZ, 0xc0, !PT ;  /* 0x000000ff3fff7812 */ /* 0x000fe400078ac0ff */
[----:B------:R-:W-:Y:S02]  /*2e70*/  PLOP3.LUT P4, PT, PT, PT, PT, 0x8, 0x80 ;  /* 0x000000000080781c */ /* 0x000fe40003f8e170 */
[----:B------:R-:W-:Y:S02]  /*2e80*/  SEL R83, RZ, 0x1, !P1 ;  /* 0x00000001ff537807 */ /* 0x000fe40004800000 */
[----:B-1----:R-:W-:-:S15]  /*2e90*/  ISETP.GE.U32.AND P1, PT, R8, R11, PT ;  /* 0x0000000b0800720c */ /* 0x002fde0003f26070 */
[----:B------:R-:W-:-:S15]  /*2ea0*/  NOP ;  /* 0x0000000000007918 */ /* 0x000fde0000000000 */
[----:B------:R-:W-:-:S15]  /*2eb0*/  NOP ;  /* 0x0000000000007918 */ /* 0x000fde0000000000 */
[----:B------:R-:W-:-:S12]  /*2ec0*/  NOP ;  /* 0x0000000000007918 */ /* 0x000fd80000000000 */
[----:B------:R-:W0:Y:S01]  /*2ed0*/  @P5 DSETP.NEU.AND P6, PT, R50, RZ, PT ;  /* 0x000000ff3200522a */ /* 0x000e220003fcd000 */
[----:B------:R-:W-:Y:S02]  /*2ee0*/  SEL R86, RZ, 0x1, !P2 ;  /* 0x00000001ff567807 */ /* 0x000fe40005000000 */
[----:B------:R-:W-:-:S15]  /*2ef0*/  PLOP3.LUT P2, PT, PT, PT, PT, 0x8, 0x80 ;  /* 0x000000000080781c */ /* 0x000fde0003f4e170 */
[----:B------:R-:W-:-:S15]  /*2f00*/  NOP ;  /* 0x0000000000007918 */ /* 0x000fde0000000000 */
[----:B------:R-:W-:-:S15]  /*2f10*/  NOP ;  /* 0x0000000000007918 */ /* 0x000fde0000000000 */
[----:B------:R-:W-:-:S15]  /*2f20*/  NOP ;  /* 0x0000000000007918 */ /* 0x000fde0000000000 */
[----:B------:R-:W-:-:S01]  /*2f30*/  NOP ;  /* 0x0000000000007918 */ /* 0x000fc20000000000 */
[----:B0-----:R-:W0:Y:S01]  /*2f40*/  @P5 DSETP.NEU.OR P4, PT, R48, RZ, P6 ;  /* 0x000000ff3000522a */ /* 0x001e22000378d400 */
[----:B------:R-:W-:Y:S02]  /*2f50*/  LOP3.LUT P5, RZ, R80, 0xff, RZ, 0xc0, !PT ;  /* 0x000000ff50ff7812 */ /* 0x000fe400078ac0ff */
[----:B------:R-:W-:Y:S02]  /*2f60*/  PLOP3.LUT P6, PT, PT, PT, PT, 0x8, 0x80 ;  /* 0x000000000080781c */ /* 0x000fe40003fce170 */
[----:B0-----:R-:W-:-:S15]  /*2f70*/  SEL R63, RZ, 0x1, !P4 ;  /* 0x00000001ff3f7807 */ /* 0x001fde0006000000 */
[----:B------:R-:W-:-:S15]  /*2f80*/  NOP ;  /* 0x0000000000007918 */ /* 0x000fde0000000000 */
[----:B------:R-:W-:-:S15]  /*2f90*/  NOP ;  /* 0x0000000000007918 */ /* 0x000fde0000000000 */
[----:B------:R-:W-:-:S14]  /*2fa0*/  NOP ;  /* 0x0000000000007918 */ /* 0x000fdc0000000000 */
[----:B----4-:R-:W0:-:S15]  /*2fb0*/  @P5 DSETP.NEU.AND P0, PT, R54, RZ, PT ;  /* 0x000000ff3600522a */ /* 0x010e1e0003f0d000 */
[----:B------:R-:W-:-:S15]  /*2fc0*/  NOP ;  /* 0x0000000000007918 */ /* 0x000fde0000000000 */
[----:B------:R-:W-:-:S15]  /*2fd0*/  NOP ;  /* 0x0000000000007918 */ /* 0x000fde0000000000 */
[----:B------:R-:W-:-:S15]  /*2fe0*/  NOP ;  /* 0x0000000000007918 */ /* 0x000fde0000000000 */
[----:B------:R-:W-:-:S04]  /*2ff0*/  NOP ;  /* 0x0000000000007918 */ /* 0x000fc80000000000 */
[----:B0-----:R-:W0:Y:S01]  /*3000*/  @P5 DSETP.NEU.OR P6, PT, R52, RZ, P0 ;  /* 0x000000ff3400522a */ /* 0x001e2200007cd400 */
        /* <DEDUP_REMOVED lines=25> */
[----:B------:R-:W1:Y:S01]  /*31a0*/  @P5 DSETP.NEU.AND P0, PT, R58, RZ, PT ;  /* 0x000000ff3a00522a */ /* 0x000e620003f0d000 */
[----:B------:R-:W-:Y:S02]  /*31b0*/  PRMT R61, R3, 0x7610, R61 ;  /* 0x00007610033d7816 */ /* 0x000fe4000000003d */
[----:B------:R-:W-:Y:S02]  /*31c0*/  SEL R60, RZ, 0x1, !P3 ;  /* 0x00000001ff3c7807 */ /* 0x000fe40005800000 */
[----:B0-----:R-:W-:-:S15]  /*31d0*/  SEL R80, RZ, 0x1, !P6 ;  /* 0x00000001ff507807 */ /* 0x001fde0007000000 */
[----:B------:R-:W-:-:S15]  /*31e0*/  NOP ;  /* 0x0000000000007918 */ /* 0x000fde0000000000 */
[----:B------:R-:W-:-:S15]  /*31f0*/  NOP ;  /* 0x0000000000007918 */ /* 0x000fde0000000000 */
[----:B------:R-:W-:-:S14]  /*3200*/  NOP ;  /* 0x0000000000007918 */ /* 0x000fdc0000000000 */
[----:B-1----:R-:W0:Y:S02]  /*3210*/  @P5 DSETP.NEU.OR P2, PT, R56, RZ, P0 ;  /* 0x000000ff3800522a */ /* 0x002e24000074d400 */
[----:B0-----:R-:W-:Y:S01]  /*3220*/  SEL R3, RZ, 0x1, !P2 ;  /* 0x00000001ff037807 */ /* 0x001fe20005000000 */
[----:B------:R-:W-:Y:S06]  /*3230*/  @!P1 BRA `(.L_x_5393) ;  /* 0xfffffff000189947 */ /* 0x000fec000383ffff */
.L_x_5392:
[----:B------:R-:W-:Y:S05]  /*3240*/  BSYNC.RECONVERGENT B0 ;  /* 0x0000000000007941 */ /* 0x000fea0003800200 */
.L_x_5391:
        /* <DEDUP_REMOVED lines=14> */
[----:B------:R-:W-:-:S05]  /*3330*/  IMAD.IADD R94, R94, 0x1, R0 ;  /* 0x000000015e5e7824 */ /* 0x000fca00078e0200 */
[----:B------:R-:W-:-:S13]  /*3340*/  ISETP.GE.U32.AND P1, PT, R94, R11, PT ;  /* 0x0000000b5e00720c */ /* 0x000fda0003f26070 */
[----:B0-----:R-:W-:Y:S05]  /*3350*/  @P1 BRA `(.L_x_5395) ;  /* 0x0000000000281947 */ /* 0x001fea0003800000 */
[----:B------:R-:W-:Y:S02]  /*3360*/  IADD3 R36, PT, PT, R94, R0, RZ ;  /* 0x000000005e247210 */ /* 0x000fe40007ffe0ff */
[----:B------:R-:W-:Y:S02]  /*3370*/  SHF.R.U32.HI R93, RZ, 0x2, R94 ;  /* 0x00000002ff5d7819 */ /* 0x000fe4000001165e */
[----:B------:R-:W-:-:S03]  /*3380*/  ISETP.GE.U32.AND P1, PT, R36, R11, PT ;  /* 0x0000000b2400720c */ /* 0x000fc60003f26070 */
[----:B------:R-:W-:-:S05]  /*3390*/  IMAD.WIDE.U32 R92, R93, 0x40, R90 ;  /* 0x000000405d5c7825 */ /* 0x000fca00078e005a */
[----:B------:R0:W5:Y:S05]  /*33a0*/  LDG.E.ENL2.256 R76, R72, desc[UR36][R92.64] ;  /* 0xfe0000245c48797e */ /* 0x00016a000812194c */
[----:B------:R-:W-:-:S05]  /*33b0*/  @!P1 SHF.R.U32.HI R37, RZ, 0x2, R36 ;  /* 0x00000002ff259819 */ /* 0x000fca0000011624 */
[----:B------:R-:W-:Y:S02]  /*33c0*/  @!P1 IMAD.WIDE.U32 R90, R37, 0x40, R90 ;  /* 0x00000040255a9825 */ /* 0x000fe400078e005a */
[----:B------:R0:W5:Y:S04]  /*33d0*/  LDG.E.ENL2.256 R40, R36, desc[UR36][R92.64+0x20] ;  /* 0xfe0001245c24797e */ /* 0x0001680008121928 */
[----:B------:R0:W5:Y:S04]  /*33e0*/  @!P1 LDG.E.ENL2.256 R48, R44, desc[UR36][R90.64] ;  /* 0xfe0000245a2c997e */ /* 0x0001680008121930 */
[----:B------:R0:W5:Y:S02]  /*33f0*/  @!P1 LDG.E.ENL2.256 R56, R52, desc[UR36][R90.64+0x20] ;  /* 0xfe0001245a34997e */ /* 0x0001640008121938 */
.L_x_5395:
[----:B------:R-:W-:Y:S05]  /*3400*/  BSYNC.RECONVERGENT B0 ;  /* 0x0000000000007941 */ /* 0x000fea0003800200 */
.L_x_5394:
[----:B------:R-:W-:Y:S04]  /*3410*/  BSSY.RECONVERGENT B0, `(.L_x_5396) ;  /* 0x00000c4000007945 */ /* 0x000fe80003800200 */
[----:B------:R-:W-:Y:S05]  /*3420*/  @P0 BRA `(.L_x_5397) ;  /* 0x0000000c00080947 */ /* 0x000fea0003800000 */
[----:B------:R-:W-:Y:S02]  /*3430*/  LOP3.LUT P6, RZ, R8, 0xff, RZ, 0xc0, !PT ;  /* 0x000000ff08ff7812 */ /* 0x000fe400078cc0ff */
[----:B------:R-:W-:Y:S02]  /*3440*/  PLOP3.LUT P2, PT, PT, PT, PT, 0x8, 0x80 ;  /* 0x000000000080781c */ /* 0x000fe40003f4e170 */
[----:B------:R-:W-:Y:S02]  /*3450*/  LOP3.LUT P4, RZ, R9, 0xff, RZ, 0xc0, !PT ;  /* 0x000000ff09ff7812 */ /* 0x000fe4000788c0ff */
[----:B------:R-:W-:-:S07]  /*3460*/  LOP3.LUT P0, RZ, R62, 0xff, RZ, 0xc0, !PT ;  /* 0x000000ff3eff7812 */ /* 0x000fce000780c0ff */
[----:B-----5:R-:W1:-:S15]  /*3470*/  @P6 DSETP.NEU.AND P3, PT, R66, RZ, PT ;  /* 0x000000ff4200622a */ /* 0x020e5e0003f6d000 */
        /* <DEDUP_REMOVED lines=28> */
[----:B-1----:R1:W2:Y:S01]  /*3640*/  @P0 DSETP.NEU.OR P4, PT, R4, RZ, P1 ;  /* 0x000000ff0400022a */ /* 0x0022a20000f8d400 */
[----:B------:R-:W-:Y:S01]  /*3650*/  PLOP3.LUT P0, PT, PT, PT, PT, 0x8, 0x80 ;  /* 0x000000000080781c */ /* 0x000fe20003f0e170 */
[----:B-1----:R-:W-:Y:S01]  /*3660*/  IMAD.IADD R4, R87, 0x1, R0 ;  /* 0x0000000157047824 */ /* 0x002fe200078e0200 */
[----:B--2---:R-:W-:-:S04]  /*3670*/  SEL R62, RZ, 0x1, !P4 ;  /* 0x00000001ff3e7807 */ /* 0x004fc80006000000 */
[----:B------:R-:W-:-:S15]  /*3680*/  ISETP.GE.U32.AND P1, PT, R4, R11, PT ;  /* 0x0000000b0400720c */ /* 0x000fde0003f26070 */
        /* <DEDUP_REMOVED lines=8> */
[----:B-1----:R-:W1:Y:S02]  /*3710*/  @P6 DSETP.NEU.OR P0, PT, R12, RZ, P5 ;  /* 0x000000ff0c00622a */ /* 0x002e640002f0d400 */
[----:B-1----:R-:W-:Y:S01]  /*3720*/  SEL R82, RZ, 0x1, !P0 ;  /* 0x00000001ff527807 */ /* 0x002fe20004000000 */
[----:B------:R-:W-:Y:S06]  /*3730*/  @P1 BRA `(.L_x_5397) ;  /* 0x0000000800441947 */ /* 0x000fec0003800000 */
[----:B------:R-:W-:Y:S01]  /*3740*/  LOP3.LUT P6, RZ, R18, 0xff, RZ, 0xc0, !PT ;  /* 0x000000ff12ff7812 */ /* 0x000fe200078cc0ff */
[----:B------:R-:W-:Y:S01]  /*3750*/  IMAD.IADD R4, R4, 0x1, R0 ;  /* 0x0000000104047824 */ /* 0x000fe200078e0200 */
[----:B------:R-:W-:Y:S02]  /*3760*/  PLOP3.LUT P2, PT, PT, PT, PT, 0x8, 0x80 ;  /* 0x000000000080781c */ /* 0x000fe40003f4e170 */
[----:B------:R-:W-:Y:S02]  /*3770*/  LOP3.LUT P4, RZ, R81, 0xff, RZ, 0xc0, !PT ;  /* 0x000000ff51ff7812 */ /* 0x000fe4000788c0ff */
[----:B------:R-:W-:-:S07]  /*3780*/  LOP3.LUT P0, RZ, R84, 0xff, RZ, 0xc0, !PT ;  /* 0x000000ff54ff7812 */ /* 0x000fce000780c0ff */
        /* <DEDUP_REMOVED lines=44> */
[----:B------:R-:W-:Y:S02]  /*3a50*/  LOP3.LUT P6, RZ, R10, 0xff, RZ, 0xc0, !PT ;  /* 0x000000ff0aff7812 */ /* 0x000fe400078cc0ff */
[----:B------:R-:W-:Y:S02]  /*3a60*/  PLOP3.LUT P2, PT, PT, PT, PT, 0x8, 0x80 ;  /* 0x000000000080781c */ /* 0x000fe40003f4e170 */
[----:B------:R-:W-:Y:S02]  /*3a70*/  LOP3.LUT P4, RZ, R61, 0xff, RZ, 0xc0, !PT ;  /* 0x000000ff3dff7812 */ /* 0x000fe4000788c0ff */
[----:B------:R-:W-:Y:S02]  /*3a80*/  LOP3.LUT P0, RZ, R83, 0xff, RZ, 0xc0, !PT ;  /* 0x000000ff53ff7812 */ /* 0x000fe4000780c0ff */
[----:B------:R-:W-:-:S05]  /*3a90*/  IADD3 R0, PT, PT, R4, R0, RZ ;  /* 0x0000000004007210 */ /* 0x000fca0007ffe0ff */
        /* <DEDUP_REMOVED lines=90> */
[----:B-1----:R-:W-:-:S07]  /*4040*/  SEL R3, RZ, 0x1, !P0 ;  /* 0x00000001ff037807 */ /* 0x002fce0004000000 */
.L_x_5397:
[----:B------:R-:W-:Y:S05]  /*4050*/  BSYNC.RECONVERGENT B0 ;  /* 0x0000000000007941 */ /* 0x000fea0003800200 */
.L_x_5396:
        /* <DEDUP_REMOVED lines=25> */
.L_x_5390:
[----:B------:R-:W-:-:S13]  /*41f0*/  ISETP.NE.AND P0, PT, R93, 0x1, PT ;  /* 0x000000015d00780c */ /* 0x000fda0003f05270 */
[----:B------:R-:W-:Y:S05]  /*4200*/  @P0 BRA `(.L_x_5398) ;  /* 0x0000002400080947 */ /* 0x000fea0003800000 */
[----:B------:R-:W0:Y:S01]  /*4210*/  LDCU UR4, c[0x0][0x390] ;  /* 0x00007200ff0477ac */ /* 0x000e220008000800 */
        /* <DEDUP_REMOVED lines=72> */
.L_x_5401:
        /* <DEDUP_REMOVED lines=15> */
[----:B------:R-:W-:-:S04]  /*4790*/  IMAD.IADD R93, R93, 0x1, R8 ;  /* 0x000000015d5d7824 */ /* 0x000fc800078e0208 */
[----:B------:R-:W-:-:S05]  /*47a0*/  IMAD R9, R3, R93, RZ ;  /* 0x0000005d03097224 */ /* 0x000fca00078e02ff */
[----:B------:R-:W-:-:S05]  /*47b0*/  SHF.R.U32.HI R9, RZ, 0x2, R9 ;  /* 0x00000002ff097819 */ /* 0x000fca0000011609 */
[----:B------:R-:W-:-:S05]  /*47c0*/  IMAD.WIDE.U32 R44, R9, 0x40, R90 ;  /* 0x00000040092c7825 */ /* 0x000fca00078e005a */
[----:B------:R-:W5:Y:S01]  /*47d0*/  LDG.E.ENL2.256 R72, R68, desc[UR36][R44.64] ;  /* 0xfe0000242c44797e */ /* 0x000f620008121948 */
[----:B------:R-:W-:-:S05]  /*47e0*/  IADD3 R93, PT, PT, R93, R8, RZ ;  /* 0x000000085d5d7210 */ /* 0x000fca0007ffe0ff */
[----:B------:R-:W-:-:S05]  /*47f0*/  IMAD R9, R3, R93, RZ ;  /* 0x0000005d03097224 */ /* 0x000fca00078e02ff */
        /* <DEDUP_REMOVED lines=109> */
[----:B------:R-:W0:Y:S01]  /*4ed0*/  @P1 DSETP.NEU.AND P2, PT, R74, RZ, PT ;  /* 0x000000ff4a00122a */ /* 0x000e220003f4d000 */
[----:B------:R-:W-:-:S05]  /*4ee0*/  IMAD.WIDE.U32 R78, R9, 0x40, R90 ;  /* 0x00000040094e7825 */ /* 0x000fca00078e005a */
[----:B------:R-:W2:-:S15]  /*4ef0*/  LDG.E.ENL2.256 R56, R52, desc[UR36][R78.64+0x20] ;  /* 0xfe0001244e34797e */ /* 0x000e9e0008121938 */
[----:B------:R-:W-:-:S15]  /*4f00*/  NOP ;  /* 0x0000000000007918 */ /* 0x000fde0000000000 */
[----:B------:R-:W-:-:S15]  /*4f10*/  NOP ;  /* 0x0000000000007918 */ /* 0x000fde0000000000 */
[----:B------:R-:W-:-:S13]  /*4f20*/  NOP ;  /* 0x0000000000007918 */ /* 0x000fda0000000000 */
        /* <DEDUP_REMOVED lines=23> */
[----:B---3--:R-:W0:-:S15]  /*50a0*/  @P2 DSETP.NEU.AND P3, PT, R38, RZ, PT ;  /* 0x000000ff2600222a */ /* 0x008e1e0003f6d000 */
        /* <DEDUP_REMOVED lines=32> */
[----:B------:R-:W-:-:S15]  /*52b0*/  SEL R83, RZ, 0x1, !P2 ;  /* 0x00000001ff537807 */ /* 0x000fde0005000000 */
[----:B------:R-:W-:-:S15]  /*52c0*/  NOP ;  /* 0x0000000000007918 */ /* 0x000fde0000000000 */
[----:B------:R-:W-:-:S15]  /*52d0*/  NOP ;  /* 0x0000000000007918 */ /* 0x000fde0000000000 */
[----:B------:R-:W-:-:S12]  /*52e0*/  NOP ;  /* 0x0000000000007918 */ /* 0x000fd80000000000 */
[----:B------:R-:W0:Y:S01]  /*52f0*/  @P5 DSETP.NEU.AND P6, PT, R50, RZ, PT ;  /* 0x000000ff3200522a */ /* 0x000e220003fcd000 */
[----:B------:R-:W-:-:S15]  /*5300*/  PLOP3.LUT P2, PT, PT, PT, PT, 0x8, 0x80 ;  /* 0x000000000080781c */ /* 0x000fde0003f4e170 */
[----:B------:R-:W-:-:S15]  /*5310*/  NOP ;  /* 0x0000000000007918 */ /* 0x000fde0000000000 */
[----:B------:R-:W-:-:S15]  /*5320*/  NOP ;  /* 0x0000000000007918 */ /* 0x000fde0000000000 */
[----:B------:R-:W-:-:S15]  /*5330*/  NOP ;  /* 0x0000000000007918 */ /* 0x000fde0000000000 */
[----:B------:R-:W-:-:S03]  /*5340*/  NOP ;  /* 0x0000000000007918 */ /* 0x000fc60000000000 */
[----:B0-----:R-:W0:Y:S01]  /*5350*/  @P5 DSETP.NEU.OR P4, PT, R48, RZ, P6 ;  /* 0x000000ff3000522a */ /* 0x001e22000378d400 */
[----:B------:R-:W-:Y:S02]  /*5360*/  LOP3.LUT P5, RZ, R80, 0xff, RZ, 0xc0, !PT ;  /* 0x000000ff50ff7812 */ /* 0x000fe400078ac0ff */
[----:B------:R-:W-:Y:S02]  /*5370*/  PLOP3.LUT P6, PT, PT, PT, PT, 0x8, 0x80 ;  /* 0x000000000080781c */ /* 0x000fe40003fce170 */
[----:B0-----:R-:W-:-:S15]  /*5380*/  SEL R77, RZ, 0x1, !P4 ;  /* 0x00000001ff4d7807 */ /* 0x001fde0006000000 */
[----:B------:R-:W-:-:S15]  /*5390*/  NOP ;  /* 0x0000000000007918 */ /* 0x000fde0000000000 */
[----:B------:R-:W-:-:S15]  /*53a0*/  NOP ;  /* 0x0000000000007918 */ /* 0x000fde0000000000 */
[----:B------:R-:W-:-:S14]  /*53b0*/  NOP ;  /* 0x0000000000007918 */ /* 0x000fdc0000000000 */
[----:B--2---:R-:W0:-:S15]  /*53c0*/  @P5 DSETP.NEU.AND P0, PT, R54, RZ, PT ;  /* 0x000000ff3600522a */ /* 0x004e1e0003f0d000 */
        /* <DEDUP_REMOVED lines=31> */
[----:B------:R-:W0:-:S15]  /*55c0*/  @P5 DSETP.NEU.AND P0, PT, R58, RZ, PT ;  /* 0x000000ff3a00522a */ /* 0x000e1e0003f0d000 */
[----:B------:R-:W-:-:S15]  /*55d0*/  NOP ;  /* 0x0000000000007918 */ /* 0x000fde0000000000 */
[----:B------:R-:W-:-:S15]  /*55e0*/  NOP ;  /* 0x0000000000007918 */ /* 0x000fde0000000000 */
[----:B------:R-:W-:-:S15]  /*55f0*/  NOP ;  /* 0x0000000000007918 */ /* 0x000fde0000000000 */
[----:B------:R-:W-:-:S04]  /*5600*/  NOP ;  /* 0x0000000000007918 */ /* 0x000fc80000000000 */
[----:B0-----:R-:W0:Y:S02]  /*5610*/  @P5 DSETP.NEU.OR P2, PT, R56, RZ, P0 ;  /* 0x000000ff3800522a */ /* 0x001e24000074d400 */
[----:B0-----:R-:W-:Y:S01]  /*5620*/  SEL R0, RZ, 0x1, !P2 ;  /* 0x00000001ff007807 */ /* 0x001fe20005000000 */
[----:B------:R-:W-:Y:S06]  /*5630*/  @!P1 BRA `(.L_x_5401) ;  /* 0xfffffff000189947 */ /* 0x000fec000383ffff */
.L_x_5400:
[----:B------:R-:W-:Y:S05]  /*5640*/  BSYNC.RECONVERGENT B0 ;  /* 0x0000000000007941 */ /* 0x000fea0003800200 */
.L_x_5399:
        /* <DEDUP_REMOVED lines=31> */
.L_x_5403:
[----:B------:R-:W-:Y:S05]  /*5840*/  BSYNC.RECONVERGENT B0 ;  /* 0x0000000000007941 */ /* 0x000fea0003800200 */
.L_x_5402:
[----:B------:R-:W-:Y:S04]  /*5850*/  BSSY.RECONVERGENT B0, `(.L_x_5404) ;  /* 0x00000c4000007945 */ /* 0x000fe80003800200 */
[----:B------:R-:W-:Y:S05]  /*5860*/  @P0 BRA `(.L_x_5405) ;  /* 0x0000000c00080947 */ /* 0x000fea0003800000 */
[----:B------:R-:W-:Y:S01]  /*5870*/  LOP3.LUT P6, RZ, R9, 0xff, RZ, 0xc0, !PT ;  /* 0x000000ff09ff7812 */ /* 0x000fe200078cc0ff */
[----:B------:R-:W-:Y:S01]  /*5880*/  IMAD.IADD R3, R93, 0x1, R8 ;  /* 0x000000015d037824 */ /* 0x000fe200078e0208 */
        /* <DEDUP_REMOVED lines=192> */
.L_x_5405:
[----:B------:R-:W-:Y:S05]  /*6490*/  BSYNC.RECONVERGENT B0 ;  /* 0x0000000000007941 */ /* 0x000fea0003800200 */
.L_x_5404:
        /* <DEDUP_REMOVED lines=25> */
.L_x_5398:
        /* <DEDUP_REMOVED lines=72> */
[----:B------:R-:W-:-:S07]  /*6ab0*/  PRMT R0, R86, 0x7610, R0 ;  /* 0x0000761056007816 */ /* 0x000fce0000000000 */
.L_x_5414:
[----:B------:R-:W-:Y:S01]  /*6ac0*/  ISETP.NE.AND P0, PT, R93, RZ, PT ;  /* 0x000000ff5d00720c */ /* 0x000fe20003f05270 */
[----:B------:R-:W0:-:S12]  /*6ad0*/  LDCU UR4, c[0x0][0x390] ;  /* 0x00007200ff0477ac */ /* 0x000e180008000800 */
[----:B------:R-:W-:Y:S05]  /*6ae0*/  @P0 BRA `(.L_x_5408) ;  /* 0x0000000000cc0947 */ /* 0x000fea0003800000 */
[----:B------:R-:W2:Y:S04]  /*6af0*/  LDG.E.ENL2.256 R56, R60, desc[UR36][R90.64] ;  /* 0xfe0000245a3c797e */ /* 0x000ea80008121938 */
[----:B------:R-:W3:Y:S01]  /*6b00*/  LDG.E.ENL2.256 R48, R52, desc[UR36][R90.64+0x20] ;  /* 0xfe0001245a34797e */ /* 0x000ee20008121930 */
        /* <DEDUP_REMOVED lines=47> */
[----:B------:R-:W-:Y:S01]  /*6e00*/  IMAD.MOV.U32 R37, RZ, RZ, R53 ;  /* 0x000000ffff257224 */ /* 0x000fe200078e0035 */
[----:B------:R-:W-:Y:S06]  /*6e10*/  BRA `(.L_x_5409) ;  /* 0x0000003c005c7947 */ /* 0x000fec0003800000 */
.L_x_5408:
        /* <DEDUP_REMOVED lines=285> */
.L_x_5410:
[----:B------:R-:W-:-:S04]  /*7ff0*/  LOP3.LUT R15, R10, 0xffffffc0, RZ, 0xc0, !PT ;  /* 0xffffffc00a0f7812 */ /* 0x000fc800078ec0ff */
[----:B------:R-:W-:-:S04]  /*8000*/  IADD3 R14, P1, PT, R90, R15, RZ ;  /* 0x0000000f5a0e7210 */ /* 0x000fc80007f3e0ff */
[----:B------:R-:W-:-:S05]  /*8010*/  IADD3.X R15, PT, PT, RZ, R91, RZ, P1, !PT ;  /* 0x0000005bff0f7210 */ /* 0x000fca0000ffe4ff */
[----:B------:R1:W5:Y:S04]  /*8020*/  LDG.E.ENL2.256 R40, R44, desc[UR36][R14.64] ;  /* 0xfe0000240e2c797e */ /* 0x0003680008121928 */
[----:B------:R1:W5:Y:S01]  /*8030*/  LDG.E.ENL2.256 R32, R36, desc[UR36][R14.64+0x20] ;  /* 0xfe0001240e24797e */ /* 0x0003620008121920 */
[----:B0-----:R-:W-:Y:S02]  /*8040*/  VIADD R11, R87, UR4 ;  /* 0x00000004570b7c36 */ /* 0x001fe40008000000 */
[----:B------:R-:W-:-:S04]  /*8050*/  IMAD.MOV.U32 R10, RZ, RZ, RZ ;  /* 0x000000ffff0a7224 */ /* 0x000fc800078e00ff */
[----:B------:R-:W-:-:S05]  /*8060*/  IMAD.HI.U32 R12, R11, UR31, R10 ;  /* 0x0000001f0b0c7c27 */ /* 0x000fca000f8e000a */
[----:B------:R-:W-:-:S04]  /*8070*/  SHF.R.U32.HI R20, RZ, UR76, R12 ;  /* 0x0000004cff147c19 */ /* 0x000fc8000801160c */
[----:B------:R-:W-:-:S05]  /*8080*/  IADD3 R13, PT, PT, -R20, RZ, RZ ;  /* 0x000000ff140d7210 */ /* 0x000fca0007ffe1ff */
[----:B------:R-:W-:-:S04]  /*8090*/  IMAD R12, R13, UR30, R11 ;  /* 0x0000001e0d0c7c24 */ /* 0x000fc8000f8e020b */
[----:B------:R-:W-:Y:S01]  /*80a0*/  IMAD R12, R12, UR5, RZ ;  /* 0x000000050c0c7c24 */ /* 0x000fe2000f8e02ff */
[----:B-1----:R-:W-:Y:S06]  /*80b0*/  @!P0 BRA `(.L_x_5411) ;  /* 0x0000000c00688947 */ /* 0x002fec0003800000 */
        /* <DEDUP_REMOVED lines=218> */
.L_x_5411:
[----:B------:R-:W-:-:S04]  /*8e60*/  LOP3.LUT R51, R12, 0xffffffc0, RZ, 0xc0, !PT ;  /* 0xffffffc00c337812 */ /* 0x000fc800078ec0ff */
[----:B------:R-:W-:-:S05]  /*8e70*/  IADD3 R50, P1, PT, R90, R51, RZ ;  /* 0x000000335a327210 */ /* 0x000fca0007f3e0ff */
[----:B------:R-:W-:-:S05]  /*8e80*/  IMAD.X R51, RZ, RZ, R91, P1 ;  /* 0x000000ffff337224 */ /* 0x000fca00008e065b */
[----:B------:R0:W5:Y:S04]  /*8e90*/  LDG.E.ENL2.256 R24, R28, desc[UR36][R50.64] ;  /* 0xfe000024321c797e */ /* 0x0001680008121918 */
[----:B------:R0:W5:Y:S01]  /*8ea0*/  LDG.E.ENL2.256 R12, R20, desc[UR36][R50.64+0x20] ;  /* 0xfe0001243214797e */ /* 0x000162000812190c */
[----:B------:R-:W-:Y:S01]  /*8eb0*/  MOV R10, RZ ;  /* 0x000000ff000a7202 */ /* 0x000fe20000000f00 */
[----:B------:R-:W-:-:S04]  /*8ec0*/  VIADD R11, R11, UR4 ;  /* 0x000000040b0b7c36 */ /* 0x000fc80008000000 */
[----:B------:R-:W-:-:S05]  /*8ed0*/  IMAD.HI.U32 R48, R11, UR31, R10 ;  /* 0x0000001f0b307c27 */ /* 0x000fca000f8e000a */
[----:B------:R-:W-:-:S05]  /*8ee0*/  SHF.R.U32.HI R52, RZ, UR76, R48 ;  /* 0x0000004cff347c19 */ /* 0x000fca0008011630 */
[----:B------:R-:W-:-:S04]  /*8ef0*/  IMAD.MOV R49, RZ, RZ, -R52 ;  /* 0x000000ffff317224 */ /* 0x000fc800078e0a34 */
[----:B------:R-:W-:-:S04]  /*8f00*/  IMAD R48, R49, UR30, R11 ;  /* 0x0000001e31307c24 */ /* 0x000fc8000f8e020b */
[----:B------:R-:W-:Y:S01]  /*8f10*/  IMAD R48, R48, UR5, RZ ;  /* 0x0000000530307c24 */ /* 0x000fe2000f8e02ff */
[----:B0-----:R-:W-:Y:S06]  /*8f20*/  @!P0 BRA `(.L_x_5412) ;  /* 0x0000000c00688947 */ /* 0x001fec0003800000 */
        /* <DEDUP_REMOVED lines=218> */
.L_x_5412:
        /* <DEDUP_REMOVED lines=231> */
.L_x_5413:
[----:B------:R-:W-:-:S04]  /*ab40*/  LOP3.LUT R11, R10, 0xffffffc0, RZ, 0xc0, !PT ;  /* 0xffffffc00a0b7812 */ /* 0x000fc800078ec0ff */
[----:B------:R-:W-:-:S04]  /*ab50*/  IADD3 R10, P0, PT, R90, R11, RZ ;  /* 0x0000000b5a0a7210 */ /* 0x000fc80007f1e0ff */
[----:B------:R-:W-:-:S05]  /*ab60*/  IADD3.X R11, PT, PT, RZ, R91, RZ, P0, !PT ;  /* 0x0000005bff0b7210 */ /* 0x000fca00007fe4ff */
[----:B------:R1:W5:Y:S04]  /*ab70*/  LDG.E.ENL2.256 R56, R60, desc[UR36][R10.64] ;  /* 0xfe0000240a3c797e */ /* 0x0003680008121938 */
[----:B------:R1:W5:Y:S02]  /*ab80*/  LDG.E.ENL2.256 R48, R52, desc[UR36][R10.64+0x20] ;  /* 0xfe0001240a34797e */ /* 0x0003640008121930 */
.L_x_5409:
[----:B------:R-:W-:Y:S01]  /*ab90*/  LOP3.LUT P5, RZ, R0, 0xff, RZ, 0xc0, !PT ;  /* 0x000000ff00ff7812 */ /* 0x000fe200078ac0ff */
[----:B------:R-:W2:Y:S01]  /*aba0*/  LDCU UR5, c[0x0][0x388] ;  /* 0x00007100ff0577ac */ /* 0x000ea20008000800 */
[----:B------:R-:W-:Y:S02]  /*abb0*/  PLOP3.LUT P6, PT, PT, PT, PT, 0x8, 0x80 ;  /* 0x000000000080781c */ /* 0x000fe40003fce170 */
[----:B------:R-:W-:Y:S02]  /*abc0*/  LOP3.LUT P0, RZ, R3, 0xff, RZ, 0xc0, !PT ;  /* 0x000000ff03ff7812 */ /* 0x000fe4000780c0ff */
[----:B------:R-:W-:-:S07]  /*abd0*/  LOP3.LUT P2, RZ, R4, 0xff, RZ, 0xc0, !PT ;  /* 0x000000ff04ff7812 */ /* 0x000fce000784c0ff */
[----:B-----5:R-:W3:-:S15]  /*abe0*/  @P5 DSETP.NEU.AND P4, PT, R46, RZ, PT ;  /* 0x000000ff2e00522a */ /* 0x020ede0003f8d000 */
[----:B------:R-:W-:-:S15]  /*abf0*/  NOP ;  /* 0x0000000000007918 */ /* 0x000fde0000000000 */
[----:B------:R-:W-:-:S15]  /*ac00*/  NOP ;  /* 0x0000000000007918 */ /* 0x000fde0000000000 */
[----:B------:R-:W-:-:S15]  /*ac10*/  NOP ;  /* 0x0000000000007918 */ /* 0x000fde0000000000 */
[----:B------:R-:W-:-:S04]  /*ac20*/  NOP ;  /* 0x0000000000007918 */ /* 0x000fc80000000000 */
[----:B---3--:R-:W3:Y:S01]  /*ac30*/  @P5 DSETP.NEU.OR P6, PT, R44, RZ, P4 ;  /* 0x000000ff2c00522a */ /* 0x008ee200027cd400 */
[----:B------:R-:W-:Y:S02]  /*ac40*/  PLOP3.LUT P4, PT, PT, PT, PT, 0x8, 0x80 ;  /* 0x000000000080781c */ /* 0x000fe40003f8e170 */
[----:B---3--:R-:W-:Y:S02]  /*ac50*/  P2R R0, PR, RZ, 0x40 ;  /* 0x00000040ff007803 */ /* 0x008fe40000000000 */
[----:B------:R-:W-:-:S15]  /*ac60*/  PLOP3.LUT P6, PT, PT, PT, PT, 0x8, 0x80 ;  /* 0x000000000080781c */ /* 0x000fde0003fce170 */
[----:B------:R-:W-:-:S15]  /*ac70*/  NOP ;  /* 0x0000000000007918 */ /* 0x000fde0000000000 */
[----:B------:R-:W-:-:S15]  /*ac80*/  NOP ;  /* 0x0000000000007918 */ /* 0x000fde0000000000 */
[----:B------:R-:W-:-:S14]  /*ac90*/  NOP ;  /* 0x0000000000007918 */ /* 0x000fdc0000000000 */
[----:B------:R-:W3:-:S15]  /*aca0*/  @P0 DSETP.NEU.AND P1, PT, R42, RZ, PT ;  /* 0x000000ff2a00022a */ /* 0x000ede0003f2d000 */
[----:B------:R-:W-:-:S15]  /*acb0*/  NOP ;  /* 0x0000000000007918 */ /* 0x000fde0000000000 */
[----:B------:R-:W-:-:S15]  /*acc0*/  NOP ;  /* 0x0000000000007918 */ /* 0x000fde0000000000 */
[----:B------:R-:W-:-:S15]  /*acd0*/  NOP ;  /* 0x0000000000007918 */ /* 0x000fde0000000000 */
[----:B------:R-:W-:-:S04]  /*ace0*/  NOP ;  /* 0x0000000000007918 */ /* 0x000fc80000000000 */
[----:B------:R-:W-:-:S15]  /*acf0*/  @P2 DSETP.NEU.AND P3, PT, R38, RZ, PT ;  /* 0x000000ff2600222a */ /* 0x000fde0003f6d000 */
[----:B------:R-:W-:-:S15]  /*ad00*/  NOP ;  /* 0x0000000000007918 */ /* 0x000fde0000000000 */
[----:B------:R-:W-:-:S15]  /*ad10*/  NOP ;  /* 0x0000000000007918 */ /* 0x000fde0000000000 */
[----:B------:R-:W-:-:S15]  /*ad20*/  NOP ;  /* 0x0000000000007918 */ /* 0x000fde0000000000 */
[----:B------:R-:W-:-:S04]  /*ad30*/  NOP ;  /* 0x0000000000007918 */ /* 0x000fc80000000000 */
[----:B---3--:R-:W3:Y:S01]  /*ad40*/  @P0 DSETP.NEU.OR P6, PT, R40, RZ, P1 ;  /* 0x000000ff2800022a */ /* 0x008ee20000fcd400 */
[----:B------:R-:W-:Y:S02]  /*ad50*/  LOP3.LUT P0, RZ, R5, 0xff, RZ, 0xc0, !PT ;  /* 0x000000ff05ff7812 */ /* 0x000fe4000780c0ff */
[----:B---3--:R-:W-:-:S15]  /*ad60*/  P2R R3, PR, RZ, 0x40 ;  /* 0x00000040ff037803 */ /* 0x008fde0000000000 */
[----:B------:R-:W-:-:S15]  /*ad70*/  NOP ;  /* 0x0000000000007918 */ /* 0x000fde0000000000 */
[----:B------:R-:W-:-:S15]  /*ad80*/  NOP ;  /* 0x0000000000007918 */ /* 0x000fde0000000000 */
[----:B------:R-:W-:-:S15]  /*ad90*/  NOP ;  /* 0x0000000000007918 */ /* 0x000fde0000000000 */
[----:B------:R-:W-:-:S01]  /*ada0*/  NOP ;  /* 0x0000000000007918 */ /* 0x000fc20000000000 */
[----:B------:R-:W3:Y:S01]  /*adb0*/  @P2 DSETP.NEU.OR P4, PT, R36, RZ, P3 ;  /* 0x000000ff2400222a */ /* 0x000ee20001f8d400 */
        /* <DEDUP_REMOVED lines=18> */
[----:B------:R-:W3:-:S15]  /*aee0*/  @P1 DSETP.NEU.AND P0, PT, R30, RZ, PT ;  /* 0x000000ff1e00122a */ /* 0x000ede0003f0d000 */
[----:B------:R-:W-:-:S15]  /*aef0*/  NOP ;  /* 0x0000000000007918 */ /* 0x000fde0000000000 */
[----:B------:R-:W-:-:S15]  /*af00*/  NOP ;  /* 0x0000000000007918 */ /* 0x000fde0000000000 */
[----:B------:R-:W-:-:S15]  /*af10*/  NOP ;  /* 0x0000000000007918 */ /* 0x000fde0000000000 */
[----:B------:R-:W-:-:S04]  /*af20*/  NOP ;  /* 0x0000000000007918 */ /* 0x000fc80000000000 */
[----:B---3--:R-:W3:Y:S01]  /*af30*/  @P1 DSETP.NEU.OR P2, PT, R28, RZ, P0 ;  /* 0x000000ff1c00122a */ /* 0x008ee2000074d400 */
[----:B------:R-:W-:Y:S02]  /*af40*/  LOP3.LUT P0, RZ, R7, 0xff, RZ, 0xc0, !PT ;  /* 0x000000ff07ff7812 */ /* 0x000fe4000780c0ff */
        /* <DEDUP_REMOVED lines=46> */
[----:B---3--:R-:W1:Y:S01]  /*b230*/  @P0 DSETP.NEU.OR P2, PT, R76, RZ, P1 ;  /* 0x000000ff4c00022a */ /* 0x008e620000f4d400 */
[----:B------:R-:W-:Y:S02]  /*b240*/  LOP3.LUT P0, RZ, R80, 0xff, RZ, 0xc0, !PT ;  /* 0x000000ff50ff7812 */ /* 0x000fe4000780c0ff */
[----:B-1----:R-:W-:Y:S02]  /*b250*/  P2R R10, PR, RZ, 0x4 ;  /* 0x00000004ff0a7803 */ /* 0x002fe40000000000 */
[----:B------:R-:W-:-:S15]  /*b260*/  PLOP3.LUT P2, PT, PT, PT, PT, 0x8, 0x80 ;  /* 0x000000000080781c */ /* 0x000fde0003f4e170 */
        /* <DEDUP_REMOVED lines=11> */
[----:B-1----:R-:W-:-:S15]  /*b320*/  P2R R18, PR, RZ, 0x4 ;  /* 0x00000004ff127803 */ /* 0x002fde0000000000 */
        /* <DEDUP_REMOVED lines=30> */
[----:B------:R-:W1:-:S15]  /*b510*/  @P2 DSETP.NEU.AND P3, PT, R66, RZ, PT ;  /* 0x000000ff4200222a */ /* 0x000e5e0003f6d000 */
        /* <DEDUP_REMOVED lines=54> */
[----:B------:R-:W-:Y:S02]  /*b880*/  ISETP.NE.AND P5, PT, R18, RZ, PT ;  /* 0x000000ff1200720c */ /* 0x000fe40003fa5270 */
[----:B------:R-:W-:Y:S02]  /*b890*/  SEL R0, RZ, 0x1, !P0 ;  /* 0x00000001ff007807 */ /* 0x000fe40004000000 */
[----:B------:R-:W-:Y:S02]  /*b8a0*/  ISETP.NE.AND P0, PT, R3, RZ, PT ;  /* 0x000000ff0300720c */ /* 0x000fe40003f05270 */
[----:B------:R-:W-:Y:S02]  /*b8b0*/  SEL R80, RZ, 0x1, !P5 ;  /* 0x00000001ff507807 */ /* 0x000fe40006800000 */
[----:B------:R-:W-:-:S02]  /*b8c0*/  SEL R3, RZ, 0x1, !P0 ;  /* 0x00000001ff037807 */ /* 0x000fc40004000000 */
[----:B------:R-:W-:Y:S02]  /*b8d0*/  ISETP.NE.AND P0, PT, R4, RZ, PT ;  /* 0x000000ff0400720c */ /* 0x000fe40003f05270 */
[----:B-1----:R-:W-:Y:S02]  /*b8e0*/  SEL R86, RZ, 0x1, !P6 ;  /* 0x00000001ff567807 */ /* 0x002fe40007000000 */
        /* <DEDUP_REMOVED lines=13> */
[----:B------:R-:W-:Y:S01]  /*b9c0*/  SEL R18, RZ, 0x1, !P0 ;  /* 0x00000001ff127807 */ /* 0x000fe20004000000 */
[C---:B------:R-:W-:Y:S01]  /*b9d0*/  IMAD R87, R10.reuse, 0x4, R87 ;  /* 0x000000040a577824 */ /* 0x040fe200078e0257 */
[----:B------:R-:W-:Y:S02]  /*b9e0*/  ISETP.NE.AND P0, PT, R11, RZ, PT ;  /* 0x000000ff0b00720c */ /* 0x000fe40003f05270 */
[----:B--2---:R-:W-:Y:S01]  /*b9f0*/  MOV R11, UR5 ;  /* 0x00000005000b7c02 */ /* 0x004fe20008000f00 */
[----:B------:R-:W-:Y:S01]  /*ba00*/  IMAD R82, R10, 0x3, R87 ;  /* 0x000000030a527824 */ /* 0x000fe200078e0257 */
[----:B------:R-:W-:-:S04]  /*ba10*/  SEL R81, RZ, 0x1, !P0 ;  /* 0x00000001ff517807 */ /* 0x000fc80004000000 */
[----:B------:R-:W-:Y:S02]  /*ba20*/  ISETP.GE.U32.AND P5, PT, R82, R11, PT ;  /* 0x0000000b5200720c */ /* 0x000fe40003fa6070 */
[----:B------:R-:W-:-:S11]  /*ba30*/  SEL R82, RZ, 0x1, !P1 ;  /* 0x00000001ff527807 */ /* 0x000fd60004800000 */
[----:B------:R-:W-:Y:S05]  /*ba40*/  @!P5 BRA `(.L_x_5414) ;  /* 0xffffffb0001cd947 */ /* 0x000fea000383ffff */
.L_x_5407:
[----:B------:R-:W-:Y:S05]  /*ba50*/  BSYNC.RECONVERGENT B0 ;  /* 0x0000000000007941 */ /* 0x000fea0003800200 */
.L_x_5406:
        /* <DEDUP_REMOVED lines=284> */
.L_x_5418:
[----:B------:R-:W-:Y:S02]  /*cc20*/  SHF.R.U32.HI R32, RZ, 0x6, R32 ;  /* 0x00000006ff207819 */ /* 0x000fe40000011620 */
[----:B------:R-:W-:-:S07]  /*cc30*/  MOV R33, RZ ;  /* 0x000000ff00217202 */ /* 0x000fce0000000f00 */
.L_x_5417:
        /* <DEDUP_REMOVED lines=282> */
.L_x_5420:
[----:B------:R-:W-:Y:S01]  /*dde0*/  SHF.R.U32.HI R12, RZ, 0x6, R12 ;  /* 0x00000006ff0c7819 */ /* 0x000fe2000001160c */
[----:B------:R-:W-:-:S07]  /*ddf0*/  IMAD.MOV.U32 R13, RZ, RZ, RZ ;  /* 0x000000ffff0d7224 */ /* 0x000fce00078e00ff */
.L_x_5419:
        /* <DEDUP_REMOVED lines=282> */
.L_x_5422:
[----:B------:R-:W-:Y:S01]  /*efa0*/  SHF.R.U32.HI R64, RZ, 0x6, R64 ;  /* 0x00000006ff407819 */ /* 0x000fe20000011640 */
[----:B------:R-:W-:-:S07]  /*efb0*/  IMAD.MOV.U32 R65, RZ, RZ, RZ ;  /* 0x000000ffff417224 */ /* 0x000fce00078e00ff */
.L_x_5421:
        /* <DEDUP_REMOVED lines=282> */
.L_x_5424:
[----:B------:R-:W-:Y:S02]  /*10160*/  SHF.R.U32.HI R48, RZ, 0x6, R48 ;  /* 0x00000006ff307819 */ /* 0x000fe40000011630 */
[----:B------:R-:W-:-:S07]  /*10170*/  MOV R49, RZ ;  /* 0x000000ff00317202 */ /* 0x000fce0000000f00 */
.L_x_5423:
[----:B------:R-:W-:-:S04]  /*10180*/  LEA R90, P0, R48, R90, 0x6 ;  /* 0x0000005a305a7211 */ /* 0x000fc800078030ff */
[----:B------:R-:W-:-:S05]  /*10190*/  LEA.HI.X R91, R48, R91, R49, 0x6, P0 ;  /* 0x0000005b305b7211 */ /* 0x000fca00000f3431 */
[----:B------:R0:W5:Y:S04]  /*101a0*/  LDG.E.ENL2.256 R56, R60, desc[UR36][R90.64] ;  /* 0xfe0000245a3c797e */ /* 0x0001680008121938 */
[----:B------:R0:W5:Y:S02]  /*101b0*/  LDG.E.ENL2.256 R48, R52, desc[UR36][R90.64+0x20] ;  /* 0xfe0001245a34797e */ /* 0x0001640008121930 */
.L_x_5416:
[----:B------:R-:W-:Y:S05]  /*101c0*/  BSYNC.RECONVERGENT B0 ;  /* 0x0000000000007941 */ /* 0x000fea0003800200 */
.L_x_5415:
        /* <DEDUP_REMOVED lines=80> */
[----:B------:R1:W-:Y:S02]  /*106d0*/  @P6 DSETP.NEU.AND P5, PT, R14, RZ, PT ;  /* 0x000000ff0e00622a */ /* 0x0003e40003fad000 */
[----:B-1----:R-:W-:-:S15]  /*106e0*/  IMAD.IADD R14, R87, 0x1, R10 ;  /* 0x00000001570e7824 */ /* 0x002fde00078e020a */
[----:B------:R-:W-:-:S15]  /*106f0*/  NOP ;  /* 0x0000000000007918 */ /* 0x000fde0000000000 */
        /* <DEDUP_REMOVED lines=15> */
[----:B------:R-:W1:Y:S02]  /*107f0*/  @P6 DSETP.NEU.OR P0, PT, R12, RZ, P5 ;  /* 0x000000ff0c00622a */ /* 0x000e640002f0d400 */
        /* <DEDUP_REMOVED lines=98> */
.L_x_5426:
[----:B------:R-:W-:Y:S05]  /*10e20*/  BSYNC.RECONVERGENT B0 ;  /* 0x0000000000007941 */ /* 0x000fea0003800200 */
.L_x_5425:
        /* <DEDUP_REMOVED lines=24> */
.L_x_5389:
[----:B------:R-:W-:Y:S02]  /*10fb0*/  SEL R18, RZ, 0x1, !P4 ;  /* 0x00000001ff127807 */ /* 0x000fe40006000000 */
[----:B-----5:R-:W-:Y:S02]  /*10fc0*/  SEL R22, RZ, 0x1, !P2 ;  /* 0x00000001ff167807 */ /* 0x020fe40005000000 */
[----:B------:R-:W-:Y:S02]  /*10fd0*/  SEL R23, RZ, 0x1, !P0 ;  /* 0x00000001ff177807 */ /* 0x000fe40004000000 */
[----:B------:R-:W-:-:S07]  /*10fe0*/  SEL R24, RZ, 0x1, !P1 ;  /* 0x00000001ff187807 */ /* 0x000fce0004800000 */
.L_x_5374:
[----:B------:R-:W-:Y:S05]  /*10ff0*/  BSYNC.RECONVERGENT B6 ;  /* 0x0000000000067941 */ /* 0x000fea0003800200 */
.L_x_5373:
        /* <DEDUP_REMOVED lines=21> */
[----:B------:R-:W-:-:S07]  /*11150*/  MOV R4, R9 ;  /* 0x0000000900047202 */ /* 0x000fce0000000f00 */
.L_x_5430:
        /* <DEDUP_REMOVED lines=15> */
[----:B------:R-:W2:Y:S02]  /*11250*/  LDS R4, [R4] ;  /* 0x0000000004047984 */ /* 0x000ea40000000800 */
[C---:B--2---:R-:W-:Y:S02]  /*11260*/  PRMT R5, R4.reuse, 0x7770, RZ ;  /* 0x0000777004057816 */ /* 0x044fe400000000ff */
[C---:B-1----:R-:W-:Y:S02]  /*11270*/  PRMT R7, R4.reuse, 0x7772, RZ ;  /* 0x0000777204077816 */ /* 0x042fe400000000ff */
        /* <DEDUP_REMOVED lines=15> */
.L_x_5429:
[----:B------:R-:W-:Y:S05]  /*11370*/  BSYNC.RECONVERGENT B0 ;  /* 0x0000000000007941 */ /* 0x000fea0003800200 */
.L_x_5428:
[----:B------:R-:W-:Y:S01]  /*11380*/  MOV R4, R11 ;  /* 0x0000000b00047202 */ /* 0x000fe20000000f00 */
[----:B------:R-:W-:Y:S06]  /*11390*/  @P3 BRA `(.L_x_5430) ;  /* 0xfffffffc00703947 */ /* 0x000fec000383ffff */
.L_x_5427:
        /* <DEDUP_REMOVED lines=25> */
.L_x_5435:
        /* <DEDUP_REMOVED lines=32> */
.L_x_5434:
[----:B------:R-:W-:Y:S05]  /*11730*/  BSYNC.RECONVERGENT B0 ;  /* 0x0000000000007941 */ /* 0x000fea0003800200 */
.L_x_5433:
[----:B-1----:R-:W-:Y:S01]  /*11740*/  MOV R4, R12 ;  /* 0x0000000c00047202 */ /* 0x002fe20000000f00 */
[----:B------:R-:W-:Y:S06]  /*11750*/  @P4 BRA `(.L_x_5435) ;  /* 0xfffffffc00744947 */ /* 0x000fec000383ffff */
.L_x_5432:
[----:B------:R-:W-:Y:S01]  /*11760*/  ISETP.GE.U32.AND P0, PT, R0, 0x2, PT ;  /* 0x000000020000780c */ /* 0x000fe20003f06070 */
[----:B------:R-:W-:Y:S05]  /*11770*/  WARPSYNC.ALL ;  /* 0x0000000000007948 */ /* 0x000fea0003800000 */
[----:B------:R-:W-:Y:S07]  /*11780*/  BAR.SYNC.DEFER_BLOCKING 0x0 ;  /* 0x0000000000007b1d */ /* 0x000fee0000010000 */
[----:B------:R-:W-:Y:S05]  /*11790*/  @!P0 BRA `(.L_x_5431) ;  /* 0x0000000000748947 */ /* 0x000fea0003800000 */
[----:B-1----:R-:W-:-:S07]  /*117a0*/  IMAD.MOV.U32 R3, RZ, RZ, 0x1 ;  /* 0x00000001ff037424 */ /* 0x002fce00078e00ff */
.L_x_5436:
        /* <DEDUP_REMOVED lines=9> */
[----:B------:R-:W1:Y:S01]  /*11840*/  SHFL.DOWN PT, R8, R8, R3, 0x1f ;  /* 0x08001f0308087589 */ /* 0x000e6200000e0000 */
[----:B------:R-:W-:Y:S02]  /*11850*/  LOP3.LUT P0, RZ, R24, 0xff, RZ, 0xc0, !PT ;  /* 0x000000ff18ff7812 */ /* 0x000fe4000780c0ff */
[----:B------:R-:W-:Y:S01]  /*11860*/  LOP3.LUT P1, RZ, R23, 0xff, RZ, 0xc0, !PT ;  /* 0x000000ff17ff7812 */ /* 0x000fe2000782c0ff */
[----:B------:R-:W2:Y:S01]  /*11870*/  SHFL.DOWN PT, R4, R4, R3, 0x1f ;  /* 0x08001f0304047589 */ /* 0x000ea200000e0000 */
[----:B------:R-:W-:Y:S02]  /*11880*/  LOP3.LUT P2, RZ, R22, 0xff, RZ, 0xc0, !PT ;  /* 0x000000ff16ff7812 */ /* 0x000fe4000784c0ff */
[----:B------:R-:W-:Y:S01]  /*11890*/  LOP3.LUT P3, RZ, R18, 0xff, RZ, 0xc0, !PT ;  /* 0x000000ff12ff7812 */ /* 0x000fe2000786c0ff */
[----:B------:R-:W3:Y:S04]  /*118a0*/  SHFL.DOWN PT, R6, R6, R3, 0x1f ;  /* 0x08001f0306067589 */ /* 0x000ee800000e0000 */
[----:B------:R4:W5:Y:S02]  /*118b0*/  SHFL.DOWN PT, R10, R10, R3, 0x1f ;  /* 0x08001f030a0a7589 */ /* 0x00096400000e0000 */
[----:B----4-:R-:W-:-:S02]  /*118c0*/  SHF.L.U32 R3, R3, 0x1, RZ ;  /* 0x0000000103037819 */ /* 0x010fc400000006ff */
[----:B-1----:R-:W-:Y:S02]  /*118d0*/  ISETP.NE.AND P2, PT, R8, RZ, P2 ;  /* 0x000000ff0800720c */ /* 0x002fe40001745270 */
[----:B------:R-:W-:Y:S02]  /*118e0*/  ISETP.GE.AND P4, PT, R3, R0, PT ;  /* 0x000000000300720c */ /* 0x000fe40003f86270 */
[----:B--2---:R-:W-:Y:S02]  /*118f0*/  ISETP.NE.AND P0, PT, R4, RZ, P0 ;  /* 0x000000ff0400720c */ /* 0x004fe40000705270 */
[----:B------:R-:W-:Y:S02]  /*11900*/  SEL R22, RZ, 0x1, !P2 ;  /* 0x00000001ff167807 */ /* 0x000fe40005000000 */
[----:B---3--:R-:W-:Y:S02]  /*11910*/  ISETP.NE.AND P1, PT, R6, RZ, P1 ;  /* 0x000000ff0600720c */ /* 0x008fe40000f25270 */
[----:B------:R-:W-:-:S02]  /*11920*/  SEL R24, RZ, 0x1, !P0 ;  /* 0x00000001ff187807 */ /* 0x000fc40004000000 */
[----:B-----5:R-:W-:Y:S02]  /*11930*/  ISETP.NE.AND P3, PT, R10, RZ, P3 ;  /* 0x000000ff0a00720c */ /* 0x020fe40001f65270 */
[----:B------:R-:W-:Y:S02]  /*11940*/  SEL R23, RZ, 0x1, !P1 ;  /* 0x00000001ff177807 */ /* 0x000fe40004800000 */
[----:B------:R-:W-:Y:S01]  /*11950*/  SEL R18, RZ, 0x1, !P3 ;  /* 0x00000001ff127807 */ /* 0x000fe20005800000 */
[----:B------:R-:W-:Y:S08]  /*11960*/  @!P4 BRA `(.L_x_5436) ;  /* 0xfffffffc0090c947 */ /* 0x000ff0000383ffff */
.L_x_5431:
        /* <DEDUP_REMOVED lines=9> */
[----:B------:R-:W-:Y:S01]  /*11a00*/  MOV R5, R89 ;  /* 0x0000005900057202 */ /* 0x000fe20000000f00 */
[----:B-1----:R-:W-:Y:S01]  /*11a10*/  IMAD.MOV.U32 R4, RZ, RZ, RZ ;  /* 0x000000ffff047224 */ /* 0x002fe200078e00ff */
        /* <DEDUP_REMOVED lines=271> */
.L_x_5437:
        /* <DEDUP_REMOVED lines=276> */
.L_x_5438:
        /* <DEDUP_REMOVED lines=276> */
.L_x_5439:
        /* <DEDUP_REMOVED lines=276> */
.L_x_5440:
[----:B-12---:R-:W1:Y:S01]  /*15ed0*/  LDC.64 R6, c[0x0][0x768] ;  /* 0x0001da00ff067b82 */ /* 0x006e620000000a00 */
        /* <DEDUP_REMOVED lines=9> */
[----:B------:R-:W1:Y:S01]  /*15f70*/  LDCU.64 UR6, c[0x0][0x3a8] ;  /* 0x00007500ff0677ac */ /* 0x000e620008000a00 */
[----:B------:R-:W-:Y:S01]  /*15f80*/  MOV R25, RZ ;  /* 0x000000ff00197202 */ /* 0x000fe20000000f00 */
[----:B------:R-:W2:Y:S01]  /*15f90*/  LDCU UR8, c[0x0][0x394] ;  /* 0x00007280ff0877ac */ /* 0x000ea20008000800 */
[----:B-1----:R-:W-:-:S04]  /*15fa0*/  IMAD R3, R19, UR6, RZ ;  /* 0x0000000613037c24 */ /* 0x002fc8000f8e02ff */
[----:B------:R-:W-:-:S04]  /*15fb0*/  IMAD R0, R16, UR7, R3 ;  /* 0x0000000710007c24 */ /* 0x000fc8000f8e0203 */
[----:B--2---:R-:W-:-:S04]  /*15fc0*/  IMAD R0, R17, UR8, R0 ;  /* 0x0000000811007c24 */ /* 0x004fc8000f8e0200 */
[----:B------:R-:W-:Y:S01]  /*15fd0*/  IMAD.SHL.U32 R7, R0, 0x4, RZ ;  /* 0x0000000400077824 */ /* 0x000fe200078e00ff */
[----:B------:R-:W-:Y:S06]  /*15fe0*/  BRA.U !UP0, `(.L_x_5442) ;  /* 0x0000001108447547 */ /* 0x000fec000b800000 */
        /* <DEDUP_REMOVED lines=273> */
.L_x_5442:
        /* <DEDUP_REMOVED lines=276> */
.L_x_5443:
        /* <DEDUP_REMOVED lines=276> */
.L_x_5444:
        /* <DEDUP_REMOVED lines=276> */
.L_x_5445:
        /* <DEDUP_REMOVED lines=26> */
.L_x_5447:
[----:B------:R-:W-:Y:S05]  /*1a660*/  BSYNC.RECONVERGENT B0 ;  /* 0x0000000000007941 */ /* 0x000fea0003800200 */
.L_x_5446:
        /* <DEDUP_REMOVED lines=35> */
.L_x_5449:
[----:B------:R-:W-:Y:S05]  /*1a8a0*/  BSYNC.RECONVERGENT B0 ;  /* 0x0000000000007941 */ /* 0x000fea0003800200 */
.L_x_5448:
        /* <DEDUP_REMOVED lines=20> */
[----:B---3--:R-:W-:-:S08]  /*1a9f0*/  IMAD.U32 R33, RZ, RZ, UR5 ;  /* 0x00000005ff217e24 */ /* 0x008fd0000f8e00ff */
        /* <DEDUP_REMOVED lines=19> */
.L_x_5454:
[----:B------:R-:W1:Y:S01]  /*1ab30*/  LDC.64 R2, c[0x0][0x770] ;  /* 0x0001dc00ff027b82 */ /* 0x000e620000000a00 */
[----:B------:R-:W-:-:S05]  /*1ab40*/  IADD3 R9, PT, PT, R17, R0, RZ ;  /* 0x0000000011097210 */ /* 0x000fca0007ffe0ff */
        /* <DEDUP_REMOVED lines=13> */
.L_x_5453:
[----:B------:R-:W-:Y:S02]  /*1ac20*/  SEL R33, RZ, 0x1, !P1 ;  /* 0x00000001ff217807 */ /* 0x000fe40004800000 */
[----:B------:R-:W-:Y:S02]  /*1ac30*/  SEL R31, RZ, 0x1, !P2 ;  /* 0x00000001ff1f7807 */ /* 0x000fe40005000000 */
[----:B------:R-:W-:Y:S02]  /*1ac40*/  SEL R29, RZ, 0x1, !P3 ;  /* 0x00000001ff1d7807 */ /* 0x000fe40005800000 */
[----:B------:R-:W-:Y:S01]  /*1ac50*/  SEL R23, RZ, 0x1, !P4 ;  /* 0x00000001ff177807 */ /* 0x000fe20006000000 */
[----:B------:R-:W-:Y:S06]  /*1ac60*/  BRA `(.L_x_5452) ;  /* 0x0000000000947947 */ /* 0x000fec0003800000 */
.L_x_5451:
        /* <DEDUP_REMOVED lines=18> */
.L_x_5456:
        /* <DEDUP_REMOVED lines=15> */
.L_x_5455:
[----:B------:R-:W-:Y:S02]  /*1ae80*/  SEL R33, RZ, 0x1, !P1 ;  /* 0x00000001ff217807 */ /* 0x000fe40004800000 */
[----:B------:R-:W-:Y:S02]  /*1ae90*/  SEL R31, RZ, 0x1, !P2 ;  /* 0x00000001ff1f7807 */ /* 0x000fe40005000000 */
[----:B------:R-:W-:Y:S02]  /*1aea0*/  SEL R29, RZ, 0x1, !P3 ;  /* 0x00000001ff1d7807 */ /* 0x000fe40005800000 */
[----:B------:R-:W-:-:S07]  /*1aeb0*/  SEL R23, RZ, 0x1, !P4 ;  /* 0x00000001ff177807 */ /* 0x000fce0006000000 */
.L_x_5452:
[----:B------:R-:W-:Y:S05]  /*1aec0*/  BSYNC.RECONVERGENT B0 ;  /* 0x0000000000007941 */ /* 0x000fea0003800200 */
.L_x_5450:
        /* <DEDUP_REMOVED lines=17> */
.L_x_5460:
        /* <DEDUP_REMOVED lines=29> */
[----:B------:R-:W-:Y:S02]  /*1b1b0*/  PRMT R3, R8, 0x5410, R3 ;  /* 0x0000541008037816 */ /* 0x000fe40000000003 */
[----:B------:R-:W-:-:S03]  /*1b1c0*/  PRMT R23, R6, 0x7610, R23 ;  /* 0x0000761006177816 */ /* 0x000fc60000000017 */
[----:B------:R1:W-:Y:S04]  /*1b1d0*/  STS [R0], R3 ;  /* 0x0000000300007388 */ /* 0x0003e80000000800 */
.L_x_5459:
[----:B------:R-:W-:Y:S05]  /*1b1e0*/  BSYNC.RECONVERGENT B0 ;  /* 0x0000000000007941 */ /* 0x000fea0003800200 */
.L_x_5458:
[----:B------:R-:W-:-:S03]  /*1b1f0*/  UISETP.GT.U32.AND UP0, UPT, UR4, 0x3, UPT ;  /* 0x000000030400788c */ /* 0x000fc6000bf04070 */
[----:B------:R-:W-:-:S06]  /*1b200*/  UMOV UR4, UR7 ;  /* 0x0000000700047c82 */ /* 0x000fcc0008000000 */
[----:B------:R-:W-:Y:S05]  /*1b210*/  BRA.U UP0, `(.L_x_5460) ;  /* 0xfffffffd00707547 */ /* 0x000fea000b83ffff */
.L_x_5457:
        /* <DEDUP_REMOVED lines=18> */
.L_x_5465:
[----:B------:R-:W-:Y:S01]  /*1b340*/  SHF.R.U32.HI R10, RZ, 0x1, R2 ;  /* 0x00000001ff0a7819 */ /* 0x000fe20000011602 */
[----:B------:R-:W-:Y:S01]  /*1b350*/  BAR.SYNC.DEFER_BLOCKING 0x0 ;  /* 0x0000000000007b1d */ /* 0x000fe20000010000 */
[----:B------:R-:W-:-:S03]  /*1b360*/  ISETP.GT.U32.AND P5, PT, R2, 0x7f, PT ;  /* 0x0000007f0200780c */ /* 0x000fc60003fa4070 */
[----:B-1----:R-:W-:Y:S02]  /*1b370*/  IMAD.IADD R3, R10, 0x1, R19 ;  /* 0x000000010a037824 */ /* 0x002fe400078e0213 */
[----:B------:R-:W-:Y:S03]  /*1b380*/  BSSY.RECONVERGENT B0, `(.L_x_5463) ;  /* 0x000001c000007945 */ /* 0x000fe60003800200 */
        /* <DEDUP_REMOVED lines=24> */
[----:B------:R-:W-:Y:S02]  /*1b510*/  PRMT R3, R8, 0x5410, R3 ;  /* 0x0000541008037816 */ /* 0x000fe40000000003 */
[----:B------:R-:W-:-:S03]  /*1b520*/  PRMT R23, R6, 0x7610, R23 ;  /* 0x0000761006177816 */ /* 0x000fc60000000017 */
[----:B------:R1:W-:Y:S04]  /*1b530*/  STS [R0], R3 ;  /* 0x0000000300007388 */ /* 0x0003e80000000800 */
.L_x_5464:
[----:B------:R-:W-:Y:S05]  /*1b540*/  BSYNC.RECONVERGENT B0 ;  /* 0x0000000000007941 */ /* 0x000fea0003800200 */
.L_x_5463:
[----:B------:R-:W-:Y:S01]  /*1b550*/  MOV R2, R10 ;  /* 0x0000000a00027202 */ /* 0x000fe20000000f00 */
[----:B------:R-:W-:Y:S06]  /*1b560*/  @P5 BRA `(.L_x_5465) ;  /* 0xfffffffc00745947 */ /* 0x000fec000383ffff */
.L_x_5462:
[----:B------:R-:W-:Y:S01]  /*1b570*/  BAR.SYNC.DEFER_BLOCKING 0x0 ;  /* 0x0000000000007b1d */ /* 0x000fe20000010000 */
[----:B------:R-:W-:-:S09]  /*1b580*/  UISETP.GE.U32.AND UP0, UPT, UR4, 0x2, UPT ;  /* 0x000000020400788c */ /* 0x000fd2000bf06070 */
[----:B------:R-:W-:Y:S05]  /*1b590*/  BRA.U !UP0, `(.L_x_5461) ;  /* 0x0000000108787547 */ /* 0x000fea000b800000 */
[----:B-12---:R-:W-:-:S07]  /*1b5a0*/  IMAD.MOV.U32 R0, RZ, RZ, 0x1 ;  /* 0x00000001ff007424 */ /* 0x006fce00078e00ff */
.L_x_5466:
[----:B------:R-:W-:Y:S02]  /*1b5b0*/  LOP3.LUT R2, R33, 0xffff, RZ, 0xc0, !PT ;  /* 0x0000ffff21027812 */ /* 0x000fe400078ec0ff */
        /* <DEDUP_REMOVED lines=28> */
.L_x_5461:
        /* <DEDUP_REMOVED lines=52> */
.L_x_5468:
[----:B------:R-:W1:Y:S02]  /*1bac0*/  LDCU UR4, c[0x0][0x78c] ;  /* 0x0000f180ff0477ac */ /* 0x000e640008000800 */
[----:B-1----:R-:W-:-:S09]  /*1bad0*/  UISETP.NE.AND UP0, UPT, UR4, 0x1, UPT ;  /* 0x000000010400788c */ /* 0x002fd2000bf05270 */
[----:B------:R-:W-:Y:S05]  /*1bae0*/  BRA.U !UP0, `(.L_x_5469) ;  /* 0x0000000108407547 */ /* 0x000fea000b800000 */
[----:B------:R-:W-:Y:S01]  /*1baf0*/  MOV R0, 0x0 ;  /* 0x0000000000007802 */ /* 0x000fe20000000f00 */
[----:B------:R-:W1:Y:S01]  /*1bb00*/  LDCU.64 UR4, c[0x4][0x640] ;  /* 0x0100c800ff0477ac */ /* 0x000e620008000a00 */
[----:B------:R-:W-:Y:S02]  /*1bb10*/  HFMA2 R8, -RZ, RZ, 0, 4.4763088226318359375e-05 ;  /* 0x000002efff087431 */ /* 0x000fe400000001ff */
        /* <DEDUP_REMOVED lines=13> */
.L_x_5469:
        /* <DEDUP_REMOVED lines=25> */
.L_x_5470:
        /* <DEDUP_REMOVED lines=19> */
[----:B----4-:R-:W-:-:S02]  /*1beb0*/  IMAD.U32 R6, RZ, RZ, UR6 ;  /* 0x00000006ff067e24 */ /* 0x010fc4000f8e00ff */
[----:B------:R-:W-:Y:S01]  /*1bec0*/  IMAD.U32 R7, RZ, RZ, UR7 ;  /* 0x00000007ff077e24 */ /* 0x000fe2000f8e00ff */
[----:B-----5:R-:W-:Y:S01]  /*1bed0*/  MOV R10, UR8 ;  /* 0x00000008000a7c02 */ /* 0x020fe20008000f00 */
[----:B--2---:R-:W-:-:S07]  /*1bee0*/  IMAD.U32 R11, RZ, RZ, UR9 ;  /* 0x00000009ff0b7e24 */ /* 0x004fce000f8e00ff */
[----:B------:R-:W-:-:S07]  /*1bef0*/  LEPC R20, `(.L_x_5471) ;  /* 0x000000001014794e */ /* 0x000fce0000000000 */
[----:B0--3--:R-:W-:Y:S05]  /*1bf00*/  CALL.ABS.NOINC R2 ;  /* 0x0000000002007343 */ /* 0x009fea0003c00000 */
.L_x_5471:
        /* <DEDUP_REMOVED lines=25> */
.L_x_5472:
[----:B------:R-:W1:Y:S01]  /*1c0a0*/  LDCU.64 UR4, c[0x0][0x758] ;  /* 0x0000eb00ff0477ac */ /* 0x000e620008000a00 */
[----:B------:R-:W-:-:S04]  /*1c0b0*/  LOP3.LUT P1, RZ, R23, 0xff, RZ, 0xc0, !PT ;  /* 0x000000ff17ff7812 */ /* 0x000fc8000782c0ff */
[----:B------:R-:W-:Y:S02]  /*1c0c0*/  SEL R3, RZ, 0x1, !P1 ;  /* 0x00000001ff037807 */ /* 0x000fe40004800000 */
[----:B-1----:R-:W-:-:S04]  /*1c0d0*/  IADD3 R28, P0, PT, R28, UR4, RZ ;  /* 0x000000041c1c7c10 */ /* 0x002fc8000ff1e0ff */
[----:B------:R-:W-:-:S05]  /*1c0e0*/  IADD3.X R29, PT, PT, RZ, UR5, RZ, P0, !PT ;  /* 0x00000005ff1d7c10 */ /* 0x000fca00087fe4ff */
[----:B------:R-:W-:Y:S01]  /*1c0f0*/  STG.E.U8 desc[UR36][R28.64], R3 ;  /* 0x000000031c007986 */ /* 0x000fe2000c101124 */
[----:B------:R-:W-:Y:S05]  /*1c100*/  EXIT ;  /* 0x000000000000794d */ /* 0x000fea0003800000 */
.L_x_5467:
        /* <DEDUP_REMOVED lines=21> */
.L_x_5473:
[----:B------:R-:W-:Y:S05]  /*1c260*/  BRA.U !UP0, `(.L_x_5474) ;  /* 0x0000000508947547 */ /* 0x000fea000b800000 */
[----:B------:R-:W3:Y:S02]  /*1c270*/  LDCU UR4, c[0x0][0x78c] ;  /* 0x0000f180ff0477ac */ /* 0x000ee40008000800 */
[----:B---3--:R-:W-:-:S09]  /*1c280*/  UISETP.NE.AND UP0, UPT, UR4, 0x1, UPT ;  /* 0x000000010400788c */ /* 0x008fd2000bf05270 */
[----:B------:R-:W-:Y:S05]  /*1c290*/  BRA.U !UP0, `(.L_x_5475) ;  /* 0x0000000108407547 */ /* 0x000fea000b800000 */
[----:B-12---:R-:W-:Y:S01]  /*1c2a0*/  MOV R0, 0x0 ;  /* 0x0000000000007802 */ /* 0x006fe20000000f00 */
        /* <DEDUP_REMOVED lines=15> */
.L_x_5475:
[----:B------:R-:W3:Y:S01]  /*1c3a0*/  LDCU.64 UR4, c[0x0][0x758] ;  /* 0x0000eb00ff0477ac */ /* 0x000ee20008000a00 */
[----:B------:R-:W-:-:S04]  /*1c3b0*/  LOP3.LUT P0, RZ, R33, 0xff, RZ, 0xc0, !PT ;  /* 0x000000ff21ff7812 */ /* 0x000fc8000780c0ff */
[----:B------:R-:W-:Y:S02]  /*1c3c0*/  SEL R5, RZ, 0x1, !P0 ;  /* 0x00000001ff057807 */ /* 0x000fe40004000000 */
[----:B---3--:R-:W-:Y:S01]  /*1c3d0*/  IADD3 R2, P1, PT, R25, UR4, RZ ;  /* 0x0000000419027c10 */ /* 0x008fe2000ff3e0ff */
[----:B------:R-:W3:Y:S04]  /*1c3e0*/  LDCU UR4, c[0x0][0x78c] ;  /* 0x0000f180ff0477ac */ /* 0x000ee80008000800 */
[----:B-1----:R-:W-:-:S05]  /*1c3f0*/  IMAD.X R3, RZ, RZ, UR5, P1 ;  /* 0x00000005ff037e24 */ /* 0x002fca00088e06ff */
        /* <DEDUP_REMOVED lines=19> */
.L_x_5476:
        /* <DEDUP_REMOVED lines=8> */
[----:B---3--:R-:W-:Y:S05]  /*1c5b0*/  BRA.U !UP0, `(.L_x_5477) ;  /* 0x0000000108407547 */ /* 0x008fea000b800000 */
[----:B--2---:R-:W-:Y:S01]  /*1c5c0*/  MOV R0, 0x0 ;  /* 0x0000000000007802 */ /* 0x004fe20000000f00 */
        /* <DEDUP_REMOVED lines=15> */
.L_x_5477:
        /* <DEDUP_REMOVED lines=25> */
.L_x_5478:
[----:B------:R-:W1:Y:S01]  /*1c850*/  LDCU.64 UR4, c[0x0][0x758] ;  /* 0x0000eb00ff0477ac */ /* 0x000e620008000a00 */
[----:B------:R-:W-:-:S04]  /*1c860*/  LOP3.LUT P0, RZ, R23, 0xff, RZ, 0xc0, !PT ;  /* 0x000000ff17ff7812 */ /* 0x000fc8000780c0ff */
[----:B------:R-:W-:Y:S02]  /*1c870*/  SEL R3, RZ, 0x1, !P0 ;  /* 0x00000001ff037807 */ /* 0x000fe40004000000 */
[----:B-1----:R-:W-:-:S05]  /*1c880*/  IADD3 R28, P1, PT, R28, UR4, RZ ;  /* 0x000000041c1c7c10 */ /* 0x002fca000ff3e0ff */
[----:B------:R-:W-:-:S05]  /*1c890*/  IMAD.X R29, RZ, RZ, UR5, P1 ;  /* 0x00000005ff1d7e24 */ /* 0x000fca00088e06ff */
[----:B------:R-:W-:Y:S01]  /*1c8a0*/  STG.E.U8 desc[UR36][R28.64], R3 ;  /* 0x000000031c007986 */ /* 0x000fe2000c101124 */
[----:B------:R-:W-:Y:S05]  /*1c8b0*/  EXIT ;  /* 0x000000000000794d */ /* 0x000fea0003800000 */
.L_x_5474:
[----:B------:R-:W-:Y:S04]  /*1c8c0*/  STG.E.U8 desc[UR36][R4.64], R33 ;  /* 0x0000002104007986 */ /* 0x000fe8000c101124 */
[----:B------:R-:W-:Y:S04]  /*1c8d0*/  STG.E.U8 desc[UR36][R4.64+0x1], R31 ;  /* 0x0000011f04007986 */ /* 0x000fe8000c101124 */
[----:B------:R-:W-:Y:S04]  /*1c8e0*/  STG.E.U8 desc[UR36][R4.64+0x2], R29 ;  /* 0x0000021d04007986 */ /* 0x000fe8000c101124 */
[----:B------:R-:W-:Y:S01]  /*1c8f0*/  STG.E.U8 desc[UR36][R4.64+0x3], R23 ;  /* 0x0000031704007986 */ /* 0x000fe2000c101124 */
[----:B------:R-:W-:Y:S05]  /*1c900*/  EXIT ;  /* 0x000000000000794d */ /* 0x000fea0003800000 */
.L_x_5441:
        /* <DEDUP_REMOVED lines=61> */
.L_x_5480:
        /* <DEDUP_REMOVED lines=19> */
.L_x_5481:
        /* <DEDUP_REMOVED lines=25> */
.L_x_5482:
        /* <DEDUP_REMOVED lines=25> */
.L_x_5483:
        /* <DEDUP_REMOVED lines=25> */
.L_x_5484:
[----:B------:R-:W1:Y:S01]  /*1d2c0*/  LDCU.64 UR4, c[0x0][0x758] ;  /* 0x0000eb00ff0477ac */ /* 0x000e620008000a00 */
[----:B------:R-:W-:-:S04]  /*1d2d0*/  LOP3.LUT P1, RZ, R18, 0xff, RZ, 0xc0, !PT ;  /* 0x000000ff12ff7812 */ /* 0x000fc8000782c0ff */
[----:B------:R-:W-:Y:S02]  /*1d2e0*/  SEL R3, RZ, 0x1, !P1 ;  /* 0x00000001ff037807 */ /* 0x000fe40004800000 */
[----:B-1----:R-:W-:-:S04]  /*1d2f0*/  IADD3 R28, P0, PT, R28, UR4, RZ ;  /* 0x000000041c1c7c10 */ /* 0x002fc8000ff1e0ff */
[----:B------:R-:W-:-:S05]  /*1d300*/  IADD3.X R29, PT, PT, RZ, UR5, RZ, P0, !PT ;  /* 0x00000005ff1d7c10 */ /* 0x000fca00087fe4ff */
[----:B------:R-:W-:Y:S01]  /*1d310*/  STG.E.U8 desc[UR36][R28.64], R3 ;  /* 0x000000031c007986 */ /* 0x000fe2000c101124 */
[----:B------:R-:W-:Y:S05]  /*1d320*/  EXIT ;  /* 0x000000000000794d */ /* 0x000fea0003800000 */
.L_x_5479:
        /* <DEDUP_REMOVED lines=21> */
.L_x_5485:
[----:B------:R-:W-:Y:S05]  /*1d480*/  BRA.U !UP1, `(.L_x_5486) ;  /* 0x0000000509947547 */ /* 0x000fea000b800000 */
[----:B------:R-:W1:Y:S02]  /*1d490*/  LDCU UR4, c[0x0][0x78c] ;  /* 0x0000f180ff0477ac */ /* 0x000e640008000800 */
[----:B-1----:R-:W-:-:S09]  /*1d4a0*/  UISETP.NE.AND UP0, UPT, UR4, 0x1, UPT ;  /* 0x000000010400788c */ /* 0x002fd2000bf05270 */
        /* <DEDUP_REMOVED lines=17> */
.L_x_5487:
        /* <DEDUP_REMOVED lines=25> */
.L_x_5488:
        /* <DEDUP_REMOVED lines=25> */
.L_x_5489:
        /* <DEDUP_REMOVED lines=25> */
.L_x_5490:
[----:B------:R-:W1:Y:S01]  /*1da70*/  LDCU.64 UR4, c[0x0][0x758] ;  /* 0x0000eb00ff0477ac */ /* 0x000e620008000a00 */
[----:B------:R-:W-:-:S04]  /*1da80*/  LOP3.LUT P0, RZ, R18, 0xff, RZ, 0xc0, !PT ;  /* 0x000000ff12ff7812 */ /* 0x000fc8000780c0ff */
[----:B------:R-:W-:Y:S02]  /*1da90*/  SEL R3, RZ, 0x1, !P0 ;  /* 0x00000001ff037807 */ /* 0x000fe40004000000 */
[----:B-1----:R-:W-:-:S05]  /*1daa0*/  IADD3 R28, P1, PT, R28, UR4, RZ ;  /* 0x000000041c1c7c10 */ /* 0x002fca000ff3e0ff */
[----:B------:R-:W-:-:S05]  /*1dab0*/  IMAD.X R29, RZ, RZ, UR5, P1 ;  /* 0x00000005ff1d7e24 */ /* 0x000fca00088e06ff */
[----:B------:R-:W-:Y:S01]  /*1dac0*/  STG.E.U8 desc[UR36][R28.64], R3 ;  /* 0x000000031c007986 */ /* 0x000fe2000c101124 */
[----:B------:R-:W-:Y:S05]  /*1dad0*/  EXIT ;  /* 0x000000000000794d */ /* 0x000fea0003800000 */
.L_x_5486:
[----:B------:R-:W-:Y:S04]  /*1dae0*/  STG.E.U8 desc[UR36][R4.64], R24 ;  /* 0x0000001804007986 */ /* 0x000fe8000c101124 */
[----:B------:R-:W-:Y:S04]  /*1daf0*/  STG.E.U8 desc[UR36][R4.64+0x1], R23 ;  /* 0x0000011704007986 */ /* 0x000fe8000c101124 */
[----:B------:R-:W-:Y:S04]  /*1db00*/  STG.E.U8 desc[UR36][R4.64+0x2], R22 ;  /* 0x0000021604007986 */ /* 0x000fe8000c101124 */
[----:B------:R-:W-:Y:S01]  /*1db10*/  STG.E.U8 desc[UR36][R4.64+0x3], R18 ;  /* 0x0000031204007986 */ /* 0x000fe2000c101124 */
[----:B------:R-:W-:Y:S05]  /*1db20*/  EXIT ;  /* 0x000000000000794d */ /* 0x000fea0003800000 */
.L_x_5491:
        /* <DEDUP_REMOVED lines=13> */
.L_x_7796:


//--------------------- .text._ZN2at6native13reduce_kernelILi512ELi1ENS0_8ReduceOpIfNS0_14func_wrapper_tIbZZZNS0_15and_kernel_cudaERNS_14TensorIteratorEENKUlvE_clEvENKUlvE5_clEvEUlbfE_EEjbLi4ELi4EEEEEvT1_ --------------------------
	.section	.text._ZN2at6native13reduce_kernelILi512ELi1ENS0_8ReduceOpIfNS0_14func_wrapper_tIbZZZNS0_15and_kernel_cudaERNS_14TensorIteratorEENKUlvE_clEvENKUlvE5_clEvEUlbfE_EEjbLi4ELi4EEEEEvT1_,"ax",@progbits
	.align	128
        .global         _ZN2at6native13reduce_kernelILi512ELi1ENS0_8ReduceOpIfNS0_14func_wrapper_tIbZZZNS0_15and_kernel_cudaERNS_14TensorIteratorEENKUlvE_clEvENKUlvE5_clEvEUlbfE_EEjbLi4ELi4EEEEEvT1_
        .type           _ZN2at6native13reduce_kernelILi512ELi1ENS0_8ReduceOpIfNS0_14func_wrapper_tIbZZZNS0_15and_kernel_cudaERNS_14TensorIteratorEENKUlvE_clEvENKUlvE5_clEvEUlbfE_EEjbLi4ELi4EEEEEvT1_,@function
        .size           _ZN2at6native13reduce_kernelILi512ELi1ENS0_8ReduceOpIfNS0_14func_wrapper_tIbZZZNS0_15and_kernel_cudaERNS_14TensorIteratorEENKUlvE_clEvENKUlvE5_clEvEUlbfE_EEjbLi4ELi4EEEEEvT1_,(.L_x_7797 - _ZN2at6native13reduce_kernelILi512ELi1ENS0_8ReduceOpIfNS0_14func_wrapper_tIbZZZNS0_15and_kernel_cudaERNS_14TensorIteratorEENKUlvE_clEvENKUlvE5_clEvEUlbfE_EEjbLi4ELi4EEEEEvT1_)
        .other          _ZN2at6native13reduce_kernelILi512ELi1ENS0_8ReduceOpIfNS0_14func_wrapper_tIbZZZNS0_15and_kernel_cudaERNS_14TensorIteratorEENKUlvE_clEvENKUlvE5_clEvEUlbfE_EEjbLi4ELi4EEEEEvT1_,@"STO_CUDA_ENTRY STV_DEFAULT"
_ZN2at6native13reduce_kernelILi512ELi1ENS0_8ReduceOpIfNS0_14func_wrapper_tIbZZZNS0_15and_kernel_cudaERNS_14TensorIteratorEENKUlvE_clEvENKUlvE5_clEvEUlbfE_EEjbLi4ELi4EEEEEvT1_:
.text._ZN2at6native13reduce_kernelILi512ELi1ENS0_8ReduceOpIfNS0_14func_wrapper_tIbZZZNS0_15and_kernel_cudaERNS_14TensorIteratorEENKUlvE_clEvENKUlvE5_clEvEUlbfE_EEjbLi4ELi4EEEEEvT1_:
        /* <DEDUP_REMOVED lines=295> */
.L_x_5492:
        /* <DEDUP_REMOVED lines=43> */
[----:B------:R-:W-:-:S04]  /*1520*/  ISETP.NE.AND P0, PT, R9, RZ, P0 ;  /* 0x000000ff0900720c */ /* 0x000fc80000705270 */
[----:B------:R-:W-:-:S09]  /*1530*/  SEL R9, RZ, 0x1, !P0 ;  /* 0x00000001ff097807 */ /* 0x000fd20004000000 */
.L_x_5499:
[----:B------:R-:W-:Y:S05]  /*1540*/  BSYNC.RECONVERGENT B2 ;  /* 0x0000000000027941 */ /* 0x000fea0003800200 */
.L_x_5498:
[----:B------:R-:W-:Y:S02]  /*1550*/  IADD3 R2, P0, PT, R2, 0x10, RZ ;  /* 0x0000001002027810 */ /* 0x000fe40007f1e0ff */
[----:B------:R-:W-:-:S03]  /*1560*/  IADD3 R12, PT, PT, R13, -0x4, R0 ;  /* 0xfffffffc0d0c7810 */ /* 0x000fc60007ffe000 */
[----:B------:R-:W-:-:S08]  /*1570*/  IMAD.X R3, RZ, RZ, R3, P0 ;  /* 0x000000ffff037224 */ /* 0x000fd000000e0603 */
.L_x_5497:
[----:B------:R-:W-:Y:S05]  /*1580*/  BSYNC.RECONVERGENT B1 ;  /* 0x0000000000017941 */ /* 0x000fea0003800200 */
.L_x_5496:
        /* <DEDUP_REMOVED lines=12> */
.L_x_5503:
        /* <DEDUP_REMOVED lines=16> */
.L_x_5502:
[----:B------:R-:W-:Y:S02]  /*1750*/  SEL R9, RZ, 0x1, !P3 ;  /* 0x00000001ff097807 */ /* 0x000fe40005800000 */
[----:B------:R-:W-:Y:S02]  /*1760*/  SEL R10, RZ, 0x1, !P0 ;  /* 0x00000001ff0a7807 */ /* 0x000fe40004000000 */
[----:B------:R-:W-:Y:S02]  /*1770*/  SEL R0, RZ, 0x1, !P1 ;  /* 0x00000001ff007807 */ /* 0x000fe40004800000 */
[----:B------:R-:W-:-:S07]  /*1780*/  SEL R8, RZ, 0x1, !P2 ;  /* 0x00000001ff087807 */ /* 0x000fce0005000000 */
.L_x_5501:
[----:B------:R-:W-:Y:S05]  /*1790*/  BSYNC.RECONVERGENT B1 ;  /* 0x0000000000017941 */ /* 0x000fea0003800200 */
.L_x_5500:
        /* <DEDUP_REMOVED lines=19> */
.L_x_5505:
[----:B------:R-:W-:Y:S05]  /*18d0*/  BSYNC.RECONVERGENT B1 ;  /* 0x0000000000017941 */ /* 0x000fea0003800200 */
.L_x_5504:
[----:B------:R-:W-:Y:S02]  /*18e0*/  LOP3.LUT P2, RZ, R9, 0xff, RZ, 0xc0, !PT ;  /* 0x000000ff09ff7812 */ /* 0x000fe4000784c0ff */
[----:B------:R-:W-:Y:S02]  /*18f0*/  LOP3.LUT P3, RZ, R8, 0xff, RZ, 0xc0, !PT ;  /* 0x000000ff08ff7812 */ /* 0x000fe4000786c0ff */
[----:B------:R-:W-:-:S04]  /*1900*/  PLOP3.LUT P0, PT, P1, P2, P0, 0x80, 0x0 ;  /* 0x000000000000781c */ /* 0x000fc80000f05000 */
[----:B------:R-:W-:-:S04]  /*1910*/  PLOP3.LUT P0, PT, P0, P3, PT, 0x80, 0x8 ;  /* 0x000000000008781c */ /* 0x000fc80000707070 */
[----:B------:R-:W-:Y:S01]  /*1920*/  SEL R17, RZ, 0x1, !P0 ;  /* 0x00000001ff117807 */ /* 0x000fe20004000000 */
[----:B------:R-:W-:Y:S08]  /*1930*/  BRA `(.L_x_5494) ;  /* 0x00000098007c7947 */ /* 0x000ff00003800000 */
.L_x_5495:
        /* <DEDUP_REMOVED lines=22> */
.L_x_5510:
        /* <DEDUP_REMOVED lines=24> */
.L_x_5509:
[----:B------:R-:W-:Y:S01]  /*1c20*/  MOV R13, R8 ;  /* 0x00000008000d7202 */ /* 0x000fe20000000f00 */
[----:B------:R-:W-:Y:S01]  /*1c30*/  IMAD.MOV.U32 R9, RZ, RZ, R12 ;  /* 0x000000ffff097224 */ /* 0x000fe200078e000c */
[----:B------:R-:W-:Y:S02]  /*1c40*/  SEL R6, RZ, 0x1, !P3 ;  /* 0x00000001ff067807 */ /* 0x000fe40005800000 */
[----:B------:R-:W-:Y:S02]  /*1c50*/  SEL R8, RZ, 0x1, !P0 ;  /* 0x00000001ff087807 */ /* 0x000fe40004000000 */
[----:B------:R-:W-:Y:S02]  /*1c60*/  SEL R11, RZ, 0x1, !P1 ;  /* 0x00000001ff0b7807 */ /* 0x000fe40004800000 */
[----:B------:R-:W-:-:S07]  /*1c70*/  SEL R12, RZ, 0x1, !P2 ;  /* 0x00000001ff0c7807 */ /* 0x000fce0005000000 */
.L_x_5508:
[----:B------:R-:W-:Y:S05]  /*1c80*/  BSYNC.RECONVERGENT B1 ;  /* 0x0000000000017941 */ /* 0x000fea0003800200 */
.L_x_5507:
        /* <DEDUP_REMOVED lines=15> */
[----:B------:R-:W-:-:S13]  /*1d80*/  ISETP.GE.U32.AND P1, PT, R9, R0, PT ;  /* 0x000000000900720c */ /* 0x000fda0003f26070 */
[----:B------:R-:W-:Y:S02]  /*1d90*/  @!P1 IMAD.WIDE.U32 R2, R9, 0x4, R2 ;  /* 0x0000000409029825 */ /* 0x000fe400078e0002 */
[----:B------:R0:W5:Y:S04]  /*1da0*/  LDG.E R9, desc[UR36][R14.64] ;  /* 0x000000240e097981 */ /* 0x000168000c1e1900 */
[----:B------:R0:W5:Y:S02]  /*1db0*/  @!P1 LDG.E R5, desc[UR36][R2.64] ;  /* 0x0000002402059981 */ /* 0x000164000c1e1900 */
.L_x_5512:
[----:B------:R-:W-:Y:S05]  /*1dc0*/  BSYNC.RECONVERGENT B1 ;  /* 0x0000000000017941 */ /* 0x000fea0003800200 */
.L_x_5511:
        /* <DEDUP_REMOVED lines=27> */
.L_x_5514:
[----:B------:R-:W-:Y:S05]  /*1f80*/  BSYNC.RECONVERGENT B1 ;  /* 0x0000000000017941 */ /* 0x000fea0003800200 */
.L_x_5513:
        /* <DEDUP_REMOVED lines=8> */
.L_x_5506:
        /* <DEDUP_REMOVED lines=18> */
.L_x_5519:
        /* <DEDUP_REMOVED lines=28> */
.L_x_5518:
[----:B------:R-:W-:Y:S01]  /*22f0*/  MOV R13, R8 ;  /* 0x00000008000d7202 */ /* 0x000fe20000000f00 */
[----:B------:R-:W-:Y:S01]  /*2300*/  IMAD.MOV.U32 R14, RZ, RZ, R10 ;  /* 0x000000ffff0e7224 */ /* 0x000fe200078e000a */
[----:B------:R-:W-:Y:S02]  /*2310*/  MOV R9, R12 ;  /* 0x0000000c00097202 */ /* 0x000fe40000000f00 */
[----:B------:R-:W-:Y:S02]  /*2320*/  SEL R8, RZ, 0x1, !P3 ;  /* 0x00000001ff087807 */ /* 0x000fe40005800000 */
[----:B------:R-:W-:Y:S02]  /*2330*/  SEL R10, RZ, 0x1, !P0 ;  /* 0x00000001ff0a7807 */ /* 0x000fe40004000000 */
[----:B------:R-:W-:Y:S02]  /*2340*/  SEL R12, RZ, 0x1, !P1 ;  /* 0x00000001ff0c7807 */ /* 0x000fe40004800000 */
[----:B------:R-:W-:-:S07]  /*2350*/  SEL R11, RZ, 0x1, !P2 ;  /* 0x00000001ff0b7807 */ /* 0x000fce0005000000 */
.L_x_5517:
[----:B------:R-:W-:Y:S05]  /*2360*/  BSYNC.RECONVERGENT B1 ;  /* 0x0000000000017941 */ /* 0x000fea0003800200 */
.L_x_5516:
        /* <DEDUP_REMOVED lines=23> */
.L_x_5521:
[----:B------:R-:W-:Y:S05]  /*24e0*/  BSYNC.RECONVERGENT B1 ;  /* 0x0000000000017941 */ /* 0x000fea0003800200 */
.L_x_5520:
        /* <DEDUP_REMOVED lines=27> */
.L_x_5523:
[----:B------:R-:W-:Y:S05]  /*26a0*/  BSYNC.RECONVERGENT B1 ;  /* 0x0000000000017941 */ /* 0x000fea0003800200 */
.L_x_5522:
[----:B------:R-:W-:Y:S02]  /*26b0*/  LOP3.LUT P0, RZ, R8, 0xff, RZ, 0xc0, !PT ;  /* 0x000000ff08ff7812 */ /* 0x000fe4000780c0ff */
[----:B------:R-:W-:Y:S02]  /*26c0*/  LOP3.LUT P1, RZ, R10, 0xff, RZ, 0xc0, !PT ;  /* 0x000000ff0aff7812 */ /* 0x000fe4000782c0ff */
[----:B------:R-:W-:Y:S02]  /*26d0*/  LOP3.LUT P2, RZ, R12, 0xff, RZ, 0xc0, !PT ;  /* 0x000000ff0cff7812 */ /* 0x000fe4000784c0ff */
[----:B------:R-:W-:Y:S02]  /*26e0*/  LOP3.LUT P3, RZ, R11, 0xff, RZ, 0xc0, !PT ;  /* 0x000000ff0bff7812 */ /* 0x000fe4000786c0ff */
[----:B------:R-:W-:-:S04]  /*26f0*/  PLOP3.LUT P0, PT, P2, P0, P1, 0x80, 0x0 ;  /* 0x000000000000781c */ /* 0x000fc80001701010 */
[----:B------:R-:W-:-:S04]  /*2700*/  PLOP3.LUT P0, PT, P0, P3, PT, 0x80, 0x8 ;  /* 0x000000000008781c */ /* 0x000fc80000707070 */
[----:B0-----:R-:W-:Y:S01]  /*2710*/  SEL R17, RZ, 0x1, !P0 ;  /* 0x00000001ff117807 */ /* 0x001fe20004000000 */
[----:B------:R-:W-:Y:S08]  /*2720*/  BRA `(.L_x_5494) ;  /* 0x0000008c00007947 */ /* 0x000ff00003800000 */
.L_x_5515:
        /* <DEDUP_REMOVED lines=20> */
.L_x_5533:
        /* <DEDUP_REMOVED lines=8> */
.L_x_5527:
        /* <DEDUP_REMOVED lines=295> */
.L_x_5529:
        /* <DEDUP_REMOVED lines=242> */
.L_x_5530:
        /* <DEDUP_REMOVED lines=242> */
.L_x_5531:
        /* <DEDUP_REMOVED lines=242> */
.L_x_5532:
[----:B------:R-:W-:-:S04]  /*68c0*/  LOP3.LUT R7, R0, 0xfffffffc, RZ, 0xc0, !PT ;  /* 0xfffffffc00077812 */ /* 0x000fc800078ec0ff */
[----:B------:R-:W-:-:S04]  /*68d0*/  IADD3 R6, P4, PT, R7, R8, RZ ;  /* 0x0000000807067210 */ /* 0x000fc80007f9e0ff */
[----:B------:R-:W-:-:S05]  /*68e0*/  IADD3.X R7, PT, PT, RZ, R9, RZ, P4, !PT ;  /* 0x00000009ff077210 */ /* 0x000fca00027fe4ff */
[----:B------:R1:W5:Y:S04]  /*68f0*/  LDG.E R10, desc[UR36][R6.64] ;  /* 0x00000024060a7981 */ /* 0x000368000c1e1900 */
.L_x_5528:
        /* <DEDUP_REMOVED lines=16> */
.L_x_5526:
[----:B------:R-:W-:Y:S02]  /*6a00*/  SEL R7, RZ, 0x1, !P2 ;  /* 0x00000001ff077807 */ /* 0x000fe40005000000 */
[----:B------:R-:W-:Y:S02]  /*6a10*/  SEL R6, RZ, 0x1, !P1 ;  /* 0x00000001ff067807 */ /* 0x000fe40004800000 */
[----:B------:R-:W-:Y:S02]  /*6a20*/  SEL R5, RZ, 0x1, !P0 ;  /* 0x00000001ff057807 */ /* 0x000fe40004000000 */
[----:B------:R-:W-:-:S07]  /*6a30*/  SEL R4, RZ, 0x1, !P3 ;  /* 0x00000001ff047807 */ /* 0x000fce0005800000 */
.L_x_5525:
[----:B------:R-:W-:Y:S05]  /*6a40*/  BSYNC.RECONVERGENT B1 ;  /* 0x0000000000017941 */ /* 0x000fea0003800200 */
.L_x_5524:
        /* <DEDUP_REMOVED lines=24> */
.L_x_5536:
        /* <DEDUP_REMOVED lines=276> */
.L_x_5537:
        /* <DEDUP_REMOVED lines=275> */
.L_x_5538:
        /* <DEDUP_REMOVED lines=275> */
.L_x_5539:
        /* <DEDUP_REMOVED lines=275> */
.L_x_5540:
[----:B------:R-:W-:-:S04]  /*b0a0*/  LOP3.LUT R9, R22, 0xfffffffc, RZ, 0xc0, !PT ;  /* 0xfffffffc16097812 */ /* 0x000fc800078ec0ff */
[----:B------:R-:W-:-:S05]  /*b0b0*/  IADD3 R8, P0, PT, R9, R12, RZ ;  /* 0x0000000c09087210 */ /* 0x000fca0007f1e0ff */
[----:B------:R-:W-:-:S05]  /*b0c0*/  IMAD.X R9, RZ, RZ, R13, P0 ;  /* 0x000000ffff097224 */ /* 0x000fca00000e060d */
[----:B------:R0:W5:Y:S03]  /*b0d0*/  LDG.E R8, desc[UR36][R8.64] ;  /* 0x0000002408087981 */ /* 0x000166000c1e1900 */
.L_x_5535:
[----:B------:R-:W-:Y:S05]  /*b0e0*/  BSYNC.RECONVERGENT B1 ;  /* 0x0000000000017941 */ /* 0x000fea0003800200 */
.L_x_5534:
        /* <DEDUP_REMOVED lines=28> */
.L_x_5542:
[----:B------:R-:W-:Y:S05]  /*b2b0*/  BSYNC.RECONVERGENT B1 ;  /* 0x0000000000017941 */ /* 0x000fea0003800200 */
.L_x_5541:
[----:B------:R-:W-:Y:S02]  /*b2c0*/  LOP3.LUT P0, RZ, R7, 0xff, RZ, 0xc0, !PT ;  /* 0x000000ff07ff7812 */ /* 0x000fe4000780c0ff */
[----:B------:R-:W-:Y:S02]  /*b2d0*/  LOP3.LUT P1, RZ, R6, 0xff, RZ, 0xc0, !PT ;  /* 0x000000ff06ff7812 */ /* 0x000fe4000782c0ff */
[----:B------:R-:W-:Y:S02]  /*b2e0*/  LOP3.LUT P2, RZ, R5, 0xff, RZ, 0xc0, !PT ;  /* 0x000000ff05ff7812 */ /* 0x000fe4000784c0ff */
[----:B------:R-:W-:Y:S02]  /*b2f0*/  LOP3.LUT P3, RZ, R4, 0xff, RZ, 0xc0, !PT ;  /* 0x000000ff04ff7812 */ /* 0x000fe4000786c0ff */
[----:B------:R-:W-:-:S04]  /*b300*/  PLOP3.LUT P0, PT, P2, P0, P1, 0x80, 0x0 ;  /* 0x000000000000781c */ /* 0x000fc80001701010 */
[----:B------:R-:W-:-:S04]  /*b310*/  PLOP3.LUT P0, PT, P0, P3, PT, 0x80, 0x8 ;  /* 0x000000000008781c */ /* 0x000fc80000707070 */
[----:B------:R-:W-:-:S09]  /*b320*/  SEL R17, RZ, 0x1, !P0 ;  /* 0x00000001ff117807 */ /* 0x000fd20004000000 */
.L_x_5494:
[----:B------:R-:W-:Y:S05]  /*b330*/  BSYNC.RECONVERGENT B0 ;  /* 0x0000000000007941 */ /* 0x000fea0003800200 */
.L_x_5493:
        /* <DEDUP_REMOVED lines=16> */
.L_x_5544:
        /* <DEDUP_REMOVED lines=11> */
[----:B---3-5:R-:W-:-:S04]  /*b4f0*/  @!P0 SEL R5, RZ, 0x1, !P1 ;  /* 0x00000001ff058807 */ /* 0x028fc80004800000 */
[----:B-1----:R-:W-:Y:S01]  /*b500*/  @!P0 PRMT R17, R5, 0x7610, R17 ;  /* 0x0000761005118816 */ /* 0x002fe20000000011 */
[----:B------:R3:W-:Y:S01]  /*b510*/  @!P0 STS.U8 [R2+UR4], R5 ;  /* 0x0000000502008988 */ /* 0x0007e20008000004 */
[----:B------:R-:W-:Y:S05]  /*b520*/  BRA.U UP0, `(.L_x_5544) ;  /* 0xfffffffd00c47547 */ /* 0x000fea000b83ffff */
.L_x_5543:
        /* <DEDUP_REMOVED lines=18> */
.L_x_5547:
[----:B------:R-:W-:Y:S01]  /*b650*/  USHF.R.U32.HI UR7, URZ, 0x1, UR5 ;  /* 0x00000001ff077899 */ /* 0x000fe20008011605 */
[----:B------:R-:W-:Y:S01]  /*b660*/  BAR.SYNC.DEFER_BLOCKING 0x0 ;  /* 0x0000000000007b1d */ /* 0x000fe20000010000 */
[----:B------:R-:W-:-:S04]  /*b670*/  UISETP.GT.U32.AND UP0, UPT, UR5, 0x7f, UPT ;  /* 0x0000007f0500788c */ /* 0x000fc8000bf04070 */
[----:B0----5:R-:W-:Y:S01]  /*b680*/  VIADD R5, R3, UR7 ;  /* 0x0000000703057c36 */ /* 0x021fe20008000000 */
[----:B------:R-:W-:-:S04]  /*b690*/  UMOV UR5, UR7 ;  /* 0x0000000700057c82 */ /* 0x000fc80008000000 */
        /* <DEDUP_REMOVED lines=9> */
.L_x_5546:
[----:B------:R-:W-:Y:S01]  /*b730*/  BAR.SYNC.DEFER_BLOCKING 0x0 ;  /* 0x0000000000007b1d */ /* 0x000fe20000010000 */
[----:B------:R-:W-:-:S09]  /*b740*/  UISETP.GE.U32.AND UP0, UPT, UR4, 0x2, UPT ;  /* 0x000000020400788c */ /* 0x000fd2000bf06070 */
[----:B------:R-:W-:Y:S05]  /*b750*/  BRA.U !UP0, `(.L_x_5545) ;  /* 0x0000000108287547 */ /* 0x000fea000b800000 */
[----:B01-34-:R-:W-:-:S07]  /*b760*/  HFMA2 R2, -RZ, RZ, 0, 5.9604644775390625e-08 ;  /* 0x00000001ff027431 */ /* 0x01bfce00000001ff */
.L_x_5548:
[C---:B------:R-:W-:Y:S02]  /*b770*/  LOP3.LUT R4, R17.reuse, 0xffff, RZ, 0xc0, !PT ;  /* 0x0000ffff11047812 */ /* 0x040fe400078ec0ff */
[----:B------:R-:W-:Y:S02]  /*b780*/  LOP3.LUT P0, RZ, R17, 0xff, RZ, 0xc0, !PT ;  /* 0x000000ff11ff7812 */ /* 0x000fe4000780c0ff */
[----:B-----5:R-:W-:-:S06]  /*b790*/  PRMT R5, R4, 0x8880, RZ ;  /* 0x0000888004057816 */ /* 0x020fcc00000000ff */
[----:B------:R0:W1:Y:S02]  /*b7a0*/  SHFL.DOWN PT, R5, R5, R2, 0x1f ;  /* 0x08001f0205057589 */ /* 0x00006400000e0000 */
[----:B0-----:R-:W-:-:S04]  /*b7b0*/  SHF.L.U32 R2, R2, 0x1, RZ ;  /* 0x0000000102027819 */ /* 0x001fc800000006ff */
[----:B------:R-:W-:Y:S02]  /*b7c0*/  ISETP.GE.AND P1, PT, R2, UR4, PT ;  /* 0x0000000402007c0c */ /* 0x000fe4000bf26270 */
[----:B-1----:R-:W-:-:S04]  /*b7d0*/  ISETP.NE.AND P0, PT, R5, RZ, P0 ;  /* 0x000000ff0500720c */ /* 0x002fc80000705270 */
[----:B------:R-:W-:-:S07]  /*b7e0*/  SEL R17, RZ, 0x1, !P0 ;  /* 0x00000001ff117807 */ /* 0x000fce0004000000 */
[----:B------:R-:W-:Y:S05]  /*b7f0*/  @!P1 BRA `(.L_x_5548) ;  /* 0xfffffffc00dc9947 */ /* 0x000fea000383ffff */
.L_x_5545:
        /* <DEDUP_REMOVED lines=287> */
.L_x_5549:
        /* <DEDUP_REMOVED lines=290> */
.L_x_5551:
        /* <DEDUP_REMOVED lines=26> */
.L_x_5553:
[----:B------:R-:W-:Y:S05]  /*ddb0*/  BSYNC.RECONVERGENT B0 ;  /* 0x0000000000007941 */ /* 0x000fea0003800200 */
.L_x_5552:
        /* <DEDUP_REMOVED lines=35> */
.L_x_5555:
[----:B------:R-:W-:Y:S05]  /*dff0*/  BSYNC.RECONVERGENT B0 ;  /* 0x0000000000007941 */ /* 0x000fea0003800200 */
.L_x_5554:
        /* <DEDUP_REMOVED lines=34> */
.L_x_5560:
        /* <DEDUP_REMOVED lines=9> */
.L_x_5559:
[----:B------:R-:W-:Y:S01]  /*e2b0*/  SEL R17, RZ, 0x1, !P1 ;  /* 0x00000001ff117807 */ /* 0x000fe20004800000 */
[----:B------:R-:W-:Y:S06]  /*e2c0*/  BRA `(.L_x_5558) ;  /* 0x00000000005c7947 */ /* 0x000fec0003800000 */
.L_x_5557:
        /* <DEDUP_REMOVED lines=12> */
.L_x_5562:
        /* <DEDUP_REMOVED lines=10> */
.L_x_5561:
[----:B------:R-:W-:-:S07]  /*e430*/  SEL R17, RZ, 0x1, !P1 ;  /* 0x00000001ff117807 */ /* 0x000fce0004800000 */
.L_x_5558:
[----:B------:R-:W-:Y:S05]  /*e440*/  BSYNC.RECONVERGENT B0 ;  /* 0x0000000000007941 */ /* 0x000fea0003800200 */
.L_x_5556:
        /* <DEDUP_REMOVED lines=11> */
.L_x_5564:
        /* <DEDUP_REMOVED lines=15> */
.L_x_5563:
        /* <DEDUP_REMOVED lines=10> */
.L_x_5567:
[----:B------:R-:W-:Y:S01]  /*e690*/  USHF.R.U32.HI UR7, URZ, 0x1, UR5 ;  /* 0x00000001ff077899 */ /* 0x000fe20008011605 */
[----:B------:R-:W-:Y:S01]  /*e6a0*/  BAR.SYNC.DEFER_BLOCKING 0x0 ;  /* 0x0000000000007b1d */ /* 0x000fe20000010000 */
[----:B------:R-:W-:-:S04]  /*e6b0*/  UISETP.GT.U32.AND UP0, UPT, UR5, 0x7f, UPT ;  /* 0x0000007f0500788c */ /* 0x000fc8000bf04070 */
[----:B------:R-:W-:Y:S01]  /*e6c0*/  VIADD R4, R3, UR7 ;  /* 0x0000000703047c36 */ /* 0x000fe20008000000 */
[----:B------:R-:W-:-:S04]  /*e6d0*/  UMOV UR5, UR7 ;  /* 0x0000000700057c82 */ /* 0x000fc80008000000 */
        /* <DEDUP_REMOVED lines=9> */
.L_x_5566:
[----:B------:R-:W-:Y:S01]  /*e770*/  BAR.SYNC.DEFER_BLOCKING 0x0 ;  /* 0x0000000000007b1d */ /* 0x000fe20000010000 */
[----:B------:R-:W-:-:S09]  /*e780*/  UISETP.GE.U32.AND UP0, UPT, UR4, 0x2, UPT ;  /* 0x000000020400788c */ /* 0x000fd2000bf06070 */
[----:B------:R-:W-:Y:S05]  /*e790*/  BRA.U !UP0, `(.L_x_5565) ;  /* 0x0000000108287547 */ /* 0x000fea000b800000 */
[----:B------:R-:W-:-:S07]  /*e7a0*/  HFMA2 R0, -RZ, RZ, 0, 5.9604644775390625e-08 ;  /* 0x00000001ff007431 */ /* 0x000fce00000001ff */
.L_x_5568:
        /* <DEDUP_REMOVED lines=9> */
.L_x_5565:
        /* <DEDUP_REMOVED lines=17> */
.L_x_5570:
        /* <DEDUP_REMOVED lines=20> */
.L_x_5572:
[----:B------:R-:W0:Y:S01]  /*ea90*/  LDCU.64 UR4, c[0x0][0x758] ;  /* 0x0000eb00ff0477ac */ /* 0x000e220008000a00 */
[----:B------:R-:W-:-:S04]  /*eaa0*/  LOP3.LUT P0, RZ, R17, 0xff, RZ, 0xc0, !PT ;  /* 0x000000ff11ff7812 */ /* 0x000fc8000780c0ff */
[----:B------:R-:W-:Y:S02]  /*eab0*/  SEL R3, RZ, 0x1, !P0 ;  /* 0x00000001ff037807 */ /* 0x000fe40004000000 */
[----:B0-----:R-:W-:-:S04]  /*eac0*/  IADD3 R16, P1, PT, R16, UR4, RZ ;  /* 0x0000000410107c10 */ /* 0x001fc8000ff3e0ff */
[----:B------:R-:W-:-:S05]  /*ead0*/  IADD3.X R17, PT, PT, RZ, UR5, RZ, P1, !PT ;  /* 0x00000005ff117c10 */ /* 0x000fca0008ffe4ff */
[----:B------:R-:W-:Y:S01]  /*eae0*/  STG.E.U8 desc[UR36][R16.64], R3 ;  /* 0x0000000310007986 */ /* 0x000fe2000c101124 */
[----:B------:R-:W-:Y:S05]  /*eaf0*/  EXIT ;  /* 0x000000000000794d */ /* 0x000fea0003800000 */
.L_x_5571:
[----:B------:R-:W-:-:S04]  /*eb00*/  LOP3.LUT P0, RZ, R17, 0xff, RZ, 0xc0, !PT ;  /* 0x000000ff11ff7812 */ /* 0x000fc8000780c0ff */
[----:B------:R-:W-:-:S05]  /*eb10*/  SEL R5, RZ, 0x1, !P0 ;  /* 0x00000001ff057807 */ /* 0x000fca0004000000 */
[----:B------:R-:W-:Y:S01]  /*eb20*/  STG.E.U8 desc[UR36][R2.64], R5 ;  /* 0x0000000502007986 */ /* 0x000fe2000c101124 */
[----:B------:R-:W-:Y:S05]  /*eb30*/  EXIT ;  /* 0x000000000000794d */ /* 0x000fea0003800000 */
.L_x_5569:
        /* <DEDUP_REMOVED lines=9> */
.L_x_5573:
        /* <DEDUP_REMOVED lines=20> */
.L_x_5575:
[----:B------:R-:W2:Y:S01]  /*ed10*/  LDCU.64 UR4, c[0x0][0x758] ;  /* 0x0000eb00ff0477ac */ /* 0x000ea20008000a00 */
[----:B------:R-:W-:-:S04]  /*ed20*/  LOP3.LUT P0, RZ, R17, 0xff, RZ, 0xc0, !PT ;  /* 0x000000ff11ff7812 */ /* 0x000fc8000780c0ff */
[----:B------:R-:W-:Y:S02]  /*ed30*/  SEL R3, RZ, 0x1, !P0 ;  /* 0x00000001ff037807 */ /* 0x000fe40004000000 */
[----:B--2---:R-:W-:-:S04]  /*ed40*/  IADD3 R16, P1, PT, R16, UR4, RZ ;  /* 0x0000000410107c10 */ /* 0x004fc8000ff3e0ff */
[----:B------:R-:W-:-:S05]  /*ed50*/  IADD3.X R17, PT, PT, RZ, UR5, RZ, P1, !PT ;  /* 0x00000005ff117c10 */ /* 0x000fca0008ffe4ff */
[----:B------:R-:W-:Y:S01]  /*ed60*/  STG.E.U8 desc[UR36][R16.64], R3 ;  /* 0x0000000310007986 */ /* 0x000fe2000c101124 */
[----:B------:R-:W-:Y:S05]  /*ed70*/  EXIT ;  /* 0x000000000000794d */ /* 0x000fea0003800000 */
.L_x_5574:
[----:B------:R-:W-:Y:S01]  /*ed80*/  STG.E.U8 desc[UR36][R6.64], R17 ;  /* 0x0000001106007986 */ /* 0x000fe2000c101124 */
[----:B------:R-:W-:Y:S05]  /*ed90*/  EXIT ;  /* 0x000000000000794d */ /* 0x000fea0003800000 */
.L_x_5550:
        /* <DEDUP_REMOVED lines=26> */
.L_x_5577:
        /* <DEDUP_REMOVED lines=20> */
.L_x_5579:
[----:B------:R-:W0:Y:S01]  /*f080*/  LDCU.64 UR4, c[0x0][0x758] ;  /* 0x0000eb00ff0477ac */ /* 0x000e220008000a00 */
[----:B------:R-:W-:-:S04]  /*f090*/  LOP3.LUT P0, RZ, R17, 0xff, RZ, 0xc0, !PT ;  /* 0x000000ff11ff7812 */ /* 0x000fc8000780c0ff */
[----:B------:R-:W-:Y:S02]  /*f0a0*/  SEL R3, RZ, 0x1, !P0 ;  /* 0x00000001ff037807 */ /* 0x000fe40004000000 */
[----:B0-----:R-:W-:-:S04]  /*f0b0*/  IADD3 R16, P1, PT, R16, UR4, RZ ;  /* 0x0000000410107c10 */ /* 0x001fc8000ff3e0ff */
[----:B------:R-:W-:-:S05]  /*f0c0*/  IADD3.X R17, PT, PT, RZ, UR5, RZ, P1, !PT ;  /* 0x00000005ff117c10 */ /* 0x000fca0008ffe4ff */
[----:B------:R-:W-:Y:S01]  /*f0d0*/  STG.E.U8 desc[UR36][R16.64], R3 ;  /* 0x0000000310007986 */ /* 0x000fe2000c101124 */
[----:B------:R-:W-:Y:S05]  /*f0e0*/  EXIT ;  /* 0x000000000000794d */ /* 0x000fea0003800000 */
.L_x_5578:
[----:B------:R-:W-:-:S04]  /*f0f0*/  LOP3.LUT P0, RZ, R17, 0xff, RZ, 0xc0, !PT ;  /* 0x000000ff11ff7812 */ /* 0x000fc8000780c0ff */
[----:B------:R-:W-:-:S05]  /*f100*/  SEL R5, RZ, 0x1, !P0 ;  /* 0x00000001ff057807 */ /* 0x000fca0004000000 */
[----:B------:R-:W-:Y:S01]  /*f110*/  STG.E.U8 desc[UR36][R2.64], R5 ;  /* 0x0000000502007986 */ /* 0x000fe2000c101124 */
[----:B------:R-:W-:Y:S05]  /*f120*/  EXIT ;  /* 0x000000000000794d */ /* 0x000fea0003800000 */
.L_x_5576:
        /* <DEDUP_REMOVED lines=9> */
.L_x_5580:
        /* <DEDUP_REMOVED lines=20> */
.L_x_5582:
[----:B------:R-:W0:Y:S01]  /*f300*/  LDCU.64 UR4, c[0x0][0x758] ;  /* 0x0000eb00ff0477ac */ /* 0x000e220008000a00 */
[----:B------:R-:W-:-:S04]  /*f310*/  LOP3.LUT P0, RZ, R17, 0xff, RZ, 0xc0, !PT ;  /* 0x000000ff11ff7812 */ /* 0x000fc8000780c0ff */
[----:B------:R-:W-:Y:S02]  /*f320*/  SEL R3, RZ, 0x1, !P0 ;  /* 0x00000001ff037807 */ /* 0x000fe40004000000 */
[----:B0-----:R-:W-:-:S04]  /*f330*/  IADD3 R16, P1, PT, R16, UR4, RZ ;  /* 0x0000000410107c10 */ /* 0x001fc8000ff3e0ff */
[----:B------:R-:W-:-:S05]  /*f340*/  IADD3.X R17, PT, PT, RZ, UR5, RZ, P1, !PT ;  /* 0x00000005ff117c10 */ /* 0x000fca0008ffe4ff */
[----:B------:R-:W-:Y:S01]  /*f350*/  STG.E.U8 desc[UR36][R16.64], R3 ;  /* 0x0000000310007986 */ /* 0x000fe2000c101124 */
[----:B------:R-:W-:Y:S05]  /*f360*/  EXIT ;  /* 0x000000000000794d */ /* 0x000fea0003800000 */
.L_x_5581:
[----:B------:R-:W-:Y:S01]  /*f370*/  STG.E.U8 desc[UR36][R6.64], R17 ;  /* 0x0000001106007986 */ /* 0x000fe2000c101124 */
[----:B------:R-:W-:Y:S05]  /*f380*/  EXIT ;  /* 0x000000000000794d */ /* 0x000fea0003800000 */
.L_x_5583:
        /* <DEDUP_REMOVED lines=15> */
.L_x_7797:


//--------------------- .text._ZN2at6native13reduce_kernelILi256ELi2ENS0_8ReduceOpIfNS0_14func_wrapper_tIbZZZNS0_15and_kernel_cudaERNS_14TensorIteratorEENKUlvE_clEvENKUlvE5_clEvEUlbfE_EEjbLi4ELi4EEEEEvT1_ --------------------------
	.section	.text._ZN2at6native13reduce_kernelILi256ELi2ENS0_8ReduceOpIfNS0_14func_wrapper_tIbZZZNS0_15and_kernel_cudaERNS_14TensorIteratorEENKUlvE_clEvENKUlvE5_clEvEUlbfE_EEjbLi4ELi4EEEEEvT1_,"ax",@progbits
	.align	128
        .global         _ZN2at6native13reduce_kernelILi256ELi2ENS0_8ReduceOpIfNS0_14func_wrapper_tIbZZZNS0_15and_kernel_cudaERNS_14TensorIteratorEENKUlvE_clEvENKUlvE5_clEvEUlbfE_EEjbLi4ELi4EEEEEvT1_
        .type           _ZN2at6native13reduce_kernelILi256ELi2ENS0_8ReduceOpIfNS0_14func_wrapper_tIbZZZNS0_15and_kernel_cudaERNS_14TensorIteratorEENKUlvE_clEvENKUlvE5_clEvEUlbfE_EEjbLi4ELi4EEEEEvT1_,@function
        .size           _ZN2at6native13reduce_kernelILi256ELi2ENS0_8ReduceOpIfNS0_14func_wrapper_tIbZZZNS0_15and_kernel_cudaERNS_14TensorIteratorEENKUlvE_clEvENKUlvE5_clEvEUlbfE_EEjbLi4ELi4EEEEEvT1_,(.L_x_7798 - _ZN2at6native13reduce_kernelILi256ELi2ENS0_8ReduceOpIfNS0_14func_wrapper_tIbZZZNS0_15and_kernel_cudaERNS_14TensorIteratorEENKUlvE_clEvENKUlvE5_clEvEUlbfE_EEjbLi4ELi4EEEEEvT1_)
        .other          _ZN2at6native13reduce_kernelILi256ELi2ENS0_8ReduceOpIfNS0_14func_wrapper_tIbZZZNS0_15and_kernel_cudaERNS_14TensorIteratorEENKUlvE_clEvENKUlvE5_clEvEUlbfE_EEjbLi4ELi4EEEEEvT1_,@"STO_CUDA_ENTRY STV_DEFAULT"
_ZN2at6native13reduce_kernelILi256ELi2ENS0_8ReduceOpIfNS0_14func_wrapper_tIbZZZNS0_15and_kernel_cudaERNS_14TensorIteratorEENKUlvE_clEvENKUlvE5_clEvEUlbfE_EEjbLi4ELi4EEEEEvT1_:
.text._ZN2at6native13reduce_kernelILi256ELi2ENS0_8ReduceOpIfNS0_14func_wrapper_tIbZZZNS0_15and_kernel_cudaERNS_14TensorIteratorEENKUlvE_clEvENKUlvE5_clEvEUlbfE_EEjbLi4ELi4EEEEEvT1_:
        /* <DEDUP_REMOVED lines=296> */
.L_x_5584:
        /* <DEDUP_REMOVED lines=29> */
.L_x_5588:
        /* <DEDUP_REMOVED lines=30> */
[----:B------:R-:W-:-:S04]  /*1630*/  ISETP.NE.AND P0, PT, R4, RZ, P0 ;  /* 0x000000ff0400720c */ /* 0x000fc80000705270 */
[----:B------:R-:W-:-:S09]  /*1640*/  SEL R4, RZ, 0x1, !P0 ;  /* 0x00000001ff047807 */ /* 0x000fd20004000000 */
.L_x_5592:
[----:B------:R-:W-:Y:S05]  /*1650*/  BSYNC.RECONVERGENT B1 ;  /* 0x0000000000017941 */ /* 0x000fea0003800200 */
.L_x_5591:
[----:B------:R-:W0:Y:S01]  /*1660*/  LDC R8, c[0x0][0x388] ;  /* 0x0000e200ff087b82 */ /* 0x000e220000000800 */
[----:B------:R-:W-:-:S05]  /*1670*/  IADD3 R16, P0, PT, R16, 0x10, RZ ;  /* 0x0000001010107810 */ /* 0x000fca0007f1e0ff */
[----:B------:R-:W-:Y:S01]  /*1680*/  IMAD.X R17, RZ, RZ, R17, P0 ;  /* 0x000000ffff117224 */ /* 0x000fe200000e0611 */
[----:B0-----:R-:W-:-:S07]  /*1690*/  IADD3 R8, PT, PT, R5, -0x4, R8 ;  /* 0xfffffffc05087810 */ /* 0x001fce0007ffe008 */
.L_x_5590:
[----:B------:R-:W-:Y:S05]  /*16a0*/  BSYNC.RECONVERGENT B0 ;  /* 0x0000000000007941 */ /* 0x000fea0003800200 */
.L_x_5589:
        /* <DEDUP_REMOVED lines=17> */
.L_x_5596:
        /* <DEDUP_REMOVED lines=16> */
.L_x_5595:
[----:B------:R-:W-:Y:S02]  /*18c0*/  SEL R4, RZ, 0x1, !P3 ;  /* 0x00000001ff047807 */ /* 0x000fe40005800000 */
[----:B------:R-:W-:Y:S02]  /*18d0*/  SEL R6, RZ, 0x1, !P0 ;  /* 0x00000001ff067807 */ /* 0x000fe40004000000 */
[----:B------:R-:W-:Y:S02]  /*18e0*/  SEL R5, RZ, 0x1, !P1 ;  /* 0x00000001ff057807 */ /* 0x000fe40004800000 */
[----:B------:R-:W-:-:S07]  /*18f0*/  SEL R0, RZ, 0x1, !P2 ;  /* 0x00000001ff007807 */ /* 0x000fce0005000000 */
.L_x_5594:
[----:B------:R-:W-:Y:S05]  /*1900*/  BSYNC.RECONVERGENT B0 ;  /* 0x0000000000007941 */ /* 0x000fea0003800200 */
.L_x_5593:
        /* <DEDUP_REMOVED lines=19> */
.L_x_5598:
[----:B------:R-:W-:Y:S05]  /*1a40*/  BSYNC.RECONVERGENT B0 ;  /* 0x0000000000007941 */ /* 0x000fea0003800200 */
.L_x_5597:
[----:B------:R-:W-:Y:S02]  /*1a50*/  LOP3.LUT P2, RZ, R4, 0xff, RZ, 0xc0, !PT ;  /* 0x000000ff04ff7812 */ /* 0x000fe4000784c0ff */
[----:B------:R-:W-:Y:S02]  /*1a60*/  LOP3.LUT P3, RZ, R0, 0xff, RZ, 0xc0, !PT ;  /* 0x000000ff00ff7812 */ /* 0x000fe4000786c0ff */
[----:B------:R-:W-:Y:S02]  /*1a70*/  PLOP3.LUT P0, PT, P1, P2, P0, 0x80, 0x0 ;  /* 0x000000000000781c */ /* 0x000fe40000f05000 */
[----:B------:R-:W-:Y:S02]  /*1a80*/  PLOP3.LUT P4, PT, PT, PT, PT, 0x8, 0x80 ;  /* 0x000000000080781c */ /* 0x000fe40003f8e170 */
[----:B------:R-:W-:Y:S01]  /*1a90*/  PLOP3.LUT P3, PT, P0, P3, PT, 0x80, 0x8 ;  /* 0x000000000008781c */ /* 0x000fe20000767070 */
[----:B------:R-:W-:-:S12]  /*1aa0*/  BRA `(.L_x_5599) ;  /* 0x000000a400ac7947 */ /* 0x000fd80003800000 */
.L_x_5587:
        /* <DEDUP_REMOVED lines=32> */
.L_x_5604:
        /* <DEDUP_REMOVED lines=50> */
.L_x_5603:
        /* <DEDUP_REMOVED lines=16> */
.L_x_5602:
[----:B------:R-:W-:Y:S05]  /*20d0*/  BSYNC.RECONVERGENT B0 ;  /* 0x0000000000007941 */ /* 0x000fea0003800200 */
.L_x_5601:
        /* <DEDUP_REMOVED lines=23> */
.L_x_5606:
[----:B------:R-:W-:Y:S05]  /*2250*/  BSYNC.RECONVERGENT B0 ;  /* 0x0000000000007941 */ /* 0x000fea0003800200 */
.L_x_5605:
        /* <DEDUP_REMOVED lines=44> */
.L_x_5608:
[----:B------:R-:W-:Y:S05]  /*2520*/  BSYNC.RECONVERGENT B0 ;  /* 0x0000000000007941 */ /* 0x000fea0003800200 */
.L_x_5607:
        /* <DEDUP_REMOVED lines=13> */
.L_x_5600:
        /* <DEDUP_REMOVED lines=29> */
.L_x_5613:
        /* <DEDUP_REMOVED lines=50> */
.L_x_5612:
        /* <DEDUP_REMOVED lines=14> */
.L_x_5611:
[----:B------:R-:W-:Y:S05]  /*2bd0*/  BSYNC.RECONVERGENT B0 ;  /* 0x0000000000007941 */ /* 0x000fea0003800200 */
.L_x_5610:
        /* <DEDUP_REMOVED lines=27> */
.L_x_5615:
[----:B------:R-:W-:Y:S05]  /*2d90*/  BSYNC.RECONVERGENT B0 ;  /* 0x0000000000007941 */ /* 0x000fea0003800200 */
.L_x_5614:
        /* <DEDUP_REMOVED lines=44> */
.L_x_5617:
[----:B------:R-:W-:Y:S05]  /*3060*/  BSYNC.RECONVERGENT B0 ;  /* 0x0000000000007941 */ /* 0x000fea0003800200 */
.L_x_5616:
        /* <DEDUP_REMOVED lines=13> */
.L_x_5609:
        /* <DEDUP_REMOVED lines=29> */
.L_x_5627:
        /* <DEDUP_REMOVED lines=11> */
.L_x_5621:
        /* <DEDUP_REMOVED lines=296> */
.L_x_5623:
        /* <DEDUP_REMOVED lines=241> */
.L_x_5624:
[----:B------:R-:W-:-:S04]  /*5550*/  LOP3.LUT R15, R0, 0xfffffff8, RZ, 0xc0, !PT ;  /* 0xfffffff8000f7812 */ /* 0x000fc800078ec0ff */
[----:B------:R-:W-:-:S05]  /*5560*/  IADD3 R14, P6, PT, R15, R16, RZ ;  /* 0x000000100f0e7210 */ /* 0x000fca0007fde0ff */
[----:B------:R-:W-:-:S06]  /*5570*/  IMAD.X R15, RZ, RZ, R17, P6 ;  /* 0x000000ffff0f7224 */ /* 0x000fcc00030e0611 */
[----:B------:R-:W5:Y:S01]  /*5580*/  LDG.E.64 R14, desc[UR36][R14.64] ;  /* 0x000000240e0e7981 */ /* 0x000f62000c1e1b00 */
[----:B------:R-:W-:Y:S02]  /*5590*/  HFMA2 R6, -RZ, RZ, 0, 0 ;  /* 0x00000000ff067431 */ /* 0x000fe400000001ff */
        /* <DEDUP_REMOVED lines=235> */
.L_x_5625:
        /* <DEDUP_REMOVED lines=240> */
.L_x_5626:
[----:B------:R-:W-:-:S04]  /*7350*/  LOP3.LUT R11, R0, 0xfffffff8, RZ, 0xc0, !PT ;  /* 0xfffffff8000b7812 */ /* 0x000fc800078ec0ff */
[----:B------:R-:W-:-:S05]  /*7360*/  IADD3 R10, P6, PT, R11, R16, RZ ;  /* 0x000000100b0a7210 */ /* 0x000fca0007fde0ff */
[----:B------:R-:W-:-:S06]  /*7370*/  IMAD.X R11, RZ, RZ, R17, P6 ;  /* 0x000000ffff0b7224 */ /* 0x000fcc00030e0611 */
[----:B------:R-:W5:Y:S02]  /*7380*/  LDG.E.64 R10, desc[UR36][R10.64] ;  /* 0x000000240a0a7981 */ /* 0x000f64000c1e1b00 */
.L_x_5622:
        /* <DEDUP_REMOVED lines=34> */
.L_x_5620:
        /* <DEDUP_REMOVED lines=10> */
.L_x_5619:
[----:B------:R-:W-:Y:S05]  /*7650*/  BSYNC.RECONVERGENT B0 ;  /* 0x0000000000007941 */ /* 0x000fea0003800200 */
.L_x_5618:
        /* <DEDUP_REMOVED lines=284> */
.L_x_5631:
[----:B------:R-:W-:Y:S02]  /*8820*/  SHF.R.U32.HI R16, RZ, 0x3, R23 ;  /* 0x00000003ff107819 */ /* 0x000fe40000011617 */
[----:B------:R-:W-:-:S07]  /*8830*/  MOV R17, RZ ;  /* 0x000000ff00117202 */ /* 0x000fce0000000f00 */
.L_x_5630:
        /* <DEDUP_REMOVED lines=284> */
.L_x_5633:
[----:B------:R-:W-:Y:S01]  /*9a00*/  SHF.R.U32.HI R28, RZ, 0x3, R28 ;  /* 0x00000003ff1c7819 */ /* 0x000fe2000001161c */
[----:B------:R-:W-:-:S07]  /*9a10*/  IMAD.MOV.U32 R29, RZ, RZ, RZ ;  /* 0x000000ffff1d7224 */ /* 0x000fce00078e00ff */
.L_x_5632:
        /* <DEDUP_REMOVED lines=281> */
.L_x_5635:
[----:B------:R-:W-:Y:S01]  /*abb0*/  SHF.R.U32.HI R28, RZ, 0x3, R28 ;  /* 0x00000003ff1c7819 */ /* 0x000fe2000001161c */
[----:B------:R-:W-:-:S07]  /*abc0*/  IMAD.MOV.U32 R29, RZ, RZ, RZ ;  /* 0x000000ffff1d7224 */ /* 0x000fce00078e00ff */
.L_x_5634:
        /* <DEDUP_REMOVED lines=281> */
.L_x_5637:
[----:B------:R-:W-:Y:S01]  /*bd60*/  SHF.R.U32.HI R22, RZ, 0x3, R22 ;  /* 0x00000003ff167819 */ /* 0x000fe20000011616 */
[----:B------:R-:W-:-:S07]  /*bd70*/  IMAD.MOV.U32 R23, RZ, RZ, RZ ;  /* 0x000000ffff177224 */ /* 0x000fce00078e00ff */
.L_x_5636:
[----:B------:R-:W-:-:S04]  /*bd80*/  LEA R10, P0, R22, R27, 0x3 ;  /* 0x0000001b160a7211 */ /* 0x000fc800078018ff */
[----:B------:R-:W-:-:S06]  /*bd90*/  LEA.HI.X R11, R22, R26, R23, 0x3, P0 ;  /* 0x0000001a160b7211 */ /* 0x000fcc00000f1c17 */
[----:B------:R-:W5:Y:S03]  /*bda0*/  LDG.E.64 R10, desc[UR36][R10.64] ;  /* 0x000000240a0a7981 */ /* 0x000f66000c1e1b00 */
.L_x_5629:
[----:B------:R-:W-:Y:S05]  /*bdb0*/  BSYNC.RECONVERGENT B0 ;  /* 0x0000000000007941 */ /* 0x000fea0003800200 */
.L_x_5628:
        /* <DEDUP_REMOVED lines=45> */
.L_x_5639:
[----:B------:R-:W-:Y:S05]  /*c090*/  BSYNC.RECONVERGENT B0 ;  /* 0x0000000000007941 */ /* 0x000fea0003800200 */
.L_x_5638:
        /* <DEDUP_REMOVED lines=12> */
.L_x_5599:
[----:B0-----:R-:W-:Y:S02]  /*c160*/  SEL R17, RZ, 0x1, !P4 ;  /* 0x00000001ff117807 */ /* 0x001fe40006000000 */
[----:B-----5:R-:W-:-:S07]  /*c170*/  SEL R18, RZ, 0x1, !P3 ;  /* 0x00000001ff127807 */ /* 0x020fce0005800000 */
.L_x_5586:
[----:B------:R-:W-:Y:S05]  /*c180*/  BSYNC.RECONVERGENT B6 ;  /* 0x0000000000067941 */ /* 0x000fea0003800200 */
.L_x_5585:
        /* <DEDUP_REMOVED lines=18> */
.L_x_5643:
        /* <DEDUP_REMOVED lines=9> */
[----:B------:R-:W-:Y:S01]  /*c340*/  IMAD R2, R6, R8, R5 ;  /* 0x0000000806027224 */ /* 0x000fe200078e0205 */
[----:B------:R-:W-:Y:S02]  /*c350*/  LOP3.LUT P0, RZ, R18, 0xff, RZ, 0xc0, !PT ;  /* 0x000000ff12ff7812 */ /* 0x000fe4000780c0ff */
[----:B------:R-:W-:Y:S01]  /*c360*/  LOP3.LUT P1, RZ, R17, 0xff, RZ, 0xc0, !PT ;  /* 0x000000ff11ff7812 */ /* 0x000fe2000782c0ff */
[----:B------:R-:W-:-:S06]  /*c370*/  IMAD R2, R2, 0x2, R3 ;  /* 0x0000000202027824 */ /* 0x000fcc00078e0203 */
        /* <DEDUP_REMOVED lines=9> */
.L_x_5642:
[----:B------:R-:W-:Y:S05]  /*c410*/  BSYNC.RECONVERGENT B0 ;  /* 0x0000000000007941 */ /* 0x000fea0003800200 */
.L_x_5641:
[----:B------:R-:W-:Y:S01]  /*c420*/  MOV R2, R11 ;  /* 0x0000000b00027202 */ /* 0x000fe20000000f00 */
[----:B------:R-:W-:Y:S06]  /*c430*/  @P2 BRA `(.L_x_5643) ;  /* 0xfffffffc009c2947 */ /* 0x000fec000383ffff */
.L_x_5640:
        /* <DEDUP_REMOVED lines=19> */
.L_x_5648:
        /* <DEDUP_REMOVED lines=9> */
[----:B------:R-:W-:Y:S02]  /*c600*/  LOP3.LUT R3, R3, 0x7fe, RZ, 0xc0, !PT ;  /* 0x000007fe03037812 */ /* 0x000fe400078ec0ff */
[----:B------:R-:W-:Y:S02]  /*c610*/  LOP3.LUT P0, RZ, R18, 0xff, RZ, 0xc0, !PT ;  /* 0x000000ff12ff7812 */ /* 0x000fe4000780c0ff */
[----:B------:R-:W-:Y:S01]  /*c620*/  LOP3.LUT P1, RZ, R17, 0xff, RZ, 0xc0, !PT ;  /* 0x000000ff11ff7812 */ /* 0x000fe2000782c0ff */
[----:B------:R-:W-:-:S06]  /*c630*/  IMAD.IADD R3, R2, 0x1, R3 ;  /* 0x0000000102037824 */ /* 0x000fcc00078e0203 */
        /* <DEDUP_REMOVED lines=9> */
.L_x_5647:
[----:B------:R-:W-:Y:S05]  /*c6d0*/  BSYNC.RECONVERGENT B0 ;  /* 0x0000000000007941 */ /* 0x000fea0003800200 */
.L_x_5646:
[----:B------:R-:W-:Y:S01]  /*c6e0*/  MOV R3, R8 ;  /* 0x0000000800037202 */ /* 0x000fe20000000f00 */
[----:B------:R-:W-:Y:S06]  /*c6f0*/  @P2 BRA `(.L_x_5648) ;  /* 0xfffffffc009c2947 */ /* 0x000fec000383ffff */
.L_x_5645:
[----:B------:R-:W-:Y:S01]  /*c700*/  ISETP.GE.U32.AND P0, PT, R0, 0x2, PT ;  /* 0x000000020000780c */ /* 0x000fe20003f06070 */
[----:B------:R-:W-:Y:S05]  /*c710*/  WARPSYNC.ALL ;  /* 0x0000000000007948 */ /* 0x000fea0003800000 */
[----:B------:R-:W-:Y:S07]  /*c720*/  BAR.SYNC.DEFER_BLOCKING 0x0 ;  /* 0x0000000000007b1d */ /* 0x000fee0000010000 */
[----:B------:R-:W-:Y:S05]  /*c730*/  @!P0 BRA `(.L_x_5644) ;  /* 0x0000000000408947 */ /* 0x000fea0003800000 */
[----:B0-----:R-:W-:-:S07]  /*c740*/  IMAD.MOV.U32 R3, RZ, RZ, 0x1 ;  /* 0x00000001ff037424 */ /* 0x001fce00078e00ff */
.L_x_5649:
        /* <DEDUP_REMOVED lines=15> */
.L_x_5644:
        /* <DEDUP_REMOVED lines=288> */
.L_x_5650:
        /* <DEDUP_REMOVED lines=276> */
.L_x_5651:
        /* <DEDUP_REMOVED lines=286> */
.L_x_5653:
        /* <DEDUP_REMOVED lines=276> */
.L_x_5654:
        /* <DEDUP_REMOVED lines=25> */
.L_x_5656:
[----:B------:R-:W-:Y:S05]  /*11030*/  BSYNC.RECONVERGENT B0 ;  /* 0x0000000000007941 */ /* 0x000fea0003800200 */
.L_x_5655:
        /* <DEDUP_REMOVED lines=35> */
.L_x_5658:
[----:B------:R-:W-:Y:S05]  /*11270*/  BSYNC.RECONVERGENT B0 ;  /* 0x0000000000007941 */ /* 0x000fea0003800200 */
.L_x_5657:
        /* <DEDUP_REMOVED lines=38> */
.L_x_5663:
[----:B------:R-:W-:-:S04]  /*114e0*/  IMAD.IADD R9, R11, 0x1, R10 ;  /* 0x000000010b097824 */ /* 0x000fc800078e020a */
[----:B--2---:R-:W-:-:S05]  /*114f0*/  IMAD.WIDE.U32 R8, R9, 0x2, R2 ;  /* 0x0000000209087825 */ /* 0x004fca00078e0002 */
        /* <DEDUP_REMOVED lines=8> */
.L_x_5662:
[----:B------:R-:W-:Y:S02]  /*11580*/  SEL R18, RZ, 0x1, !P1 ;  /* 0x00000001ff127807 */ /* 0x000fe40004800000 */
[----:B------:R-:W-:Y:S01]  /*11590*/  SEL R17, RZ, 0x1, !P2 ;  /* 0x00000001ff117807 */ /* 0x000fe20005000000 */
[----:B------:R-:W-:Y:S06]  /*115a0*/  BRA `(.L_x_5661) ;  /* 0x00000000006c7947 */ /* 0x000fec0003800000 */
.L_x_5660:
        /* <DEDUP_REMOVED lines=14> */
.L_x_5665:
        /* <DEDUP_REMOVED lines=11> */
.L_x_5664:
[----:B------:R-:W-:Y:S02]  /*11740*/  SEL R18, RZ, 0x1, !P1 ;  /* 0x00000001ff127807 */ /* 0x000fe40004800000 */
[----:B------:R-:W-:-:S07]  /*11750*/  SEL R17, RZ, 0x1, !P2 ;  /* 0x00000001ff117807 */ /* 0x000fce0005000000 */
.L_x_5661:
[----:B------:R-:W-:Y:S05]  /*11760*/  BSYNC.RECONVERGENT B0 ;  /* 0x0000000000007941 */ /* 0x000fea0003800200 */
.L_x_5659:
        /* <DEDUP_REMOVED lines=11> */
.L_x_5669:
        /* <DEDUP_REMOVED lines=20> */
.L_x_5668:
[----:B------:R-:W-:Y:S05]  /*11960*/  BSYNC.RECONVERGENT B0 ;  /* 0x0000000000007941 */ /* 0x000fea0003800200 */
.L_x_5667:
[----:B------:R-:W-:-:S03]  /*11970*/  UISETP.GT.U32.AND UP0, UPT, UR4, 0x3, UPT ;  /* 0x000000030400788c */ /* 0x000fc6000bf04070 */
[----:B------:R-:W-:-:S06]  /*11980*/  UMOV UR4, UR7 ;  /* 0x0000000700047c82 */ /* 0x000fcc0008000000 */
[----:B------:R-:W-:Y:S05]  /*11990*/  BRA.U UP0, `(.L_x_5669) ;  /* 0xfffffffd00a07547 */ /* 0x000fea000b83ffff */
.L_x_5666:
        /* <DEDUP_REMOVED lines=12> */
.L_x_5674:
        /* <DEDUP_REMOVED lines=19> */
.L_x_5673:
[----:B------:R-:W-:Y:S05]  /*11b90*/  BSYNC.RECONVERGENT B0 ;  /* 0x0000000000007941 */ /* 0x000fea0003800200 */
.L_x_5672:
[----:B------:R-:W-:-:S03]  /*11ba0*/  UISETP.GT.U32.AND UP0, UPT, UR5, 0x7f, UPT ;  /* 0x0000007f0500788c */ /* 0x000fc6000bf04070 */
[----:B------:R-:W-:-:S06]  /*11bb0*/  UMOV UR5, UR7 ;  /* 0x0000000700057c82 */ /* 0x000fcc0008000000 */
[----:B------:R-:W-:Y:S05]  /*11bc0*/  BRA.U UP0, `(.L_x_5674) ;  /* 0xfffffffd00a47547 */ /* 0x000fea000b83ffff */
.L_x_5671:
[----:B------:R-:W-:Y:S01]  /*11bd0*/  BAR.SYNC.DEFER_BLOCKING 0x0 ;  /* 0x0000000000007b1d */ /* 0x000fe20000010000 */
[----:B------:R-:W-:-:S09]  /*11be0*/  UISETP.GE.U32.AND UP0, UPT, UR4, 0x2, UPT ;  /* 0x000000020400788c */ /* 0x000fd2000bf06070 */
[----:B------:R-:W-:Y:S05]  /*11bf0*/  BRA.U !UP0, `(.L_x_5670) ;  /* 0x0000000108447547 */ /* 0x000fea000b800000 */
[----:B01----:R-:W-:-:S07]  /*11c00*/  HFMA2 R0, -RZ, RZ, 0, 5.9604644775390625e-08 ;  /* 0x00000001ff007431 */ /* 0x003fce00000001ff */
.L_x_5675:
        /* <DEDUP_REMOVED lines=16> */
.L_x_5670:
        /* <DEDUP_REMOVED lines=32> */
.L_x_5677:
        /* <DEDUP_REMOVED lines=19> */
.L_x_5678:
        /* <DEDUP_REMOVED lines=25> */
.L_x_5679:
[----:B------:R-:W0:Y:S01]  /*121d0*/  LDCU.64 UR4, c[0x0][0x758] ;  /* 0x0000eb00ff0477ac */ /* 0x000e220008000a00 */
[----:B------:R-:W-:-:S04]  /*121e0*/  LOP3.LUT P1, RZ, R17, 0xff, RZ, 0xc0, !PT ;  /* 0x000000ff11ff7812 */ /* 0x000fc8000782c0ff */
[----:B------:R-:W-:Y:S02]  /*121f0*/  SEL R3, RZ, 0x1, !P1 ;  /* 0x00000001ff037807 */ /* 0x000fe40004800000 */
[----:B0-----:R-:W-:-:S04]  /*12200*/  IADD3 R16, P0, PT, R16, UR4, RZ ;  /* 0x0000000410107c10 */ /* 0x001fc8000ff1e0ff */
[----:B------:R-:W-:-:S05]  /*12210*/  IADD3.X R17, PT, PT, RZ, UR5, RZ, P0, !PT ;  /* 0x00000005ff117c10 */ /* 0x000fca00087fe4ff */
[----:B------:R-:W-:Y:S01]  /*12220*/  STG.E.U8 desc[UR36][R16.64], R3 ;  /* 0x0000000310007986 */ /* 0x000fe2000c101124 */
[----:B------:R-:W-:Y:S05]  /*12230*/  EXIT ;  /* 0x000000000000794d */ /* 0x000fea0003800000 */
.L_x_5676:
        /* <DEDUP_REMOVED lines=13> */
.L_x_5680:
        /* <DEDUP_REMOVED lines=20> */
.L_x_5682:
        /* <DEDUP_REMOVED lines=25> */
.L_x_5683:
[----:B------:R-:W0:Y:S01]  /*125e0*/  LDCU.64 UR4, c[0x0][0x758] ;  /* 0x0000eb00ff0477ac */ /* 0x000e220008000a00 */
[----:B------:R-:W-:-:S04]  /*125f0*/  LOP3.LUT P0, RZ, R17, 0xff, RZ, 0xc0, !PT ;  /* 0x000000ff11ff7812 */ /* 0x000fc8000780c0ff */
[----:B------:R-:W-:Y:S02]  /*12600*/  SEL R3, RZ, 0x1, !P0 ;  /* 0x00000001ff037807 */ /* 0x000fe40004000000 */
[----:B0-----:R-:W-:-:S04]  /*12610*/  IADD3 R16, P1, PT, R16, UR4, RZ ;  /* 0x0000000410107c10 */ /* 0x001fc8000ff3e0ff */
[----:B------:R-:W-:-:S05]  /*12620*/  IADD3.X R17, PT, PT, RZ, UR5, RZ, P1, !PT ;  /* 0x00000005ff117c10 */ /* 0x000fca0008ffe4ff */
[----:B------:R-:W-:Y:S01]  /*12630*/  STG.E.U8 desc[UR36][R16.64], R3 ;  /* 0x0000000310007986 */ /* 0x000fe2000c101124 */
[----:B------:R-:W-:Y:S05]  /*12640*/  EXIT ;  /* 0x000000000000794d */ /* 0x000fea0003800000 */
.L_x_5681:
[----:B------:R-:W-:Y:S04]  /*12650*/  STG.E.U8 desc[UR36][R6.64], R18 ;  /* 0x0000001206007986 */ /* 0x000fe8000c101124 */
[----:B------:R-:W-:Y:S01]  /*12660*/  STG.E.U8 desc[UR36][R6.64+0x1], R17 ;  /* 0x0000011106007986 */ /* 0x000fe2000c101124 */
[----:B------:R-:W-:Y:S05]  /*12670*/  EXIT ;  /* 0x000000000000794d */ /* 0x000fea0003800000 */
.L_x_5652:
        /* <DEDUP_REMOVED lines=41> */
.L_x_5685:
        /* <DEDUP_REMOVED lines=19> */
.L_x_5686:
        /* <DEDUP_REMOVED lines=25> */
.L_x_5687:
[----:B------:R-:W0:Y:S01]  /*12bd0*/  LDCU.64 UR4, c[0x0][0x758] ;  /* 0x0000eb00ff0477ac */ /* 0x000e220008000a00 */
[----:B------:R-:W-:-:S04]  /*12be0*/  LOP3.LUT P1, RZ, R17, 0xff, RZ, 0xc0, !PT ;  /* 0x000000ff11ff7812 */ /* 0x000fc8000782c0ff */
[----:B------:R-:W-:Y:S02]  /*12bf0*/  SEL R3, RZ, 0x1, !P1 ;  /* 0x00000001ff037807 */ /* 0x000fe40004800000 */
[----:B0-----:R-:W-:-:S04]  /*12c00*/  IADD3 R16, P0, PT, R16, UR4, RZ ;  /* 0x0000000410107c10 */ /* 0x001fc8000ff1e0ff */
[----:B------:R-:W-:-:S05]  /*12c10*/  IADD3.X R17, PT, PT, RZ, UR5, RZ, P0, !PT ;  /* 0x00000005ff117c10 */ /* 0x000fca00087fe4ff */
[----:B------:R-:W-:Y:S01]  /*12c20*/  STG.E.U8 desc[UR36][R16.64], R3 ;  /* 0x0000000310007986 */ /* 0x000fe2000c101124 */
[----:B------:R-:W-:Y:S05]  /*12c30*/  EXIT ;  /* 0x000000000000794d */ /* 0x000fea0003800000 */
.L_x_5684:
        /* <DEDUP_REMOVED lines=13> */
.L_x_5688:
        /* <DEDUP_REMOVED lines=20> */
.L_x_5690:
        /* <DEDUP_REMOVED lines=25> */
.L_x_5691:
[----:B------:R-:W0:Y:S01]  /*12fe0*/  LDCU.64 UR4, c[0x0][0x758] ;  /* 0x0000eb00ff0477ac */ /* 0x000e220008000a00 */
[----:B------:R-:W-:-:S04]  /*12ff0*/  LOP3.LUT P0, RZ, R17, 0xff, RZ, 0xc0, !PT ;  /* 0x000000ff11ff7812 */ /* 0x000fc8000780c0ff */
[----:B------:R-:W-:Y:S02]  /*13000*/  SEL R3, RZ, 0x1, !P0 ;  /* 0x00000001ff037807 */ /* 0x000fe40004000000 */
[----:B0-----:R-:W-:-:S04]  /*13010*/  IADD3 R16, P1, PT, R16, UR4, RZ ;  /* 0x0000000410107c10 */ /* 0x001fc8000ff3e0ff */
[----:B------:R-:W-:-:S05]  /*13020*/  IADD3.X R17, PT, PT, RZ, UR5, RZ, P1, !PT ;  /* 0x00000005ff117c10 */ /* 0x000fca0008ffe4ff */
[----:B------:R-:W-:Y:S01]  /*13030*/  STG.E.U8 desc[UR36][R16.64], R3 ;  /* 0x0000000310007986 */ /* 0x000fe2000c101124 */
[----:B------:R-:W-:Y:S05]  /*13040*/  EXIT ;  /* 0x000000000000794d */ /* 0x000fea0003800000 */
.L_x_5689:
[----:B------:R-:W-:Y:S04]  /*13050*/  STG.E.U8 desc[UR36][R6.64], R18 ;  /* 0x0000001206007986 */ /* 0x000fe8000c101124 */
[----:B------:R-:W-:Y:S01]  /*13060*/  STG.E.U8 desc[UR36][R6.64+0x1], R17 ;  /* 0x0000011106007986 */ /* 0x000fe2000c101124 */
[----:B------:R-:W-:Y:S05]  /*13070*/  EXIT ;  /* 0x000000000000794d */ /* 0x000fea0003800000 */
.L_x_5692:
        /* <DEDUP_REMOVED lines=16> */
.L_x_7798:


//--------------------- .text._ZN2at6native13reduce_kernelILi128ELi4ENS0_8ReduceOpIfNS0_14func_wrapper_tIbZZZNS0_15and_kernel_cudaERNS_14TensorIteratorEENKUlvE_clEvENKUlvE5_clEvEUlbfE_EEjbLi4ELi4EEEEEvT1_ --------------------------
	.section	.text._ZN2at6native13reduce_kernelILi128ELi4ENS0_8ReduceOpIfNS0_14func_wrapper_tIbZZZNS0_15and_kernel_cudaERNS_14TensorIteratorEENKUlvE_clEvENKUlvE5_clEvEUlbfE_EEjbLi4ELi4EEEEEvT1_,"ax",@progbits
	.align	128
        .global         _ZN2at6native13reduce_kernelILi128ELi4ENS0_8ReduceOpIfNS0_14func_wrapper_tIbZZZNS0_15and_kernel_cudaERNS_14TensorIteratorEENKUlvE_clEvENKUlvE5_clEvEUlbfE_EEjbLi4ELi4EEEEEvT1_
        .type           _ZN2at6native13reduce_kernelILi128ELi4ENS0_8ReduceOpIfNS0_14func_wrapper_tIbZZZNS0_15and_kernel_cudaERNS_14TensorIteratorEENKUlvE_clEvENKUlvE5_clEvEUlbfE_EEjbLi4ELi4EEEEEvT1_,@function
        .size           _ZN2at6native13reduce_kernelILi128ELi4ENS0_8ReduceOpIfNS0_14func_wrapper_tIbZZZNS0_15and_kernel_cudaERNS_14TensorIteratorEENKUlvE_clEvENKUlvE5_clEvEUlbfE_EEjbLi4ELi4EEEEEvT1_,(.L_x_7799 - _ZN2at6native13reduce_kernelILi128ELi4ENS0_8ReduceOpIfNS0_14func_wrapper_tIbZZZNS0_15and_kernel_cudaERNS_14TensorIteratorEENKUlvE_clEvENKUlvE5_clEvEUlbfE_EEjbLi4ELi4EEEEEvT1_)
        .other          _ZN2at6native13reduce_kernelILi128ELi4ENS0_8ReduceOpIfNS0_14func_wrapper_tIbZZZNS0_15and_kernel_cudaERNS_14TensorIteratorEENKUlvE_clEvENKUlvE5_clEvEUlbfE_EEjbLi4ELi4EEEEEvT1_,@"STO_CUDA_ENTRY STV_DEFAULT"
_ZN2at6native13reduce_kernelILi128ELi4ENS0_8ReduceOpIfNS0_14func_wrapper_tIbZZZNS0_15and_kernel_cudaERNS_14TensorIteratorEENKUlvE_clEvENKUlvE5_clEvEUlbfE_EEjbLi4ELi4EEEEEvT1_:
.text._ZN2at6native13reduce_kernelILi128ELi4ENS0_8ReduceOpIfNS0_14func_wrapper_tIbZZZNS0_15and_kernel_cudaERNS_14TensorIteratorEENKUlvE_clEvENKUlvE5_clEvEUlbfE_EEjbLi4ELi4EEEEEvT1_:
        /* <DEDUP_REMOVED lines=296> */
.L_x_5693:
        /* <DEDUP_REMOVED lines=31> */
.L_x_5697:
        /* <DEDUP_REMOVED lines=32> */
.L_x_5701:
[----:B------:R-:W-:Y:S05]  /*1670*/  BSYNC.RECONVERGENT B1 ;  /* 0x0000000000017941 */ /* 0x000fea0003800200 */
.L_x_5700:
[----:B------:R-:W0:Y:S01]  /*1680*/  LDC R0, c[0x0][0x388] ;  /* 0x0000e200ff007b82 */ /* 0x000e220000000800 */
[----:B------:R-:W-:-:S05]  /*1690*/  IADD3 R16, P0, PT, R16, 0x10, RZ ;  /* 0x0000001010107810 */ /* 0x000fca0007f1e0ff */
[----:B------:R-:W-:Y:S01]  /*16a0*/  IMAD.X R17, RZ, RZ, R17, P0 ;  /* 0x000000ffff117224 */ /* 0x000fe200000e0611 */
[----:B0-----:R-:W-:-:S07]  /*16b0*/  IADD3 R0, PT, PT, R7, -0x4, R0 ;  /* 0xfffffffc07007810 */ /* 0x001fce0007ffe000 */
.L_x_5699:
[----:B------:R-:W-:Y:S05]  /*16c0*/  BSYNC.RECONVERGENT B0 ;  /* 0x0000000000007941 */ /* 0x000fea0003800200 */
.L_x_5698:
        /* <DEDUP_REMOVED lines=18> */
.L_x_5705:
[C---:B------:R-:W-:Y:S01]  /*17f0*/  IMAD.WIDE.U32 R4, R7.reuse, 0x10, R16 ;  /* 0x0000001007047825 */ /* 0x040fe200078e0010 */
[----:B------:R-:W0:Y:S04]  /*1800*/  LDCU UR4, c[0x0][0x390] ;  /* 0x00007200ff0477ac */ /* 0x000e280008000800 */
[----:B------:R-:W2:Y:S01]  /*1810*/  LDG.E.128 R8, desc[UR36][R4.64] ;  /* 0x0000002404087981 */ /* 0x000ea2000c1e1d00 */
[----:B0-----:R-:W-:Y:S02]  /*1820*/  IADD3 R7, PT, PT, R7, UR4, RZ ;  /* 0x0000000407077c10 */ /* 0x001fe4000fffe0ff */
[----:B--2---:R-:W-:Y:S02]  /*1830*/  FSETP.NEU.FTZ.AND P4, PT, R9, RZ, PT ;  /* 0x000000ff0900720b */ /* 0x004fe40003f9d000 */
[----:B------:R-:W-:-:S02]  /*1840*/  LEA R9, R7, 0x3, 0x2 ;  /* 0x0000000307097811 */ /* 0x000fc400078e10ff */
[----:B------:R-:W-:Y:S02]  /*1850*/  PLOP3.LUT P0, PT, P0, P4, PT, 0x80, 0x8 ;  /* 0x000000000008781c */ /* 0x000fe40000709070 */
[----:B------:R-:W-:Y:S02]  /*1860*/  ISETP.GE.U32.AND P4, PT, R9, R0, PT ;  /* 0x000000000900720c */ /* 0x000fe40003f86070 */
[----:B------:R-:W-:Y:S02]  /*1870*/  FSETP.NEU.FTZ.AND P6, PT, R8, RZ, PT ;  /* 0x000000ff0800720b */ /* 0x000fe40003fdd000 */
[----:B------:R-:W-:Y:S02]  /*1880*/  FSETP.NEU.FTZ.AND P5, PT, R10, RZ, PT ;  /* 0x000000ff0a00720b */ /* 0x000fe40003fbd000 */
[----:B------:R-:W-:Y:S02]  /*1890*/  PLOP3.LUT P3, PT, P3, P6, PT, 0x80, 0x8 ;  /* 0x000000000008781c */ /* 0x000fe40001f6d070 */
[----:B------:R-:W-:-:S02]  /*18a0*/  FSETP.NEU.FTZ.AND P6, PT, R11, RZ, PT ;  /* 0x000000ff0b00720b */ /* 0x000fc40003fdd000 */
[----:B------:R-:W-:Y:S02]  /*18b0*/  PLOP3.LUT P1, PT, P1, P5, PT, 0x80, 0x8 ;  /* 0x000000000008781c */ /* 0x000fe40000f2b070 */
[----:B------:R-:W-:Y:S01]  /*18c0*/  PLOP3.LUT P2, PT, P2, P6, PT, 0x80, 0x8 ;  /* 0x000000000008781c */ /* 0x000fe2000174d070 */
[----:B------:R-:W-:-:S12]  /*18d0*/  @!P4 BRA `(.L_x_5705) ;  /* 0xfffffffc00c4c947 */ /* 0x000fd8000383ffff */
[----:B------:R-:W-:Y:S05]  /*18e0*/  BSYNC.RECONVERGENT B1 ;  /* 0x0000000000017941 */ /* 0x000fea0003800200 */
.L_x_5704:
[----:B------:R-:W-:Y:S02]  /*18f0*/  SEL R5, RZ, 0x1, !P3 ;  /* 0x00000001ff057807 */ /* 0x000fe40005800000 */
[----:B------:R-:W-:Y:S02]  /*1900*/  SEL R7, RZ, 0x1, !P0 ;  /* 0x00000001ff077807 */ /* 0x000fe40004000000 */
[----:B------:R-:W-:Y:S02]  /*1910*/  SEL R6, RZ, 0x1, !P1 ;  /* 0x00000001ff067807 */ /* 0x000fe40004800000 */
[----:B------:R-:W-:-:S07]  /*1920*/  SEL R4, RZ, 0x1, !P2 ;  /* 0x00000001ff047807 */ /* 0x000fce0005000000 */
.L_x_5703:
[----:B------:R-:W-:Y:S05]  /*1930*/  BSYNC.RECONVERGENT B0 ;  /* 0x0000000000007941 */ /* 0x000fea0003800200 */
.L_x_5702:
        /* <DEDUP_REMOVED lines=19> */
.L_x_5707:
[----:B------:R-:W-:Y:S05]  /*1a70*/  BSYNC.RECONVERGENT B0 ;  /* 0x0000000000007941 */ /* 0x000fea0003800200 */
.L_x_5706:
        /* <DEDUP_REMOVED lines=8> */
.L_x_5696:
        /* <DEDUP_REMOVED lines=56> */
.L_x_5713:
        /* <DEDUP_REMOVED lines=9> */
[----:B------:R-:W-:-:S05]  /*1f10*/  IMAD.IADD R5, R5, 0x1, R2 ;  /* 0x0000000105057824 */ /* 0x000fca00078e0202 */
[----:B------:R-:W-:-:S05]  /*1f20*/  SHF.R.U32.HI R21, RZ, 0x2, R5 ;  /* 0x00000002ff157819 */ /* 0x000fca0000011605 */
[----:B------:R-:W-:-:S06]  /*1f30*/  IMAD.WIDE.U32 R20, R21, 0x10, R16 ;  /* 0x0000001015147825 */ /* 0x000fcc00078e0010 */
[----:B------:R-:W4:Y:S01]  /*1f40*/  LDG.E.128 R20, desc[UR36][R20.64] ;  /* 0x0000002414147981 */ /* 0x000f22000c1e1d00 */
[----:B------:R-:W-:-:S04]  /*1f50*/  IADD3 R5, PT, PT, R5, R2, RZ ;  /* 0x0000000205057210 */ /* 0x000fc80007ffe0ff */
        /* <DEDUP_REMOVED lines=82> */
.L_x_5712:
        /* <DEDUP_REMOVED lines=33> */
[----:B------:R-:W-:-:S07]  /*2690*/  SEL R36, RZ, 0x1, !P1 ;  /* 0x00000001ff247807 */ /* 0x000fce0004800000 */
.L_x_5711:
[----:B------:R-:W-:Y:S05]  /*26a0*/  BSYNC.RECONVERGENT B0 ;  /* 0x0000000000007941 */ /* 0x000fea0003800200 */
.L_x_5710:
        /* <DEDUP_REMOVED lines=23> */
.L_x_5715:
[----:B------:R-:W-:Y:S05]  /*2820*/  BSYNC.RECONVERGENT B0 ;  /* 0x0000000000007941 */ /* 0x000fea0003800200 */
.L_x_5714:
        /* <DEDUP_REMOVED lines=75> */
.L_x_5717:
[----:B------:R-:W-:Y:S05]  /*2ce0*/  BSYNC.RECONVERGENT B0 ;  /* 0x0000000000007941 */ /* 0x000fea0003800200 */
.L_x_5716:
        /* <DEDUP_REMOVED lines=25> */
.L_x_5709:
        /* <DEDUP_REMOVED lines=15> */
[----:B------:R-:W-:Y:S01]  /*2f70*/  IMAD.U32 R33, RZ, RZ, UR4 ;  /* 0x00000004ff217e24 */ /* 0x000fe2000f8e00ff */
[----:B------:R-:W-:Y:S01]  /*2f80*/  PRMT R3, R6, 0x7610, R3 ;  /* 0x0000761006037816 */ /* 0x000fe20000000003 */
[----:B------:R-:W-:Y:S01]  /*2f90*/  IMAD.U32 R32, RZ, RZ, UR4 ;  /* 0x00000004ff207e24 */ /* 0x000fe2000f8e00ff */
[----:B------:R-:W-:Y:S01]  /*2fa0*/  PRMT R6, R8, 0x7610, R6 ;  /* 0x0000761008067816 */ /* 0x000fe20000000006 */
[----:B------:R-:W-:Y:S02]  /*2fb0*/  IMAD.U32 R29, RZ, RZ, UR4 ;  /* 0x00000004ff1d7e24 */ /* 0x000fe4000f8e00ff */
[----:B------:R-:W-:Y:S02]  /*2fc0*/  IMAD.U32 R39, RZ, RZ, UR4 ;  /* 0x00000004ff277e24 */ /* 0x000fe4000f8e00ff */
[----:B------:R-:W-:-:S02]  /*2fd0*/  IMAD.U32 R31, RZ, RZ, UR4 ;  /* 0x00000004ff1f7e24 */ /* 0x000fc4000f8e00ff */
[----:B------:R-:W-:Y:S02]  /*2fe0*/  IMAD.U32 R7, RZ, RZ, UR4 ;  /* 0x00000004ff077e24 */ /* 0x000fe4000f8e00ff */
[----:B------:R-:W-:Y:S02]  /*2ff0*/  IMAD.U32 R19, RZ, RZ, UR4 ;  /* 0x00000004ff137e24 */ /* 0x000fe4000f8e00ff */
[----:B------:R-:W-:Y:S01]  /*3000*/  IMAD.U32 R28, RZ, RZ, UR4 ;  /* 0x00000004ff1c7e24 */ /* 0x000fe2000f8e00ff */
[----:B------:R-:W-:Y:S06]  /*3010*/  @P0 BRA `(.L_x_5720) ;  /* 0x00000008008c0947 */ /* 0x000fec0003800000 */
        /* <DEDUP_REMOVED lines=28> */
.L_x_5722:
[----:B------:R-:W-:Y:S01]  /*31e0*/  IMAD R6, R2, R5, RZ ;  /* 0x0000000502067224 */ /* 0x000fe200078e02ff */
[----:B------:R-:W-:Y:S02]  /*31f0*/  P2R R7, PR, RZ, 0x2 ;  /* 0x00000002ff077803 */ /* 0x000fe40000000000 */
[----:B------:R-:W-:Y:S02]  /*3200*/  IADD3 R5, PT, PT, R5, R4, RZ ;  /* 0x0000000405057210 */ /* 0x000fe40007ffe0ff */
[----:B------:R-:W-:Y:S02]  /*3210*/  SHF.R.U32.HI R21, RZ, 0x2, R6 ;  /* 0x00000002ff157819 */ /* 0x000fe40000011606 */
[----:B------:R-:W-:-:S03]  /*3220*/  LOP3.LUT P1, RZ, R3, 0x8, RZ, 0xc0, !PT ;  /* 0x0000000803ff7812 */ /* 0x000fc6000782c0ff */
        /* <DEDUP_REMOVED lines=11> */
[----:B------:R-:W-:-:S04]  /*32e0*/  IMAD.IADD R5, R5, 0x1, R4 ;  /* 0x0000000105057824 */ /* 0x000fc800078e0204 */
        /* <DEDUP_REMOVED lines=81> */
.L_x_5721:
        /* <DEDUP_REMOVED lines=37> */
.L_x_5720:
[----:B------:R-:W-:Y:S05]  /*3a50*/  BSYNC.RECONVERGENT B0 ;  /* 0x0000000000007941 */ /* 0x000fea0003800200 */
.L_x_5719:
[----:B------:R-:W-:Y:S01]  /*3a60*/  ISETP.GE.U32.AND P0, PT, R5, R0, PT ;  /* 0x000000000500720c */ /* 0x000fe20003f06070 */
[----:B------:R-:W-:-:S12]  /*3a70*/  BSSY.RECONVERGENT B0, `(.L_x_5723) ;  /* 0x000001a000007945 */ /* 0x000fd80003800200 */
        /* <DEDUP_REMOVED lines=25> */
.L_x_5724:
[----:B------:R-:W-:Y:S05]  /*3c10*/  BSYNC.RECONVERGENT B0 ;  /* 0x0000000000007941 */ /* 0x000fea0003800200 */
.L_x_5723:
        /* <DEDUP_REMOVED lines=75> */
.L_x_5726:
[----:B------:R-:W-:Y:S05]  /*40d0*/  BSYNC.RECONVERGENT B0 ;  /* 0x0000000000007941 */ /* 0x000fea0003800200 */
.L_x_5725:
        /* <DEDUP_REMOVED lines=25> */
.L_x_5718:
        /* <DEDUP_REMOVED lines=55> */
.L_x_5736:
        /* <DEDUP_REMOVED lines=17> */
.L_x_5730:
        /* <DEDUP_REMOVED lines=295> */
.L_x_5732:
        /* <DEDUP_REMOVED lines=241> */
.L_x_5733:
        /* <DEDUP_REMOVED lines=241> */
.L_x_5734:
        /* <DEDUP_REMOVED lines=241> */
.L_x_5735:
[----:B------:R-:W-:-:S04]  /*8690*/  LOP3.LUT R17, R0, 0xfffffff0, RZ, 0xc0, !PT ;  /* 0xfffffff000117812 */ /* 0x000fc800078ec0ff */
[----:B------:R-:W-:-:S04]  /*86a0*/  IADD3 R16, P5, PT, R17, R38, RZ ;  /* 0x0000002611107210 */ /* 0x000fc80007fbe0ff */
[----:B------:R-:W-:-:S06]  /*86b0*/  IADD3.X R17, PT, PT, RZ, R39, RZ, P5, !PT ;  /* 0x00000027ff117210 */ /* 0x000fcc0002ffe4ff */
[----:B------:R-:W5:Y:S03]  /*86c0*/  LDG.E.128 R16, desc[UR36][R16.64] ;  /* 0x0000002410107981 */ /* 0x000f66000c1e1d00 */
.L_x_5731:
        /* <DEDUP_REMOVED lines=47> */
[----:B------:R-:W-:Y:S01]  /*89c0*/  PLOP3.LUT P4, PT, P4, P5, PT, 0x80, 0x8 ;  /* 0x000000000008781c */ /* 0x000fe2000278b070 */
[----:B------:R-:W-:Y:S01]  /*89d0*/  IMAD R35, R2, 0x4, R35 ;  /* 0x0000000402237824 */ /* 0x000fe200078e0223 */
[----:B------:R-:W-:-:S11]  /*89e0*/  FSETP.NEU.FTZ.AND P5, PT, R20, RZ, PT ;  /* 0x000000ff1400720b */ /* 0x000fd60003fbd000 */
        /* <DEDUP_REMOVED lines=41> */
.L_x_5729:
        /* <DEDUP_REMOVED lines=36> */
.L_x_5728:
[----:B------:R-:W-:Y:S05]  /*8ec0*/  BSYNC.RECONVERGENT B0 ;  /* 0x0000000000007941 */ /* 0x000fea0003800200 */
.L_x_5727:
        /* <DEDUP_REMOVED lines=284> */
.L_x_5740:
[----:B------:R-:W-:Y:S01]  /*a090*/  SHF.R.U32.HI R12, RZ, 0x4, R37 ;  /* 0x00000004ff0c7819 */ /* 0x000fe20000011625 */
[----:B------:R-:W-:-:S07]  /*a0a0*/  IMAD.MOV.U32 R13, RZ, RZ, RZ ;  /* 0x000000ffff0d7224 */ /* 0x000fce00078e00ff */
.L_x_5739:
        /* <DEDUP_REMOVED lines=284> */
.L_x_5742:
[----:B------:R-:W-:Y:S01]  /*b270*/  SHF.R.U32.HI R42, RZ, 0x4, R42 ;  /* 0x00000004ff2a7819 */ /* 0x000fe2000001162a */
[----:B------:R-:W-:-:S07]  /*b280*/  IMAD.MOV.U32 R43, RZ, RZ, RZ ;  /* 0x000000ffff2b7224 */ /* 0x000fce00078e00ff */
.L_x_5741:
        /* <DEDUP_REMOVED lines=281> */
.L_x_5744:
[----:B------:R-:W-:Y:S01]  /*c420*/  SHF.R.U32.HI R42, RZ, 0x4, R42 ;  /* 0x00000004ff2a7819 */ /* 0x000fe2000001162a */
[----:B------:R-:W-:-:S07]  /*c430*/  IMAD.MOV.U32 R43, RZ, RZ, RZ ;  /* 0x000000ffff2b7224 */ /* 0x000fce00078e00ff */
.L_x_5743:
        /* <DEDUP_REMOVED lines=281> */
.L_x_5746:
[----:B------:R-:W-:Y:S01]  /*d5d0*/  SHF.R.U32.HI R16, RZ, 0x4, R36 ;  /* 0x00000004ff107819 */ /* 0x000fe20000011624 */
[----:B------:R-:W-:-:S07]  /*d5e0*/  IMAD.MOV.U32 R17, RZ, RZ, RZ ;  /* 0x000000ffff117224 */ /* 0x000fce00078e00ff */
.L_x_5745:
[----:B------:R-:W-:-:S04]  /*d5f0*/  LEA R18, P0, R16, R41, 0x4 ;  /* 0x0000002910127211 */ /* 0x000fc800078020ff */
[----:B------:R-:W-:-:S06]  /*d600*/  LEA.HI.X R19, R16, R40, R17, 0x4, P0 ;  /* 0x0000002810137211 */ /* 0x000fcc00000f2411 */
[----:B------:R-:W5:Y:S03]  /*d610*/  LDG.E.128 R16, desc[UR36][R18.64] ;  /* 0x0000002412107981 */ /* 0x000f66000c1e1d00 */
.L_x_5738:
[----:B------:R-:W-:Y:S05]  /*d620*/  BSYNC.RECONVERGENT B0 ;  /* 0x0000000000007941 */ /* 0x000fea0003800200 */
.L_x_5737:
        /* <DEDUP_REMOVED lines=76> */
.L_x_5748:
[----:B------:R-:W-:Y:S05]  /*daf0*/  BSYNC.RECONVERGENT B0 ;  /* 0x0000000000007941 */ /* 0x000fea0003800200 */
.L_x_5747:
        /* <DEDUP_REMOVED lines=24> */
.L_x_5708:
[----:B0----5:R-:W-:Y:S02]  /*dc80*/  SEL R16, RZ, 0x1, !P4 ;  /* 0x00000001ff107807 */ /* 0x021fe40006000000 */
[----:B------:R-:W-:Y:S02]  /*dc90*/  SEL R19, RZ, 0x1, !P2 ;  /* 0x00000001ff137807 */ /* 0x000fe40005000000 */
[----:B------:R-:W-:Y:S02]  /*dca0*/  SEL R22, RZ, 0x1, !P0 ;  /* 0x00000001ff167807 */ /* 0x000fe40004000000 */
[----:B------:R-:W-:-:S07]  /*dcb0*/  SEL R25, RZ, 0x1, !P1 ;  /* 0x00000001ff197807 */ /* 0x000fce0004800000 */
.L_x_5695:
[----:B------:R-:W-:Y:S05]  /*dcc0*/  BSYNC.RECONVERGENT B6 ;  /* 0x0000000000067941 */ /* 0x000fea0003800200 */
.L_x_5694:
        /* <DEDUP_REMOVED lines=24> */
.L_x_5752:
        /* <DEDUP_REMOVED lines=32> */
.L_x_5751:
[----:B------:R-:W-:Y:S05]  /*e050*/  BSYNC.RECONVERGENT B0 ;  /* 0x0000000000007941 */ /* 0x000fea0003800200 */
.L_x_5750:
[----:B------:R-:W-:Y:S01]  /*e060*/  IMAD.MOV.U32 R4, RZ, RZ, R13 ;  /* 0x000000ffff047224 */ /* 0x000fe200078e000d */
[----:B------:R-:W-:Y:S06]  /*e070*/  @P3 BRA `(.L_x_5752) ;  /* 0xfffffffc00743947 */ /* 0x000fec000383ffff */
.L_x_5749:
        /* <DEDUP_REMOVED lines=25> */
.L_x_5757:
        /* <DEDUP_REMOVED lines=31> */
.L_x_5756:
[----:B------:R-:W-:Y:S05]  /*e400*/  BSYNC.RECONVERGENT B0 ;  /* 0x0000000000007941 */ /* 0x000fea0003800200 */
.L_x_5755:
[----:B0-----:R-:W-:Y:S01]  /*e410*/  IMAD.MOV.U32 R4, RZ, RZ, R10 ;  /* 0x000000ffff047224 */ /* 0x001fe200078e000a */
[----:B------:R-:W-:Y:S06]  /*e420*/  @P4 BRA `(.L_x_5757) ;  /* 0xfffffffc00784947 */ /* 0x000fec000383ffff */
.L_x_5754:
[----:B------:R-:W-:Y:S01]  /*e430*/  ISETP.GE.U32.AND P0, PT, R2, 0x2, PT ;  /* 0x000000020200780c */ /* 0x000fe20003f06070 */
[----:B------:R-:W-:Y:S05]  /*e440*/  WARPSYNC.ALL ;  /* 0x0000000000007948 */ /* 0x000fea0003800000 */
[----:B------:R-:W-:Y:S07]  /*e450*/  BAR.SYNC.DEFER_BLOCKING 0x0 ;  /* 0x0000000000007b1d */ /* 0x000fee0000010000 */
[----:B------:R-:W-:Y:S05]  /*e460*/  @!P0 BRA `(.L_x_5753) ;  /* 0x0000000000748947 */ /* 0x000fea0003800000 */
[----:B0-----:R-:W-:-:S07]  /*e470*/  HFMA2 R3, -RZ, RZ, 0, 5.9604644775390625e-08 ;  /* 0x00000001ff037431 */ /* 0x001fce00000001ff */
.L_x_5758:
        /* <DEDUP_REMOVED lines=28> */
.L_x_5753:
        /* <DEDUP_REMOVED lines=288> */
.L_x_5759:
        /* <DEDUP_REMOVED lines=276> */
.L_x_5760:
        /* <DEDUP_REMOVED lines=276> */
.L_x_5761:
        /* <DEDUP_REMOVED lines=276> */
.L_x_5762:
        /* <DEDUP_REMOVED lines=286> */
.L_x_5764:
        /* <DEDUP_REMOVED lines=276> */
.L_x_5765:
        /* <DEDUP_REMOVED lines=276> */
.L_x_5766:
        /* <DEDUP_REMOVED lines=276> */
.L_x_5767:
        /* <DEDUP_REMOVED lines=27> */
.L_x_5769:
[----:B------:R-:W-:Y:S05]  /*17350*/  BSYNC.RECONVERGENT B0 ;  /* 0x0000000000007941 */ /* 0x000fea0003800200 */
.L_x_5768:
        /* <DEDUP_REMOVED lines=35> */
.L_x_5771:
[----:B------:R-:W-:Y:S05]  /*17590*/  BSYNC.RECONVERGENT B0 ;  /* 0x0000000000007941 */ /* 0x000fea0003800200 */
.L_x_5770:
        /* <DEDUP_REMOVED lines=41> */
.L_x_5776:
        /* <DEDUP_REMOVED lines=15> */
.L_x_5775:
[----:B------:R-:W-:Y:S02]  /*17920*/  SEL R25, RZ, 0x1, !P1 ;  /* 0x00000001ff197807 */ /* 0x000fe40004800000 */
[----:B------:R-:W-:Y:S02]  /*17930*/  SEL R22, RZ, 0x1, !P2 ;  /* 0x00000001ff167807 */ /* 0x000fe40005000000 */
[----:B------:R-:W-:Y:S02]  /*17940*/  SEL R19, RZ, 0x1, !P3 ;  /* 0x00000001ff137807 */ /* 0x000fe40005800000 */
[----:B------:R-:W-:Y:S01]  /*17950*/  SEL R16, RZ, 0x1, !P4 ;  /* 0x00000001ff107807 */ /* 0x000fe20006000000 */
[----:B------:R-:W-:Y:S06]  /*17960*/  BRA `(.L_x_5774) ;  /* 0x0000000000947947 */ /* 0x000fec0003800000 */
.L_x_5773:
        /* <DEDUP_REMOVED lines=18> */
.L_x_5778:
        /* <DEDUP_REMOVED lines=15> */
.L_x_5777:
[----:B------:R-:W-:Y:S02]  /*17b80*/  SEL R25, RZ, 0x1, !P1 ;  /* 0x00000001ff197807 */ /* 0x000fe40004800000 */
[----:B------:R-:W-:Y:S02]  /*17b90*/  SEL R22, RZ, 0x1, !P2 ;  /* 0x00000001ff167807 */ /* 0x000fe40005000000 */
[----:B------:R-:W-:Y:S02]  /*17ba0*/  SEL R19, RZ, 0x1, !P3 ;  /* 0x00000001ff137807 */ /* 0x000fe40005800000 */
[----:B------:R-:W-:-:S07]  /*17bb0*/  SEL R16, RZ, 0x1, !P4 ;  /* 0x00000001ff107807 */ /* 0x000fce0006000000 */
.L_x_5774:
[----:B------:R-:W-:Y:S05]  /*17bc0*/  BSYNC.RECONVERGENT B0 ;  /* 0x0000000000007941 */ /* 0x000fea0003800200 */
.L_x_5772:
        /* <DEDUP_REMOVED lines=17> */
.L_x_5782:
        /* <DEDUP_REMOVED lines=30> */
.L_x_5781:
[----:B------:R-:W-:Y:S05]  /*17ec0*/  BSYNC.RECONVERGENT B0 ;  /* 0x0000000000007941 */ /* 0x000fea0003800200 */
.L_x_5780:
[----:B------:R-:W-:-:S03]  /*17ed0*/  UISETP.GT.U32.AND UP0, UPT, UR4, 0x3, UPT ;  /* 0x000000030400788c */ /* 0x000fc6000bf04070 */
[----:B------:R-:W-:-:S06]  /*17ee0*/  UMOV UR4, UR7 ;  /* 0x0000000700047c82 */ /* 0x000fcc0008000000 */
[----:B------:R-:W-:Y:S05]  /*17ef0*/  BRA.U UP0, `(.L_x_5782) ;  /* 0xfffffffd00787547 */ /* 0x000fea000b83ffff */
.L_x_5779:
        /* <DEDUP_REMOVED lines=18> */
.L_x_5787:
        /* <DEDUP_REMOVED lines=30> */
.L_x_5786:
[----:B------:R-:W-:Y:S05]  /*18200*/  BSYNC.RECONVERGENT B0 ;  /* 0x0000000000007941 */ /* 0x000fea0003800200 */
.L_x_5785:
[----:B------:R-:W-:Y:S01]  /*18210*/  MOV R0, R10 ;  /* 0x0000000a00007202 */ /* 0x000fe20000000f00 */
[----:B------:R-:W-:Y:S06]  /*18220*/  @P5 BRA `(.L_x_5787) ;  /* 0xfffffffc007c5947 */ /* 0x000fec000383ffff */
.L_x_5784:
[----:B------:R-:W-:Y:S01]  /*18230*/  BAR.SYNC.DEFER_BLOCKING 0x0 ;  /* 0x0000000000007b1d */ /* 0x000fe20000010000 */
[----:B------:R-:W-:-:S09]  /*18240*/  UISETP.GE.U32.AND UP0, UPT, UR4, 0x2, UPT ;  /* 0x000000020400788c */ /* 0x000fd2000bf06070 */
[----:B------:R-:W-:Y:S05]  /*18250*/  BRA.U !UP0, `(.L_x_5783) ;  /* 0x0000000108787547 */ /* 0x000fea000b800000 */
[----:B------:R-:W-:-:S07]  /*18260*/  IMAD.MOV.U32 R0, RZ, RZ, 0x1 ;  /* 0x00000001ff007424 */ /* 0x000fce00078e00ff */
.L_x_5788:
        /* <DEDUP_REMOVED lines=29> */
.L_x_5783:
        /* <DEDUP_REMOVED lines=52> */
.L_x_5790:
        /* <DEDUP_REMOVED lines=19> */
.L_x_5791:
        /* <DEDUP_REMOVED lines=25> */
.L_x_5792:
        /* <DEDUP_REMOVED lines=25> */
.L_x_5793:
        /* <DEDUP_REMOVED lines=25> */
.L_x_5794:
[----:B------:R-:W0:Y:S01]  /*18d60*/  LDCU.64 UR4, c[0x0][0x758] ;  /* 0x0000eb00ff0477ac */ /* 0x000e220008000a00 */
[----:B------:R-:W-:-:S04]  /*18d70*/  LOP3.LUT P1, RZ, R16, 0xff, RZ, 0xc0, !PT ;  /* 0x000000ff10ff7812 */ /* 0x000fc8000782c0ff */
[----:B------:R-:W-:Y:S02]  /*18d80*/  SEL R5, RZ, 0x1, !P1 ;  /* 0x00000001ff057807 */ /* 0x000fe40004800000 */
[----:B0-----:R-:W-:-:S04]  /*18d90*/  IADD3 R2, P0, PT, R17, UR4, RZ ;  /* 0x0000000411027c10 */ /* 0x001fc8000ff1e0ff */
[----:B------:R-:W-:-:S05]  /*18da0*/  IADD3.X R3, PT, PT, RZ, UR5, RZ, P0, !PT ;  /* 0x00000005ff037c10 */ /* 0x000fca00087fe4ff */
[----:B------:R-:W-:Y:S01]  /*18db0*/  STG.E.U8 desc[UR36][R2.64], R5 ;  /* 0x0000000502007986 */ /* 0x000fe2000c101124 */
[----:B------:R-:W-:Y:S05]  /*18dc0*/  EXIT ;  /* 0x000000000000794d */ /* 0x000fea0003800000 */
.L_x_5789:
        /* <DEDUP_REMOVED lines=21> */
.L_x_5795:
        /* <DEDUP_REMOVED lines=20> */
.L_x_5797:
        /* <DEDUP_REMOVED lines=25> */
.L_x_5798:
        /* <DEDUP_REMOVED lines=25> */
.L_x_5799:
        /* <DEDUP_REMOVED lines=25> */
.L_x_5800:
[----:B------:R-:W2:Y:S01]  /*19510*/  LDCU.64 UR4, c[0x0][0x758] ;  /* 0x0000eb00ff0477ac */ /* 0x000ea20008000a00 */
[----:B------:R-:W-:-:S04]  /*19520*/  LOP3.LUT P0, RZ, R16, 0xff, RZ, 0xc0, !PT ;  /* 0x000000ff10ff7812 */ /* 0x000fc8000780c0ff */
[----:B------:R-:W-:Y:S02]  /*19530*/  SEL R5, RZ, 0x1, !P0 ;  /* 0x00000001ff057807 */ /* 0x000fe40004000000 */
[----:B--2---:R-:W-:-:S05]  /*19540*/  IADD3 R2, P1, PT, R17, UR4, RZ ;  /* 0x0000000411027c10 */ /* 0x004fca000ff3e0ff */
[----:B------:R-:W-:-:S05]  /*19550*/  IMAD.X R3, RZ, RZ, UR5, P1 ;  /* 0x00000005ff037e24 */ /* 0x000fca00088e06ff */
[----:B------:R-:W-:Y:S01]  /*19560*/  STG.E.U8 desc[UR36][R2.64], R5 ;  /* 0x0000000502007986 */ /* 0x000fe2000c101124 */
[----:B------:R-:W-:Y:S05]  /*19570*/  EXIT ;  /* 0x000000000000794d */ /* 0x000fea0003800000 */
.L_x_5796:
[----:B------:R-:W-:Y:S04]  /*19580*/  STG.E.U8 desc[UR36][R2.64], R25 ;  /* 0x0000001902007986 */ /* 0x000fe8000c101124 */
[----:B------:R-:W-:Y:S04]  /*19590*/  STG.E.U8 desc[UR36][R2.64+0x1], R22 ;  /* 0x0000011602007986 */ /* 0x000fe8000c101124 */
[----:B------:R-:W-:Y:S04]  /*195a0*/  STG.E.U8 desc[UR36][R2.64+0x2], R19 ;  /* 0x0000021302007986 */ /* 0x000fe8000c101124 */
[----:B------:R-:W-:Y:S01]  /*195b0*/  STG.E.U8 desc[UR36][R2.64+0x3], R16 ;  /* 0x0000031002007986 */ /* 0x000fe2000c101124 */
[----:B------:R-:W-:Y:S05]  /*195c0*/  EXIT ;  /* 0x000000000000794d */ /* 0x000fea0003800000 */
.L_x_5763:
        /* <DEDUP_REMOVED lines=61> */
.L_x_5802:
        /* <DEDUP_REMOVED lines=19> */
.L_x_5803:
        /* <DEDUP_REMOVED lines=25> */
.L_x_5804:
        /* <DEDUP_REMOVED lines=25> */
.L_x_5805:
        /* <DEDUP_REMOVED lines=25> */
.L_x_5806:
[----:B------:R-:W0:Y:S01]  /*19f80*/  LDCU.64 UR4, c[0x0][0x758] ;  /* 0x0000eb00ff0477ac */ /* 0x000e220008000a00 */
[----:B------:R-:W-:-:S04]  /*19f90*/  LOP3.LUT P1, RZ, R16, 0xff, RZ, 0xc0, !PT ;  /* 0x000000ff10ff7812 */ /* 0x000fc8000782c0ff */
[----:B------:R-:W-:Y:S02]  /*19fa0*/  SEL R5, RZ, 0x1, !P1 ;  /* 0x00000001ff057807 */ /* 0x000fe40004800000 */
[----:B0-----:R-:W-:-:S04]  /*19fb0*/  IADD3 R2, P0, PT, R17, UR4, RZ ;  /* 0x0000000411027c10 */ /* 0x001fc8000ff1e0ff */
[----:B------:R-:W-:-:S05]  /*19fc0*/  IADD3.X R3, PT, PT, RZ, UR5, RZ, P0, !PT ;  /* 0x00000005ff037c10 */ /* 0x000fca00087fe4ff */
[----:B------:R-:W-:Y:S01]  /*19fd0*/  STG.E.U8 desc[UR36][R2.64], R5 ;  /* 0x0000000502007986 */ /* 0x000fe2000c101124 */
[----:B------:R-:W-:Y:S05]  /*19fe0*/  EXIT ;  /* 0x000000000000794d */ /* 0x000fea0003800000 */
.L_x_5801:
        /* <DEDUP_REMOVED lines=21> */
.L_x_5807:
        /* <DEDUP_REMOVED lines=20> */
.L_x_5809:
        /* <DEDUP_REMOVED lines=25> */
.L_x_5810:
        /* <DEDUP_REMOVED lines=25> */
.L_x_5811:
        /* <DEDUP_REMOVED lines=25> */
.L_x_5812:
[----:B------:R-:W0:Y:S01]  /*1a730*/  LDCU.64 UR4, c[0x0][0x758] ;  /* 0x0000eb00ff0477ac */ /* 0x000e220008000a00 */
[----:B------:R-:W-:-:S04]  /*1a740*/  LOP3.LUT P0, RZ, R16, 0xff, RZ, 0xc0, !PT ;  /* 0x000000ff10ff7812 */ /* 0x000fc8000780c0ff */
[----:B------:R-:W-:Y:S02]  /*1a750*/  SEL R5, RZ, 0x1, !P0 ;  /* 0x00000001ff057807 */ /* 0x000fe40004000000 */
[----:B0-----:R-:W-:-:S05]  /*1a760*/  IADD3 R2, P1, PT, R17, UR4, RZ ;  /* 0x0000000411027c10 */ /* 0x001fca000ff3e0ff */
[----:B------:R-:W-:-:S05]  /*1a770*/  IMAD.X R3, RZ, RZ, UR5, P1 ;  /* 0x00000005ff037e24 */ /* 0x000fca00088e06ff */
[----:B------:R-:W-:Y:S01]  /*1a780*/  STG.E.U8 desc[UR36][R2.64], R5 ;  /* 0x0000000502007986 */ /* 0x000fe2000c101124 */
[----:B------:R-:W-:Y:S05]  /*1a790*/  EXIT ;  /* 0x000000000000794d */ /* 0x000fea0003800000 */
.L_x_5808:
[----:B------:R-:W-:Y:S04]  /*1a7a0*/  STG.E.U8 desc[UR36][R2.64], R25 ;  /* 0x0000001902007986 */ /* 0x000fe8000c101124 */
[----:B------:R-:W-:Y:S04]  /*1a7b0*/  STG.E.U8 desc[UR36][R2.64+0x1], R22 ;  /* 0x0000011602007986 */ /* 0x000fe8000c101124 */
[----:B------:R-:W-:Y:S04]  /*1a7c0*/  STG.E.U8 desc[UR36][R2.64+0x2], R19 ;  /* 0x0000021302007986 */ /* 0x000fe8000c101124 */
[----:B------:R-:W-:Y:S01]  /*1a7d0*/  STG.E.U8 desc[UR36][R2.64+0x3], R16 ;  /* 0x0000031002007986 */ /* 0x000fe2000c101124 */
[----:B------:R-:W-:Y:S05]  /*1a7e0*/  EXIT ;  /* 0x000000000000794d */ /* 0x000fea0003800000 */
.L_x_5813:
        /* <DEDUP_REMOVED lines=9> */
.L_x_7799:


//--------------------- .text._ZN2at6native13reduce_kernelILi512ELi1ENS0_8ReduceOpIdNS0_14func_wrapper_tIbZZZNS0_15and_kernel_cudaERNS_14TensorIteratorEENKUlvE_clEvENKUlvE4_clEvEUlbdE_EEjbLi4ELi4EEEEEvT1_ --------------------------
	.section	.text._ZN2at6native13reduce_kernelILi512ELi1ENS0_8ReduceOpIdNS0_14func_wrapper_tIbZZZNS0_15and_kernel_cudaERNS_14TensorIteratorEENKUlvE_clEvENKUlvE4_clEvEUlbdE_EEjbLi4ELi4EEEEEvT1_,"ax",@progbits
	.align	128
        .global         _ZN2at6native13reduce_kernelILi512ELi1ENS0_8ReduceOpIdNS0_14func_wrapper_tIbZZZNS0_15and_kernel_cudaERNS_14TensorIteratorEENKUlvE_clEvENKUlvE4_clEvEUlbdE_EEjbLi4ELi4EEEEEvT1_
        .type           _ZN2at6native13reduce_kernelILi512ELi1ENS0_8ReduceOpIdNS0_14func_wrapper_tIbZZZNS0_15and_kernel_cudaERNS_14TensorIteratorEENKUlvE_clEvENKUlvE4_clEvEUlbdE_EEjbLi4ELi4EEEEEvT1_,@function
        .size           _ZN2at6native13reduce_kernelILi512ELi1ENS0_8ReduceOpIdNS0_14func_wrapper_tIbZZZNS0_15and_kernel_cudaERNS_14TensorIteratorEENKUlvE_clEvENKUlvE4_clEvEUlbdE_EEjbLi4ELi4EEEEEvT1_,(.L_x_7800 - _ZN2at6native13reduce_kernelILi512ELi1ENS0_8ReduceOpIdNS0_14func_wrapper_tIbZZZNS0_15and_kernel_cudaERNS_14TensorIteratorEENKUlvE_clEvENKUlvE4_clEvEUlbdE_EEjbLi4ELi4EEEEEvT1_)
        .other          _ZN2at6native13reduce_kernelILi512ELi1ENS0_8ReduceOpIdNS0_14func_wrapper_tIbZZZNS0_15and_kernel_cudaERNS_14TensorIteratorEENKUlvE_clEvENKUlvE4_clEvEUlbdE_EEjbLi4ELi4EEEEEvT1_,@"STO_CUDA_ENTRY STV_DEFAULT"
_ZN2at6native13reduce_kernelILi512ELi1ENS0_8ReduceOpIdNS0_14func_wrapper_tIbZZZNS0_15and_kernel_cudaERNS_14TensorIteratorEENKUlvE_clEvENKUlvE4_clEvEUlbdE_EEjbLi4ELi4EEEEEvT1_:
.text._ZN2at6native13reduce_kernelILi512ELi1ENS0_8ReduceOpIdNS0_14func_wrapper_tIbZZZNS0_15and_kernel_cudaERNS_14TensorIteratorEENKUlvE_clEvENKUlvE4_clEvEUlbdE_EEjbLi4ELi4EEEEEvT1_:
        /* <DEDUP_REMOVED lines=295> */
.L_x_5814:
        /* <DEDUP_REMOVED lines=41> */
[----:B0-----:R-:W-:-:S04]  /*1500*/  ISETP.NE.AND P0, PT, R5, RZ, P0 ;  /* 0x000000ff0500720c */ /* 0x001fc80000705270 */
[----:B------:R-:W-:-:S09]  /*1510*/  SEL R5, RZ, 0x1, !P0 ;  /* 0x00000001ff057807 */ /* 0x000fd20004000000 */
.L_x_5821:
[----:B------:R-:W-:Y:S05]  /*1520*/  BSYNC.RECONVERGENT B2 ;  /* 0x0000000000027941 */ /* 0x000fea0003800200 */
.L_x_5820:
[----:B------:R-:W-:Y:S02]  /*1530*/  IADD3 R2, P0, PT, R2, 0x20, RZ ;  /* 0x0000002002027810 */ /* 0x000fe40007f1e0ff */
[----:B------:R-:W-:-:S03]  /*1540*/  IADD3 R14, PT, PT, R9, -0x4, R24 ;  /* 0xfffffffc090e7810 */ /* 0x000fc60007ffe018 */
[----:B------:R-:W-:-:S08]  /*1550*/  IMAD.X R3, RZ, RZ, R3, P0 ;  /* 0x000000ffff037224 */ /* 0x000fd000000e0603 */
.L_x_5819:
[----:B------:R-:W-:Y:S05]  /*1560*/  BSYNC.RECONVERGENT B1 ;  /* 0x0000000000017941 */ /* 0x000fea0003800200 */
.L_x_5818:
        /* <DEDUP_REMOVED lines=12> */
.L_x_5825:
[C---:B0-----:R-:W-:Y:S01]  /*1630*/  IMAD.WIDE.U32 R4, R23.reuse, 0x20, R2 ;  /* 0x0000002017047825 */ /* 0x041fe200078e0002 */
[----:B------:R-:W0:Y:S05]  /*1640*/  LDCU UR4, c[0x0][0x390] ;  /* 0x00007200ff0477ac */ /* 0x000e2a0008000800 */
[----:B------:R-:W2:Y:S01]  /*1650*/  LDG.E.ENL2.256 R8, R4, desc[UR36][R4.64] ;  /* 0xfe0000240404797e */ /* 0x000ea20008121908 */
[----:B0-----:R-:W-:Y:S01]  /*1660*/  IADD3 R23, PT, PT, R23, UR4, RZ ;  /* 0x0000000417177c10 */ /* 0x001fe2000fffe0ff */
[----:B--2---:R0:W1:Y:S03]  /*1670*/  DSETP.NEU.AND P2, PT, R6, RZ, P2 ;  /* 0x000000ff0600722a */ /* 0x004066000174d000 */
[----:B0-----:R-:W-:-:S04]  /*1680*/  LEA R7, R23, 0x3, 0x2 ;  /* 0x0000000317077811 */ /* 0x001fc800078e10ff */
[----:B------:R-:W-:-:S15]  /*1690*/  ISETP.GE.U32.AND P4, PT, R7, R14, PT ;  /* 0x0000000e0700720c */ /* 0x000fde0003f86070 */
[----:B------:R-:W-:-:S15]  /*16a0*/  NOP ;  /* 0x0000000000007918 */ /* 0x000fde0000000000 */
[----:B------:R-:W-:-:S15]  /*16b0*/  NOP ;  /* 0x0000000000007918 */ /* 0x000fde0000000000 */
[----:B------:R-:W-:-:S12]  /*16c0*/  NOP ;  /* 0x0000000000007918 */ /* 0x000fd80000000000 */
[----:B------:R0:W2:-:S15]  /*16d0*/  DSETP.NEU.AND P3, PT, R4, RZ, P3 ;  /* 0x000000ff0400722a */ /* 0x00009e0001f6d000 */
[----:B------:R-:W-:-:S15]  /*16e0*/  NOP ;  /* 0x0000000000007918 */ /* 0x000fde0000000000 */
[----:B------:R-:W-:-:S15]  /*16f0*/  NOP ;  /* 0x0000000000007918 */ /* 0x000fde0000000000 */
[----:B------:R-:W-:-:S15]  /*1700*/  NOP ;  /* 0x0000000000007918 */ /* 0x000fde0000000000 */
[----:B------:R-:W-:-:S04]  /*1710*/  NOP ;  /* 0x0000000000007918 */ /* 0x000fc80000000000 */
[----:B------:R0:W3:-:S15]  /*1720*/  DSETP.NEU.AND P1, PT, R8, RZ, P1 ;  /* 0x000000ff0800722a */ /* 0x0000de0000f2d000 */
[----:B------:R-:W-:-:S15]  /*1730*/  NOP ;  /* 0x0000000000007918 */ /* 0x000fde0000000000 */
[----:B------:R-:W-:-:S15]  /*1740*/  NOP ;  /* 0x0000000000007918 */ /* 0x000fde0000000000 */
[----:B------:R-:W-:-:S15]  /*1750*/  NOP ;  /* 0x0000000000007918 */ /* 0x000fde0000000000 */
[----:B------:R-:W-:-:S04]  /*1760*/  NOP ;  /* 0x0000000000007918 */ /* 0x000fc80000000000 */
[----:B------:R0:W4:Y:S02]  /*1770*/  DSETP.NEU.AND P0, PT, R10, RZ, P0 ;  /* 0x000000ff0a00722a */ /* 0x000124000070d000 */
[----:B-1234-:R-:W-:Y:S05]  /*1780*/  @!P4 BRA `(.L_x_5825) ;  /* 0xfffffffc00a8c947 */ /* 0x01efea000383ffff */
[----:B------:R-:W-:Y:S05]  /*1790*/  BSYNC.RECONVERGENT B2 ;  /* 0x0000000000027941 */ /* 0x000fea0003800200 */
.L_x_5824:
[----:B0-----:R-:W-:Y:S02]  /*17a0*/  SEL R5, RZ, 0x1, !P3 ;  /* 0x00000001ff057807 */ /* 0x001fe40005800000 */
[----:B------:R-:W-:Y:S02]  /*17b0*/  SEL R7, RZ, 0x1, !P2 ;  /* 0x00000001ff077807 */ /* 0x000fe40005000000 */
[----:B------:R-:W-:Y:S02]  /*17c0*/  SEL R6, RZ, 0x1, !P1 ;  /* 0x00000001ff067807 */ /* 0x000fe40004800000 */
[----:B------:R-:W-:-:S07]  /*17d0*/  SEL R4, RZ, 0x1, !P0 ;  /* 0x00000001ff047807 */ /* 0x000fce0004000000 */
.L_x_5823:
[----:B------:R-:W-:Y:S05]  /*17e0*/  BSYNC.RECONVERGENT B1 ;  /* 0x0000000000017941 */ /* 0x000fea0003800200 */
.L_x_5822:
        /* <DEDUP_REMOVED lines=16> */
[----:B--2---:R-:W0:Y:S02]  /*18f0*/  DSETP.NEU.AND P2, PT, R2, RZ, P2 ;  /* 0x000000ff0200722a */ /* 0x004e24000174d000 */
[----:B0-----:R-:W-:-:S07]  /*1900*/  SEL R5, RZ, 0x1, !P2 ;  /* 0x00000001ff057807 */ /* 0x001fce0005000000 */
.L_x_5827:
[----:B------:R-:W-:Y:S05]  /*1910*/  BSYNC.RECONVERGENT B1 ;  /* 0x0000000000017941 */ /* 0x000fea0003800200 */
.L_x_5826:
[----:B------:R-:W-:Y:S02]  /*1920*/  LOP3.LUT P2, RZ, R5, 0xff, RZ, 0xc0, !PT ;  /* 0x000000ff05ff7812 */ /* 0x000fe4000784c0ff */
[----:B------:R-:W-:Y:S02]  /*1930*/  LOP3.LUT P3, RZ, R4, 0xff, RZ, 0xc0, !PT ;  /* 0x000000ff04ff7812 */ /* 0x000fe4000786c0ff */
[----:B------:R-:W-:-:S04]  /*1940*/  PLOP3.LUT P0, PT, P1, P2, P0, 0x80, 0x0 ;  /* 0x000000000000781c */ /* 0x000fc80000f05000 */
[----:B------:R-:W-:-:S04]  /*1950*/  PLOP3.LUT P0, PT, P0, P3, PT, 0x80, 0x8 ;  /* 0x000000000008781c */ /* 0x000fc80000707070 */
[----:B------:R-:W-:Y:S01]  /*1960*/  SEL R17, RZ, 0x1, !P0 ;  /* 0x00000001ff117807 */ /* 0x000fe20004000000 */
[----:B------:R-:W-:Y:S08]  /*1970*/  BRA `(.L_x_5816) ;  /* 0x0000009c00607947 */ /* 0x000ff00003800000 */
.L_x_5817:
        /* <DEDUP_REMOVED lines=22> */
.L_x_5832:
        /* <DEDUP_REMOVED lines=13> */
[----:B--2---:R-:W-:-:S15]  /*1bb0*/  DSETP.NEU.AND P3, PT, R4, RZ, P3 ;  /* 0x000000ff0400722a */ /* 0x004fde0001f6d000 */
        /* <DEDUP_REMOVED lines=18> */
[----:B------:R0:W1:-:S15]  /*1ce0*/  DSETP.NEU.AND P2, PT, R6, RZ, P2 ;  /* 0x000000ff0600722a */ /* 0x00005e000174d000 */
[----:B------:R-:W-:-:S15]  /*1cf0*/  NOP ;  /* 0x0000000000007918 */ /* 0x000fde0000000000 */
[----:B------:R-:W-:-:S15]  /*1d00*/  NOP ;  /* 0x0000000000007918 */ /* 0x000fde0000000000 */
[----:B------:R-:W-:-:S15]  /*1d10*/  NOP ;  /* 0x0000000000007918 */ /* 0x000fde0000000000 */
[----:B------:R-:W-:-:S04]  /*1d20*/  NOP ;  /* 0x0000000000007918 */ /* 0x000fc80000000000 */
[----:B----4-:R0:W2:-:S15]  /*1d30*/  DSETP.NEU.AND P1, PT, R8, RZ, P1 ;  /* 0x000000ff0800722a */ /* 0x01009e0000f2d000 */
        /* <DEDUP_REMOVED lines=9> */
[----:B-----5:R0:W4:-:S15]  /*1dd0*/  DSETP.NEU.AND P0, PT, R10, RZ, P0 ;  /* 0x000000ff0a00722a */ /* 0x02011e000070d000 */
[----:B------:R-:W-:-:S15]  /*1de0*/  NOP ;  /* 0x0000000000007918 */ /* 0x000fde0000000000 */
[----:B------:R-:W-:-:S15]  /*1df0*/  NOP ;  /* 0x0000000000007918 */ /* 0x000fde0000000000 */
[----:B------:R-:W-:-:S15]  /*1e00*/  NOP ;  /* 0x0000000000007918 */ /* 0x000fde0000000000 */
[----:B------:R-:W-:-:S04]  /*1e10*/  NOP ;  /* 0x0000000000007918 */ /* 0x000fc80000000000 */
[----:B------:R0:W0:Y:S01]  /*1e20*/  DSETP.NEU.AND P5, PT, R10, RZ, PT ;  /* 0x000000ff0a00722a */ /* 0x0000220003fad000 */
[----:B-1234-:R-:W-:Y:S05]  /*1e30*/  @!P6 BRA `(.L_x_5832) ;  /* 0xfffffffc0028e947 */ /* 0x01efea000383ffff */
[----:B------:R-:W-:Y:S05]  /*1e40*/  BSYNC.RECONVERGENT B2 ;  /* 0x0000000000027941 */ /* 0x000fea0003800200 */
.L_x_5831:
[----:B------:R-:W-:Y:S02]  /*1e50*/  SEL R4, RZ, 0x1, !P3 ;  /* 0x00000001ff047807 */ /* 0x000fe40005800000 */
[C---:B------:R-:W-:Y:S02]  /*1e60*/  LOP3.LUT P3, RZ, R12.reuse, 0x2, RZ, 0xc0, !PT ;  /* 0x000000020cff7812 */ /* 0x040fe4000786c0ff */
[----:B------:R-:W-:Y:S02]  /*1e70*/  LOP3.LUT P6, RZ, R12, 0x1, RZ, 0xc0, !PT ;  /* 0x000000010cff7812 */ /* 0x000fe400078cc0ff */
[----:B------:R-:W-:Y:S02]  /*1e80*/  SEL R5, RZ, 0x1, !P2 ;  /* 0x00000001ff057807 */ /* 0x000fe40005000000 */
[----:B0-----:R-:W-:Y:S02]  /*1e90*/  SEL R6, RZ, 0x1, !P1 ;  /* 0x00000001ff067807 */ /* 0x001fe40004800000 */
[----:B------:R-:W-:-:S07]  /*1ea0*/  SEL R7, RZ, 0x1, !P0 ;  /* 0x00000001ff077807 */ /* 0x000fce0004000000 */
.L_x_5830:
[----:B------:R-:W-:Y:S05]  /*1eb0*/  BSYNC.RECONVERGENT B1 ;  /* 0x0000000000017941 */ /* 0x000fea0003800200 */
.L_x_5829:
        /* <DEDUP_REMOVED lines=27> */
.L_x_5834:
[----:B------:R-:W-:Y:S05]  /*2070*/  BSYNC.RECONVERGENT B1 ;  /* 0x0000000000017941 */ /* 0x000fea0003800200 */
.L_x_5833:
        /* <DEDUP_REMOVED lines=23> */
.L_x_5836:
[----:B------:R-:W-:Y:S05]  /*21f0*/  BSYNC.RECONVERGENT B1 ;  /* 0x0000000000017941 */ /* 0x000fea0003800200 */
.L_x_5835:
        /* <DEDUP_REMOVED lines=8> */
.L_x_5828:
        /* <DEDUP_REMOVED lines=18> */
.L_x_5841:
        /* <DEDUP_REMOVED lines=36> */
[----:B------:R0:W2:-:S15]  /*25e0*/  DSETP.NEU.AND P2, PT, R8, RZ, P2 ;  /* 0x000000ff0800722a */ /* 0x00009e000174d000 */
[----:B------:R-:W-:-:S15]  /*25f0*/  NOP ;  /* 0x0000000000007918 */ /* 0x000fde0000000000 */
[----:B------:R-:W-:-:S15]  /*2600*/  NOP ;  /* 0x0000000000007918 */ /* 0x000fde0000000000 */
[----:B------:R-:W-:-:S15]  /*2610*/  NOP ;  /* 0x0000000000007918 */ /* 0x000fde0000000000 */
[----:B------:R-:W-:-:S04]  /*2620*/  NOP ;  /* 0x0000000000007918 */ /* 0x000fc80000000000 */
[----:B----4-:R0:W3:-:S15]  /*2630*/  DSETP.NEU.AND P1, PT, R10, RZ, P1 ;  /* 0x000000ff0a00722a */ /* 0x0100de0000f2d000 */
        /* <DEDUP_REMOVED lines=9> */
[----:B-----5:R0:W0:-:S15]  /*26d0*/  DSETP.NEU.AND P0, PT, R14, RZ, P0 ;  /* 0x000000ff0e00722a */ /* 0x02001e000070d000 */
[----:B------:R-:W-:-:S15]  /*26e0*/  NOP ;  /* 0x0000000000007918 */ /* 0x000fde0000000000 */
[----:B------:R-:W-:-:S15]  /*26f0*/  NOP ;  /* 0x0000000000007918 */ /* 0x000fde0000000000 */
[----:B------:R-:W-:-:S15]  /*2700*/  NOP ;  /* 0x0000000000007918 */ /* 0x000fde0000000000 */
[----:B------:R-:W-:-:S04]  /*2710*/  NOP ;  /* 0x0000000000007918 */ /* 0x000fc80000000000 */
[----:B------:R0:W0:Y:S01]  /*2720*/  DSETP.NEU.AND P5, PT, R14, RZ, PT ;  /* 0x000000ff0e00722a */ /* 0x0000220003fad000 */
[----:B-1234-:R-:W-:Y:S05]  /*2730*/  @!P6 BRA `(.L_x_5841) ;  /* 0xfffffffc0018e947 */ /* 0x01efea000383ffff */
[----:B------:R-:W-:Y:S05]  /*2740*/  BSYNC.RECONVERGENT B2 ;  /* 0x0000000000027941 */ /* 0x000fea0003800200 */
.L_x_5840:
[----:B------:R-:W-:Y:S02]  /*2750*/  SEL R5, RZ, 0x1, !P3 ;  /* 0x00000001ff057807 */ /* 0x000fe40005800000 */
[C---:B------:R-:W-:Y:S02]  /*2760*/  LOP3.LUT P3, RZ, R12.reuse, 0x2, RZ, 0xc0, !PT ;  /* 0x000000020cff7812 */ /* 0x040fe4000786c0ff */
[----:B------:R-:W-:Y:S02]  /*2770*/  LOP3.LUT P6, RZ, R12, 0x1, RZ, 0xc0, !PT ;  /* 0x000000010cff7812 */ /* 0x000fe400078cc0ff */
[----:B0-----:R-:W-:Y:S02]  /*2780*/  SEL R6, RZ, 0x1, !P2 ;  /* 0x00000001ff067807 */ /* 0x001fe40005000000 */
[----:B------:R-:W-:Y:S02]  /*2790*/  SEL R8, RZ, 0x1, !P1 ;  /* 0x00000001ff087807 */ /* 0x000fe40004800000 */
[----:B------:R-:W-:-:S07]  /*27a0*/  SEL R7, RZ, 0x1, !P0 ;  /* 0x00000001ff077807 */ /* 0x000fce0004000000 */
.L_x_5839:
[----:B------:R-:W-:Y:S05]  /*27b0*/  BSYNC.RECONVERGENT B1 ;  /* 0x0000000000017941 */ /* 0x000fea0003800200 */
.L_x_5838:
        /* <DEDUP_REMOVED lines=31> */
.L_x_5843:
[----:B------:R-:W-:Y:S05]  /*29b0*/  BSYNC.RECONVERGENT B1 ;  /* 0x0000000000017941 */ /* 0x000fea0003800200 */
.L_x_5842:
        /* <DEDUP_REMOVED lines=23> */
.L_x_5845:
[----:B------:R-:W-:Y:S05]  /*2b30*/  BSYNC.RECONVERGENT B1 ;  /* 0x0000000000017941 */ /* 0x000fea0003800200 */
.L_x_5844:
        /* <DEDUP_REMOVED lines=8> */
.L_x_5837:
        /* <DEDUP_REMOVED lines=19> */
.L_x_5855:
        /* <DEDUP_REMOVED lines=11> */
.L_x_5849:
        /* <DEDUP_REMOVED lines=284> */
.L_x_5851:
        /* <DEDUP_REMOVED lines=242> */
.L_x_5852:
        /* <DEDUP_REMOVED lines=241> */
.L_x_5853:
        /* <DEDUP_REMOVED lines=231> */
.L_x_5854:
[----:B------:R-:W-:-:S04]  /*6c00*/  LOP3.LUT R9, R4, 0xfffffff8, RZ, 0xc0, !PT ;  /* 0xfffffff804097812 */ /* 0x000fc800078ec0ff */
[----:B------:R-:W-:-:S04]  /*6c10*/  IADD3 R8, P4, PT, R9, R2, RZ ;  /* 0x0000000209087210 */ /* 0x000fc80007f9e0ff */
[----:B------:R-:W-:-:S06]  /*6c20*/  IADD3.X R9, PT, PT, RZ, R3, RZ, P4, !PT ;  /* 0x00000003ff097210 */ /* 0x000fcc00027fe4ff */
[----:B------:R-:W5:Y:S03]  /*6c30*/  LDG.E.64 R8, desc[UR36][R8.64] ;  /* 0x0000002408087981 */ /* 0x000f66000c1e1b00 */
.L_x_5850:
[----:B------:R-:W1:Y:S01]  /*6c40*/  LDCU UR5, c[0x0][0x388] ;  /* 0x00007100ff0577ac */ /* 0x000e620008000800 */
[----:B0-----:R-:W-:Y:S01]  /*6c50*/  IMAD.U32 R22, RZ, RZ, UR4 ;  /* 0x00000004ff167e24 */ /* 0x001fe2000f8e00ff */
[----:B-----5:R0:W2:Y:S04]  /*6c60*/  DSETP.NEU.AND P3, PT, R12, RZ, P3 ;  /* 0x000000ff0c00722a */ /* 0x0200a80001f6d000 */
[----:B------:R-:W-:-:S05]  /*6c70*/  LEA R23, R22, R23, 0x2 ;  /* 0x0000001716177211 */ /* 0x000fca00078e10ff */
[----:B------:R-:W-:Y:S02]  /*6c80*/  IMAD R5, R22, 0x3, R23 ;  /* 0x0000000316057824 */ /* 0x000fe400078e0217 */
[----:B-1----:R-:W-:-:S05]  /*6c90*/  IMAD.U32 R24, RZ, RZ, UR5 ;  /* 0x00000005ff187e24 */ /* 0x002fca000f8e00ff */
[----:B------:R-:W-:-:S15]  /*6ca0*/  ISETP.GE.U32.AND P4, PT, R5, R24, PT ;  /* 0x000000180500720c */ /* 0x000fde0003f86070 */
[----:B------:R-:W-:-:S15]  /*6cb0*/  NOP ;  /* 0x0000000000007918 */ /* 0x000fde0000000000 */
[----:B------:R-:W-:-:S15]  /*6cc0*/  NOP ;  /* 0x0000000000007918 */ /* 0x000fde0000000000 */
[----:B------:R-:W-:-:S03]  /*6cd0*/  NOP ;  /* 0x0000000000007918 */ /* 0x000fc60000000000 */
[----:B------:R0:W1:-:S15]  /*6ce0*/  DSETP.NEU.AND P2, PT, R10, RZ, P2 ;  /* 0x000000ff0a00722a */ /* 0x00005e000174d000 */
        /* <DEDUP_REMOVED lines=12> */
.L_x_5848:
[----:B------:R-:W-:Y:S02]  /*6db0*/  SEL R4, RZ, 0x1, !P3 ;  /* 0x00000001ff047807 */ /* 0x000fe40005800000 */
[----:B------:R-:W-:Y:S02]  /*6dc0*/  SEL R5, RZ, 0x1, !P2 ;  /* 0x00000001ff057807 */ /* 0x000fe40005000000 */
[----:B------:R-:W-:Y:S02]  /*6dd0*/  SEL R6, RZ, 0x1, !P1 ;  /* 0x00000001ff067807 */ /* 0x000fe40004800000 */
[----:B------:R-:W-:-:S07]  /*6de0*/  SEL R7, RZ, 0x1, !P0 ;  /* 0x00000001ff077807 */ /* 0x000fce0004000000 */
.L_x_5847:
[----:B------:R-:W-:Y:S05]  /*6df0*/  BSYNC.RECONVERGENT B1 ;  /* 0x0000000000017941 */ /* 0x000fea0003800200 */
.L_x_5846:
        /* <DEDUP_REMOVED lines=27> */
.L_x_5858:
        /* <DEDUP_REMOVED lines=276> */
.L_x_5859:
        /* <DEDUP_REMOVED lines=275> */
.L_x_5860:
        /* <DEDUP_REMOVED lines=275> */
.L_x_5861:
        /* <DEDUP_REMOVED lines=275> */
.L_x_5862:
[----:B------:R-:W-:-:S04]  /*b480*/  LOP3.LUT R9, R16, 0xfffffff8, RZ, 0xc0, !PT ;  /* 0xfffffff810097812 */ /* 0x000fc800078ec0ff */
[----:B------:R-:W-:-:S05]  /*b490*/  IADD3 R8, P0, PT, R9, R14, RZ ;  /* 0x0000000e09087210 */ /* 0x000fca0007f1e0ff */
[----:B------:R-:W-:-:S06]  /*b4a0*/  IMAD.X R9, RZ, RZ, R15, P0 ;  /* 0x000000ffff097224 */ /* 0x000fcc00000e060f */
[----:B------:R-:W5:Y:S02]  /*b4b0*/  LDG.E.64 R8, desc[UR36][R8.64] ;  /* 0x0000002408087981 */ /* 0x000f64000c1e1b00 */
.L_x_5857:
[----:B------:R-:W-:Y:S05]  /*b4c0*/  BSYNC.RECONVERGENT B1 ;  /* 0x0000000000017941 */ /* 0x000fea0003800200 */
.L_x_5856:
[----:B------:R-:W-:Y:S01]  /*b4d0*/  ISETP.GE.U32.AND P0, PT, R23, R24, PT ;  /* 0x000000181700720c */ /* 0x000fe20003f06070 */
[----:B------:R-:W-:-:S12]  /*b4e0*/  BSSY.RECONVERGENT B1, `(.L_x_5863) ;  /* 0x000001a000017945 */ /* 0x000fd80003800200 */
[----:B------:R-:W-:Y:S05]  /*b4f0*/  @P0 BRA `(.L_x_5864) ;  /* 0x0000000000600947 */ /* 0x000fea0003800000 */
[----:B------:R-:W-:Y:S02]  /*b500*/  IADD3 R3, PT, PT, R23, R22, RZ ;  /* 0x0000001617037210 */ /* 0x000fe40007ffe0ff */
[----:B------:R-:W-:Y:S02]  /*b510*/  LOP3.LUT P0, RZ, R4, 0xff, RZ, 0xc0, !PT ;  /* 0x000000ff04ff7812 */ /* 0x000fe4000780c0ff */
[----:B------:R-:W-:-:S11]  /*b520*/  ISETP.GE.U32.AND P1, PT, R3, R24, PT ;  /* 0x000000180300720c */ /* 0x000fd60003f26070 */
[----:B-----5:R-:W1:Y:S02]  /*b530*/  DSETP.NEU.AND P0, PT, R12, RZ, P0 ;  /* 0x000000ff0c00722a */ /* 0x020e64000070d000 */
[----:B-1----:R-:W-:Y:S01]  /*b540*/  SEL R4, RZ, 0x1, !P0 ;  /* 0x00000001ff047807 */ /* 0x002fe20004000000 */
[----:B------:R-:W-:Y:S06]  /*b550*/  @P1 BRA `(.L_x_5864) ;  /* 0x0000000000481947 */ /* 0x000fec0003800000 */
[----:B------:R-:W-:Y:S02]  /*b560*/  IADD3 R3, PT, PT, R3, R22, RZ ;  /* 0x0000001603037210 */ /* 0x000fe40007ffe0ff */
[----:B------:R-:W-:Y:S02]  /*b570*/  LOP3.LUT P0, RZ, R5, 0xff, RZ, 0xc0, !PT ;  /* 0x000000ff05ff7812 */ /* 0x000fe4000780c0ff */
[----:B------:R-:W-:-:S11]  /*b580*/  ISETP.GE.U32.AND P1, PT, R3, R24, PT ;  /* 0x000000180300720c */ /* 0x000fd60003f26070 */
[----:B------:R-:W1:Y:S02]  /*b590*/  DSETP.NEU.AND P0, PT, R10, RZ, P0 ;  /* 0x000000ff0a00722a */ /* 0x000e64000070d000 */
[----:B-1----:R-:W-:Y:S01]  /*b5a0*/  SEL R5, RZ, 0x1, !P0 ;  /* 0x00000001ff057807 */ /* 0x002fe20004000000 */
[----:B------:R-:W-:Y:S06]  /*b5b0*/  @P1 BRA `(.L_x_5864) ;  /* 0x0000000000301947 */ /* 0x000fec0003800000 */
[----:B------:R-:W-:Y:S01]  /*b5c0*/  IMAD.IADD R3, R3, 0x1, R22 ;  /* 0x0000000103037824 */ /* 0x000fe200078e0216 */
[----:B------:R-:W-:-:S04]  /*b5d0*/  LOP3.LUT P0, RZ, R6, 0xff, RZ, 0xc0, !PT ;  /* 0x000000ff06ff7812 */ /* 0x000fc8000780c0ff */
[----:B------:R-:W-:-:S09]  /*b5e0*/  ISETP.GE.U32.AND P2, PT, R3, R24, PT ;  /* 0x000000180300720c */ /* 0x000fd20003f46070 */
[----:B------:R-:W1:Y:S02]  /*b5f0*/  DSETP.NEU.AND P0, PT, R18, RZ, P0 ;  /* 0x000000ff1200722a */ /* 0x000e64000070d000 */
[----:B-1----:R-:W-:Y:S02]  /*b600*/  SEL R6, RZ, 0x1, !P0 ;  /* 0x00000001ff067807 */ /* 0x002fe40004000000 */
[----:B------:R-:W-:-:S15]  /*b610*/  @!P2 LOP3.LUT P1, RZ, R7, 0xff, RZ, 0xc0, !PT ;  /* 0x000000ff07ffa812 */ /* 0x000fde000782c0ff */
[----:B------:R-:W-:-:S15]  /*b620*/  NOP ;  /* 0x0000000000007918 */ /* 0x000fde0000000000 */
[----:B------:R-:W-:-:S15]  /*b630*/  NOP ;  /* 0x0000000000007918 */ /* 0x000fde0000000000 */
[----:B------:R-:W-:-:S15]  /*b640*/  NOP ;  /* 0x0000000000007918 */ /* 0x000fde0000000000 */
[----:B------:R-:W1:Y:S02]  /*b650*/  @!P2 DSETP.NEU.AND P1, PT, R8, RZ, P1 ;  /* 0x000000ff0800a22a */ /* 0x000e640000f2d000 */
[----:B-1----:R-:W-:-:S04]  /*b660*/  @!P2 SEL R0, RZ, 0x1, !P1 ;  /* 0x00000001ff00a807 */ /* 0x002fc80004800000 */
[----:B------:R-:W-:-:S07]  /*b670*/  @!P2 PRMT R7, R0, 0x7610, R7 ;  /* 0x000076100007a816 */ /* 0x000fce0000000007 */
.L_x_5864:
[----:B------:R-:W-:Y:S05]  /*b680*/  BSYNC.RECONVERGENT B1 ;  /* 0x0000000000017941 */ /* 0x000fea0003800200 */
.L_x_5863:
[----:B------:R-:W-:Y:S02]  /*b690*/  LOP3.LUT P0, RZ, R4, 0xff, RZ, 0xc0, !PT ;  /* 0x000000ff04ff7812 */ /* 0x000fe4000780c0ff */
[----:B------:R-:W-:Y:S02]  /*b6a0*/  LOP3.LUT P1, RZ, R5, 0xff, RZ, 0xc0, !PT ;  /* 0x000000ff05ff7812 */ /* 0x000fe4000782c0ff */
[----:B------:R-:W-:Y:S02]  /*b6b0*/  LOP3.LUT P2, RZ, R6, 0xff, RZ, 0xc0, !PT ;  /* 0x000000ff06ff7812 */ /* 0x000fe4000784c0ff */
[----:B------:R-:W-:Y:S02]  /*b6c0*/  LOP3.LUT P3, RZ, R7, 0xff, RZ, 0xc0, !PT ;  /* 0x000000ff07ff7812 */ /* 0x000fe4000786c0ff */
[----:B------:R-:W-:-:S04]  /*b6d0*/  PLOP3.LUT P0, PT, P2, P0, P1, 0x80, 0x0 ;  /* 0x000000000000781c */ /* 0x000fc80001701010 */
[----:B------:R-:W-:-:S04]  /*b6e0*/  PLOP3.LUT P0, PT, P0, P3, PT, 0x80, 0x8 ;  /* 0x000000000008781c */ /* 0x000fc80000707070 */
[----:B------:R-:W-:-:S09]  /*b6f0*/  SEL R17, RZ, 0x1, !P0 ;  /* 0x00000001ff117807 */ /* 0x000fd20004000000 */
.L_x_5816:
[----:B------:R-:W-:Y:S05]  /*b700*/  BSYNC.RECONVERGENT B0 ;  /* 0x0000000000007941 */ /* 0x000fea0003800200 */
.L_x_5815:
        /* <DEDUP_REMOVED lines=16> */
.L_x_5866:
        /* <DEDUP_REMOVED lines=12> */
[----:B----4-:R-:W-:Y:S01]  /*b8d0*/  @!P0 PRMT R17, R5, 0x7610, R17 ;  /* 0x0000761005118816 */ /* 0x010fe20000000011 */
[----:B------:R0:W-:Y:S01]  /*b8e0*/  @!P0 STS.U8 [R2+UR4], R5 ;  /* 0x0000000502008988 */ /* 0x0001e20008000004 */
[----:B------:R-:W-:Y:S05]  /*b8f0*/  BRA.U UP0, `(.L_x_5866) ;  /* 0xfffffffd00c47547 */ /* 0x000fea000b83ffff */
.L_x_5865:
        /* <DEDUP_REMOVED lines=18> */
.L_x_5869:
[----:B------:R-:W-:Y:S01]  /*ba20*/  USHF.R.U32.HI UR7, URZ, 0x1, UR5 ;  /* 0x00000001ff077899 */ /* 0x000fe20008011605 */
[----:B------:R-:W-:Y:S01]  /*ba30*/  BAR.SYNC.DEFER_BLOCKING 0x0 ;  /* 0x0000000000007b1d */ /* 0x000fe20000010000 */
[----:B------:R-:W-:-:S04]  /*ba40*/  UISETP.GT.U32.AND UP0, UPT, UR5, 0x7f, UPT ;  /* 0x0000007f0500788c */ /* 0x000fc8000bf04070 */
[----:B0-----:R-:W-:Y:S01]  /*ba50*/  VIADD R5, R3, UR7 ;  /* 0x0000000703057c36 */ /* 0x001fe20008000000 */
[----:B------:R-:W-:-:S04]  /*ba60*/  UMOV UR5, UR7 ;  /* 0x0000000700057c82 */ /* 0x000fc80008000000 */
[----:B------:R-:W-:-:S04]  /*ba70*/  ISETP.GE.U32.AND P0, PT, R5, UR6, PT ;  /* 0x0000000605007c0c */ /* 0x000fc8000bf06070 */
[----:B------:R-:W-:-:S13]  /*ba80*/  ISETP.GE.U32.OR P0, PT, R3, UR7, P0 ;  /* 0x0000000703007c0c */ /* 0x000fda0008706470 */
[----:B------:R-:W0:Y:S01]  /*ba90*/  @!P0 LDS.U8 R5, [R4+UR7] ;  /* 0x0000000704058984 */ /* 0x000e220008000000 */
[----:B------:R-:W-:-:S04]  /*baa0*/  @!P0 LOP3.LUT P1, RZ, R17, 0xff, RZ, 0xc0, !PT ;  /* 0x000000ff11ff8812 */ /* 0x000fc8000782c0ff */
[----:B0-----:R-:W-:-:S04]  /*bab0*/  @!P0 ISETP.NE.AND P1, PT, R5, RZ, P1 ;  /* 0x000000ff0500820c */ /* 0x001fc80000f25270 */
[----:B------:R-:W-:-:S04]  /*bac0*/  @!P0 SEL R5, RZ, 0x1, !P1 ;  /* 0x00000001ff058807 */ /* 0x000fc80004800000 */
[----:B-1----:R-:W-:Y:S01]  /*bad0*/  @!P0 PRMT R17, R5, 0x7610, R17 ;  /* 0x0000761005118816 */ /* 0x002fe20000000011 */
[----:B------:R0:W-:Y:S01]  /*bae0*/  @!P0 STS.U8 [R2+UR8], R5 ;  /* 0x0000000502008988 */ /* 0x0001e20008000008 */
[----:B------:R-:W-:Y:S05]  /*baf0*/  BRA.U UP0, `(.L_x_5869) ;  /* 0xfffffffd00c87547 */ /* 0x000fea000b83ffff */
.L_x_5868:
[----:B------:R-:W-:Y:S01]  /*bb00*/  BAR.SYNC.DEFER_BLOCKING 0x0 ;  /* 0x0000000000007b1d */ /* 0x000fe20000010000 */
[----:B------:R-:W-:-:S09]  /*bb10*/  UISETP.GE.U32.AND UP0, UPT, UR4, 0x2, UPT ;  /* 0x000000020400788c */ /* 0x000fd2000bf06070 */
[----:B------:R-:W-:Y:S05]  /*bb20*/  BRA.U !UP0, `(.L_x_5867) ;  /* 0x0000000108287547 */ /* 0x000fea000b800000 */
[----:B01--4-:R-:W-:-:S07]  /*bb30*/  HFMA2 R2, -RZ, RZ, 0, 5.9604644775390625e-08 ;  /* 0x00000001ff027431 */ /* 0x013fce00000001ff */
.L_x_5870:
        /* <DEDUP_REMOVED lines=9> */
.L_x_5867:
        /* <DEDUP_REMOVED lines=287> */
.L_x_5871:
        /* <DEDUP_REMOVED lines=290> */
.L_x_5873:
        /* <DEDUP_REMOVED lines=26> */
.L_x_5875:
[----:B------:R-:W-:Y:S05]  /*e180*/  BSYNC.RECONVERGENT B0 ;  /* 0x0000000000007941 */ /* 0x000fea0003800200 */
.L_x_5874:
        /* <DEDUP_REMOVED lines=35> */
.L_x_5877:
[----:B------:R-:W-:Y:S05]  /*e3c0*/  BSYNC.RECONVERGENT B0 ;  /* 0x0000000000007941 */ /* 0x000fea0003800200 */
.L_x_5876:
        /* <DEDUP_REMOVED lines=34> */
.L_x_5882:
        /* <DEDUP_REMOVED lines=9> */
.L_x_5881:
[----:B------:R-:W-:Y:S01]  /*e680*/  SEL R17, RZ, 0x1, !P1 ;  /* 0x00000001ff117807 */ /* 0x000fe20004800000 */
[----:B------:R-:W-:Y:S06]  /*e690*/  BRA `(.L_x_5880) ;  /* 0x00000000005c7947 */ /* 0x000fec0003800000 */
.L_x_5879:
        /* <DEDUP_REMOVED lines=12> */
.L_x_5884:
[----:B------:R-:W-:-:S05]  /*e760*/  IADD3 R4, PT, PT, R2, R9, RZ ;  /* 0x0000000902047210 */ /* 0x000fca0007ffe0ff */
[----:B-1----:R-:W-:-:S05]  /*e770*/  IMAD R4, R4, R8, R3 ;  /* 0x0000000804047224 */ /* 0x002fca00078e0203 */
[----:B------:R-:W-:-:S04]  /*e780*/  IADD3 R4, P2, PT, R4, UR10, RZ ;  /* 0x0000000a04047c10 */ /* 0x000fc8000ff5e0ff */
[----:B------:R-:W-:-:S05]  /*e790*/  IADD3.X R5, PT, PT, RZ, UR11, RZ, P2, !PT ;  /* 0x0000000bff057c10 */ /* 0x000fca00097fe4ff */
[----:B------:R-:W4:Y:S01]  /*e7a0*/  LDG.E.U8 R4, desc[UR36][R4.64] ;  /* 0x0000002404047981 */ /* 0x000f22000c1e1100 */
[----:B--2---:R-:W-:-:S05]  /*e7b0*/  IMAD.IADD R9, R10, 0x1, R9 ;  /* 0x000000010a097824 */ /* 0x004fca00078e0209 */
[----:B------:R-:W-:Y:S02]  /*e7c0*/  ISETP.GE.U32.AND P2, PT, R9, UR5, PT ;  /* 0x0000000509007c0c */ /* 0x000fe4000bf46070 */
[----:B----4-:R-:W-:-:S11]  /*e7d0*/  ISETP.NE.AND P1, PT, R4, RZ, P1 ;  /* 0x000000ff0400720c */ /* 0x010fd60000f25270 */
[----:B------:R-:W-:Y:S05]  /*e7e0*/  @!P2 BRA `(.L_x_5884) ;  /* 0xfffffffc00dca947 */ /* 0x000fea000383ffff */
[----:B------:R-:W-:Y:S05]  /*e7f0*/  BSYNC.RECONVERGENT B1 ;  /* 0x0000000000017941 */ /* 0x000fea0003800200 */
.L_x_5883:
[----:B------:R-:W-:-:S07]  /*e800*/  SEL R17, RZ, 0x1, !P1 ;  /* 0x00000001ff117807 */ /* 0x000fce0004800000 */
.L_x_5880:
[----:B------:R-:W-:Y:S05]  /*e810*/  BSYNC.RECONVERGENT B0 ;  /* 0x0000000000007941 */ /* 0x000fea0003800200 */
.L_x_5878:
        /* <DEDUP_REMOVED lines=11> */
.L_x_5886:
        /* <DEDUP_REMOVED lines=15> */
.L_x_5885:
        /* <DEDUP_REMOVED lines=10> */
.L_x_5889:
        /* <DEDUP_REMOVED lines=14> */
.L_x_5888:
[----:B------:R-:W-:Y:S01]  /*eb40*/  BAR.SYNC.DEFER_BLOCKING 0x0 ;  /* 0x0000000000007b1d */ /* 0x000fe20000010000 */
[----:B------:R-:W-:-:S09]  /*eb50*/  UISETP.GE.U32.AND UP0, UPT, UR4, 0x2, UPT ;  /* 0x000000020400788c */ /* 0x000fd2000bf06070 */
[----:B------:R-:W-:Y:S05]  /*eb60*/  BRA.U !UP0, `(.L_x_5887) ;  /* 0x0000000108287547 */ /* 0x000fea000b800000 */
[----:B------:R-:W-:-:S07]  /*eb70*/  HFMA2 R0, -RZ, RZ, 0, 5.9604644775390625e-08 ;  /* 0x00000001ff007431 */ /* 0x000fce00000001ff */
.L_x_5890:
        /* <DEDUP_REMOVED lines=9> */
.L_x_5887:
        /* <DEDUP_REMOVED lines=13> */
[----:B------:R-:W2:Y:S01]  /*ece0*/  LDG.E.U8 R0, desc[UR36][R2.64] ;  /* 0x0000002402007981 */ /* 0x000ea2000c1e1100 */
[----:B------:R-:W-:-:S04]  /*ecf0*/  LOP3.LUT P0, RZ, R17, 0xff, RZ, 0xc0, !PT ;  /* 0x000000ff11ff7812 */ /* 0x000fc8000780c0ff */
[----:B--2---:R-:W-:-:S04]  /*ed00*/  ISETP.NE.AND P0, PT, R0, RZ, P0 ;  /* 0x000000ff0000720c */ /* 0x004fc80000705270 */
[----:B------:R-:W-:-:S09]  /*ed10*/  SEL R17, RZ, 0x1, !P0 ;  /* 0x00000001ff117807 */ /* 0x000fd20004000000 */
.L_x_5892:
        /* <DEDUP_REMOVED lines=20> */
.L_x_5894:
[----:B------:R-:W0:Y:S01]  /*ee60*/  LDCU.64 UR4, c[0x0][0x758] ;  /* 0x0000eb00ff0477ac */ /* 0x000e220008000a00 */
[----:B------:R-:W-:-:S04]  /*ee70*/  LOP3.LUT P0, RZ, R17, 0xff, RZ, 0xc0, !PT ;  /* 0x000000ff11ff7812 */ /* 0x000fc8000780c0ff */
[----:B------:R-:W-:Y:S02]  /*ee80*/  SEL R3, RZ, 0x1, !P0 ;  /* 0x00000001ff037807 */ /* 0x000fe40004000000 */
[----:B0-----:R-:W-:-:S04]  /*ee90*/  IADD3 R16, P1, PT, R16, UR4, RZ ;  /* 0x0000000410107c10 */ /* 0x001fc8000ff3e0ff */
[----:B------:R-:W-:-:S05]  /*eea0*/  IADD3.X R17, PT, PT, RZ, UR5, RZ, P1, !PT ;  /* 0x00000005ff117c10 */ /* 0x000fca0008ffe4ff */
[----:B------:R-:W-:Y:S01]  /*eeb0*/  STG.E.U8 desc[UR36][R16.64], R3 ;  /* 0x0000000310007986 */ /* 0x000fe2000c101124 */
[----:B------:R-:W-:Y:S05]  /*eec0*/  EXIT ;  /* 0x000000000000794d */ /* 0x000fea0003800000 */
.L_x_5893:
[----:B------:R-:W-:-:S04]  /*eed0*/  LOP3.LUT P0, RZ, R17, 0xff, RZ, 0xc0, !PT ;  /* 0x000000ff11ff7812 */ /* 0x000fc8000780c0ff */
[----:B------:R-:W-:-:S05]  /*eee0*/  SEL R5, RZ, 0x1, !P0 ;  /* 0x00000001ff057807 */ /* 0x000fca0004000000 */
[----:B------:R-:W-:Y:S01]  /*eef0*/  STG.E.U8 desc[UR36][R2.64], R5 ;  /* 0x0000000502007986 */ /* 0x000fe2000c101124 */
[----:B------:R-:W-:Y:S05]  /*ef00*/  EXIT ;  /* 0x000000000000794d */ /* 0x000fea0003800000 */
.L_x_5891:
[----:B------:R-:W2:Y:S01]  /*ef10*/  LDCU.U8 UR4, c[0x0][0x788] ;  /* 0x0000f100ff0477ac */ /* 0x000ea20008000000 */
[----:B------:R-:W4:Y:S01]  /*ef20*/  LDCU.U8 UR5, c[0x0][0x789] ;  /* 0x0000f120ff0577ac */ /* 0x000f220008000000 */
[----:B--2---:R-:W-:Y:S02]  /*ef30*/  UISETP.NE.AND UP0, UPT, UR4, URZ, UPT ;  /* 0x000000ff0400728c */ /* 0x004fe4000bf05270 */
[----:B----4-:R-:W-:-:S07]  /*ef40*/  UISETP.NE.AND UP1, UPT, UR5, URZ, UPT ;  /* 0x000000ff0500728c */ /* 0x010fce000bf25270 */
[----:B------:R-:W-:Y:S05]  /*ef50*/  BRA.U !UP0, `(.L_x_5895) ;  /* 0x0000000108107547 */ /* 0x000fea000b800000 */
[----:B------:R-:W2:Y:S01]  /*ef60*/  LDG.E.U8 R0, desc[UR36][R6.64] ;  /* 0x0000002406007981 */ /* 0x000ea2000c1e1100 */
[----:B------:R-:W-:-:S04]  /*ef70*/  LOP3.LUT P0, RZ, R17, 0xff, RZ, 0xc0, !PT ;  /* 0x000000ff11ff7812 */ /* 0x000fc8000780c0ff */
[----:B--2---:R-:W-:-:S04]  /*ef80*/  ISETP.NE.AND P0, PT, R0, RZ, P0 ;  /* 0x000000ff0000720c */ /* 0x004fc80000705270 */
[----:B------:R-:W-:-:S09]  /*ef90*/  SEL R17, RZ, 0x1, !P0 ;  /* 0x00000001ff117807 */ /* 0x000fd20004000000 */
.L_x_5895:
        /* <DEDUP_REMOVED lines=20> */
.L_x_5897:
[----:B------:R-:W2:Y:S01]  /*f0e0*/  LDCU.64 UR4, c[0x0][0x758] ;  /* 0x0000eb00ff0477ac */ /* 0x000ea20008000a00 */
[----:B------:R-:W-:-:S04]  /*f0f0*/  LOP3.LUT P0, RZ, R17, 0xff, RZ, 0xc0, !PT ;  /* 0x000000ff11ff7812 */ /* 0x000fc8000780c0ff */
[----:B------:R-:W-:Y:S02]  /*f100*/  SEL R3, RZ, 0x1, !P0 ;  /* 0x00000001ff037807 */ /* 0x000fe40004000000 */
[----:B--2---:R-:W-:-:S04]  /*f110*/  IADD3 R16, P1, PT, R16, UR4, RZ ;  /* 0x0000000410107c10 */ /* 0x004fc8000ff3e0ff */
[----:B------:R-:W-:-:S05]  /*f120*/  IADD3.X R17, PT, PT, RZ, UR5, RZ, P1, !PT ;  /* 0x00000005ff117c10 */ /* 0x000fca0008ffe4ff */
[----:B------:R-:W-:Y:S01]  /*f130*/  STG.E.U8 desc[UR36][R16.64], R3 ;  /* 0x0000000310007986 */ /* 0x000fe2000c101124 */
[----:B------:R-:W-:Y:S05]  /*f140*/  EXIT ;  /* 0x000000000000794d */ /* 0x000fea0003800000 */
.L_x_5896:
[----:B------:R-:W-:Y:S01]  /*f150*/  STG.E.U8 desc[UR36][R6.64], R17 ;  /* 0x0000001106007986 */ /* 0x000fe2000c101124 */
[----:B------:R-:W-:Y:S05]  /*f160*/  EXIT ;  /* 0x000000000000794d */ /* 0x000fea0003800000 */
.L_x_5872:
        /* <DEDUP_REMOVED lines=26> */
.L_x_5899:
        /* <DEDUP_REMOVED lines=20> */
.L_x_5901:
[----:B------:R-:W0:Y:S01]  /*f450*/  LDCU.64 UR4, c[0x0][0x758] ;  /* 0x0000eb00ff0477ac */ /* 0x000e220008000a00 */
[----:B------:R-:W-:-:S04]  /*f460*/  LOP3.LUT P0, RZ, R17, 0xff, RZ, 0xc0, !PT ;  /* 0x000000ff11ff7812 */ /* 0x000fc8000780c0ff */
[----:B------:R-:W-:Y:S02]  /*f470*/  SEL R3, RZ, 0x1, !P0 ;  /* 0x00000001ff037807 */ /* 0x000fe40004000000 */
[----:B0-----:R-:W-:-:S04]  /*f480*/  IADD3 R16, P1, PT, R16, UR4, RZ ;  /* 0x0000000410107c10 */ /* 0x001fc8000ff3e0ff */
[----:B------:R-:W-:-:S05]  /*f490*/  IADD3.X R17, PT, PT, RZ, UR5, RZ, P1, !PT ;  /* 0x00000005ff117c10 */ /* 0x000fca0008ffe4ff */
[----:B------:R-:W-:Y:S01]  /*f4a0*/  STG.E.U8 desc[UR36][R16.64], R3 ;  /* 0x0000000310007986 */ /* 0x000fe2000c101124 */
[----:B------:R-:W-:Y:S05]  /*f4b0*/  EXIT ;  /* 0x000000000000794d */ /* 0x000fea0003800000 */
.L_x_5900:
[----:B------:R-:W-:-:S04]  /*f4c0*/  LOP3.LUT P0, RZ, R17, 0xff, RZ, 0xc0, !PT ;  /* 0x000000ff11ff7812 */ /* 0x000fc8000780c0ff */
[----:B------:R-:W-:-:S05]  /*f4d0*/  SEL R5, RZ, 0x1, !P0 ;  /* 0x00000001ff057807 */ /* 0x000fca0004000000 */
[----:B------:R-:W-:Y:S01]  /*f4e0*/  STG.E.U8 desc[UR36][R2.64], R5 ;  /* 0x0000000502007986 */ /* 0x000fe2000c101124 */
[----:B------:R-:W-:Y:S05]  /*f4f0*/  EXIT ;  /* 0x000000000000794d */ /* 0x000fea0003800000 */
.L_x_5898:
        /* <DEDUP_REMOVED lines=9> */
.L_x_5902:
        /* <DEDUP_REMOVED lines=20> */
.L_x_5904:
[----:B------:R-:W0:Y:S01]  /*f6d0*/  LDCU.64 UR4, c[0x0][0x758] ;  /* 0x0000eb00ff0477ac */ /* 0x000e220008000a00 */
[----:B------:R-:W-:-:S04]  /*f6e0*/  LOP3.LUT P0, RZ, R17, 0xff, RZ, 0xc0, !PT ;  /* 0x000000ff11ff7812 */ /* 0x000fc8000780c0ff */
[----:B------:R-:W-:Y:S02]  /*f6f0*/  SEL R3, RZ, 0x1, !P0 ;  /* 0x00000001ff037807 */ /* 0x000fe40004000000 */
[----:B0-----:R-:W-:-:S04]  /*f700*/  IADD3 R16, P1, PT, R16, UR4, RZ ;  /* 0x0000000410107c10 */ /* 0x001fc8000ff3e0ff */
[----:B------:R-:W-:-:S05]  /*f710*/  IADD3.X R17, PT, PT, RZ, UR5, RZ, P1, !PT ;  /* 0x00000005ff117c10 */ /* 0x000fca0008ffe4ff */
[----:B------:R-:W-:Y:S01]  /*f720*/  STG.E.U8 desc[UR36][R16.64], R3 ;  /* 0x0000000310007986 */ /* 0x000fe2000c101124 */
[----:B------:R-:W-:Y:S05]  /*f730*/  EXIT ;  /* 0x000000000000794d */ /* 0x000fea0003800000 */
.L_x_5903:
[----:B------:R-:W-:Y:S01]  /*f740*/  STG.E.U8 desc[UR36][R6.64], R17 ;  /* 0x0000001106007986 */ /* 0x000fe2000c101124 */
[----:B------:R-:W-:Y:S05]  /*f750*/  EXIT ;  /* 0x000000000000794d */ /* 0x000fea0003800000 */
.L_x_5905:
        /* <DEDUP_REMOVED lines=10> */
.L_x_7800:


//--------------------- .text._ZN2at6native13reduce_kernelILi256ELi2ENS0_8ReduceOpIdNS0_14func_wrapper_tIbZZZNS0_15and_kernel_cudaERNS_14TensorIteratorEENKUlvE_clEvENKUlvE4_clEvEUlbdE_EEjbLi4ELi4EEEEEvT1_ --------------------------
	.section	.text._ZN2at6native13reduce_kernelILi256ELi2ENS0_8ReduceOpIdNS0_14func_wrapper_tIbZZZNS0_15and_kernel_cudaERNS_14TensorIteratorEENKUlvE_clEvENKUlvE4_clEvEUlbdE_EEjbLi4ELi4EEEEEvT1_,"ax",@progbits
	.align	128
        .global         _ZN2at6native13reduce_kernelILi256ELi2ENS0_8ReduceOpIdNS0_14func_wrapper_tIbZZZNS0_15and_kernel_cudaERNS_14TensorIteratorEENKUlvE_clEvENKUlvE4_clEvEUlbdE_EEjbLi4ELi4EEEEEvT1_
        .type           _ZN2at6native13reduce_kernelILi256ELi2ENS0_8ReduceOpIdNS0_14func_wrapper_tIbZZZNS0_15and_kernel_cudaERNS_14TensorIteratorEENKUlvE_clEvENKUlvE4_clEvEUlbdE_EEjbLi4ELi4EEEEEvT1_,@function
        .size           _ZN2at6native13reduce_kernelILi256ELi2ENS0_8ReduceOpIdNS0_14func_wrapper_tIbZZZNS0_15and_kernel_cudaERNS_14TensorIteratorEENKUlvE_clEvENKUlvE4_clEvEUlbdE_EEjbLi4ELi4EEEEEvT1_,(.L_x_7801 - _ZN2at6native13reduce_kernelILi256ELi2ENS0_8ReduceOpIdNS0_14func_wrapper_tIbZZZNS0_15and_kernel_cudaERNS_14TensorIteratorEENKUlvE_clEvENKUlvE4_clEvEUlbdE_EEjbLi4ELi4EEEEEvT1_)
        .other          _ZN2at6native13reduce_kernelILi256ELi2ENS0_8ReduceOpIdNS0_14func_wrapper_tIbZZZNS0_15and_kernel_cudaERNS_14TensorIteratorEENKUlvE_clEvENKUlvE4_clEvEUlbdE_EEjbLi4ELi4EEEEEvT1_,@"STO_CUDA_ENTRY STV_DEFAULT"
_ZN2at6native13reduce_kernelILi256ELi2ENS0_8ReduceOpIdNS0_14func_wrapper_tIbZZZNS0_15and_kernel_cudaERNS_14TensorIteratorEENKUlvE_clEvENKUlvE4_clEvEUlbdE_EEjbLi4ELi4EEEEEvT1_:
.text._ZN2at6native13reduce_kernelILi256ELi2ENS0_8ReduceOpIdNS0_14func_wrapper_tIbZZZNS0_15and_kernel_cudaERNS_14TensorIteratorEENKUlvE_clEvENKUlvE4_clEvEUlbdE_EEjbLi4ELi4EEEEEvT1_:
        /* <DEDUP_REMOVED lines=296> */
.L_x_5906:
        /* <DEDUP_REMOVED lines=31> */
.L_x_5910:
        /* <DEDUP_REMOVED lines=30> */
[----:B0-----:R-:W-:-:S04]  /*1650*/  ISETP.NE.AND P0, PT, R0, RZ, P0 ;  /* 0x000000ff0000720c */ /* 0x001fc80000705270 */
[----:B------:R-:W-:-:S09]  /*1660*/  SEL R5, RZ, 0x1, !P0 ;  /* 0x00000001ff057807 */ /* 0x000fd20004000000 */
.L_x_5914:
[----:B------:R-:W-:Y:S05]  /*1670*/  BSYNC.RECONVERGENT B1 ;  /* 0x0000000000017941 */ /* 0x000fea0003800200 */
.L_x_5913:
[----:B------:R-:W0:Y:S01]  /*1680*/  LDC R0, c[0x0][0x388] ;  /* 0x0000e200ff007b82 */ /* 0x000e220000000800 */
[----:B------:R-:W-:-:S05]  /*1690*/  IADD3 R16, P0, PT, R16, 0x20, RZ ;  /* 0x0000002010107810 */ /* 0x000fca0007f1e0ff */
[----:B------:R-:W-:Y:S01]  /*16a0*/  IMAD.X R17, RZ, RZ, R17, P0 ;  /* 0x000000ffff117224 */ /* 0x000fe200000e0611 */
[----:B0-----:R-:W-:-:S07]  /*16b0*/  IADD3 R0, PT, PT, R7, -0x4, R0 ;  /* 0xfffffffc07007810 */ /* 0x001fce0007ffe000 */
.L_x_5912:
[----:B------:R-:W-:Y:S05]  /*16c0*/  BSYNC.RECONVERGENT B0 ;  /* 0x0000000000007941 */ /* 0x000fea0003800200 */
.L_x_5911:
        /* <DEDUP_REMOVED lines=17> */
.L_x_5918:
[C---:B0-----:R-:W-:Y:S01]  /*17e0*/  IMAD.WIDE.U32 R4, R13.reuse, 0x20, R16 ;  /* 0x000000200d047825 */ /* 0x041fe200078e0010 */
[----:B------:R-:W0:Y:S05]  /*17f0*/  LDCU UR4, c[0x0][0x390] ;  /* 0x00007200ff0477ac */ /* 0x000e2a0008000800 */
[----:B------:R-:W2:Y:S01]  /*1800*/  LDG.E.ENL2.256 R8, R4, desc[UR36][R4.64] ;  /* 0xfe0000240404797e */ /* 0x000ea20008121908 */
[----:B0-----:R-:W-:Y:S01]  /*1810*/  VIADD R13, R13, UR4 ;  /* 0x000000040d0d7c36 */ /* 0x001fe20008000000 */
[----:B--2---:R0:W1:Y:S04]  /*1820*/  DSETP.NEU.AND P2, PT, R6, RZ, P2 ;  /* 0x000000ff0600722a */ /* 0x004068000174d000 */
[----:B0-----:R-:W-:-:S04]  /*1830*/  LEA R7, R13, 0x3, 0x2 ;  /* 0x000000030d077811 */ /* 0x001fc800078e10ff */
[----:B------:R-:W-:-:S15]  /*1840*/  ISETP.GE.U32.AND P4, PT, R7, R0, PT ;  /* 0x000000000700720c */ /* 0x000fde0003f86070 */
[----:B------:R-:W-:-:S15]  /*1850*/  NOP ;  /* 0x0000000000007918 */ /* 0x000fde0000000000 */
[----:B------:R-:W-:-:S15]  /*1860*/  NOP ;  /* 0x0000000000007918 */ /* 0x000fde0000000000 */
[----:B------:R-:W-:-:S11]  /*1870*/  NOP ;  /* 0x0000000000007918 */ /* 0x000fd60000000000 */
        /* <DEDUP_REMOVED lines=13> */
.L_x_5917:
[----:B0-----:R-:W-:Y:S02]  /*1950*/  SEL R5, RZ, 0x1, !P3 ;  /* 0x00000001ff057807 */ /* 0x001fe40005800000 */
[----:B------:R-:W-:Y:S02]  /*1960*/  SEL R7, RZ, 0x1, !P2 ;  /* 0x00000001ff077807 */ /* 0x000fe40005000000 */
[----:B------:R-:W-:Y:S02]  /*1970*/  SEL R6, RZ, 0x1, !P1 ;  /* 0x00000001ff067807 */ /* 0x000fe40004800000 */
[----:B------:R-:W-:-:S07]  /*1980*/  SEL R4, RZ, 0x1, !P0 ;  /* 0x00000001ff047807 */ /* 0x000fce0004000000 */
.L_x_5916:
[----:B------:R-:W-:Y:S05]  /*1990*/  BSYNC.RECONVERGENT B0 ;  /* 0x0000000000007941 */ /* 0x000fea0003800200 */
.L_x_5915:
        /* <DEDUP_REMOVED lines=16> */
[----:B--2---:R-:W0:Y:S02]  /*1aa0*/  DSETP.NEU.AND P2, PT, R16, RZ, P2 ;  /* 0x000000ff1000722a */ /* 0x004e24000174d000 */
[----:B0-----:R-:W-:-:S07]  /*1ab0*/  SEL R5, RZ, 0x1, !P2 ;  /* 0x00000001ff057807 */ /* 0x001fce0005000000 */
.L_x_5920:
[----:B------:R-:W-:Y:S05]  /*1ac0*/  BSYNC.RECONVERGENT B0 ;  /* 0x0000000000007941 */ /* 0x000fea0003800200 */
.L_x_5919:
[----:B------:R-:W-:Y:S02]  /*1ad0*/  LOP3.LUT P2, RZ, R5, 0xff, RZ, 0xc0, !PT ;  /* 0x000000ff05ff7812 */ /* 0x000fe4000784c0ff */
[----:B------:R-:W-:Y:S02]  /*1ae0*/  LOP3.LUT P3, RZ, R4, 0xff, RZ, 0xc0, !PT ;  /* 0x000000ff04ff7812 */ /* 0x000fe4000786c0ff */
[----:B------:R-:W-:Y:S02]  /*1af0*/  PLOP3.LUT P0, PT, P1, P2, P0, 0x80, 0x0 ;  /* 0x000000000000781c */ /* 0x000fe40000f05000 */
[----:B------:R-:W-:Y:S02]  /*1b00*/  PLOP3.LUT P4, PT, PT, PT, PT, 0x8, 0x80 ;  /* 0x000000000080781c */ /* 0x000fe40003f8e170 */
[----:B------:R-:W-:Y:S01]  /*1b10*/  PLOP3.LUT P3, PT, P0, P3, PT, 0x80, 0x8 ;  /* 0x000000000008781c */ /* 0x000fe20000767070 */
[----:B------:R-:W-:-:S12]  /*1b20*/  BRA `(.L_x_5921) ;  /* 0x000000b000ac7947 */ /* 0x000fd80003800000 */
.L_x_5909:
        /* <DEDUP_REMOVED lines=33> */
.L_x_5926:
        /* <DEDUP_REMOVED lines=22> */
[----:B---3--:R-:W0:Y:S02]  /*1ea0*/  DSETP.NEU.AND P5, PT, R4, RZ, P5 ;  /* 0x000000ff0400722a */ /* 0x008e240002fad000 */
[----:B0-----:R-:W-:Y:S02]  /*1eb0*/  P2R R18, PR, RZ, 0x20 ;  /* 0x00000020ff127803 */ /* 0x001fe40000000000 */
[C---:B------:R-:W-:Y:S02]  /*1ec0*/  LOP3.LUT P5, RZ, R3.reuse, 0x2, RZ, 0xc0, !PT ;  /* 0x0000000203ff7812 */ /* 0x040fe400078ac0ff */
[----:B------:R-:W-:-:S15]  /*1ed0*/  LOP3.LUT R3, R3, 0xfffffffd, RZ, 0xc0, !PT ;  /* 0xfffffffd03037812 */ /* 0x000fde00078ec0ff */
[----:B------:R-:W-:-:S15]  /*1ee0*/  NOP ;  /* 0x0000000000007918 */ /* 0x000fde0000000000 */
[----:B------:R-:W-:-:S15]  /*1ef0*/  NOP ;  /* 0x0000000000007918 */ /* 0x000fde0000000000 */
[----:B------:R-:W-:-:S13]  /*1f00*/  NOP ;  /* 0x0000000000007918 */ /* 0x000fda0000000000 */
[----:B----4-:R-:W0:Y:S02]  /*1f10*/  DSETP.NEU.AND P5, PT, R12, RZ, P5 ;  /* 0x000000ff0c00722a */ /* 0x010e240002fad000 */
[----:B0-----:R-:W-:-:S04]  /*1f20*/  @P5 LOP3.LUT R3, R3, 0x2, RZ, 0xfc, !PT ;  /* 0x0000000203035812 */ /* 0x001fc800078efcff */
[----:B------:R-:W-:-:S15]  /*1f30*/  LOP3.LUT R3, R3, 0xfffffffe, RZ, 0xc0, !PT ;  /* 0xfffffffe03037812 */ /* 0x000fde00078ec0ff */
[----:B------:R-:W-:-:S15]  /*1f40*/  NOP ;  /* 0x0000000000007918 */ /* 0x000fde0000000000 */
[----:B------:R-:W-:-:S15]  /*1f50*/  NOP ;  /* 0x0000000000007918 */ /* 0x000fde0000000000 */
[----:B------:R-:W-:-:S13]  /*1f60*/  NOP ;  /* 0x0000000000007918 */ /* 0x000fda0000000000 */
[----:B-----5:R-:W0:Y:S02]  /*1f70*/  DSETP.NEU.AND P6, PT, R22, RZ, P6 ;  /* 0x000000ff1600722a */ /* 0x020e2400037cd000 */
        /* <DEDUP_REMOVED lines=69> */
[----:B------:R0:W4:-:S15]  /*23d0*/  DSETP.NEU.AND P0, PT, R14, RZ, P0 ;  /* 0x000000ff0e00722a */ /* 0x00011e000070d000 */
[----:B------:R-:W-:-:S15]  /*23e0*/  NOP ;  /* 0x0000000000007918 */ /* 0x000fde0000000000 */
[----:B------:R-:W-:-:S15]  /*23f0*/  NOP ;  /* 0x0000000000007918 */ /* 0x000fde0000000000 */
[----:B------:R-:W-:-:S15]  /*2400*/  NOP ;  /* 0x0000000000007918 */ /* 0x000fde0000000000 */
[----:B------:R-:W-:-:S04]  /*2410*/  NOP ;  /* 0x0000000000007918 */ /* 0x000fc80000000000 */
[----:B------:R0:W0:Y:S01]  /*2420*/  DSETP.NEU.AND P1, PT, R20, RZ, P1 ;  /* 0x000000ff1400722a */ /* 0x0000220000f2d000 */
[----:B-1234-:R-:W-:Y:S05]  /*2430*/  @!P6 BRA `(.L_x_5926) ;  /* 0xfffffff80040e947 */ /* 0x01efea000383ffff */
[----:B------:R-:W-:Y:S05]  /*2440*/  BSYNC.RECONVERGENT B1 ;  /* 0x0000000000017941 */ /* 0x000fea0003800200 */
.L_x_5925:
        /* <DEDUP_REMOVED lines=24> */
.L_x_5924:
[----:B------:R-:W-:Y:S05]  /*25d0*/  BSYNC.RECONVERGENT B0 ;  /* 0x0000000000007941 */ /* 0x000fea0003800200 */
.L_x_5923:
        /* <DEDUP_REMOVED lines=58> */
.L_x_5928:
[----:B------:R-:W-:Y:S05]  /*2980*/  BSYNC.RECONVERGENT B0 ;  /* 0x0000000000007941 */ /* 0x000fea0003800200 */
.L_x_5927:
        /* <DEDUP_REMOVED lines=39> */
.L_x_5930:
[----:B------:R-:W-:Y:S05]  /*2c00*/  BSYNC.RECONVERGENT B0 ;  /* 0x0000000000007941 */ /* 0x000fea0003800200 */
.L_x_5929:
[----:B------:R-:W-:Y:S02]  /*2c10*/  LOP3.LUT P4, RZ, R15, 0xff, RZ, 0xc0, !PT ;  /* 0x000000ff0fff7812 */ /* 0x000fe4000788c0ff */
[----:B------:R-:W-:Y:S02]  /*2c20*/  LOP3.LUT P5, RZ, R13, 0xff, RZ, 0xc0, !PT ;  /* 0x000000ff0dff7812 */ /* 0x000fe400078ac0ff */
[----:B------:R-:W-:Y:S02]  /*2c30*/  LOP3.LUT P6, RZ, R11, 0xff, RZ, 0xc0, !PT ;  /* 0x000000ff0bff7812 */ /* 0x000fe400078cc0ff */
[----:B------:R-:W-:Y:S02]  /*2c40*/  LOP3.LUT P0, RZ, R14, 0xff, RZ, 0xc0, !PT ;  /* 0x000000ff0eff7812 */ /* 0x000fe4000780c0ff */
[----:B0-----:R-:W-:Y:S02]  /*2c50*/  LOP3.LUT P1, RZ, R12, 0xff, RZ, 0xc0, !PT ;  /* 0x000000ff0cff7812 */ /* 0x001fe4000782c0ff */
        /* <DEDUP_REMOVED lines=8> */
.L_x_5922:
        /* <DEDUP_REMOVED lines=29> */
.L_x_5935:
        /* <DEDUP_REMOVED lines=22> */
[----:B--2---:R-:W0:Y:S02]  /*3010*/  DSETP.NEU.AND P5, PT, R4, RZ, P5 ;  /* 0x000000ff0400722a */ /* 0x004e240002fad000 */
[----:B0-----:R-:W-:Y:S02]  /*3020*/  P2R R24, PR, RZ, 0x20 ;  /* 0x00000020ff187803 */ /* 0x001fe40000000000 */
[C---:B------:R-:W-:Y:S02]  /*3030*/  LOP3.LUT P5, RZ, R3.reuse, 0x1, RZ, 0xc0, !PT ;  /* 0x0000000103ff7812 */ /* 0x040fe400078ac0ff */
[----:B------:R-:W-:-:S15]  /*3040*/  LOP3.LUT R3, R3, 0xfffffffe, RZ, 0xc0, !PT ;  /* 0xfffffffe03037812 */ /* 0x000fde00078ec0ff */
[----:B------:R-:W-:-:S15]  /*3050*/  NOP ;  /* 0x0000000000007918 */ /* 0x000fde0000000000 */
[----:B------:R-:W-:-:S15]  /*3060*/  NOP ;  /* 0x0000000000007918 */ /* 0x000fde0000000000 */
[----:B------:R-:W-:-:S13]  /*3070*/  NOP ;  /* 0x0000000000007918 */ /* 0x000fda0000000000 */
[----:B---3--:R-:W0:Y:S02]  /*3080*/  DSETP.NEU.AND P5, PT, R14, RZ, P5 ;  /* 0x000000ff0e00722a */ /* 0x008e240002fad000 */
        /* <DEDUP_REMOVED lines=83> */
.L_x_5934:
        /* <DEDUP_REMOVED lines=24> */
.L_x_5933:
[----:B------:R-:W-:Y:S05]  /*3740*/  BSYNC.RECONVERGENT B0 ;  /* 0x0000000000007941 */ /* 0x000fea0003800200 */
.L_x_5932:
        /* <DEDUP_REMOVED lines=62> */
.L_x_5937:
[----:B------:R-:W-:Y:S05]  /*3b30*/  BSYNC.RECONVERGENT B0 ;  /* 0x0000000000007941 */ /* 0x000fea0003800200 */
.L_x_5936:
        /* <DEDUP_REMOVED lines=39> */
.L_x_5939:
[----:B------:R-:W-:Y:S05]  /*3db0*/  BSYNC.RECONVERGENT B0 ;  /* 0x0000000000007941 */ /* 0x000fea0003800200 */
.L_x_5938:
        /* <DEDUP_REMOVED lines=13> */
.L_x_5931:
        /* <DEDUP_REMOVED lines=29> */
.L_x_5949:
        /* <DEDUP_REMOVED lines=17> */
.L_x_5943:
        /* <DEDUP_REMOVED lines=285> */
.L_x_5945:
        /* <DEDUP_REMOVED lines=230> */
.L_x_5946:
        /* <DEDUP_REMOVED lines=230> */
.L_x_5947:
[----:B------:R-:W-:-:S04]  /*7000*/  LOP3.LUT R21, R0, 0xfffffff0, RZ, 0xc0, !PT ;  /* 0xfffffff000157812 */ /* 0x000fc800078ec0ff */
[----:B------:R-:W-:-:S04]  /*7010*/  IADD3 R20, P6, PT, R21, R30, RZ ;  /* 0x0000001e15147210 */ /* 0x000fc80007fde0ff */
[----:B------:R-:W-:-:S06]  /*7020*/  IADD3.X R21, PT, PT, RZ, R31, RZ, P6, !PT ;  /* 0x0000001fff157210 */ /* 0x000fcc00037fe4ff */
        /* <DEDUP_REMOVED lines=227> */
.L_x_5948:
[----:B------:R-:W-:-:S04]  /*7e60*/  LOP3.LUT R17, R0, 0xfffffff0, RZ, 0xc0, !PT ;  /* 0xfffffff000117812 */ /* 0x000fc800078ec0ff */
[----:B------:R-:W-:-:S05]  /*7e70*/  IADD3 R16, P6, PT, R17, R30, RZ ;  /* 0x0000001e11107210 */ /* 0x000fca0007fde0ff */
[----:B------:R-:W-:-:S06]  /*7e80*/  IMAD.X R17, RZ, RZ, R31, P6 ;  /* 0x000000ffff117224 */ /* 0x000fcc00030e061f */
[----:B------:R-:W5:Y:S02]  /*7e90*/  LDG.E.128 R16, desc[UR36][R16.64] ;  /* 0x0000002410107981 */ /* 0x000f64000c1e1d00 */
.L_x_5944:
[----:B------:R-:W-:Y:S01]  /*7ea0*/  P2R R0, PR, RZ, 0x20 ;  /* 0x00000020ff007803 */ /* 0x000fe20000000000 */
[----:B------:R-:W1:Y:S01]  /*7eb0*/  LDCU UR5, c[0x0][0x388] ;  /* 0x00007100ff0577ac */ /* 0x000e620008000800 */
[C---:B------:R-:W-:Y:S01]  /*7ec0*/  LOP3.LUT P5, RZ, R3.reuse, 0x1, RZ, 0xc0, !PT ;  /* 0x0000000103ff7812 */ /* 0x040fe200078ac0ff */
[----:B-----5:R-:W-:Y:S01]  /*7ed0*/  DSETP.NEU.AND P4, PT, R14, RZ, P4 ;  /* 0x000000ff0e00722a */ /* 0x020fe2000278d000 */
        /* <DEDUP_REMOVED lines=8> */
[----:B------:R-:W0:Y:S02]  /*7f60*/  DSETP.NEU.AND P5, PT, R22, RZ, P5 ;  /* 0x000000ff1600722a */ /* 0x000e240002fad000 */
[----:B0-----:R-:W-:Y:S02]  /*7f70*/  @P5 LOP3.LUT R3, R3, 0x1, RZ, 0xfc, !PT ;  /* 0x0000000103035812 */ /* 0x001fe400078efcff */
[----:B------:R-:W-:Y:S02]  /*7f80*/  ISETP.NE.AND P5, PT, R0, RZ, PT ;  /* 0x000000ff0000720c */ /* 0x000fe40003fa5270 */
[----:B------:R-:W-:Y:S02]  /*7f90*/  LOP3.LUT R3, R3, 0xfffffffd, RZ, 0xc0, !PT ;  /* 0xfffffffd03037812 */ /* 0x000fe400078ec0ff */
[----:B-1----:R-:W-:-:S15]  /*7fa0*/  MOV R0, UR5 ;  /* 0x0000000500007c02 */ /* 0x002fde0008000f00 */
[----:B------:R-:W-:-:S15]  /*7fb0*/  NOP ;  /* 0x0000000000007918 */ /* 0x000fde0000000000 */
[----:B------:R-:W-:-:S15]  /*7fc0*/  NOP ;  /* 0x0000000000007918 */ /* 0x000fde0000000000 */
[----:B------:R-:W-:-:S11]  /*7fd0*/  NOP ;  /* 0x0000000000007918 */ /* 0x000fd60000000000 */
[----:B------:R-:W0:Y:S02]  /*7fe0*/  DSETP.NEU.AND P6, PT, R16, RZ, P6 ;  /* 0x000000ff1000722a */ /* 0x000e2400037cd000 */
[----:B0-----:R-:W-:Y:S02]  /*7ff0*/  @P6 LOP3.LUT R3, R3, 0x2, RZ, 0xfc, !PT ;  /* 0x0000000203036812 */ /* 0x001fe400078efcff */
[----:B------:R-:W-:-:S15]  /*8000*/  ISETP.GE.U32.AND P6, PT, R5, R0, PT ;  /* 0x000000000500720c */ /* 0x000fde0003fc6070 */
        /* <DEDUP_REMOVED lines=26> */
.L_x_5942:
        /* <DEDUP_REMOVED lines=10> */
.L_x_5941:
[----:B------:R-:W-:Y:S05]  /*8250*/  BSYNC.RECONVERGENT B0 ;  /* 0x0000000000007941 */ /* 0x000fea0003800200 */
.L_x_5940:
        /* <DEDUP_REMOVED lines=284> */
.L_x_5953:
[----:B------:R-:W-:Y:S02]  /*9420*/  SHF.R.U32.HI R12, RZ, 0x4, R29 ;  /* 0x00000004ff0c7819 */ /* 0x000fe4000001161d */
[----:B------:R-:W-:-:S07]  /*9430*/  MOV R13, RZ ;  /* 0x000000ff000d7202 */ /* 0x000fce0000000f00 */
.L_x_5952:
        /* <DEDUP_REMOVED lines=284> */
.L_x_5955:
[----:B------:R-:W-:Y:S01]  /*a600*/  SHF.R.U32.HI R34, RZ, 0x4, R34 ;  /* 0x00000004ff227819 */ /* 0x000fe20000011622 */
[----:B------:R-:W-:-:S07]  /*a610*/  IMAD.MOV.U32 R35, RZ, RZ, RZ ;  /* 0x000000ffff237224 */ /* 0x000fce00078e00ff */
.L_x_5954:
        /* <DEDUP_REMOVED lines=281> */
.L_x_5957:
[----:B------:R-:W-:Y:S01]  /*b7b0*/  SHF.R.U32.HI R34, RZ, 0x4, R34 ;  /* 0x00000004ff227819 */ /* 0x000fe20000011622 */
[----:B------:R-:W-:-:S07]  /*b7c0*/  IMAD.MOV.U32 R35, RZ, RZ, RZ ;  /* 0x000000ffff237224 */ /* 0x000fce00078e00ff */
.L_x_5956:
        /* <DEDUP_REMOVED lines=281> */
.L_x_5959:
[----:B------:R-:W-:Y:S01]  /*c960*/  SHF.R.U32.HI R16, RZ, 0x4, R28 ;  /* 0x00000004ff107819 */ /* 0x000fe2000001161c */
[----:B------:R-:W-:-:S07]  /*c970*/  IMAD.MOV.U32 R17, RZ, RZ, RZ ;  /* 0x000000ffff117224 */ /* 0x000fce00078e00ff */
.L_x_5958:
[----:B------:R-:W-:-:S04]  /*c980*/  LEA R18, P0, R16, R33, 0x4 ;  /* 0x0000002110127211 */ /* 0x000fc800078020ff */
[----:B------:R-:W-:-:S06]  /*c990*/  LEA.HI.X R19, R16, R32, R17, 0x4, P0 ;  /* 0x0000002010137211 */ /* 0x000fcc00000f2411 */
[----:B------:R-:W5:Y:S03]  /*c9a0*/  LDG.E.128 R16, desc[UR36][R18.64] ;  /* 0x0000002412107981 */ /* 0x000f66000c1e1d00 */
.L_x_5951:
[----:B------:R-:W-:Y:S05]  /*c9b0*/  BSYNC.RECONVERGENT B0 ;  /* 0x0000000000007941 */ /* 0x000fea0003800200 */
.L_x_5950:
[----:B------:R-:W-:Y:S01]  /*c9c0*/  ISETP.GE.U32.AND P0, PT, R27, R0, PT ;  /* 0x000000001b00720c */ /* 0x000fe20003f06070 */
[----:B------:R-:W-:-:S12]  /*c9d0*/  BSSY.RECONVERGENT B0, `(.L_x_5960) ;  /* 0x0000034000007945 */ /* 0x000fd80003800200 */
[----:B------:R-:W-:Y:S05]  /*c9e0*/  @P0 BRA `(.L_x_5961) ;  /* 0x0000000000c80947 */ /* 0x000fea0003800000 */
[----:B------:R-:W-:Y:S02]  /*c9f0*/  IADD3 R27, PT, PT, R27, R2, RZ ;  /* 0x000000021b1b7210 */ /* 0x000fe40007ffe0ff */
[----:B------:R-:W-:Y:S02]  /*ca00*/  LOP3.LUT P0, RZ, R5, 0xff, RZ, 0xc0, !PT ;  /* 0x000000ff05ff7812 */ /* 0x000fe4000780c0ff */
[----:B------:R-:W-:Y:S02]  /*ca10*/  LOP3.LUT P1, RZ, R4, 0xff, RZ, 0xc0, !PT ;  /* 0x000000ff04ff7812 */ /* 0x000fe4000782c0ff */
[----:B------:R-:W-:-:S09]  /*ca20*/  ISETP.GE.U32.AND P2, PT, R27, R0, PT ;  /* 0x000000001b00720c */ /* 0x000fd20003f46070 */
[----:B-----5:R-:W0:Y:S02]  /*ca30*/  DSETP.NEU.AND P0, PT, R12, RZ, P0 ;  /* 0x000000ff0c00722a */ /* 0x020e24000070d000 */
[----:B0-----:R-:W-:-:S15]  /*ca40*/  SEL R5, RZ, 0x1, !P0 ;  /* 0x00000001ff057807 */ /* 0x001fde0004000000 */
[----:B------:R-:W-:-:S15]  /*ca50*/  NOP ;  /* 0x0000000000007918 */ /* 0x000fde0000000000 */
[----:B------:R-:W-:-:S15]  /*ca60*/  NOP ;  /* 0x0000000000007918 */ /* 0x000fde0000000000 */
[----:B------:R-:W-:-:S15]  /*ca70*/  NOP ;  /* 0x0000000000007918 */ /* 0x000fde0000000000 */
[----:B------:R-:W-:-:S02]  /*ca80*/  NOP ;  /* 0x0000000000007918 */ /* 0x000fc40000000000 */
[----:B------:R-:W0:Y:S02]  /*ca90*/  DSETP.NEU.AND P1, PT, R14, RZ, P1 ;  /* 0x000000ff0e00722a */ /* 0x000e240000f2d000 */
[----:B0-----:R-:W-:Y:S01]  /*caa0*/  SEL R4, RZ, 0x1, !P1 ;  /* 0x00000001ff047807 */ /* 0x001fe20004800000 */
[----:B------:R-:W-:Y:S06]  /*cab0*/  @P2 BRA `(.L_x_5961) ;  /* 0x0000000000942947 */ /* 0x000fec0003800000 */
[----:B------:R-:W-:Y:S02]  /*cac0*/  LOP3.LUT P0, RZ, R3, 0xff, RZ, 0xc0, !PT ;  /* 0x000000ff03ff7812 */ /* 0x000fe4000780c0ff */
[----:B------:R-:W-:-:S11]  /*cad0*/  LOP3.LUT P1, RZ, R6, 0xff, RZ, 0xc0, !PT ;  /* 0x000000ff06ff7812 */ /* 0x000fd6000782c0ff */
[----:B------:R0:W1:Y:S02]  /*cae0*/  DSETP.NEU.AND P0, PT, R8, RZ, P0 ;  /* 0x000000ff0800722a */ /* 0x000064000070d000 */
[----:B0-----:R-:W-:Y:S01]  /*caf0*/  IMAD.IADD R9, R27, 0x1, R2 ;  /* 0x000000011b097824 */ /* 0x001fe200078e0202 */
[----:B-1----:R-:W-:-:S04]  /*cb00*/  SEL R3, RZ, 0x1, !P0 ;  /* 0x00000001ff037807 */ /* 0x002fc80004000000 */
[----:B------:R-:W-:-:S15]  /*cb10*/  ISETP.GE.U32.AND P2, PT, R9, R0, PT ;  /* 0x000000000900720c */ /* 0x000fde0003f46070 */
[----:B------:R-:W-:-:S15]  /*cb20*/  NOP ;  /* 0x0000000000007918 */ /* 0x000fde0000000000 */
[----:B------:R-:W-:-:S15]  /*cb30*/  NOP ;  /* 0x0000000000007918 */ /* 0x000fde0000000000 */
[----:B------:R-:W-:-:S12]  /*cb40*/  NOP ;  /* 0x0000000000007918 */ /* 0x000fd80000000000 */
[----:B------:R-:W0:Y:S02]  /*cb50*/  DSETP.NEU.AND P1, PT, R10, RZ, P1 ;  /* 0x000000ff0a00722a */ /* 0x000e240000f2d000 */
[----:B0-----:R-:W-:Y:S01]  /*cb60*/  SEL R6, RZ, 0x1, !P1 ;  /* 0x00000001ff067807 */ /* 0x001fe20004800000 */
[----:B------:R-:W-:Y:S06]  /*cb70*/  @P2 BRA `(.L_x_5961) ;  /* 0x0000000000642947 */ /* 0x000fec0003800000 */
[----:B------:R-:W-:Y:S02]  /*cb80*/  LOP3.LUT P0, RZ, R7, 0xff, RZ, 0xc0, !PT ;  /* 0x000000ff07ff7812 */ /* 0x000fe4000780c0ff */
[----:B------:R-:W-:Y:S02]  /*cb90*/  IADD3 R7, PT, PT, R9, R2, RZ ;  /* 0x0000000209077210 */ /* 0x000fe40007ffe0ff */
[----:B------:R-:W-:Y:S02]  /*cba0*/  LOP3.LUT P1, RZ, R24, 0xff, RZ, 0xc0, !PT ;  /* 0x000000ff18ff7812 */ /* 0x000fe4000782c0ff */
[----:B------:R-:W-:-:S07]  /*cbb0*/  ISETP.GE.U32.AND P4, PT, R7, R0, PT ;  /* 0x000000000700720c */ /* 0x000fce0003f86070 */
[----:B------:R-:W0:Y:S02]  /*cbc0*/  DSETP.NEU.AND P0, PT, R20, RZ, P0 ;  /* 0x000000ff1400722a */ /* 0x000e24000070d000 */
[----:B0-----:R-:W-:-:S04]  /*cbd0*/  SEL R7, RZ, 0x1, !P0 ;  /* 0x00000001ff077807 */ /* 0x001fc80004000000 */
[----:B------:R-:W-:Y:S02]  /*cbe0*/  @!P4 LOP3.LUT P2, RZ, R25, 0xff, RZ, 0xc0, !PT ;  /* 0x000000ff19ffc812 */ /* 0x000fe4000784c0ff */
[----:B------:R-:W-:-:S15]  /*cbf0*/  @!P4 LOP3.LUT P3, RZ, R26, 0xff, RZ, 0xc0, !PT ;  /* 0x000000ff1affc812 */ /* 0x000fde000786c0ff */
[----:B------:R-:W-:-:S15]  /*cc00*/  NOP ;  /* 0x0000000000007918 */ /* 0x000fde0000000000 */
[----:B------:R-:W-:-:S15]  /*cc10*/  NOP ;  /* 0x0000000000007918 */ /* 0x000fde0000000000 */
[----:B------:R-:W-:-:S11]  /*cc20*/  NOP ;  /* 0x0000000000007918 */ /* 0x000fd60000000000 */
[----:B------:R-:W0:Y:S02]  /*cc30*/  @!P4 DSETP.NEU.AND P2, PT, R16, RZ, P2 ;  /* 0x000000ff1000c22a */ /* 0x000e24000174d000 */
[----:B0-----:R-:W-:-:S04]  /*cc40*/  @!P4 SEL R0, RZ, 0x1, !P2 ;  /* 0x00000001ff00c807 */ /* 0x001fc80005000000 */
[----:B------:R-:W-:-:S15]  /*cc50*/  @!P4 PRMT R25, R0, 0x7610, R25 ;  /* 0x000076100019c816 */ /* 0x000fde0000000019 */
[----:B------:R-:W-:-:S15]  /*cc60*/  NOP ;  /* 0x0000000000007918 */ /* 0x000fde0000000000 */
[----:B------:R-:W-:-:S15]  /*cc70*/  NOP ;  /* 0x0000000000007918 */ /* 0x000fde0000000000 */
[----:B------:R-:W-:-:S13]  /*cc80*/  NOP ;  /* 0x0000000000007918 */ /* 0x000fda0000000000 */
[----:B------:R-:W0:Y:S02]  /*cc90*/  @!P4 DSETP.NEU.AND P3, PT, R18, RZ, P3 ;  /* 0x000000ff1200c22a */ /* 0x000e240001f6d000 */
[----:B0-----:R-:W-:-:S04]  /*cca0*/  @!P4 SEL R2, RZ, 0x1, !P3 ;  /* 0x00000001ff02c807 */ /* 0x001fc80005800000 */
[----:B------:R-:W-:-:S15]  /*ccb0*/  @!P4 PRMT R26, R2, 0x7610, R26 ;  /* 0x00007610021ac816 */ /* 0x000fde000000001a */
[----:B------:R-:W-:-:S15]  /*ccc0*/  NOP ;  /* 0x0000000000007918 */ /* 0x000fde0000000000 */
[----:B------:R-:W-:-:S15]  /*ccd0*/  NOP ;  /* 0x0000000000007918 */ /* 0x000fde0000000000 */
[----:B------:R-:W-:-:S13]  /*cce0*/  NOP ;  /* 0x0000000000007918 */ /* 0x000fda0000000000 */
[----:B------:R-:W0:Y:S02]  /*ccf0*/  DSETP.NEU.AND P1, PT, R22, RZ, P1 ;  /* 0x000000ff1600722a */ /* 0x000e240000f2d000 */
[----:B0-----:R-:W-:-:S07]  /*cd00*/  SEL R24, RZ, 0x1, !P1 ;  /* 0x00000001ff187807 */ /* 0x001fce0004800000 */
.L_x_5961:
[----:B------:R-:W-:Y:S05]  /*cd10*/  BSYNC.RECONVERGENT B0 ;  /* 0x0000000000007941 */ /* 0x000fea0003800200 */
.L_x_5960:
        /* <DEDUP_REMOVED lines=12> */
.L_x_5921:
[----:B-----5:R-:W-:Y:S02]  /*cde0*/  SEL R16, RZ, 0x1, !P4 ;  /* 0x00000001ff107807 */ /* 0x020fe40006000000 */
[----:B------:R-:W-:-:S07]  /*cdf0*/  SEL R19, RZ, 0x1, !P3 ;  /* 0x00000001ff137807 */ /* 0x000fce0005800000 */
.L_x_5908:
[----:B------:R-:W-:Y:S05]  /*ce00*/  BSYNC.RECONVERGENT B6 ;  /* 0x0000000000067941 */ /* 0x000fea0003800200 */
.L_x_5907:
        /* <DEDUP_REMOVED lines=18> */
.L_x_5965:
        /* <DEDUP_REMOVED lines=22> */
.L_x_5964:
[----:B------:R-:W-:Y:S05]  /*d090*/  BSYNC.RECONVERGENT B0 ;  /* 0x0000000000007941 */ /* 0x000fea0003800200 */
.L_x_5963:
[----:B------:R-:W-:Y:S01]  /*d0a0*/  MOV R4, R11 ;  /* 0x0000000b00047202 */ /* 0x000fe20000000f00 */
[----:B------:R-:W-:Y:S06]  /*d0b0*/  @P2 BRA `(.L_x_5965) ;  /* 0xfffffffc009c2947 */ /* 0x000fec000383ffff */
.L_x_5962:
        /* <DEDUP_REMOVED lines=19> */
.L_x_5970:
        /* <DEDUP_REMOVED lines=22> */
.L_x_5969:
[----:B------:R-:W-:Y:S05]  /*d350*/  BSYNC.RECONVERGENT B0 ;  /* 0x0000000000007941 */ /* 0x000fea0003800200 */
.L_x_5968:
[----:B------:R-:W-:Y:S01]  /*d360*/  MOV R4, R8 ;  /* 0x0000000800047202 */ /* 0x000fe20000000f00 */
[----:B------:R-:W-:Y:S06]  /*d370*/  @P2 BRA `(.L_x_5970) ;  /* 0xfffffffc009c2947 */ /* 0x000fec000383ffff */
.L_x_5967:
[----:B------:R-:W-:Y:S01]  /*d380*/  ISETP.GE.U32.AND P0, PT, R2, 0x2, PT ;  /* 0x000000020200780c */ /* 0x000fe20003f06070 */
[----:B------:R-:W-:Y:S05]  /*d390*/  WARPSYNC.ALL ;  /* 0x0000000000007948 */ /* 0x000fea0003800000 */
[----:B------:R-:W-:Y:S07]  /*d3a0*/  BAR.SYNC.DEFER_BLOCKING 0x0 ;  /* 0x0000000000007b1d */ /* 0x000fee0000010000 */
[----:B------:R-:W-:Y:S05]  /*d3b0*/  @!P0 BRA `(.L_x_5966) ;  /* 0x0000000000408947 */ /* 0x000fea0003800000 */
[----:B0-----:R-:W-:-:S07]  /*d3c0*/  IMAD.MOV.U32 R3, RZ, RZ, 0x1 ;  /* 0x00000001ff037424 */ /* 0x001fce00078e00ff */
.L_x_5971:
        /* <DEDUP_REMOVED lines=15> */
.L_x_5966:
        /* <DEDUP_REMOVED lines=288> */
.L_x_5972:
        /* <DEDUP_REMOVED lines=276> */
.L_x_5973:
        /* <DEDUP_REMOVED lines=286> */
.L_x_5975:
        /* <DEDUP_REMOVED lines=276> */
.L_x_5976:
        /* <DEDUP_REMOVED lines=25> */
.L_x_5978:
[----:B------:R-:W-:Y:S05]  /*11cb0*/  BSYNC.RECONVERGENT B0 ;  /* 0x0000000000007941 */ /* 0x000fea0003800200 */
.L_x_5977:
        /* <DEDUP_REMOVED lines=35> */
.L_x_5980:
[----:B------:R-:W-:Y:S05]  /*11ef0*/  BSYNC.RECONVERGENT B0 ;  /* 0x0000000000007941 */ /* 0x000fea0003800200 */
.L_x_5979:
        /* <DEDUP_REMOVED lines=38> */
.L_x_5985:
        /* <DEDUP_REMOVED lines=10> */
.L_x_5984:
[----:B------:R-:W-:Y:S02]  /*12200*/  SEL R19, RZ, 0x1, !P1 ;  /* 0x00000001ff137807 */ /* 0x000fe40004800000 */
[----:B------:R-:W-:Y:S01]  /*12210*/  SEL R16, RZ, 0x1, !P2 ;  /* 0x00000001ff107807 */ /* 0x000fe20005000000 */
[----:B------:R-:W-:Y:S06]  /*12220*/  BRA `(.L_x_5983) ;  /* 0x00000000006c7947 */ /* 0x000fec0003800000 */
.L_x_5982:
        /* <DEDUP_REMOVED lines=14> */
.L_x_5987:
        /* <DEDUP_REMOVED lines=11> */
.L_x_5986:
[----:B------:R-:W-:Y:S02]  /*123c0*/  SEL R19, RZ, 0x1, !P1 ;  /* 0x00000001ff137807 */ /* 0x000fe40004800000 */
[----:B------:R-:W-:-:S07]  /*123d0*/  SEL R16, RZ, 0x1, !P2 ;  /* 0x00000001ff107807 */ /* 0x000fce0005000000 */
.L_x_5983:
[----:B------:R-:W-:Y:S05]  /*123e0*/  BSYNC.RECONVERGENT B0 ;  /* 0x0000000000007941 */ /* 0x000fea0003800200 */
.L_x_5981:
        /* <DEDUP_REMOVED lines=11> */
.L_x_5991:
        /* <DEDUP_REMOVED lines=20> */
.L_x_5990:
[----:B------:R-:W-:Y:S05]  /*125e0*/  BSYNC.RECONVERGENT B0 ;  /* 0x0000000000007941 */ /* 0x000fea0003800200 */
.L_x_5989:
[----:B------:R-:W-:-:S03]  /*125f0*/  UISETP.GT.U32.AND UP0, UPT, UR4, 0x3, UPT ;  /* 0x000000030400788c */ /* 0x000fc6000bf04070 */
[----:B------:R-:W-:-:S06]  /*12600*/  UMOV UR4, UR7 ;  /* 0x0000000700047c82 */ /* 0x000fcc0008000000 */
[----:B------:R-:W-:Y:S05]  /*12610*/  BRA.U UP0, `(.L_x_5991) ;  /* 0xfffffffd00a07547 */ /* 0x000fea000b83ffff */
.L_x_5988:
        /* <DEDUP_REMOVED lines=12> */
.L_x_5996:
        /* <DEDUP_REMOVED lines=10> */
[----:B------:R-:W0:Y:S02]  /*12780*/  LDS.U16 R6, [R4+UR8] ;  /* 0x0000000804067984 */ /* 0x000e240008000400 */
[C---:B0-----:R-:W-:Y:S02]  /*12790*/  PRMT R0, R6.reuse, 0x7770, RZ ;  /* 0x0000777006007816 */ /* 0x041fe400000000ff */
[----:B------:R-:W-:Y:S02]  /*127a0*/  PRMT R6, R6, 0x7771, RZ ;  /* 0x0000777106067816 */ /* 0x000fe400000000ff */
[----:B------:R-:W-:Y:S02]  /*127b0*/  ISETP.NE.AND P1, PT, R0, RZ, P1 ;  /* 0x000000ff0000720c */ /* 0x000fe40000f25270 */
[----:B------:R-:W-:Y:S02]  /*127c0*/  ISETP.NE.AND P2, PT, R6, RZ, P2 ;  /* 0x000000ff0600720c */ /* 0x000fe40001745270 */
[----:B------:R-:W-:-:S02]  /*127d0*/  SEL R19, RZ, 0x1, !P1 ;  /* 0x00000001ff137807 */ /* 0x000fc40004800000 */
[----:B------:R-:W-:-:S04]  /*127e0*/  SEL R16, RZ, 0x1, !P2 ;  /* 0x00000001ff107807 */ /* 0x000fc80005000000 */
[----:B-1----:R-:W-:-:S05]  /*127f0*/  PRMT R7, R16, 0x7604, R19 ;  /* 0x0000760410077816 */ /* 0x002fca0000000013 */
[----:B------:R0:W-:Y:S02]  /*12800*/  STS.U16 [R4], R7 ;  /* 0x0000000704007388 */ /* 0x0001e40000000400 */
.L_x_5995:
[----:B------:R-:W-:Y:S05]  /*12810*/  BSYNC.RECONVERGENT B0 ;  /* 0x0000000000007941 */ /* 0x000fea0003800200 */
.L_x_5994:
[----:B------:R-:W-:-:S03]  /*12820*/  UISETP.GT.U32.AND UP0, UPT, UR5, 0x7f, UPT ;  /* 0x0000007f0500788c */ /* 0x000fc6000bf04070 */
[----:B------:R-:W-:-:S06]  /*12830*/  UMOV UR5, UR7 ;  /* 0x0000000700057c82 */ /* 0x000fcc0008000000 */
[----:B------:R-:W-:Y:S05]  /*12840*/  BRA.U UP0, `(.L_x_5996) ;  /* 0xfffffffd00a47547 */ /* 0x000fea000b83ffff */
.L_x_5993:
[----:B------:R-:W-:Y:S01]  /*12850*/  BAR.SYNC.DEFER_BLOCKING 0x0 ;  /* 0x0000000000007b1d */ /* 0x000fe20000010000 */
[----:B------:R-:W-:-:S09]  /*12860*/  UISETP.GE.U32.AND UP0, UPT, UR4, 0x2, UPT ;  /* 0x000000020400788c */ /* 0x000fd2000bf06070 */
[----:B------:R-:W-:Y:S05]  /*12870*/  BRA.U !UP0, `(.L_x_5992) ;  /* 0x0000000108447547 */ /* 0x000fea000b800000 */
[----:B------:R-:W-:-:S07]  /*12880*/  HFMA2 R0, -RZ, RZ, 0, 5.9604644775390625e-08 ;  /* 0x00000001ff007431 */ /* 0x000fce00000001ff */
.L_x_5997:
        /* <DEDUP_REMOVED lines=16> */
.L_x_5992:
        /* <DEDUP_REMOVED lines=32> */
.L_x_5999:
        /* <DEDUP_REMOVED lines=19> */
.L_x_6000:
        /* <DEDUP_REMOVED lines=25> */
.L_x_6001:
[----:B------:R-:W0:Y:S01]  /*12e50*/  LDCU.64 UR4, c[0x0][0x758] ;  /* 0x0000eb00ff0477ac */ /* 0x000e220008000a00 */
[----:B------:R-:W-:-:S04]  /*12e60*/  LOP3.LUT P1, RZ, R16, 0xff, RZ, 0xc0, !PT ;  /* 0x000000ff10ff7812 */ /* 0x000fc8000782c0ff */
[----:B------:R-:W-:Y:S02]  /*12e70*/  SEL R5, RZ, 0x1, !P1 ;  /* 0x00000001ff057807 */ /* 0x000fe40004800000 */
[----:B0-----:R-:W-:-:S04]  /*12e80*/  IADD3 R2, P0, PT, R17, UR4, RZ ;  /* 0x0000000411027c10 */ /* 0x001fc8000ff1e0ff */
[----:B------:R-:W-:-:S05]  /*12e90*/  IADD3.X R3, PT, PT, RZ, UR5, RZ, P0, !PT ;  /* 0x00000005ff037c10 */ /* 0x000fca00087fe4ff */
[----:B------:R-:W-:Y:S01]  /*12ea0*/  STG.E.U8 desc[UR36][R2.64], R5 ;  /* 0x0000000502007986 */ /* 0x000fe2000c101124 */
[----:B------:R-:W-:Y:S05]  /*12eb0*/  EXIT ;  /* 0x000000000000794d */ /* 0x000fea0003800000 */
.L_x_5998:
[----:B------:R-:W2:Y:S01]  /*12ec0*/  LDCU.U8 UR4, c[0x0][0x788] ;  /* 0x0000f100ff0477ac */ /* 0x000ea20008000000 */
[----:B------:R-:W3:Y:S01]  /*12ed0*/  LDCU.U8 UR5, c[0x0][0x789] ;  /* 0x0000f120ff0577ac */ /* 0x000ee20008000000 */
[----:B--2---:R-:W-:Y:S02]  /*12ee0*/  UISETP.NE.AND UP1, UPT, UR4, URZ, UPT ;  /* 0x000000ff0400728c */ /* 0x004fe4000bf25270 */
[----:B---3--:R-:W-:-:S07]  /*12ef0*/  UISETP.NE.AND UP0, UPT, UR5, URZ, UPT ;  /* 0x000000ff0500728c */ /* 0x008fce000bf05270 */
[----:B------:R-:W-:Y:S05]  /*12f00*/  BRA.U !UP1, `(.L_x_6002) ;  /* 0x0000000109207547 */ /* 0x000fea000b800000 */
[----:B01----:R-:W2:Y:S04]  /*12f10*/  LDG.E.U8 R4, desc[UR36][R2.64] ;  /* 0x0000002402047981 */ /* 0x003ea8000c1e1100 */
[----:B------:R-:W3:Y:S01]  /*12f20*/  LDG.E.U8 R0, desc[UR36][R2.64+0x1] ;  /* 0x0000012402007981 */ /* 0x000ee2000c1e1100 */
[----:B------:R-:W-:Y:S02]  /*12f30*/  LOP3.LUT P0, RZ, R19, 0xff, RZ, 0xc0, !PT ;  /* 0x000000ff13ff7812 */ /* 0x000fe4000780c0ff */
[----:B------:R-:W-:Y:S02]  /*12f40*/  LOP3.LUT P1, RZ, R16, 0xff, RZ, 0xc0, !PT ;  /* 0x000000ff10ff7812 */ /* 0x000fe4000782c0ff */
[----:B--2---:R-:W-:Y:S02]  /*12f50*/  ISETP.NE.AND P0, PT, R4, RZ, P0 ;  /* 0x000000ff0400720c */ /* 0x004fe40000705270 */
[----:B---3--:R-:W-:-:S02]  /*12f60*/  ISETP.NE.AND P1, PT, R0, RZ, P1 ;  /* 0x000000ff0000720c */ /* 0x008fc40000f25270 */
[----:B------:R-:W-:Y:S02]  /*12f70*/  SEL R19, RZ, 0x1, !P0 ;  /* 0x00000001ff137807 */ /* 0x000fe40004000000 */
[----:B------:R-:W-:-:S09]  /*12f80*/  SEL R16, RZ, 0x1, !P1 ;  /* 0x00000001ff107807 */ /* 0x000fd20004800000 */
.L_x_6002:
        /* <DEDUP_REMOVED lines=20> */
.L_x_6004:
        /* <DEDUP_REMOVED lines=25> */
.L_x_6005:
[----:B------:R-:W2:Y:S01]  /*13260*/  LDCU.64 UR4, c[0x0][0x758] ;  /* 0x0000eb00ff0477ac */ /* 0x000ea20008000a00 */
[----:B------:R-:W-:-:S04]  /*13270*/  LOP3.LUT P0, RZ, R16, 0xff, RZ, 0xc0, !PT ;  /* 0x000000ff10ff7812 */ /* 0x000fc8000780c0ff */
[----:B------:R-:W-:Y:S02]  /*13280*/  SEL R5, RZ, 0x1, !P0 ;  /* 0x00000001ff057807 */ /* 0x000fe40004000000 */
[----:B--2---:R-:W-:-:S04]  /*13290*/  IADD3 R2, P1, PT, R17, UR4, RZ ;  /* 0x0000000411027c10 */ /* 0x004fc8000ff3e0ff */
[----:B------:R-:W-:-:S05]  /*132a0*/  IADD3.X R3, PT, PT, RZ, UR5, RZ, P1, !PT ;  /* 0x00000005ff037c10 */ /* 0x000fca0008ffe4ff */
[----:B------:R-:W-:Y:S01]  /*132b0*/  STG.E.U8 desc[UR36][R2.64], R5 ;  /* 0x0000000502007986 */ /* 0x000fe2000c101124 */
[----:B------:R-:W-:Y:S05]  /*132c0*/  EXIT ;  /* 0x000000000000794d */ /* 0x000fea0003800000 */
.L_x_6003:
[----:B------:R-:W-:Y:S04]  /*132d0*/  STG.E.U8 desc[UR36][R2.64], R19 ;  /* 0x0000001302007986 */ /* 0x000fe8000c101124 */
[----:B------:R-:W-:Y:S01]  /*132e0*/  STG.E.U8 desc[UR36][R2.64+0x1], R16 ;  /* 0x0000011002007986 */ /* 0x000fe2000c101124 */
[----:B------:R-:W-:Y:S05]  /*132f0*/  EXIT ;  /* 0x000000000000794d */ /* 0x000fea0003800000 */
.L_x_5974:
        /* <DEDUP_REMOVED lines=41> */
.L_x_6007:
        /* <DEDUP_REMOVED lines=19> */
.L_x_6008:
        /* <DEDUP_REMOVED lines=25> */
.L_x_6009:
[----:B------:R-:W0:Y:S01]  /*13850*/  LDCU.64 UR4, c[0x0][0x758] ;  /* 0x0000eb00ff0477ac */ /* 0x000e220008000a00 */
[----:B------:R-:W-:-:S04]  /*13860*/  LOP3.LUT P1, RZ, R16, 0xff, RZ, 0xc0, !PT ;  /* 0x000000ff10ff7812 */ /* 0x000fc8000782c0ff */
[----:B------:R-:W-:Y:S02]  /*13870*/  SEL R5, RZ, 0x1, !P1 ;  /* 0x00000001ff057807 */ /* 0x000fe40004800000 */
[----:B0-----:R-:W-:-:S04]  /*13880*/  IADD3 R2, P0, PT, R17, UR4, RZ ;  /* 0x0000000411027c10 */ /* 0x001fc8000ff1e0ff */
[----:B------:R-:W-:-:S05]  /*13890*/  IADD3.X R3, PT, PT, RZ, UR5, RZ, P0, !PT ;  /* 0x00000005ff037c10 */ /* 0x000fca00087fe4ff */
[----:B------:R-:W-:Y:S01]  /*138a0*/  STG.E.U8 desc[UR36][R2.64], R5 ;  /* 0x0000000502007986 */ /* 0x000fe2000c101124 */
[----:B------:R-:W-:Y:S05]  /*138b0*/  EXIT ;  /* 0x000000000000794d */ /* 0x000fea0003800000 */
.L_x_6006:
        /* <DEDUP_REMOVED lines=13> */
.L_x_6010:
        /* <DEDUP_REMOVED lines=20> */
.L_x_6012:
        /* <DEDUP_REMOVED lines=25> */
.L_x_6013:
[----:B------:R-:W0:Y:S01]  /*13c60*/  LDCU.64 UR4, c[0x0][0x758] ;  /* 0x0000eb00ff0477ac */ /* 0x000e220008000a00 */
[----:B------:R-:W-:-:S04]  /*13c70*/  LOP3.LUT P0, RZ, R16, 0xff, RZ, 0xc0, !PT ;  /* 0x000000ff10ff7812 */ /* 0x000fc8000780c0ff */
[----:B------:R-:W-:Y:S02]  /*13c80*/  SEL R5, RZ, 0x1, !P0 ;  /* 0x00000001ff057807 */ /* 0x000fe40004000000 */
[----:B0-----:R-:W-:-:S04]  /*13c90*/  IADD3 R2, P1, PT, R17, UR4, RZ ;  /* 0x0000000411027c10 */ /* 0x001fc8000ff3e0ff */
[----:B------:R-:W-:-:S05]  /*13ca0*/  IADD3.X R3, PT, PT, RZ, UR5, RZ, P1, !PT ;  /* 0x00000005ff037c10 */ /* 0x000fca0008ffe4ff */
[----:B------:R-:W-:Y:S01]  /*13cb0*/  STG.E.U8 desc[UR36][R2.64], R5 ;  /* 0x0000000502007986 */ /* 0x000fe2000c101124 */
[----:B------:R-:W-:Y:S05]  /*13cc0*/  EXIT ;  /* 0x000000000000794d */ /* 0x000fea0003800000 */
.L_x_6011:
[----:B------:R-:W-:Y:S04]  /*13cd0*/  STG.E.U8 desc[UR36][R2.64], R19 ;  /* 0x0000001302007986 */ /* 0x000fe8000c101124 */
[----:B------:R-:W-:Y:S01]  /*13ce0*/  STG.E.U8 desc[UR36][R2.64+0x1], R16 ;  /* 0x0000011002007986 */ /* 0x000fe2000c101124 */
[----:B------:R-:W-:Y:S05]  /*13cf0*/  EXIT ;  /* 0x000000000000794d */ /* 0x000fea0003800000 */
.L_x_6014:
        /* <DEDUP_REMOVED lines=16> */
.L_x_7801:


//--------------------- .text._ZN2at6native13reduce_kernelILi128ELi4ENS0_8ReduceOpIdNS0_14func_wrapper_tIbZZZNS0_15and_kernel_cudaERNS_14TensorIteratorEENKUlvE_clEvENKUlvE4_clEvEUlbdE_EEjbLi4ELi4EEEEEvT1_ --------------------------
	.section	.text._ZN2at6native13reduce_kernelILi128ELi4ENS0_8ReduceOpIdNS0_14func_wrapper_tIbZZZNS0_15and_kernel_cudaERNS_14TensorIteratorEENKUlvE_clEvENKUlvE4_clEvEUlbdE_EEjbLi4ELi4EEEEEvT1_,"ax",@progbits
	.align	128
        .global         _ZN2at6native13reduce_kernelILi128ELi4ENS0_8ReduceOpIdNS0_14func_wrapper_tIbZZZNS0_15and_kernel_cudaERNS_14TensorIteratorEENKUlvE_clEvENKUlvE4_clEvEUlbdE_EEjbLi4ELi4EEEEEvT1_
        .type           _ZN2at6native13reduce_kernelILi128ELi4ENS0_8ReduceOpIdNS0_14func_wrapper_tIbZZZNS0_15and_kernel_cudaERNS_14TensorIteratorEENKUlvE_clEvENKUlvE4_clEvEUlbdE_EEjbLi4ELi4EEEEEvT1_,@function
        .size           _ZN2at6native13reduce_kernelILi128ELi4ENS0_8ReduceOpIdNS0_14func_wrapper_tIbZZZNS0_15and_kernel_cudaERNS_14TensorIteratorEENKUlvE_clEvENKUlvE4_clEvEUlbdE_EEjbLi4ELi4EEEEEvT1_,(.L_x_7802 - _ZN2at6native13reduce_kernelILi128ELi4ENS0_8ReduceOpIdNS0_14func_wrapper_tIbZZZNS0_15and_kernel_cudaERNS_14TensorIteratorEENKUlvE_clEvENKUlvE4_clEvEUlbdE_EEjbLi4ELi4EEEEEvT1_)
        .other          _ZN2at6native13reduce_kernelILi128ELi4ENS0_8ReduceOpIdNS0_14func_wrapper_tIbZZZNS0_15and_kernel_cudaERNS_14TensorIteratorEENKUlvE_clEvENKUlvE4_clEvEUlbdE_EEjbLi4ELi4EEEEEvT1_,@"STO_CUDA_ENTRY STV_DEFAULT"
_ZN2at6native13reduce_kernelILi128ELi4ENS0_8ReduceOpIdNS0_14func_wrapper_tIbZZZNS0_15and_kernel_cudaERNS_14TensorIteratorEENKUlvE_clEvENKUlvE4_clEvEUlbdE_EEjbLi4ELi4EEEEEvT1_:
.text._ZN2at6native13reduce_kernelILi128ELi4ENS0_8ReduceOpIdNS0_14func_wrapper_tIbZZZNS0_15and_kernel_cudaERNS_14TensorIteratorEENKUlvE_clEvENKUlvE4_clEvEUlbdE_EEjbLi4ELi4EEEEEvT1_:
        /* <DEDUP_REMOVED lines=296> */
.L_x_6015:
        /* <DEDUP_REMOVED lines=31> */
.L_x_6019:
        /* <DEDUP_REMOVED lines=32> */
.L_x_6023:
[----:B------:R-:W-:Y:S05]  /*1670*/  BSYNC.RECONVERGENT B1 ;  /* 0x0000000000017941 */ /* 0x000fea0003800200 */
.L_x_6022:
[----:B------:R-:W0:Y:S01]  /*1680*/  LDC R0, c[0x0][0x388] ;  /* 0x0000e200ff007b82 */ /* 0x000e220000000800 */
[----:B------:R-:W-:-:S05]  /*1690*/  IADD3 R16, P0, PT, R16, 0x20, RZ ;  /* 0x0000002010107810 */ /* 0x000fca0007f1e0ff */
[----:B------:R-:W-:Y:S01]  /*16a0*/  IMAD.X R17, RZ, RZ, R17, P0 ;  /* 0x000000ffff117224 */ /* 0x000fe200000e0611 */
[----:B0-----:R-:W-:-:S07]  /*16b0*/  IADD3 R0, PT, PT, R7, -0x4, R0 ;  /* 0xfffffffc07007810 */ /* 0x001fce0007ffe000 */
.L_x_6021:
[----:B------:R-:W-:Y:S05]  /*16c0*/  BSYNC.RECONVERGENT B0 ;  /* 0x0000000000007941 */ /* 0x000fea0003800200 */
.L_x_6020:
        /* <DEDUP_REMOVED lines=17> */
.L_x_6027:
[C---:B------:R-:W-:Y:S01]  /*17e0*/  IMAD.WIDE.U32 R2, R13.reuse, 0x20, R16 ;  /* 0x000000200d027825 */ /* 0x040fe200078e0010 */
[----:B0-----:R-:W0:Y:S04]  /*17f0*/  LDCU UR4, c[0x0][0x390] ;  /* 0x00007200ff0477ac */ /* 0x001e280008000800 */
        /* <DEDUP_REMOVED lines=21> */
.L_x_6026:
[----:B------:R-:W-:Y:S02]  /*1950*/  SEL R5, RZ, 0x1, !P3 ;  /* 0x00000001ff057807 */ /* 0x000fe40005800000 */
[----:B------:R-:W-:Y:S02]  /*1960*/  SEL R3, RZ, 0x1, !P2 ;  /* 0x00000001ff037807 */ /* 0x000fe40005000000 */
[----:B------:R-:W-:Y:S02]  /*1970*/  SEL R2, RZ, 0x1, !P1 ;  /* 0x00000001ff027807 */ /* 0x000fe40004800000 */
[----:B------:R-:W-:-:S07]  /*1980*/  SEL R4, RZ, 0x1, !P0 ;  /* 0x00000001ff047807 */ /* 0x000fce0004000000 */
.L_x_6025:
[----:B------:R-:W-:Y:S05]  /*1990*/  BSYNC.RECONVERGENT B0 ;  /* 0x0000000000007941 */ /* 0x000fea0003800200 */
.L_x_6024:
        /* <DEDUP_REMOVED lines=16> */
[----:B--2---:R-:W1:Y:S02]  /*1aa0*/  DSETP.NEU.AND P1, PT, R16, RZ, P1 ;  /* 0x000000ff1000722a */ /* 0x004e640000f2d000 */
[----:B-1----:R-:W-:-:S07]  /*1ab0*/  SEL R5, RZ, 0x1, !P1 ;  /* 0x00000001ff057807 */ /* 0x002fce0004800000 */
.L_x_6029:
[----:B------:R-:W-:Y:S05]  /*1ac0*/  BSYNC.RECONVERGENT B0 ;  /* 0x0000000000007941 */ /* 0x000fea0003800200 */
.L_x_6028:
        /* <DEDUP_REMOVED lines=8> */
.L_x_6018:
        /* <DEDUP_REMOVED lines=56> */
.L_x_6035:
        /* <DEDUP_REMOVED lines=42> */
[----:B0-----:R-:W-:Y:S02]  /*2170*/  @P0 LOP3.LUT R4, R4, 0x1, RZ, 0xfc, !PT ;  /* 0x0000000104040812 */ /* 0x001fe400078efcff */
[----:B------:R-:W-:Y:S02]  /*2180*/  ISETP.NE.AND P0, PT, R47, RZ, PT ;  /* 0x000000ff2f00720c */ /* 0x000fe40003f05270 */
[----:B------:R-:W-:-:S15]  /*2190*/  LOP3.LUT R4, R4, 0xfffffffd, RZ, 0xc0, !PT ;  /* 0xfffffffd04047812 */ /* 0x000fde00078ec0ff */
[----:B------:R-:W-:-:S15]  /*21a0*/  NOP ;  /* 0x0000000000007918 */ /* 0x000fde0000000000 */
[----:B------:R-:W-:-:S15]  /*21b0*/  NOP ;  /* 0x0000000000007918 */ /* 0x000fde0000000000 */
[----:B------:R-:W-:-:S13]  /*21c0*/  NOP ;  /* 0x0000000000007918 */ /* 0x000fda0000000000 */
[----:B------:R-:W0:Y:S02]  /*21d0*/  DSETP.NEU.AND P0, PT, R20, RZ, P0 ;  /* 0x000000ff1400722a */ /* 0x000e24000070d000 */
        /* <DEDUP_REMOVED lines=13> */
[----:B----4-:R-:W0:Y:S02]  /*22b0*/  DSETP.NEU.AND P0, PT, R28, RZ, P0 ;  /* 0x000000ff1c00722a */ /* 0x010e24000070d000 */
        /* <DEDUP_REMOVED lines=33> */
[----:B------:R-:W0:Y:S02]  /*24d0*/  DSETP.NEU.AND P5, PT, R42, RZ, P5 ;  /* 0x000000ff2a00722a */ /* 0x000e240002fad000 */
        /* <DEDUP_REMOVED lines=132> */
.L_x_6034:
        /* <DEDUP_REMOVED lines=72> */
.L_x_6033:
[----:B------:R-:W-:Y:S05]  /*31a0*/  BSYNC.RECONVERGENT B0 ;  /* 0x0000000000007941 */ /* 0x000fea0003800200 */
.L_x_6032:
        /* <DEDUP_REMOVED lines=114> */
.L_x_6037:
[----:B------:R-:W-:Y:S05]  /*38d0*/  BSYNC.RECONVERGENT B0 ;  /* 0x0000000000007941 */ /* 0x000fea0003800200 */
.L_x_6036:
        /* <DEDUP_REMOVED lines=70> */
.L_x_6039:
[----:B------:R-:W-:Y:S05]  /*3d40*/  BSYNC.RECONVERGENT B0 ;  /* 0x0000000000007941 */ /* 0x000fea0003800200 */
.L_x_6038:
        /* <DEDUP_REMOVED lines=25> */
.L_x_6031:
        /* <DEDUP_REMOVED lines=52> */
.L_x_6044:
        /* <DEDUP_REMOVED lines=233> */
.L_x_6043:
        /* <DEDUP_REMOVED lines=72> */
.L_x_6042:
[----:B------:R-:W-:Y:S05]  /*5530*/  BSYNC.RECONVERGENT B0 ;  /* 0x0000000000007941 */ /* 0x000fea0003800200 */
.L_x_6041:
        /* <DEDUP_REMOVED lines=118> */
.L_x_6046:
[----:B------:R-:W-:Y:S05]  /*5ca0*/  BSYNC.RECONVERGENT B0 ;  /* 0x0000000000007941 */ /* 0x000fea0003800200 */
.L_x_6045:
        /* <DEDUP_REMOVED lines=70> */
.L_x_6048:
[----:B------:R-:W-:Y:S05]  /*6110*/  BSYNC.RECONVERGENT B0 ;  /* 0x0000000000007941 */ /* 0x000fea0003800200 */
.L_x_6047:
        /* <DEDUP_REMOVED lines=25> */
.L_x_6040:
        /* <DEDUP_REMOVED lines=55> */
.L_x_6058:
        /* <DEDUP_REMOVED lines=29> */
.L_x_6052:
        /* <DEDUP_REMOVED lines=284> */
.L_x_6054:
        /* <DEDUP_REMOVED lines=230> */
.L_x_6055:
        /* <DEDUP_REMOVED lines=230> */
.L_x_6056:
        /* <DEDUP_REMOVED lines=230> */
.L_x_6057:
[----:B------:R-:W-:-:S04]  /*a4d0*/  LOP3.LUT R25, R2, 0xffffffe0, RZ, 0xc0, !PT ;  /* 0xffffffe002197812 */ /* 0x000fc800078ec0ff */
[----:B------:R-:W-:-:S05]  /*a4e0*/  IADD3 R24, P5, PT, R25, R54, RZ ;  /* 0x0000003619187210 */ /* 0x000fca0007fbe0ff */
[----:B------:R-:W-:-:S06]  /*a4f0*/  IMAD.X R25, RZ, RZ, R55, P5 ;  /* 0x000000ffff197224 */ /* 0x000fcc00028e0637 */
[----:B------:R-:W5:Y:S02]  /*a500*/  LDG.E.ENL2.256 R28, R24, desc[UR36][R24.64] ;  /* 0xfe0000241818797e */ /* 0x000f64000812191c */
.L_x_6053:
[----:B------:R-:W-:Y:S01]  /*a510*/  P2R R43, PR, RZ, 0x1 ;  /* 0x00000001ff2b7803 */ /* 0x000fe20000000000 */
[----:B------:R-:W1:Y:S01]  /*a520*/  LDCU UR5, c[0x0][0x388] ;  /* 0x00007100ff0577ac */ /* 0x000e620008000800 */
[C---:B------:R-:W-:Y:S01]  /*a530*/  LOP3.LUT P0, RZ, R4.reuse, 0x80, RZ, 0xc0, !PT ;  /* 0x0000008004ff7812 */ /* 0x040fe2000780c0ff */
[----:B-----5:R-:W-:Y:S01]  /*a540*/  DSETP.NEU.AND P3, PT, R22, RZ, P3 ;  /* 0x000000ff1600722a */ /* 0x020fe20001f6d000 */
        /* <DEDUP_REMOVED lines=20> */
[----:B------:R-:W2:Y:S02]  /*a690*/  DSETP.NEU.AND P0, PT, R12, RZ, P0 ;  /* 0x000000ff0c00722a */ /* 0x000ea4000070d000 */
[----:B--2---:R-:W-:Y:S02]  /*a6a0*/  @P0 LOP3.LUT R4, R4, 0x1, RZ, 0xfc, !PT ;  /* 0x0000000104040812 */ /* 0x004fe400078efcff */
[----:B------:R-:W-:Y:S02]  /*a6b0*/  ISETP.NE.AND P0, PT, R2, RZ, PT ;  /* 0x000000ff0200720c */ /* 0x000fe40003f05270 */
[----:B------:R-:W-:-:S15]  /*a6c0*/  LOP3.LUT R4, R4, 0xfffffffd, RZ, 0xc0, !PT ;  /* 0xfffffffd04047812 */ /* 0x000fde00078ec0ff */
[----:B------:R-:W-:-:S15]  /*a6d0*/  NOP ;  /* 0x0000000000007918 */ /* 0x000fde0000000000 */
[----:B------:R-:W-:-:S15]  /*a6e0*/  NOP ;  /* 0x0000000000007918 */ /* 0x000fde0000000000 */
[----:B------:R-:W-:-:S13]  /*a6f0*/  NOP ;  /* 0x0000000000007918 */ /* 0x000fda0000000000 */
        /* <DEDUP_REMOVED lines=17> */
[----:B------:R-:W0:Y:S02]  /*a810*/  DSETP.NEU.AND P0, PT, R10, RZ, P0 ;  /* 0x000000ff0a00722a */ /* 0x000e24000070d000 */
[----:B0-----:R-:W-:Y:S02]  /*a820*/  @P0 LOP3.LUT R4, R4, 0x8, RZ, 0xfc, !PT ;  /* 0x0000000804040812 */ /* 0x001fe400078efcff */
[----:B------:R-:W-:Y:S01]  /*a830*/  ISETP.NE.AND P0, PT, R6, RZ, PT ;  /* 0x000000ff0600720c */ /* 0x000fe20003f05270 */
[----:B-1----:R-:W-:Y:S01]  /*a840*/  IMAD.U32 R6, RZ, RZ, UR5 ;  /* 0x00000005ff067e24 */ /* 0x002fe2000f8e00ff */
        /* <DEDUP_REMOVED lines=41> */
[----:B------:R-:W-:Y:S02]  /*aae0*/  ISETP.GE.U32.AND P5, PT, R3, R6, PT ;  /* 0x000000060300720c */ /* 0x000fe40003fa6070 */
[----:B------:R-:W-:-:S15]  /*aaf0*/  LOP3.LUT R4, R4, 0xfffffbff, RZ, 0xc0, !PT ;  /* 0xfffffbff04047812 */ /* 0x000fde00078ec0ff */
[----:B------:R-:W-:-:S15]  /*ab00*/  NOP ;  /* 0x0000000000007918 */ /* 0x000fde0000000000 */
[----:B------:R-:W-:-:S15]  /*ab10*/  NOP ;  /* 0x0000000000007918 */ /* 0x000fde0000000000 */
[----:B------:R-:W-:-:S13]  /*ab20*/  NOP ;  /* 0x0000000000007918 */ /* 0x000fda0000000000 */
[----:B------:R-:W-:-:S15]  /*ab30*/  DSETP.NEU.AND P2, PT, R16, RZ, P2 ;  /* 0x000000ff1000722a */ /* 0x000fde000174d000 */
[----:B------:R-:W-:-:S15]  /*ab40*/  NOP ;  /* 0x0000000000007918 */ /* 0x000fde0000000000 */
[----:B------:R-:W-:-:S15]  /*ab50*/  NOP ;  /* 0x0000000000007918 */ /* 0x000fde0000000000 */
[----:B------:R-:W-:-:S15]  /*ab60*/  NOP ;  /* 0x0000000000007918 */ /* 0x000fde0000000000 */
[----:B------:R-:W-:-:S04]  /*ab70*/  NOP ;  /* 0x0000000000007918 */ /* 0x000fc80000000000 */
[----:B------:R-:W-:-:S15]  /*ab80*/  DSETP.NEU.AND P1, PT, R18, RZ, P1 ;  /* 0x000000ff1200722a */ /* 0x000fde0000f2d000 */
[----:B------:R-:W-:-:S15]  /*ab90*/  NOP ;  /* 0x0000000000007918 */ /* 0x000fde0000000000 */
[----:B------:R-:W-:-:S15]  /*aba0*/  NOP ;  /* 0x0000000000007918 */ /* 0x000fde0000000000 */
[----:B------:R-:W-:-:S15]  /*abb0*/  NOP ;  /* 0x0000000000007918 */ /* 0x000fde0000000000 */
[----:B------:R-:W-:-:S04]  /*abc0*/  NOP ;  /* 0x0000000000007918 */ /* 0x000fc80000000000 */
[----:B------:R-:W0:Y:S02]  /*abd0*/  DSETP.NEU.AND P6, PT, R28, RZ, P6 ;  /* 0x000000ff1c00722a */ /* 0x000e2400037cd000 */
        /* <DEDUP_REMOVED lines=10> */
[----:B------:R0:W2:Y:S02]  /*ac80*/  DSETP.NEU.AND P4, PT, R20, RZ, P4 ;  /* 0x000000ff1400722a */ /* 0x0000a4000278d000 */
[----:B-12---:R-:W-:Y:S05]  /*ac90*/  @!P5 BRA `(.L_x_6058) ;  /* 0xffffffb80060d947 */ /* 0x006fea000383ffff */
[----:B------:R-:W-:Y:S05]  /*aca0*/  BSYNC.RECONVERGENT B1 ;  /* 0x0000000000017941 */ /* 0x000fea0003800200 */
.L_x_6051:
        /* <DEDUP_REMOVED lines=8> */
[C---:B------:R-:W-:Y:S02]  /*ad30*/  LOP3.LUT P0, RZ, R4.reuse, 0x10, RZ, 0xc0, !PT ;  /* 0x0000001004ff7812 */ /* 0x040fe4000780c0ff */
        /* <DEDUP_REMOVED lines=17> */
[----:B------:R-:W-:Y:S02]  /*ae50*/  ISETP.NE.AND P6, PT, R44, RZ, PT ;  /* 0x000000ff2c00720c */ /* 0x000fe40003fc5270 */
[----:B------:R-:W-:Y:S02]  /*ae60*/  PRMT R4, R7, 0x7610, R4 ;  /* 0x0000761007047816 */ /* 0x000fe40000000004 */
[----:B------:R-:W-:Y:S02]  /*ae70*/  SEL R44, RZ, 0x1, !P0 ;  /* 0x00000001ff2c7807 */ /* 0x000fe40004000000 */
[----:B------:R-:W-:-:S02]  /*ae80*/  PRMT R7, R40, 0x7610, R7 ;  /* 0x0000761028077816 */ /* 0x000fc40000000007 */
[----:B------:R-:W-:Y:S02]  /*ae90*/  ISETP.NE.AND P0, PT, R45, RZ, PT ;  /* 0x000000ff2d00720c */ /* 0x000fe40003f05270 */
[----:B------:R-:W-:Y:S02]  /*aea0*/  SEL R53, RZ, 0x1, !P1 ;  /* 0x00000001ff357807 */ /* 0x000fe40004800000 */
        /* <DEDUP_REMOVED lines=10> */
[----:B------:R-:W-:-:S07]  /*af50*/  PRMT R44, R53, 0x7610, R44 ;  /* 0x00007610352c7816 */ /* 0x000fce000000002c */
.L_x_6050:
[----:B------:R-:W-:Y:S05]  /*af60*/  BSYNC.RECONVERGENT B0 ;  /* 0x0000000000007941 */ /* 0x000fea0003800200 */
.L_x_6049:
        /* <DEDUP_REMOVED lines=284> */
.L_x_6062:
[----:B------:R-:W-:Y:S02]  /*c130*/  SHF.R.U32.HI R20, RZ, 0x5, R20 ;  /* 0x00000005ff147819 */ /* 0x000fe40000011614 */
[----:B------:R-:W-:-:S07]  /*c140*/  MOV R21, RZ ;  /* 0x000000ff00157202 */ /* 0x000fce0000000f00 */
.L_x_6061:
        /* <DEDUP_REMOVED lines=284> */
.L_x_6064:
[----:B------:R-:W-:Y:S01]  /*d310*/  SHF.R.U32.HI R12, RZ, 0x5, R12 ;  /* 0x00000005ff0c7819 */ /* 0x000fe2000001160c */
[----:B------:R-:W-:-:S07]  /*d320*/  IMAD.MOV.U32 R13, RZ, RZ, RZ ;  /* 0x000000ffff0d7224 */ /* 0x000fce00078e00ff */
.L_x_6063:
        /* <DEDUP_REMOVED lines=281> */
.L_x_6066:
[----:B------:R-:W-:Y:S01]  /*e4c0*/  SHF.R.U32.HI R36, RZ, 0x5, R36 ;  /* 0x00000005ff247819 */ /* 0x000fe20000011624 */
[----:B------:R-:W-:-:S07]  /*e4d0*/  IMAD.MOV.U32 R37, RZ, RZ, RZ ;  /* 0x000000ffff257224 */ /* 0x000fce00078e00ff */
.L_x_6065:
        /* <DEDUP_REMOVED lines=281> */
.L_x_6068:
[----:B------:R-:W-:Y:S01]  /*f670*/  SHF.R.U32.HI R28, RZ, 0x5, R28 ;  /* 0x00000005ff1c7819 */ /* 0x000fe2000001161c */
[----:B------:R-:W-:-:S07]  /*f680*/  IMAD.MOV.U32 R29, RZ, RZ, RZ ;  /* 0x000000ffff1d7224 */ /* 0x000fce00078e00ff */
.L_x_6067:
[----:B------:R-:W-:-:S04]  /*f690*/  LEA R24, P0, R28, R57, 0x5 ;  /* 0x000000391c187211 */ /* 0x000fc800078028ff */
[----:B------:R-:W-:-:S06]  /*f6a0*/  LEA.HI.X R25, R28, R56, R29, 0x5, P0 ;  /* 0x000000381c197211 */ /* 0x000fcc00000f2c1d */
[----:B------:R-:W5:Y:S03]  /*f6b0*/  LDG.E.ENL2.256 R28, R24, desc[UR36][R24.64] ;  /* 0xfe0000241818797e */ /* 0x000f66000812191c */
.L_x_6060:
[----:B------:R-:W-:Y:S05]  /*f6c0*/  BSYNC.RECONVERGENT B0 ;  /* 0x0000000000007941 */ /* 0x000fea0003800200 */
.L_x_6059:
[----:B------:R-:W-:Y:S01]  /*f6d0*/  ISETP.GE.U32.AND P0, PT, R51, R6, PT ;  /* 0x000000063300720c */ /* 0x000fe20003f06070 */
[----:B------:R-:W-:-:S12]  /*f6e0*/  BSSY.RECONVERGENT B0, `(.L_x_6069) ;  /* 0x000006a000007945 */ /* 0x000fd80003800200 */
[----:B------:R-:W-:Y:S05]  /*f6f0*/  @P0 BRA `(.L_x_6070) ;  /* 0x0000000400a00947 */ /* 0x000fea0003800000 */
[----:B------:R-:W-:Y:S01]  /*f700*/  IMAD.IADD R51, R51, 0x1, R5 ;  /* 0x0000000133337824 */ /* 0x000fe200078e0205 */
[----:B------:R-:W-:Y:S02]  /*f710*/  LOP3.LUT P0, RZ, R0, 0xff, RZ, 0xc0, !PT ;  /* 0x000000ff00ff7812 */ /* 0x000fe4000780c0ff */
[----:B------:R-:W-:Y:S02]  /*f720*/  LOP3.LUT P1, RZ, R2, 0xff, RZ, 0xc0, !PT ;  /* 0x000000ff02ff7812 */ /* 0x000fe4000782c0ff */
[----:B------:R-:W-:Y:S02]  /*f730*/  LOP3.LUT P2, RZ, R3, 0xff, RZ, 0xc0, !PT ;  /* 0x000000ff03ff7812 */ /* 0x000fe4000784c0ff */
[----:B------:R-:W-:Y:S02]  /*f740*/  LOP3.LUT P3, RZ, R4, 0xff, RZ, 0xc0, !PT ;  /* 0x000000ff04ff7812 */ /* 0x000fe4000786c0ff */
[----:B------:R-:W-:-:S05]  /*f750*/  ISETP.GE.U32.AND P4, PT, R51, R6, PT ;  /* 0x000000063300720c */ /* 0x000fca0003f86070 */
[----:B-----5:R-:W1:Y:S02]  /*f760*/  DSETP.NEU.AND P0, PT, R20, RZ, P0 ;  /* 0x000000ff1400722a */ /* 0x020e64000070d000 */
[----:B-1----:R-:W-:-:S15]  /*f770*/  SEL R0, RZ, 0x1, !P0 ;  /* 0x00000001ff007807 */ /* 0x002fde0004000000 */
[----:B------:R-:W-:-:S15]  /*f780*/  NOP ;  /* 0x0000000000007918 */ /* 0x000fde0000000000 */
[----:B------:R-:W-:-:S15]  /*f790*/  NOP ;  /* 0x0000000000007918 */ /* 0x000fde0000000000 */
[----:B------:R-:W-:-:S15]  /*f7a0*/  NOP ;  /* 0x0000000000007918 */ /* 0x000fde0000000000 */
[----:B------:R-:W-:-:S02]  /*f7b0*/  NOP ;  /* 0x0000000000007918 */ /* 0x000fc40000000000 */
[----:B------:R-:W1:Y:S02]  /*f7c0*/  DSETP.NEU.AND P1, PT, R22, RZ, P1 ;  /* 0x000000ff1600722a */ /* 0x000e640000f2d000 */
        /* <DEDUP_REMOVED lines=12> */
[----:B-1----:R-:W-:Y:S01]  /*f890*/  SEL R4, RZ, 0x1, !P3 ;  /* 0x00000001ff047807 */ /* 0x002fe20005800000 */
[----:B------:R-:W-:Y:S06]  /*f8a0*/  @P4 BRA `(.L_x_6070) ;  /* 0x0000000400344947 */ /* 0x000fec0003800000 */
[----:B------:R-:W-:Y:S02]  /*f8b0*/  LOP3.LUT P2, RZ, R41, 0xff, RZ, 0xc0, !PT ;  /* 0x000000ff29ff7812 */ /* 0x000fe4000784c0ff */
[----:B------:R-:W-:Y:S02]  /*f8c0*/  LOP3.LUT P0, RZ, R7, 0xff, RZ, 0xc0, !PT ;  /* 0x000000ff07ff7812 */ /* 0x000fe4000780c0ff */
[----:B------:R-:W-:Y:S02]  /*f8d0*/  LOP3.LUT P1, RZ, R40, 0xff, RZ, 0xc0, !PT ;  /* 0x000000ff28ff7812 */ /* 0x000fe4000782c0ff */
[----:B------:R-:W-:-:S07]  /*f8e0*/  LOP3.LUT P3, RZ, R42, 0xff, RZ, 0xc0, !PT ;  /* 0x000000ff2aff7812 */ /* 0x000fce000786c0ff */
[----:B------:R1:W2:Y:S02]  /*f8f0*/  DSETP.NEU.AND P2, PT, R8, RZ, P2 ;  /* 0x000000ff0800722a */ /* 0x0002a4000174d000 */
[----:B-1----:R-:W-:Y:S01]  /*f900*/  IMAD.IADD R8, R51, 0x1, R5 ;  /* 0x0000000133087824 */ /* 0x002fe200078e0205 */
[----:B--2---:R-:W-:-:S04]  /*f910*/  SEL R41, RZ, 0x1, !P2 ;  /* 0x00000001ff297807 */ /* 0x004fc80005000000 */
[----:B------:R-:W-:-:S15]  /*f920*/  ISETP.GE.U32.AND P4, PT, R8, R6, PT ;  /* 0x000000060800720c */ /* 0x000fde0003f86070 */
[----:B------:R-:W-:-:S15]  /*f930*/  NOP ;  /* 0x0000000000007918 */ /* 0x000fde0000000000 */
[----:B------:R-:W-:-:S15]  /*f940*/  NOP ;  /* 0x0000000000007918 */ /* 0x000fde0000000000 */
[----:B------:R-:W-:-:S12]  /*f950*/  NOP ;  /* 0x0000000000007918 */ /* 0x000fd80000000000 */
        /* <DEDUP_REMOVED lines=15> */
[----:B------:R-:W-:Y:S02]  /*fa50*/  IADD3 R5, PT, PT, R8, R5, RZ ;  /* 0x0000000508057210 */ /* 0x000fe40007ffe0ff */
[----:B------:R-:W-:Y:S02]  /*fa60*/  LOP3.LUT P0, RZ, R43, 0xff, RZ, 0xc0, !PT ;  /* 0x000000ff2bff7812 */ /* 0x000fe4000780c0ff */
[----:B------:R-:W-:Y:S02]  /*fa70*/  LOP3.LUT P1, RZ, R44, 0xff, RZ, 0xc0, !PT ;  /* 0x000000ff2cff7812 */ /* 0x000fe4000782c0ff */
[----:B------:R-:W-:Y:S02]  /*fa80*/  LOP3.LUT P2, RZ, R45, 0xff, RZ, 0xc0, !PT ;  /* 0x000000ff2dff7812 */ /* 0x000fe4000784c0ff */
[----:B------:R-:W-:Y:S02]  /*fa90*/  LOP3.LUT P3, RZ, R46, 0xff, RZ, 0xc0, !PT ;  /* 0x000000ff2eff7812 */ /* 0x000fe4000786c0ff */
[----:B------:R-:W-:-:S05]  /*faa0*/  ISETP.GE.U32.AND P4, PT, R5, R6, PT ;  /* 0x000000060500720c */ /* 0x000fca0003f86070 */
        /* <DEDUP_REMOVED lines=44> */
[----:B-1----:R-:W-:-:S07]  /*fd70*/  SEL R50, RZ, 0x1, !P3 ;  /* 0x00000001ff327807 */ /* 0x002fce0005800000 */
.L_x_6070:
[----:B------:R-:W-:Y:S05]  /*fd80*/  BSYNC.RECONVERGENT B0 ;  /* 0x0000000000007941 */ /* 0x000fea0003800200 */
.L_x_6069:
        /* <DEDUP_REMOVED lines=24> */
.L_x_6030:
[----:B-----5:R-:W-:Y:S02]  /*ff10*/  SEL R17, RZ, 0x1, !P4 ;  /* 0x00000001ff117807 */ /* 0x020fe40006000000 */
[----:B------:R-:W-:Y:S02]  /*ff20*/  SEL R23, RZ, 0x1, !P2 ;  /* 0x00000001ff177807 */ /* 0x000fe40005000000 */
[----:B------:R-:W-:Y:S02]  /*ff30*/  SEL R24, RZ, 0x1, !P0 ;  /* 0x00000001ff187807 */ /* 0x000fe40004000000 */
[----:B------:R-:W-:-:S07]  /*ff40*/  SEL R25, RZ, 0x1, !P1 ;  /* 0x00000001ff197807 */ /* 0x000fce0004800000 */
.L_x_6017:
[----:B------:R-:W-:Y:S05]  /*ff50*/  BSYNC.RECONVERGENT B6 ;  /* 0x0000000000067941 */ /* 0x000fea0003800200 */
.L_x_6016:
        /* <DEDUP_REMOVED lines=9> */
[----:B------:R-:W-:Y:S01]  /*fff0*/  LOP3.LUT R6, R23, 0xffff, RZ, 0xc0, !PT ;  /* 0x0000ffff17067812 */ /* 0x000fe200078ec0ff */
[----:B------:R-:W-:Y:S01]  /*10000*/  VIADD R4, R2, 0x10 ;  /* 0x0000001002047836 */ /* 0x000fe20000000000 */
[----:B------:R-:W-:Y:S01]  /*10010*/  LOP3.LUT R7, R24, 0xffff, RZ, 0xc0, !PT ;  /* 0x0000ffff18077812 */ /* 0x000fe200078ec0ff */
[----:B------:R-:W1:Y:S01]  /*10020*/  LDC R11, c[0x0][0x364] ;  /* 0x0000d900ff0b7b82 */ /* 0x000e620000000800 */
[----:B------:R-:W-:-:S02]  /*10030*/  LOP3.LUT R8, R25, 0xffff, RZ, 0xc0, !PT ;  /* 0x0000ffff19087812 */ /* 0x000fc400078ec0ff */
        /* <DEDUP_REMOVED lines=10> */
.L_x_6074:
        /* <DEDUP_REMOVED lines=9> */
[----:B------:R-:W-:Y:S01]  /*10170*/  IMAD R4, R6, R10, R3 ;  /* 0x0000000a06047224 */ /* 0x000fe200078e0203 */
[----:B------:R-:W-:Y:S02]  /*10180*/  LOP3.LUT P0, RZ, R25, 0xff, RZ, 0xc0, !PT ;  /* 0x000000ff19ff7812 */ /* 0x000fe4000780c0ff */
[----:B------:R-:W-:Y:S01]  /*10190*/  LOP3.LUT P1, RZ, R24, 0xff, RZ, 0xc0, !PT ;  /* 0x000000ff18ff7812 */ /* 0x000fe2000782c0ff */
[----:B------:R-:W-:Y:S01]  /*101a0*/  IMAD R4, R4, 0x4, R5 ;  /* 0x0000000404047824 */ /* 0x000fe200078e0205 */
[----:B------:R-:W-:Y:S02]  /*101b0*/  LOP3.LUT P2, RZ, R23, 0xff, RZ, 0xc0, !PT ;  /* 0x000000ff17ff7812 */ /* 0x000fe4000784c0ff */
[----:B------:R-:W-:-:S03]  /*101c0*/  LOP3.LUT P4, RZ, R17, 0xff, RZ, 0xc0, !PT ;  /* 0x000000ff11ff7812 */ /* 0x000fc6000788c0ff */
[----:B------:R-:W0:Y:S02]  /*101d0*/  LDS R4, [R4] ;  /* 0x0000000004047984 */ /* 0x000e240000000800 */
[C---:B0-----:R-:W-:Y:S02]  /*101e0*/  PRMT R6, R4.reuse, 0x7770, RZ ;  /* 0x0000777004067816 */ /* 0x041fe400000000ff */
[C---:B------:R-:W-:Y:S02]  /*101f0*/  PRMT R8, R4.reuse, 0x7772, RZ ;  /* 0x0000777204087816 */ /* 0x040fe400000000ff */
[C---:B------:R-:W-:Y:S02]  /*10200*/  PRMT R9, R4.reuse, 0x7773, RZ ;  /* 0x0000777304097816 */ /* 0x040fe400000000ff */
[----:B-1----:R-:W-:Y:S02]  /*10210*/  PRMT R7, R4, 0x7771, RZ ;  /* 0x0000777104077816 */ /* 0x002fe400000000ff */
        /* <DEDUP_REMOVED lines=13> */
.L_x_6073:
[----:B------:R-:W-:Y:S05]  /*102f0*/  BSYNC.RECONVERGENT B0 ;  /* 0x0000000000007941 */ /* 0x000fea0003800200 */
.L_x_6072:
[----:B------:R-:W-:Y:S01]  /*10300*/  IMAD.MOV.U32 R4, RZ, RZ, R13 ;  /* 0x000000ffff047224 */ /* 0x000fe200078e000d */
[----:B------:R-:W-:Y:S06]  /*10310*/  @P3 BRA `(.L_x_6074) ;  /* 0xfffffffc00703947 */ /* 0x000fec000383ffff */
.L_x_6071:
[----:B------:R-:W4:Y:S02]  /*10320*/  LDCU UR4, c[0x0][0x39c] ;  /* 0x00007380ff0477ac */ /* 0x000f240008000800 */
[----:B----4-:R-:W-:-:S09]  /*10330*/  UISETP.NE.AND UP0, UPT, UR4, URZ, UPT ;  /* 0x000000ff0400728c */ /* 0x010fd2000bf05270 */
[----:B------:R-:W-:Y:S05]  /*10340*/  BRA.U !UP0, `(.L_x_6075) ;  /* 0x0000000508687547 */ /* 0x000fea000b800000 */
[----:B0-----:R-:W0:Y:S02]  /*10350*/  LDC R11, c[0x0][0x360] ;  /* 0x0000d800ff0b7b82 */ /* 0x001e240000000800 */
[----:B0-----:R-:W-:Y:S01]  /*10360*/  ISETP.GE.U32.AND P0, PT, R11, 0x21, PT ;  /* 0x000000210b00780c */ /* 0x001fe20003f06070 */
[----:B-1----:R-:W-:-:S12]  /*10370*/  IMAD.MOV.U32 R2, RZ, RZ, R11 ;  /* 0x000000ffff027224 */ /* 0x002fd800078e000b */
        /* <DEDUP_REMOVED lines=14> */
[----:B------:R-:W-:Y:S02]  /*10460*/  LEA R4, R2, UR4, 0x2 ;  /* 0x0000000402047c11 */ /* 0x000fe4000f8e10ff */
[----:B------:R-:W-:-:S03]  /*10470*/  MOV R2, 0x20 ;  /* 0x0000002000027802 */ /* 0x000fc60000000f00 */
[----:B------:R0:W-:Y:S01]  /*10480*/  STS [R4], R5 ;  /* 0x0000000504007388 */ /* 0x0001e20000000800 */
[----:B------:R-:W-:Y:S05]  /*10490*/  @!P0 BRA `(.L_x_6076) ;  /* 0x0000000000908947 */ /* 0x000fea0003800000 */
[----:B0-----:R-:W-:-:S07]  /*104a0*/  IMAD.MOV.U32 R5, RZ, RZ, R11 ;  /* 0x000000ffff057224 */ /* 0x001fce00078e000b */
.L_x_6079:
        /* <DEDUP_REMOVED lines=32> */
.L_x_6078:
[----:B------:R-:W-:Y:S05]  /*106b0*/  BSYNC.RECONVERGENT B0 ;  /* 0x0000000000007941 */ /* 0x000fea0003800200 */
.L_x_6077:
[----:B0-----:R-:W-:Y:S01]  /*106c0*/  MOV R5, R10 ;  /* 0x0000000a00057202 */ /* 0x001fe20000000f00 */
[----:B------:R-:W-:Y:S06]  /*106d0*/  @P4 BRA `(.L_x_6079) ;  /* 0xfffffffc00744947 */ /* 0x000fec000383ffff */
.L_x_6076:
[----:B------:R-:W-:Y:S01]  /*106e0*/  ISETP.GE.U32.AND P0, PT, R2, 0x2, PT ;  /* 0x000000020200780c */ /* 0x000fe20003f06070 */
[----:B------:R-:W-:Y:S05]  /*106f0*/  WARPSYNC.ALL ;  /* 0x0000000000007948 */ /* 0x000fea0003800000 */
[----:B------:R-:W-:Y:S07]  /*10700*/  BAR.SYNC.DEFER_BLOCKING 0x0 ;  /* 0x0000000000007b1d */ /* 0x000fee0000010000 */
[----:B------:R-:W-:Y:S05]  /*10710*/  @!P0 BRA `(.L_x_6075) ;  /* 0x0000000000748947 */ /* 0x000fea0003800000 */
[----:B0-----:R-:W-:-:S07]  /*10720*/  IMAD.MOV.U32 R5, RZ, RZ, 0x1 ;  /* 0x00000001ff057424 */ /* 0x001fce00078e00ff */
.L_x_6080:
        /* <DEDUP_REMOVED lines=18> */
[----:B0-----:R-:W-:-:S04]  /*10850*/  ISETP.NE.AND P3, PT, R10, RZ, P3 ;  /* 0x000000ff0a00720c */ /* 0x001fc80001f65270 */
[----:B------:R-:W-:Y:S02]  /*10860*/  ISETP.GE.AND P4, PT, R5, R2, PT ;  /* 0x000000020500720c */ /* 0x000fe40003f86270 */
[----:B-1----:R-:W-:Y:S02]  /*10870*/  ISETP.NE.AND P0, PT, R4, RZ, P0 ;  /* 0x000000ff0400720c */ /* 0x002fe40000705270 */
[----:B------:R-:W-:Y:S02]  /*10880*/  SEL R17, RZ, 0x1, !P3 ;  /* 0x00000001ff117807 */ /* 0x000fe40005800000 */
[----:B----4-:R-:W-:Y:S02]  /*10890*/  ISETP.NE.AND P1, PT, R6, RZ, P1 ;  /* 0x000000ff0600720c */ /* 0x010fe40000f25270 */
[----:B------:R-:W-:Y:S02]  /*108a0*/  SEL R25, RZ, 0x1, !P0 ;  /* 0x00000001ff197807 */ /* 0x000fe40004000000 */
[----:B--2---:R-:W-:-:S02]  /*108b0*/  ISETP.NE.AND P2, PT, R8, RZ, P2 ;  /* 0x000000ff0800720c */ /* 0x004fc40001745270 */
[----:B------:R-:W-:Y:S02]  /*108c0*/  SEL R24, RZ, 0x1, !P1 ;  /* 0x00000001ff187807 */ /* 0x000fe40004800000 */
[----:B------:R-:W-:Y:S01]  /*108d0*/  SEL R23, RZ, 0x1, !P2 ;  /* 0x00000001ff177807 */ /* 0x000fe20005000000 */
[----:B------:R-:W-:Y:S08]  /*108e0*/  @!P4 BRA `(.L_x_6080) ;  /* 0xfffffffc0090c947 */ /* 0x000ff0000383ffff */
.L_x_6075:
[----:B------:R-:W4:Y:S01]  /*108f0*/  LDCU UR9, c[0x0][0x558] ;  /* 0x0000ab00ff0977ac */ /* 0x000f220008000800 */
[----:B01----:R-:W0:Y:S01]  /*10900*/  S2R R2, SR_CTAID.X ;  /* 0x0000000000027919 */ /* 0x003e220000002500 */
[----:B------:R-:W-:Y:S01]  /*10910*/  HFMA2 R19, -RZ, RZ, 0, 0 ;  /* 0x00000000ff137431 */ /* 0x000fe200000001ff */
        /* <DEDUP_REMOVED lines=285> */
.L_x_6081:
        /* <DEDUP_REMOVED lines=276> */
.L_x_6082:
        /* <DEDUP_REMOVED lines=276> */
.L_x_6083:
        /* <DEDUP_REMOVED lines=276> */
.L_x_6084:
        /* <DEDUP_REMOVED lines=286> */
.L_x_6086:
        /* <DEDUP_REMOVED lines=276> */
.L_x_6087:
        /* <DEDUP_REMOVED lines=276> */
.L_x_6088:
        /* <DEDUP_REMOVED lines=276> */
.L_x_6089:
        /* <DEDUP_REMOVED lines=27> */
.L_x_6091:
[----:B------:R-:W-:Y:S05]  /*19600*/  BSYNC.RECONVERGENT B0 ;  /* 0x0000000000007941 */ /* 0x000fea0003800200 */
.L_x_6090:
        /* <DEDUP_REMOVED lines=35> */
.L_x_6093:
[----:B------:R-:W-:Y:S05]  /*19840*/  BSYNC.RECONVERGENT B0 ;  /* 0x0000000000007941 */ /* 0x000fea0003800200 */
.L_x_6092:
        /* <DEDUP_REMOVED lines=41> */
.L_x_6098:
        /* <DEDUP_REMOVED lines=15> */
.L_x_6097:
[----:B------:R-:W-:Y:S02]  /*19bd0*/  SEL R27, RZ, 0x1, !P1 ;  /* 0x00000001ff1b7807 */ /* 0x000fe40004800000 */
[----:B------:R-:W-:Y:S02]  /*19be0*/  SEL R25, RZ, 0x1, !P2 ;  /* 0x00000001ff197807 */ /* 0x000fe40005000000 */
[----:B------:R-:W-:Y:S02]  /*19bf0*/  SEL R23, RZ, 0x1, !P3 ;  /* 0x00000001ff177807 */ /* 0x000fe40005800000 */
[----:B------:R-:W-:Y:S01]  /*19c00*/  SEL R17, RZ, 0x1, !P4 ;  /* 0x00000001ff117807 */ /* 0x000fe20006000000 */
[----:B------:R-:W-:Y:S06]  /*19c10*/  BRA `(.L_x_6096) ;  /* 0x0000000000947947 */ /* 0x000fec0003800000 */
.L_x_6095:
        /* <DEDUP_REMOVED lines=18> */
.L_x_6100:
        /* <DEDUP_REMOVED lines=15> */
.L_x_6099:
[----:B------:R-:W-:Y:S02]  /*19e30*/  SEL R27, RZ, 0x1, !P1 ;  /* 0x00000001ff1b7807 */ /* 0x000fe40004800000 */
[----:B------:R-:W-:Y:S02]  /*19e40*/  SEL R25, RZ, 0x1, !P2 ;  /* 0x00000001ff197807 */ /* 0x000fe40005000000 */
[----:B------:R-:W-:Y:S02]  /*19e50*/  SEL R23, RZ, 0x1, !P3 ;  /* 0x00000001ff177807 */ /* 0x000fe40005800000 */
[----:B------:R-:W-:-:S07]  /*19e60*/  SEL R17, RZ, 0x1, !P4 ;  /* 0x00000001ff117807 */ /* 0x000fce0006000000 */
.L_x_6096:
[----:B------:R-:W-:Y:S05]  /*19e70*/  BSYNC.RECONVERGENT B0 ;  /* 0x0000000000007941 */ /* 0x000fea0003800200 */
.L_x_6094:
        /* <DEDUP_REMOVED lines=17> */
.L_x_6104:
        /* <DEDUP_REMOVED lines=32> */
.L_x_6103:
[----:B------:R-:W-:Y:S05]  /*1a190*/  BSYNC.RECONVERGENT B0 ;  /* 0x0000000000007941 */ /* 0x000fea0003800200 */
.L_x_6102:
[----:B------:R-:W-:-:S03]  /*1a1a0*/  UISETP.GT.U32.AND UP0, UPT, UR4, 0x3, UPT ;  /* 0x000000030400788c */ /* 0x000fc6000bf04070 */
[----:B------:R-:W-:-:S06]  /*1a1b0*/  UMOV UR4, UR7 ;  /* 0x0000000700047c82 */ /* 0x000fcc0008000000 */
[----:B------:R-:W-:Y:S05]  /*1a1c0*/  BRA.U UP0, `(.L_x_6104) ;  /* 0xfffffffd00707547 */ /* 0x000fea000b83ffff */
.L_x_6101:
        /* <DEDUP_REMOVED lines=18> */
.L_x_6109:
        /* <DEDUP_REMOVED lines=32> */
.L_x_6108:
[----:B------:R-:W-:Y:S05]  /*1a4f0*/  BSYNC.RECONVERGENT B0 ;  /* 0x0000000000007941 */ /* 0x000fea0003800200 */
.L_x_6107:
[----:B------:R-:W-:Y:S01]  /*1a500*/  MOV R0, R10 ;  /* 0x0000000a00007202 */ /* 0x000fe20000000f00 */
[----:B------:R-:W-:Y:S06]  /*1a510*/  @P5 BRA `(.L_x_6109) ;  /* 0xfffffffc00745947 */ /* 0x000fec000383ffff */
.L_x_6106:
[----:B------:R-:W-:Y:S01]  /*1a520*/  BAR.SYNC.DEFER_BLOCKING 0x0 ;  /* 0x0000000000007b1d */ /* 0x000fe20000010000 */
[----:B------:R-:W-:-:S09]  /*1a530*/  UISETP.GE.U32.AND UP0, UPT, UR4, 0x2, UPT ;  /* 0x000000020400788c */ /* 0x000fd2000bf06070 */
[----:B------:R-:W-:Y:S05]  /*1a540*/  BRA.U !UP0, `(.L_x_6105) ;  /* 0x0000000108787547 */ /* 0x000fea000b800000 */
[----:B------:R-:W-:-:S07]  /*1a550*/  IMAD.MOV.U32 R0, RZ, RZ, 0x1 ;  /* 0x00000001ff007424 */ /* 0x000fce00078e00ff */
.L_x_6110:
        /* <DEDUP_REMOVED lines=29> */
.L_x_6105:
        /* <DEDUP_REMOVED lines=52> */
.L_x_6112:
        /* <DEDUP_REMOVED lines=19> */
.L_x_6113:
        /* <DEDUP_REMOVED lines=25> */
.L_x_6114:
        /* <DEDUP_REMOVED lines=25> */
.L_x_6115:
        /* <DEDUP_REMOVED lines=25> */
.L_x_6116:
[----:B------:R-:W0:Y:S01]  /*1b050*/  LDCU.64 UR4, c[0x0][0x758] ;  /* 0x0000eb00ff0477ac */ /* 0x000e220008000a00 */
[----:B------:R-:W-:-:S04]  /*1b060*/  LOP3.LUT P1, RZ, R17, 0xff, RZ, 0xc0, !PT ;  /* 0x000000ff11ff7812 */ /* 0x000fc8000782c0ff */
[----:B------:R-:W-:Y:S02]  /*1b070*/  SEL R3, RZ, 0x1, !P1 ;  /* 0x00000001ff037807 */ /* 0x000fe40004800000 */
[----:B0-----:R-:W-:-:S04]  /*1b080*/  IADD3 R16, P0, PT, R16, UR4, RZ ;  /* 0x0000000410107c10 */ /* 0x001fc8000ff1e0ff */
[----:B------:R-:W-:-:S05]  /*1b090*/  IADD3.X R17, PT, PT, RZ, UR5, RZ, P0, !PT ;  /* 0x00000005ff117c10 */ /* 0x000fca00087fe4ff */
[----:B------:R-:W-:Y:S01]  /*1b0a0*/  STG.E.U8 desc[UR36][R16.64], R3 ;  /* 0x0000000310007986 */ /* 0x000fe2000c101124 */
[----:B------:R-:W-:Y:S05]  /*1b0b0*/  EXIT ;  /* 0x000000000000794d */ /* 0x000fea0003800000 */
.L_x_6111:
        /* <DEDUP_REMOVED lines=21> */
.L_x_6117:
        /* <DEDUP_REMOVED lines=20> */
.L_x_6119:
        /* <DEDUP_REMOVED lines=25> */
.L_x_6120:
        /* <DEDUP_REMOVED lines=25> */
.L_x_6121:
        /* <DEDUP_REMOVED lines=25> */
.L_x_6122:
[----:B------:R-:W0:Y:S01]  /*1b800*/  LDCU.64 UR4, c[0x0][0x758] ;  /* 0x0000eb00ff0477ac */ /* 0x000e220008000a00 */
[----:B------:R-:W-:-:S04]  /*1b810*/  LOP3.LUT P0, RZ, R17, 0xff, RZ, 0xc0, !PT ;  /* 0x000000ff11ff7812 */ /* 0x000fc8000780c0ff */
[----:B------:R-:W-:Y:S02]  /*1b820*/  SEL R3, RZ, 0x1, !P0 ;  /* 0x00000001ff037807 */ /* 0x000fe40004000000 */
[----:B0-----:R-:W-:-:S05]  /*1b830*/  IADD3 R16, P1, PT, R16, UR4, RZ ;  /* 0x0000000410107c10 */ /* 0x001fca000ff3e0ff */
[----:B------:R-:W-:-:S05]  /*1b840*/  IMAD.X R17, RZ, RZ, UR5, P1 ;  /* 0x00000005ff117e24 */ /* 0x000fca00088e06ff */
[----:B------:R-:W-:Y:S01]  /*1b850*/  STG.E.U8 desc[UR36][R16.64], R3 ;  /* 0x0000000310007986 */ /* 0x000fe2000c101124 */
[----:B------:R-:W-:Y:S05]  /*1b860*/  EXIT ;  /* 0x000000000000794d */ /* 0x000fea0003800000 */
.L_x_6118:
[----:B------:R-:W-:Y:S04]  /*1b870*/  STG.E.U8 desc[UR36][R6.64], R27 ;  /* 0x0000001b06007986 */ /* 0x000fe8000c101124 */
[----:B------:R-:W-:Y:S04]  /*1b880*/  STG.E.U8 desc[UR36][R6.64+0x1], R25 ;  /* 0x0000011906007986 */ /* 0x000fe8000c101124 */
[----:B------:R-:W-:Y:S04]  /*1b890*/  STG.E.U8 desc[UR36][R6.64+0x2], R23 ;  /* 0x0000021706007986 */ /* 0x000fe8000c101124 */
[----:B------:R-:W-:Y:S01]  /*1b8a0*/  STG.E.U8 desc[UR36][R6.64+0x3], R17 ;  /* 0x0000031106007986 */ /* 0x000fe2000c101124 */
[----:B------:R-:W-:Y:S05]  /*1b8b0*/  EXIT ;  /* 0x000000000000794d */ /* 0x000fea0003800000 */
.L_x_6085:
        /* <DEDUP_REMOVED lines=61> */
.L_x_6124:
        /* <DEDUP_REMOVED lines=19> */
.L_x_6125:
        /* <DEDUP_REMOVED lines=25> */
.L_x_6126:
        /* <DEDUP_REMOVED lines=25> */
.L_x_6127:
        /* <DEDUP_REMOVED lines=25> */
.L_x_6128:
[----:B------:R-:W0:Y:S01]  /*1c270*/  LDCU.64 UR4, c[0x0][0x758] ;  /* 0x0000eb00ff0477ac */ /* 0x000e220008000a00 */
[----:B------:R-:W-:-:S04]  /*1c280*/  LOP3.LUT P1, RZ, R17, 0xff, RZ, 0xc0, !PT ;  /* 0x000000ff11ff7812 */ /* 0x000fc8000782c0ff */
[----:B------:R-:W-:Y:S02]  /*1c290*/  SEL R3, RZ, 0x1, !P1 ;  /* 0x00000001ff037807 */ /* 0x000fe40004800000 */
[----:B0-----:R-:W-:-:S04]  /*1c2a0*/  IADD3 R16, P0, PT, R16, UR4, RZ ;  /* 0x0000000410107c10 */ /* 0x001fc8000ff1e0ff */
[----:B------:R-:W-:-:S05]  /*1c2b0*/  IADD3.X R17, PT, PT, RZ, UR5, RZ, P0, !PT ;  /* 0x00000005ff117c10 */ /* 0x000fca00087fe4ff */
[----:B------:R-:W-:Y:S01]  /*1c2c0*/  STG.E.U8 desc[UR36][R16.64], R3 ;  /* 0x0000000310007986 */ /* 0x000fe2000c101124 */
[----:B------:R-:W-:Y:S05]  /*1c2d0*/  EXIT ;  /* 0x000000000000794d */ /* 0x000fea0003800000 */
.L_x_6123:
        /* <DEDUP_REMOVED lines=21> */
.L_x_6129:
        /* <DEDUP_REMOVED lines=20> */
.L_x_6131:
        /* <DEDUP_REMOVED lines=25> */
.L_x_6132:
        /* <DEDUP_REMOVED lines=25> */
.L_x_6133:
        /* <DEDUP_REMOVED lines=25> */
.L_x_6134:
[----:B------:R-:W0:Y:S01]  /*1ca20*/  LDCU.64 UR4, c[0x0][0x758] ;  /* 0x0000eb00ff0477ac */ /* 0x000e220008000a00 */
[----:B------:R-:W-:-:S04]  /*1ca30*/  LOP3.LUT P0, RZ, R17, 0xff, RZ, 0xc0, !PT ;  /* 0x000000ff11ff7812 */ /* 0x000fc8000780c0ff */
[----:B------:R-:W-:Y:S02]  /*1ca40*/  SEL R3, RZ, 0x1, !P0 ;  /* 0x00000001ff037807 */ /* 0x000fe40004000000 */
[----:B0-----:R-:W-:-:S05]  /*1ca50*/  IADD3 R16, P1, PT, R16, UR4, RZ ;  /* 0x0000000410107c10 */ /* 0x001fca000ff3e0ff */
[----:B------:R-:W-:-:S05]  /*1ca60*/  IMAD.X R17, RZ, RZ, UR5, P1 ;  /* 0x00000005ff117e24 */ /* 0x000fca00088e06ff */
[----:B------:R-:W-:Y:S01]  /*1ca70*/  STG.E.U8 desc[UR36][R16.64], R3 ;  /* 0x0000000310007986 */ /* 0x000fe2000c101124 */
[----:B------:R-:W-:Y:S05]  /*1ca80*/  EXIT ;  /* 0x000000000000794d */ /* 0x000fea0003800000 */
.L_x_6130:
[----:B------:R-:W-:Y:S04]  /*1ca90*/  STG.E.U8 desc[UR36][R6.64], R25 ;  /* 0x0000001906007986 */ /* 0x000fe8000c101124 */
[----:B------:R-:W-:Y:S04]  /*1caa0*/  STG.E.U8 desc[UR36][R6.64+0x1], R24 ;  /* 0x0000011806007986 */ /* 0x000fe8000c101124 */
[----:B------:R-:W-:Y:S04]  /*1cab0*/  STG.E.U8 desc[UR36][R6.64+0x2], R23 ;  /* 0x0000021706007986 */ /* 0x000fe8000c101124 */
[----:B------:R-:W-:Y:S01]  /*1cac0*/  STG.E.U8 desc[UR36][R6.64+0x3], R17 ;  /* 0x0000031106007986 */ /* 0x000fe2000c101124 */
[----:B------:R-:W-:Y:S05]  /*1cad0*/  EXIT ;  /* 0x000000000000794d */ /* 0x000fea0003800000 */
.L_x_6135:
        /* <DEDUP_REMOVED lines=10> */
.L_x_7802:


//--------------------- .text._ZN2at6native13reduce_kernelILi512ELi1ENS0_8ReduceOpIsNS0_14func_wrapper_tIbZZZNS0_15and_kernel_cudaERNS_14TensorIteratorEENKUlvE_clEvENKUlvE3_clEvEUlbsE_EEjbLi4ELi4EEEEEvT1_ --------------------------
	.section	.text._ZN2at6native13reduce_kernelILi512ELi1ENS0_8ReduceOpIsNS0_14func_wrapper_tIbZZZNS0_15and_kernel_cudaERNS_14TensorIteratorEENKUlvE_clEvENKUlvE3_clEvEUlbsE_EEjbLi4ELi4EEEEEvT1_,"ax",@progbits
	.align	128
        .global         _ZN2at6native13reduce_kernelILi512ELi1ENS0_8ReduceOpIsNS0_14func_wrapper_tIbZZZNS0_15and_kernel_cudaERNS_14TensorIteratorEENKUlvE_clEvENKUlvE3_clEvEUlbsE_EEjbLi4ELi4EEEEEvT1_
        .type           _ZN2at6native13reduce_kernelILi512ELi1ENS0_8ReduceOpIsNS0_14func_wrapper_tIbZZZNS0_15and_kernel_cudaERNS_14TensorIteratorEENKUlvE_clEvENKUlvE3_clEvEUlbsE_EEjbLi4ELi4EEEEEvT1_,@function
        .size           _ZN2at6native13reduce_kernelILi512ELi1ENS0_8ReduceOpIsNS0_14func_wrapper_tIbZZZNS0_15and_kernel_cudaERNS_14TensorIteratorEENKUlvE_clEvENKUlvE3_clEvEUlbsE_EEjbLi4ELi4EEEEEvT1_,(.L_x_7803 - _ZN2at6native13reduce_kernelILi512ELi1ENS0_8ReduceOpIsNS0_14func_wrapper_tIbZZZNS0_15and_kernel_cudaERNS_14TensorIteratorEENKUlvE_clEvENKUlvE3_clEvEUlbsE_EEjbLi4ELi4EEEEEvT1_)
        .other          _ZN2at6native13reduce_kernelILi512ELi1ENS0_8ReduceOpIsNS0_14func_wrapper_tIbZZZNS0_15and_kernel_cudaERNS_14TensorIteratorEENKUlvE_clEvENKUlvE3_clEvEUlbsE_EEjbLi4ELi4EEEEEvT1_,@"STO_CUDA_ENTRY STV_DEFAULT"
_ZN2at6native13reduce_kernelILi512ELi1ENS0_8ReduceOpIsNS0_14func_wrapper_tIbZZZNS0_15and_kernel_cudaERNS_14TensorIteratorEENKUlvE_clEvENKUlvE3_clEvEUlbsE_EEjbLi4ELi4EEEEEvT1_:
.text._ZN2at6native13reduce_kernelILi512ELi1ENS0_8ReduceOpIsNS0_14func_wrapper_tIbZZZNS0_15and_kernel_cudaERNS_14TensorIteratorEENKUlvE_clEvENKUlvE3_clEvEUlbsE_EEjbLi4ELi4EEEEEvT1_:
        /* <DEDUP_REMOVED lines=295> */
.L_x_6136:
        /* <DEDUP_REMOVED lines=40> */
[----:B------:R-:W2:Y:S01]  /*14f0*/  LDG.E.U16 R10, desc[UR36][R10.64] ;  /* 0x000000240a0a7981 */ /* 0x000ea2000c1e1500 */
[----:B------:R-:W-:Y:S02]  /*1500*/  PRMT R8, R9, 0x9910, RZ ;  /* 0x0000991009087816 */ /* 0x000fe400000000ff */
[----:B--2---:R-:W-:-:S04]  /*1510*/  ISETP.NE.AND P0, PT, R10, RZ, PT ;  /* 0x000000ff0a00720c */ /* 0x004fc80003f05270 */
[----:B------:R-:W-:-:S04]  /*1520*/  ISETP.NE.AND P0, PT, R8, RZ, P0 ;  /* 0x000000ff0800720c */ /* 0x000fc80000705270 */
[----:B------:R-:W-:-:S09]  /*1530*/  SEL R12, RZ, 0x1, !P0 ;  /* 0x00000001ff0c7807 */ /* 0x000fd20004000000 */
.L_x_6143:
[----:B------:R-:W-:Y:S05]  /*1540*/  BSYNC.RECONVERGENT B2 ;  /* 0x0000000000027941 */ /* 0x000fea0003800200 */
.L_x_6142:
[----:B------:R-:W-:Y:S02]  /*1550*/  IADD3 R2, P0, PT, R2, 0x8, RZ ;  /* 0x0000000802027810 */ /* 0x000fe40007f1e0ff */
[----:B------:R-:W-:-:S03]  /*1560*/  IADD3 R8, PT, PT, R13, -0x4, R0 ;  /* 0xfffffffc0d087810 */ /* 0x000fc60007ffe000 */
[----:B------:R-:W-:-:S08]  /*1570*/  IMAD.X R3, RZ, RZ, R3, P0 ;  /* 0x000000ffff037224 */ /* 0x000fd000000e0603 */
.L_x_6141:
[----:B------:R-:W-:Y:S05]  /*1580*/  BSYNC.RECONVERGENT B1 ;  /* 0x0000000000017941 */ /* 0x000fea0003800200 */
.L_x_6140:
        /* <DEDUP_REMOVED lines=12> */
.L_x_6147:
        /* <DEDUP_REMOVED lines=12> */
[----:B------:R-:W-:Y:S02]  /*1710*/  ISETP.NE.AND P3, PT, R0, RZ, P3 ;  /* 0x000000ff0000720c */ /* 0x000fe40001f65270 */
[----:B------:R-:W-:Y:S02]  /*1720*/  ISETP.NE.AND P2, PT, R9, RZ, P2 ;  /* 0x000000ff0900720c */ /* 0x000fe40001745270 */
[----:B------:R-:W-:Y:S02]  /*1730*/  ISETP.NE.AND P1, PT, R12, RZ, P1 ;  /* 0x000000ff0c00720c */ /* 0x000fe40000f25270 */
[----:B------:R-:W-:Y:S01]  /*1740*/  ISETP.NE.AND P0, PT, R10, RZ, P0 ;  /* 0x000000ff0a00720c */ /* 0x000fe20000705270 */
[----:B------:R-:W-:-:S12]  /*1750*/  @!P4 BRA `(.L_x_6147) ;  /* 0xfffffffc00bcc947 */ /* 0x000fd8000383ffff */
[----:B------:R-:W-:Y:S05]  /*1760*/  BSYNC.RECONVERGENT B2 ;  /* 0x0000000000027941 */ /* 0x000fea0003800200 */
.L_x_6146:
[----:B------:R-:W-:Y:S02]  /*1770*/  SEL R12, RZ, 0x1, !P3 ;  /* 0x00000001ff0c7807 */ /* 0x000fe40005800000 */
[----:B------:R-:W-:Y:S02]  /*1780*/  SEL R10, RZ, 0x1, !P2 ;  /* 0x00000001ff0a7807 */ /* 0x000fe40005000000 */
[----:B------:R-:W-:Y:S02]  /*1790*/  SEL R0, RZ, 0x1, !P1 ;  /* 0x00000001ff007807 */ /* 0x000fe40004800000 */
[----:B------:R-:W-:-:S07]  /*17a0*/  SEL R9, RZ, 0x1, !P0 ;  /* 0x00000001ff097807 */ /* 0x000fce0004000000 */
.L_x_6145:
[----:B------:R-:W-:Y:S05]  /*17b0*/  BSYNC.RECONVERGENT B1 ;  /* 0x0000000000017941 */ /* 0x000fea0003800200 */
.L_x_6144:
        /* <DEDUP_REMOVED lines=14> */
[----:B------:R-:W2:Y:S01]  /*18a0*/  LDG.E.U16 R2, desc[UR36][R2.64] ;  /* 0x0000002402027981 */ /* 0x000ea2000c1e1500 */
[----:B------:R-:W-:-:S04]  /*18b0*/  LOP3.LUT P2, RZ, R12, 0xff, RZ, 0xc0, !PT ;  /* 0x000000ff0cff7812 */ /* 0x000fc8000784c0ff */
[----:B--2---:R-:W-:-:S04]  /*18c0*/  ISETP.NE.AND P2, PT, R2, RZ, P2 ;  /* 0x000000ff0200720c */ /* 0x004fc80001745270 */
[----:B------:R-:W-:-:S09]  /*18d0*/  SEL R12, RZ, 0x1, !P2 ;  /* 0x00000001ff0c7807 */ /* 0x000fd20005000000 */
.L_x_6149:
[----:B------:R-:W-:Y:S05]  /*18e0*/  BSYNC.RECONVERGENT B1 ;  /* 0x0000000000017941 */ /* 0x000fea0003800200 */
.L_x_6148:
[----:B------:R-:W-:Y:S02]  /*18f0*/  LOP3.LUT P2, RZ, R12, 0xff, RZ, 0xc0, !PT ;  /* 0x000000ff0cff7812 */ /* 0x000fe4000784c0ff */
[----:B------:R-:W-:Y:S02]  /*1900*/  LOP3.LUT P3, RZ, R9, 0xff, RZ, 0xc0, !PT ;  /* 0x000000ff09ff7812 */ /* 0x000fe4000786c0ff */
[----:B------:R-:W-:-:S04]  /*1910*/  PLOP3.LUT P0, PT, P1, P2, P0, 0x80, 0x0 ;  /* 0x000000000000781c */ /* 0x000fc80000f05000 */
[----:B------:R-:W-:-:S04]  /*1920*/  PLOP3.LUT P0, PT, P0, P3, PT, 0x80, 0x8 ;  /* 0x000000000008781c */ /* 0x000fc80000707070 */
[----:B------:R-:W-:Y:S01]  /*1930*/  SEL R17, RZ, 0x1, !P0 ;  /* 0x00000001ff117807 */ /* 0x000fe20004000000 */
[----:B------:R-:W-:Y:S08]  /*1940*/  BRA `(.L_x_6138) ;  /* 0x00000098006c7947 */ /* 0x000ff00003800000 */
.L_x_6139:
        /* <DEDUP_REMOVED lines=22> */
.L_x_6154:
        /* <DEDUP_REMOVED lines=20> */
.L_x_6153:
        /* <DEDUP_REMOVED lines=8> */
.L_x_6152:
[----:B------:R-:W-:Y:S05]  /*1c70*/  BSYNC.RECONVERGENT B1 ;  /* 0x0000000000017941 */ /* 0x000fea0003800200 */
.L_x_6151:
        /* <DEDUP_REMOVED lines=19> */
.L_x_6156:
[----:B------:R-:W-:Y:S05]  /*1db0*/  BSYNC.RECONVERGENT B1 ;  /* 0x0000000000017941 */ /* 0x000fea0003800200 */
.L_x_6155:
[----:B------:R-:W-:Y:S04]  /*1dc0*/  BSSY.RECONVERGENT B1, `(.L_x_6157) ;  /* 0x000001b000017945 */ /* 0x000fe80003800200 */
[----:B------:R-:W-:Y:S05]  /*1dd0*/  @P0 BRA `(.L_x_6158) ;  /* 0x0000000000640947 */ /* 0x000fea0003800000 */
[----:B0-----:R-:W-:Y:S01]  /*1de0*/  IMAD.IADD R3, R7, 0x1, R4 ;  /* 0x0000000107037824 */ /* 0x001fe200078e0204 */
[----:B-----5:R-:W-:Y:S02]  /*1df0*/  PRMT R2, R16, 0x9910, RZ ;  /* 0x0000991010027816 */ /* 0x020fe400000000ff */
[----:B------:R-:W-:Y:S02]  /*1e00*/  LOP3.LUT P0, RZ, R6, 0xff, RZ, 0xc0, !PT ;  /* 0x000000ff06ff7812 */ /* 0x000fe4000780c0ff */
[----:B------:R-:W-:Y:S02]  /*1e10*/  ISETP.GE.U32.AND P1, PT, R3, R0, PT ;  /* 0x000000000300720c */ /* 0x000fe40003f26070 */
[----:B------:R-:W-:-:S04]  /*1e20*/  ISETP.NE.AND P0, PT, R2, RZ, P0 ;  /* 0x000000ff0200720c */ /* 0x000fc80000705270 */
[----:B------:R-:W-:-:S07]  /*1e30*/  SEL R6, RZ, 0x1, !P0 ;  /* 0x00000001ff067807 */ /* 0x000fce0004000000 */
[----:B------:R-:W-:Y:S05]  /*1e40*/  @P1 BRA `(.L_x_6158) ;  /* 0x0000000000481947 */ /* 0x000fea0003800000 */
[----:B------:R-:W-:Y:S02]  /*1e50*/  IADD3 R3, PT, PT, R3, R4, RZ ;  /* 0x0000000403037210 */ /* 0x000fe40007ffe0ff */
[----:B------:R-:W-:Y:S02]  /*1e60*/  PRMT R2, R12, 0x9910, RZ ;  /* 0x000099100c027816 */ /* 0x000fe400000000ff */
[----:B------:R-:W-:Y:S02]  /*1e70*/  ISETP.GE.U32.AND P1, PT, R3, R0, PT ;  /* 0x000000000300720c */ /* 0x000fe40003f26070 */
[----:B------:R-:W-:-:S04]  /*1e80*/  LOP3.LUT P0, RZ, R9, 0xff, RZ, 0xc0, !PT ;  /* 0x000000ff09ff7812 */ /* 0x000fc8000780c0ff */
[----:B------:R-:W-:-:S04]  /*1e90*/  ISETP.NE.AND P0, PT, R2, RZ, P0 ;  /* 0x000000ff0200720c */ /* 0x000fc80000705270 */
[----:B------:R-:W-:-:S03]  /*1ea0*/  SEL R9, RZ, 0x1, !P0 ;  /* 0x00000001ff097807 */ /* 0x000fc60004000000 */
[----:B------:R-:W-:Y:S06]  /*1eb0*/  @P1 BRA `(.L_x_6158) ;  /* 0x00000000002c1947 */ /* 0x000fec0003800000 */
[----:B------:R-:W-:Y:S01]  /*1ec0*/  IMAD.IADD R3, R3, 0x1, R4 ;  /* 0x0000000103037824 */ /* 0x000fe200078e0204 */
[----:B------:R-:W-:-:S04]  /*1ed0*/  LOP3.LUT P0, RZ, R11, 0xff, RZ, 0xc0, !PT ;  /* 0x000000ff0bff7812 */ /* 0x000fc8000780c0ff */
[----:B------:R-:W-:Y:S02]  /*1ee0*/  ISETP.GE.U32.AND P2, PT, R3, R0, PT ;  /* 0x000000000300720c */ /* 0x000fe40003f46070 */
[----:B------:R-:W-:-:S04]  /*1ef0*/  PRMT R0, R8, 0x9910, RZ ;  /* 0x0000991008007816 */ /* 0x000fc800000000ff */
[----:B------:R-:W-:-:S04]  /*1f00*/  ISETP.NE.AND P0, PT, R0, RZ, P0 ;  /* 0x000000ff0000720c */ /* 0x000fc80000705270 */
[----:B------:R-:W-:-:S03]  /*1f10*/  SEL R11, RZ, 0x1, !P0 ;  /* 0x00000001ff0b7807 */ /* 0x000fc60004000000 */
[----:B------:R-:W-:Y:S02]  /*1f20*/  @!P2 PRMT R2, R5, 0x9910, RZ ;  /* 0x000099100502a816 */ /* 0x000fe400000000ff */
[----:B------:R-:W-:-:S04]  /*1f30*/  @!P2 LOP3.LUT P1, RZ, R10, 0xff, RZ, 0xc0, !PT ;  /* 0x000000ff0affa812 */ /* 0x000fc8000782c0ff */
[----:B------:R-:W-:-:S04]  /*1f40*/  @!P2 ISETP.NE.AND P1, PT, R2, RZ, P1 ;  /* 0x000000ff0200a20c */ /* 0x000fc80000f25270 */
[----:B------:R-:W-:-:S04]  /*1f50*/  @!P2 SEL R0, RZ, 0x1, !P1 ;  /* 0x00000001ff00a807 */ /* 0x000fc80004800000 */
[----:B------:R-:W-:-:S07]  /*1f60*/  @!P2 PRMT R10, R0, 0x7610, R10 ;  /* 0x00007610000aa816 */ /* 0x000fce000000000a */
.L_x_6158:
[----:B------:R-:W-:Y:S05]  /*1f70*/  BSYNC.RECONVERGENT B1 ;  /* 0x0000000000017941 */ /* 0x000fea0003800200 */
.L_x_6157:
        /* <DEDUP_REMOVED lines=8> */
.L_x_6150:
        /* <DEDUP_REMOVED lines=18> */
.L_x_6163:
        /* <DEDUP_REMOVED lines=24> */
.L_x_6162:
        /* <DEDUP_REMOVED lines=8> */
.L_x_6161:
[----:B------:R-:W-:Y:S05]  /*2320*/  BSYNC.RECONVERGENT B1 ;  /* 0x0000000000017941 */ /* 0x000fea0003800200 */
.L_x_6160:
[----:B------:R-:W-:Y:S01]  /*2330*/  ISETP.GE.U32.AND P0, PT, R7, R0, PT ;  /* 0x000000000700720c */ /* 0x000fe20003f06070 */
[----:B------:R-:W-:-:S12]  /*2340*/  BSSY.RECONVERGENT B1, `(.L_x_6164) ;  /* 0x0000016000017945 */ /* 0x000fd80003800200 */
[----:B------:R-:W-:Y:S05]  /*2350*/  @P0 BRA `(.L_x_6165) ;  /* 0x0000000000500947 */ /* 0x000fea0003800000 */
[----:B------:R-:W-:-:S04]  /*2360*/  IMAD R17, R4, R7, RZ ;  /* 0x0000000704117224 */ /* 0x000fc800078e02ff */
[----:B------:R-:W-:-:S05]  /*2370*/  IMAD.WIDE.U32 R16, R17, 0x2, R2 ;  /* 0x0000000211107825 */ /* 0x000fca00078e0002 */
[----:B------:R0:W5:Y:S01]  /*2380*/  LDG.E.U16 R13, desc[UR36][R16.64] ;  /* 0x00000024100d7981 */ /* 0x000162000c1e1500 */
[----:B------:R-:W-:-:S04]  /*2390*/  IADD3 R19, PT, PT, R7, R5, RZ ;  /* 0x0000000507137210 */ /* 0x000fc80007ffe0ff */
[----:B------:R-:W-:-:S13]  /*23a0*/  ISETP.GE.U32.AND P1, PT, R19, R0, PT ;  /* 0x000000001300720c */ /* 0x000fda0003f26070 */
[----:B0-----:R-:W-:Y:S05]  /*23b0*/  @P1 BRA `(.L_x_6165) ;  /* 0x0000000000381947 */ /* 0x001fea0003800000 */
[----:B------:R-:W-:-:S04]  /*23c0*/  IMAD R15, R4, R19, RZ ;  /* 0x00000013040f7224 */ /* 0x000fc800078e02ff */
[----:B------:R-:W-:-:S06]  /*23d0*/  IMAD.WIDE.U32 R14, R15, 0x2, R2 ;  /* 0x000000020f0e7825 */ /* 0x000fcc00078e0002 */
        /* <DEDUP_REMOVED lines=12> */
.L_x_6165:
[----:B------:R-:W-:Y:S05]  /*24a0*/  BSYNC.RECONVERGENT B1 ;  /* 0x0000000000017941 */ /* 0x000fea0003800200 */
.L_x_6164:
        /* <DEDUP_REMOVED lines=27> */
.L_x_6167:
[----:B------:R-:W-:Y:S05]  /*2660*/  BSYNC.RECONVERGENT B1 ;  /* 0x0000000000017941 */ /* 0x000fea0003800200 */
.L_x_6166:
        /* <DEDUP_REMOVED lines=8> */
.L_x_6159:
        /* <DEDUP_REMOVED lines=20> */
.L_x_6177:
        /* <DEDUP_REMOVED lines=8> */
.L_x_6171:
        /* <DEDUP_REMOVED lines=295> */
.L_x_6173:
        /* <DEDUP_REMOVED lines=242> */
.L_x_6174:
        /* <DEDUP_REMOVED lines=242> */
.L_x_6175:
        /* <DEDUP_REMOVED lines=242> */
.L_x_6176:
[----:B------:R-:W-:-:S04]  /*6880*/  LOP3.LUT R11, R0, 0xfffffffe, RZ, 0xc0, !PT ;  /* 0xfffffffe000b7812 */ /* 0x000fc800078ec0ff */
[----:B------:R-:W-:-:S04]  /*6890*/  IADD3 R10, P4, PT, R11, R8, RZ ;  /* 0x000000080b0a7210 */ /* 0x000fc80007f9e0ff */
[----:B------:R-:W-:-:S05]  /*68a0*/  IADD3.X R11, PT, PT, RZ, R9, RZ, P4, !PT ;  /* 0x00000009ff0b7210 */ /* 0x000fca00027fe4ff */
[----:B------:R1:W5:Y:S04]  /*68b0*/  LDG.E.U16 R10, desc[UR36][R10.64] ;  /* 0x000000240a0a7981 */ /* 0x000368000c1e1500 */
.L_x_6172:
[----:B------:R-:W2:Y:S01]  /*68c0*/  LDCU UR5, c[0x0][0x388] ;  /* 0x00007100ff0577ac */ /* 0x000ea20008000800 */
[----:B0-----:R-:W-:Y:S01]  /*68d0*/  IMAD.U32 R2, RZ, RZ, UR4 ;  /* 0x00000004ff027e24 */ /* 0x001fe2000f8e00ff */
[----:B-----5:R-:W-:Y:S02]  /*68e0*/  PRMT R0, R25, 0x9910, RZ ;  /* 0x0000991019007816 */ /* 0x020fe400000000ff */
[----:B------:R-:W-:Y:S02]  /*68f0*/  PRMT R6, R24, 0x9910, RZ ;  /* 0x0000991018067816 */ /* 0x000fe400000000ff */
[----:B------:R-:W-:Y:S02]  /*6900*/  LEA R3, R2, R3, 0x2 ;  /* 0x0000000302037211 */ /* 0x000fe400078e10ff */
[----:B------:R-:W-:Y:S02]  /*6910*/  ISETP.NE.AND P3, PT, R0, RZ, P3 ;  /* 0x000000ff0000720c */ /* 0x000fe40001f65270 */
[----:B-1----:R-:W-:Y:S01]  /*6920*/  PRMT R11, R20, 0x9910, RZ ;  /* 0x00009910140b7816 */ /* 0x002fe200000000ff */
[----:B------:R-:W-:Y:S01]  /*6930*/  IMAD R7, R2, 0x3, R3 ;  /* 0x0000000302077824 */ /* 0x000fe200078e0203 */
[----:B------:R-:W-:-:S02]  /*6940*/  PRMT R14, R10, 0x9910, RZ ;  /* 0x000099100a0e7816 */ /* 0x000fc400000000ff */
[----:B------:R-:W-:Y:S02]  /*6950*/  ISETP.NE.AND P2, PT, R6, RZ, P2 ;  /* 0x000000ff0600720c */ /* 0x000fe40001745270 */
[----:B------:R-:W-:Y:S01]  /*6960*/  ISETP.NE.AND P1, PT, R11, RZ, P1 ;  /* 0x000000ff0b00720c */ /* 0x000fe20000f25270 */
[----:B--2---:R-:W-:Y:S01]  /*6970*/  IMAD.U32 R0, RZ, RZ, UR5 ;  /* 0x00000005ff007e24 */ /* 0x004fe2000f8e00ff */
[----:B------:R-:W-:-:S04]  /*6980*/  ISETP.NE.AND P0, PT, R14, RZ, P0 ;  /* 0x000000ff0e00720c */ /* 0x000fc80000705270 */
[----:B------:R-:W-:-:S13]  /*6990*/  ISETP.GE.U32.AND P4, PT, R7, R0, PT ;  /* 0x000000000700720c */ /* 0x000fda0003f86070 */
[----:B------:R-:W-:Y:S05]  /*69a0*/  @!P4 BRA `(.L_x_6177) ;  /* 0xffffffbc00a0c947 */ /* 0x000fea000383ffff */
[----:B------:R-:W-:Y:S05]  /*69b0*/  BSYNC.RECONVERGENT B2 ;  /* 0x0000000000027941 */ /* 0x000fea0003800200 */
.L_x_6170:
[----:B------:R-:W-:Y:S02]  /*69c0*/  SEL R7, RZ, 0x1, !P3 ;  /* 0x00000001ff077807 */ /* 0x000fe40005800000 */
[----:B------:R-:W-:Y:S02]  /*69d0*/  SEL R6, RZ, 0x1, !P2 ;  /* 0x00000001ff067807 */ /* 0x000fe40005000000 */
[----:B------:R-:W-:Y:S02]  /*69e0*/  SEL R5, RZ, 0x1, !P1 ;  /* 0x00000001ff057807 */ /* 0x000fe40004800000 */
[----:B------:R-:W-:-:S07]  /*69f0*/  SEL R4, RZ, 0x1, !P0 ;  /* 0x00000001ff047807 */ /* 0x000fce0004000000 */
.L_x_6169:
[----:B------:R-:W-:Y:S05]  /*6a00*/  BSYNC.RECONVERGENT B1 ;  /* 0x0000000000017941 */ /* 0x000fea0003800200 */
.L_x_6168:
        /* <DEDUP_REMOVED lines=24> */
.L_x_6180:
[----:B------:R-:W0:Y:S01]  /*6b90*/  LDC.64 R10, c[0x0][0x3c8] ;  /* 0x0000f200ff0a7b82 */ /* 0x000e220000000a00 */
[----:B------:R-:W-:Y:S01]  /*6ba0*/  MOV R14, RZ ;  /* 0x000000ff000e7202 */ /* 0x000fe20000000f00 */
        /* <DEDUP_REMOVED lines=274> */
.L_x_6181:
        /* <DEDUP_REMOVED lines=275> */
.L_x_6182:
        /* <DEDUP_REMOVED lines=275> */
.L_x_6183:
        /* <DEDUP_REMOVED lines=275> */
.L_x_6184:
[----:B------:R-:W-:-:S04]  /*b060*/  LOP3.LUT R9, R22, 0xfffffffe, RZ, 0xc0, !PT ;  /* 0xfffffffe16097812 */ /* 0x000fc800078ec0ff */
[----:B------:R-:W-:-:S05]  /*b070*/  IADD3 R8, P0, PT, R9, R12, RZ ;  /* 0x0000000c09087210 */ /* 0x000fca0007f1e0ff */
[----:B------:R-:W-:-:S05]  /*b080*/  IMAD.X R9, RZ, RZ, R13, P0 ;  /* 0x000000ffff097224 */ /* 0x000fca00000e060d */
[----:B------:R0:W5:Y:S03]  /*b090*/  LDG.E.U16 R8, desc[UR36][R8.64] ;  /* 0x0000002408087981 */ /* 0x000166000c1e1500 */
.L_x_6179:
[----:B------:R-:W-:Y:S05]  /*b0a0*/  BSYNC.RECONVERGENT B1 ;  /* 0x0000000000017941 */ /* 0x000fea0003800200 */
.L_x_6178:
[----:B------:R-:W-:Y:S01]  /*b0b0*/  ISETP.GE.U32.AND P0, PT, R3, R0, PT ;  /* 0x000000000300720c */ /* 0x000fe20003f06070 */
[----:B------:R-:W-:-:S12]  /*b0c0*/  BSSY.RECONVERGENT B1, `(.L_x_6185) ;  /* 0x000001c000017945 */ /* 0x000fd80003800200 */
[----:B------:R-:W-:Y:S05]  /*b0d0*/  @P0 BRA `(.L_x_6186) ;  /* 0x0000000000680947 */ /* 0x000fea0003800000 */
[----:B0-----:R-:W-:Y:S01]  /*b0e0*/  IMAD.IADD R9, R3, 0x1, R2 ;  /* 0x0000000103097824 */ /* 0x001fe200078e0202 */
[----:B-----5:R-:W-:Y:S02]  /*b0f0*/  PRMT R25, R25, 0x9910, RZ ;  /* 0x0000991019197816 */ /* 0x020fe400000000ff */
[----:B------:R-:W-:Y:S02]  /*b100*/  LOP3.LUT P0, RZ, R7, 0xff, RZ, 0xc0, !PT ;  /* 0x000000ff07ff7812 */ /* 0x000fe4000780c0ff */
[----:B------:R-:W-:Y:S02]  /*b110*/  ISETP.GE.U32.AND P1, PT, R9, R0, PT ;  /* 0x000000000900720c */ /* 0x000fe40003f26070 */
[----:B------:R-:W-:-:S04]  /*b120*/  MOV R7, R25 ;  /* 0x0000001900077202 */ /* 0x000fc80000000f00 */
[----:B------:R-:W-:-:S04]  /*b130*/  ISETP.NE.AND P0, PT, R7, RZ, P0 ;  /* 0x000000ff0700720c */ /* 0x000fc80000705270 */
[----:B------:R-:W-:-:S03]  /*b140*/  SEL R7, RZ, 0x1, !P0 ;  /* 0x00000001ff077807 */ /* 0x000fc60004000000 */
[----:B------:R-:W-:Y:S06]  /*b150*/  @P1 BRA `(.L_x_6186) ;  /* 0x0000000000481947 */ /* 0x000fec0003800000 */
        /* <DEDUP_REMOVED lines=18> */
.L_x_6186:
[----:B------:R-:W-:Y:S05]  /*b280*/  BSYNC.RECONVERGENT B1 ;  /* 0x0000000000017941 */ /* 0x000fea0003800200 */
.L_x_6185:
[----:B------:R-:W-:Y:S02]  /*b290*/  LOP3.LUT P0, RZ, R7, 0xff, RZ, 0xc0, !PT ;  /* 0x000000ff07ff7812 */ /* 0x000fe4000780c0ff */
[----:B------:R-:W-:Y:S02]  /*b2a0*/  LOP3.LUT P1, RZ, R6, 0xff, RZ, 0xc0, !PT ;  /* 0x000000ff06ff7812 */ /* 0x000fe4000782c0ff */
[----:B------:R-:W-:Y:S02]  /*b2b0*/  LOP3.LUT P2, RZ, R5, 0xff, RZ, 0xc0, !PT ;  /* 0x000000ff05ff7812 */ /* 0x000fe4000784c0ff */
[----:B------:R-:W-:Y:S02]  /*b2c0*/  LOP3.LUT P3, RZ, R4, 0xff, RZ, 0xc0, !PT ;  /* 0x000000ff04ff7812 */ /* 0x000fe4000786c0ff */
[----:B------:R-:W-:-:S04]  /*b2d0*/  PLOP3.LUT P0, PT, P2, P0, P1, 0x80, 0x0 ;  /* 0x000000000000781c */ /* 0x000fc80001701010 */
[----:B------:R-:W-:-:S04]  /*b2e0*/  PLOP3.LUT P0, PT, P0, P3, PT, 0x80, 0x8 ;  /* 0x000000000008781c */ /* 0x000fc80000707070 */
[----:B------:R-:W-:-:S09]  /*b2f0*/  SEL R17, RZ, 0x1, !P0 ;  /* 0x00000001ff117807 */ /* 0x000fd20004000000 */
.L_x_6138:
[----:B------:R-:W-:Y:S05]  /*b300*/  BSYNC.RECONVERGENT B0 ;  /* 0x0000000000007941 */ /* 0x000fea0003800200 */
.L_x_6137:
        /* <DEDUP_REMOVED lines=16> */
.L_x_6188:
        /* <DEDUP_REMOVED lines=15> */
.L_x_6187:
        /* <DEDUP_REMOVED lines=18> */
.L_x_6191:
        /* <DEDUP_REMOVED lines=14> */
.L_x_6190:
[----:B------:R-:W-:Y:S01]  /*b700*/  BAR.SYNC.DEFER_BLOCKING 0x0 ;  /* 0x0000000000007b1d */ /* 0x000fe20000010000 */
[----:B------:R-:W-:-:S09]  /*b710*/  UISETP.GE.U32.AND UP0, UPT, UR4, 0x2, UPT ;  /* 0x000000020400788c */ /* 0x000fd2000bf06070 */
[----:B------:R-:W-:Y:S05]  /*b720*/  BRA.U !UP0, `(.L_x_6189) ;  /* 0x0000000108287547 */ /* 0x000fea000b800000 */
[----:B01-34-:R-:W-:-:S07]  /*b730*/  HFMA2 R2, -RZ, RZ, 0, 5.9604644775390625e-08 ;  /* 0x00000001ff027431 */ /* 0x01bfce00000001ff */
.L_x_6192:
        /* <DEDUP_REMOVED lines=9> */
.L_x_6189:
[----:B01-34-:R-:W0:Y:S01]  /*b7d0*/  S2R R2, SR_CTAID.X ;  /* 0x0000000000027919 */ /* 0x01be220000002500 */
[----:B------:R-:W1:Y:S01]  /*b7e0*/  LDCU UR4, c[0x0][0x558] ;  /* 0x0000ab00ff0477ac */ /* 0x000e620008000800 */
[----:B-----5:R-:W-:Y:S01]  /*b7f0*/  IMAD.MOV.U32 R16, RZ, RZ, RZ ;  /* 0x000000ffff107224 */ /* 0x020fe200078e00ff */
        /* <DEDUP_REMOVED lines=284> */
.L_x_6193:
        /* <DEDUP_REMOVED lines=290> */
.L_x_6195:
        /* <DEDUP_REMOVED lines=26> */
.L_x_6197:
[----:B------:R-:W-:Y:S05]  /*dd80*/  BSYNC.RECONVERGENT B0 ;  /* 0x0000000000007941 */ /* 0x000fea0003800200 */
.L_x_6196:
        /* <DEDUP_REMOVED lines=35> */
.L_x_6199:
[----:B------:R-:W-:Y:S05]  /*dfc0*/  BSYNC.RECONVERGENT B0 ;  /* 0x0000000000007941 */ /* 0x000fea0003800200 */
.L_x_6198:
        /* <DEDUP_REMOVED lines=34> */
.L_x_6204:
        /* <DEDUP_REMOVED lines=9> */
.L_x_6203:
[----:B------:R-:W-:Y:S01]  /*e280*/  SEL R17, RZ, 0x1, !P1 ;  /* 0x00000001ff117807 */ /* 0x000fe20004800000 */
[----:B------:R-:W-:Y:S06]  /*e290*/  BRA `(.L_x_6202) ;  /* 0x00000000005c7947 */ /* 0x000fec0003800000 */
.L_x_6201:
        /* <DEDUP_REMOVED lines=12> */
.L_x_6206:
        /* <DEDUP_REMOVED lines=10> */
.L_x_6205:
[----:B------:R-:W-:-:S07]  /*e400*/  SEL R17, RZ, 0x1, !P1 ;  /* 0x00000001ff117807 */ /* 0x000fce0004800000 */
.L_x_6202:
[----:B------:R-:W-:Y:S05]  /*e410*/  BSYNC.RECONVERGENT B0 ;  /* 0x0000000000007941 */ /* 0x000fea0003800200 */
.L_x_6200:
        /* <DEDUP_REMOVED lines=11> */
.L_x_6208:
        /* <DEDUP_REMOVED lines=15> */
.L_x_6207:
        /* <DEDUP_REMOVED lines=10> */
.L_x_6211:
        /* <DEDUP_REMOVED lines=14> */
.L_x_6210:
[----:B------:R-:W-:Y:S01]  /*e740*/  BAR.SYNC.DEFER_BLOCKING 0x0 ;  /* 0x0000000000007b1d */ /* 0x000fe20000010000 */
[----:B------:R-:W-:-:S09]  /*e750*/  UISETP.GE.U32.AND UP0, UPT, UR4, 0x2, UPT ;  /* 0x000000020400788c */ /* 0x000fd2000bf06070 */
[----:B------:R-:W-:Y:S05]  /*e760*/  BRA.U !UP0, `(.L_x_6209) ;  /* 0x0000000108287547 */ /* 0x000fea000b800000 */
[----:B------:R-:W-:-:S07]  /*e770*/  HFMA2 R0, -RZ, RZ, 0, 5.9604644775390625e-08 ;  /* 0x00000001ff007431 */ /* 0x000fce00000001ff */
.L_x_6212:
        /* <DEDUP_REMOVED lines=9> */
.L_x_6209:
        /* <DEDUP_REMOVED lines=17> */
.L_x_6214:
        /* <DEDUP_REMOVED lines=20> */
.L_x_6216:
[----:B------:R-:W0:Y:S01]  /*ea60*/  LDCU.64 UR4, c[0x0][0x758] ;  /* 0x0000eb00ff0477ac */ /* 0x000e220008000a00 */
[----:B------:R-:W-:-:S04]  /*ea70*/  LOP3.LUT P0, RZ, R17, 0xff, RZ, 0xc0, !PT ;  /* 0x000000ff11ff7812 */ /* 0x000fc8000780c0ff */
[----:B------:R-:W-:Y:S02]  /*ea80*/  SEL R3, RZ, 0x1, !P0 ;  /* 0x00000001ff037807 */ /* 0x000fe40004000000 */
[----:B0-----:R-:W-:-:S04]  /*ea90*/  IADD3 R16, P1, PT, R16, UR4, RZ ;  /* 0x0000000410107c10 */ /* 0x001fc8000ff3e0ff */
[----:B------:R-:W-:-:S05]  /*eaa0*/  IADD3.X R17, PT, PT, RZ, UR5, RZ, P1, !PT ;  /* 0x00000005ff117c10 */ /* 0x000fca0008ffe4ff */
[----:B------:R-:W-:Y:S01]  /*eab0*/  STG.E.U8 desc[UR36][R16.64], R3 ;  /* 0x0000000310007986 */ /* 0x000fe2000c101124 */
[----:B------:R-:W-:Y:S05]  /*eac0*/  EXIT ;  /* 0x000000000000794d */ /* 0x000fea0003800000 */
.L_x_6215:
[----:B------:R-:W-:-:S04]  /*ead0*/  LOP3.LUT P0, RZ, R17, 0xff, RZ, 0xc0, !PT ;  /* 0x000000ff11ff7812 */ /* 0x000fc8000780c0ff */
[----:B------:R-:W-:-:S05]  /*eae0*/  SEL R5, RZ, 0x1, !P0 ;  /* 0x00000001ff057807 */ /* 0x000fca0004000000 */
[----:B------:R-:W-:Y:S01]  /*eaf0*/  STG.E.U8 desc[UR36][R2.64], R5 ;  /* 0x0000000502007986 */ /* 0x000fe2000c101124 */
[----:B------:R-:W-:Y:S05]  /*eb00*/  EXIT ;  /* 0x000000000000794d */ /* 0x000fea0003800000 */
.L_x_6213:
        /* <DEDUP_REMOVED lines=9> */
.L_x_6217:
        /* <DEDUP_REMOVED lines=20> */
.L_x_6219:
[----:B------:R-:W2:Y:S01]  /*ece0*/  LDCU.64 UR4, c[0x0][0x758] ;  /* 0x0000eb00ff0477ac */ /* 0x000ea20008000a00 */
[----:B------:R-:W-:-:S04]  /*ecf0*/  LOP3.LUT P0, RZ, R17, 0xff, RZ, 0xc0, !PT ;  /* 0x000000ff11ff7812 */ /* 0x000fc8000780c0ff */
[----:B------:R-:W-:Y:S02]  /*ed00*/  SEL R3, RZ, 0x1, !P0 ;  /* 0x00000001ff037807 */ /* 0x000fe40004000000 */
[----:B--2---:R-:W-:-:S04]  /*ed10*/  IADD3 R16, P1, PT, R16, UR4, RZ ;  /* 0x0000000410107c10 */ /* 0x004fc8000ff3e0ff */
[----:B------:R-:W-:-:S05]  /*ed20*/  IADD3.X R17, PT, PT, RZ, UR5, RZ, P1, !PT ;  /* 0x00000005ff117c10 */ /* 0x000fca0008ffe4ff */
[----:B------:R-:W-:Y:S01]  /*ed30*/  STG.E.U8 desc[UR36][R16.64], R3 ;  /* 0x0000000310007986 */ /* 0x000fe2000c101124 */
[----:B------:R-:W-:Y:S05]  /*ed40*/  EXIT ;  /* 0x000000000000794d */ /* 0x000fea0003800000 */
.L_x_6218:
[----:B------:R-:W-:Y:S01]  /*ed50*/  STG.E.U8 desc[UR36][R6.64], R17 ;  /* 0x0000001106007986 */ /* 0x000fe2000c101124 */
[----:B------:R-:W-:Y:S05]  /*ed60*/  EXIT ;  /* 0x000000000000794d */ /* 0x000fea0003800000 */
.L_x_6194:
        /* <DEDUP_REMOVED lines=26> */
.L_x_6221:
        /* <DEDUP_REMOVED lines=20> */
.L_x_6223:
[----:B------:R-:W0:Y:S01]  /*f050*/  LDCU.64 UR4, c[0x0][0x758] ;  /* 0x0000eb00ff0477ac */ /* 0x000e220008000a00 */
[----:B------:R-:W-:-:S04]  /*f060*/  LOP3.LUT P0, RZ, R17, 0xff, RZ, 0xc0, !PT ;  /* 0x000000ff11ff7812 */ /* 0x000fc8000780c0ff */
[----:B------:R-:W-:Y:S02]  /*f070*/  SEL R3, RZ, 0x1, !P0 ;  /* 0x00000001ff037807 */ /* 0x000fe40004000000 */
[----:B0-----:R-:W-:-:S04]  /*f080*/  IADD3 R16, P1, PT, R16, UR4, RZ ;  /* 0x0000000410107c10 */ /* 0x001fc8000ff3e0ff */
[----:B------:R-:W-:-:S05]  /*f090*/  IADD3.X R17, PT, PT, RZ, UR5, RZ, P1, !PT ;  /* 0x00000005ff117c10 */ /* 0x000fca0008ffe4ff */
[----:B------:R-:W-:Y:S01]  /*f0a0*/  STG.E.U8 desc[UR36][R16.64], R3 ;  /* 0x0000000310007986 */ /* 0x000fe2000c101124 */
[----:B------:R-:W-:Y:S05]  /*f0b0*/  EXIT ;  /* 0x000000000000794d */ /* 0x000fea0003800000 */
.L_x_6222:
[----:B------:R-:W-:-:S04]  /*f0c0*/  LOP3.LUT P0, RZ, R17, 0xff, RZ, 0xc0, !PT ;  /* 0x000000ff11ff7812 */ /* 0x000fc8000780c0ff */
[----:B------:R-:W-:-:S05]  /*f0d0*/  SEL R5, RZ, 0x1, !P0 ;  /* 0x00000001ff057807 */ /* 0x000fca0004000000 */
[----:B------:R-:W-:Y:S01]  /*f0e0*/  STG.E.U8 desc[UR36][R2.64], R5 ;  /* 0x0000000502007986 */ /* 0x000fe2000c101124 */
[----:B------:R-:W-:Y:S05]  /*f0f0*/  EXIT ;  /* 0x000000000000794d */ /* 0x000fea0003800000 */
.L_x_6220:
        /* <DEDUP_REMOVED lines=9> */
.L_x_6224:
        /* <DEDUP_REMOVED lines=20> */
.L_x_6226:
[----:B------:R-:W0:Y:S01]  /*f2d0*/  LDCU.64 UR4, c[0x0][0x758] ;  /* 0x0000eb00ff0477ac */ /* 0x000e220008000a00 */
[----:B------:R-:W-:-:S04]  /*f2e0*/  LOP3.LUT P0, RZ, R17, 0xff, RZ, 0xc0, !PT ;  /* 0x000000ff11ff7812 */ /* 0x000fc8000780c0ff */
[----:B------:R-:W-:Y:S02]  /*f2f0*/  SEL R3, RZ, 0x1, !P0 ;  /* 0x00000001ff037807 */ /* 0x000fe40004000000 */
[----:B0-----:R-:W-:-:S04]  /*f300*/  IADD3 R16, P1, PT, R16, UR4, RZ ;  /* 0x0000000410107c10 */ /* 0x001fc8000ff3e0ff */
[----:B------:R-:W-:-:S05]  /*f310*/  IADD3.X R17, PT, PT, RZ, UR5, RZ, P1, !PT ;  /* 0x00000005ff117c10 */ /* 0x000fca0008ffe4ff */
[----:B------:R-:W-:Y:S01]  /*f320*/  STG.E.U8 desc[UR36][R16.64], R3 ;  /* 0x0000000310007986 */ /* 0x000fe2000c101124 */
[----:B------:R-:W-:Y:S05]  /*f330*/  EXIT ;  /* 0x000000000000794d */ /* 0x000fea0003800000 */
.L_x_6225:
[----:B------:R-:W-:Y:S01]  /*f340*/  STG.E.U8 desc[UR36][R6.64], R17 ;  /* 0x0000001106007986 */ /* 0x000fe2000c101124 */
[----:B------:R-:W-:Y:S05]  /*f350*/  EXIT ;  /* 0x000000000000794d */ /* 0x000fea0003800000 */
.L_x_6227:
        /* <DEDUP_REMOVED lines=10> */
.L_x_7803:


//--------------------- .text._ZN2at6native13reduce_kernelILi256ELi2ENS0_8ReduceOpIsNS0_14func_wrapper_tIbZZZNS0_15and_kernel_cudaERNS_14TensorIteratorEENKUlvE_clEvENKUlvE3_clEvEUlbsE_EEjbLi4ELi4EEEEEvT1_ --------------------------
	.section	.text._ZN2at6native13reduce_kernelILi256ELi2ENS0_8ReduceOpIsNS0_14func_wrapper_tIbZZZNS0_15and_kernel_cudaERNS_14TensorIteratorEENKUlvE_clEvENKUlvE3_clEvEUlbsE_EEjbLi4ELi4EEEEEvT1_,"ax",@progbits
	.align	128
        .global         _ZN2at6native13reduce_kernelILi256ELi2ENS0_8ReduceOpIsNS0_14func_wrapper_tIbZZZNS0_15and_kernel_cudaERNS_14TensorIteratorEENKUlvE_clEvENKUlvE3_clEvEUlbsE_EEjbLi4ELi4EEEEEvT1_
        .type           _ZN2at6native13reduce_kernelILi256ELi2ENS0_8ReduceOpIsNS0_14func_wrapper_tIbZZZNS0_15and_kernel_cudaERNS_14TensorIteratorEENKUlvE_clEvENKUlvE3_clEvEUlbsE_EEjbLi4ELi4EEEEEvT1_,@function
        .size           _ZN2at6native13reduce_kernelILi256ELi2ENS0_8ReduceOpIsNS0_14func_wrapper_tIbZZZNS0_15and_kernel_cudaERNS_14TensorIteratorEENKUlvE_clEvENKUlvE3_clEvEUlbsE_EEjbLi4ELi4EEEEEvT1_,(.L_x_7804 - _ZN2at6native13reduce_kernelILi256ELi2ENS0_8ReduceOpIsNS0_14func_wrapper_tIbZZZNS0_15and_kernel_cudaERNS_14TensorIteratorEENKUlvE_clEvENKUlvE3_clEvEUlbsE_EEjbLi4ELi4EEEEEvT1_)
        .other          _ZN2at6native13reduce_kernelILi256ELi2ENS0_8ReduceOpIsNS0_14func_wrapper_tIbZZZNS0_15and_kernel_cudaERNS_14TensorIteratorEENKUlvE_clEvENKUlvE3_clEvEUlbsE_EEjbLi4ELi4EEEEEvT1_,@"STO_CUDA_ENTRY STV_DEFAULT"
_ZN2at6native13reduce_kernelILi256ELi2ENS0_8ReduceOpIsNS0_14func_wrapper_tIbZZZNS0_15and_kernel_cudaERNS_14TensorIteratorEENKUlvE_clEvENKUlvE3_clEvEUlbsE_EEjbLi4ELi4EEEEEvT1_:
.text._ZN2at6native13reduce_kernelILi256ELi2ENS0_8ReduceOpIsNS0_14func_wrapper_tIbZZZNS0_15and_kernel_cudaERNS_14TensorIteratorEENKUlvE_clEvENKUlvE3_clEvEUlbsE_EEjbLi4ELi4EEEEEvT1_:
        /* <DEDUP_REMOVED lines=296> */
.L_x_6228:
        /* <DEDUP_REMOVED lines=29> */
.L_x_6232:
        /* <DEDUP_REMOVED lines=27> */
[----:B------:R-:W2:Y:S01]  /*1600*/  LDG.E.U16 R2, desc[UR36][R2.64] ;  /* 0x0000002402027981 */ /* 0x000ea2000c1e1500 */
[----:B------:R-:W-:Y:S02]  /*1610*/  PRMT R0, R4, 0x9910, RZ ;  /* 0x0000991004007816 */ /* 0x000fe400000000ff */
[----:B--2---:R-:W-:-:S04]  /*1620*/  ISETP.NE.AND P0, PT, R2, RZ, PT ;  /* 0x000000ff0200720c */ /* 0x004fc80003f05270 */
[----:B------:R-:W-:-:S04]  /*1630*/  ISETP.NE.AND P0, PT, R0, RZ, P0 ;  /* 0x000000ff0000720c */ /* 0x000fc80000705270 */
[----:B------:R-:W-:-:S09]  /*1640*/  SEL R5, RZ, 0x1, !P0 ;  /* 0x00000001ff057807 */ /* 0x000fd20004000000 */
.L_x_6236:
[----:B------:R-:W-:Y:S05]  /*1650*/  BSYNC.RECONVERGENT B1 ;  /* 0x0000000000017941 */ /* 0x000fea0003800200 */
.L_x_6235:
[----:B------:R-:W0:Y:S01]  /*1660*/  LDC R0, c[0x0][0x388] ;  /* 0x0000e200ff007b82 */ /* 0x000e220000000800 */
[----:B------:R-:W-:-:S05]  /*1670*/  IADD3 R16, P0, PT, R16, 0x8, RZ ;  /* 0x0000000810107810 */ /* 0x000fca0007f1e0ff */
[----:B------:R-:W-:Y:S01]  /*1680*/  IMAD.X R17, RZ, RZ, R17, P0 ;  /* 0x000000ffff117224 */ /* 0x000fe200000e0611 */
[----:B0-----:R-:W-:-:S07]  /*1690*/  IADD3 R0, PT, PT, R7, -0x4, R0 ;  /* 0xfffffffc07007810 */ /* 0x001fce0007ffe000 */
.L_x_6234:
[----:B------:R-:W-:Y:S05]  /*16a0*/  BSYNC.RECONVERGENT B0 ;  /* 0x0000000000007941 */ /* 0x000fea0003800200 */
.L_x_6233:
        /* <DEDUP_REMOVED lines=18> */
.L_x_6240:
        /* <DEDUP_REMOVED lines=16> */
.L_x_6239:
[----:B------:R-:W-:Y:S02]  /*18d0*/  SEL R5, RZ, 0x1, !P3 ;  /* 0x00000001ff057807 */ /* 0x000fe40005800000 */
[----:B------:R-:W-:Y:S02]  /*18e0*/  SEL R7, RZ, 0x1, !P2 ;  /* 0x00000001ff077807 */ /* 0x000fe40005000000 */
[----:B------:R-:W-:Y:S02]  /*18f0*/  SEL R6, RZ, 0x1, !P1 ;  /* 0x00000001ff067807 */ /* 0x000fe40004800000 */
[----:B------:R-:W-:-:S07]  /*1900*/  SEL R4, RZ, 0x1, !P0 ;  /* 0x00000001ff047807 */ /* 0x000fce0004000000 */
.L_x_6238:
[----:B------:R-:W-:Y:S05]  /*1910*/  BSYNC.RECONVERGENT B0 ;  /* 0x0000000000007941 */ /* 0x000fea0003800200 */
.L_x_6237:
        /* <DEDUP_REMOVED lines=18> */
.L_x_6242:
[----:B------:R-:W-:Y:S05]  /*1a40*/  BSYNC.RECONVERGENT B0 ;  /* 0x0000000000007941 */ /* 0x000fea0003800200 */
.L_x_6241:
[----:B------:R-:W-:Y:S02]  /*1a50*/  LOP3.LUT P2, RZ, R5, 0xff, RZ, 0xc0, !PT ;  /* 0x000000ff05ff7812 */ /* 0x000fe4000784c0ff */
[----:B------:R-:W-:Y:S02]  /*1a60*/  LOP3.LUT P3, RZ, R4, 0xff, RZ, 0xc0, !PT ;  /* 0x000000ff04ff7812 */ /* 0x000fe4000786c0ff */
[----:B------:R-:W-:Y:S02]  /*1a70*/  PLOP3.LUT P0, PT, P1, P2, P0, 0x80, 0x0 ;  /* 0x000000000000781c */ /* 0x000fe40000f05000 */
[----:B------:R-:W-:Y:S02]  /*1a80*/  PLOP3.LUT P4, PT, PT, PT, PT, 0x8, 0x80 ;  /* 0x000000000080781c */ /* 0x000fe40003f8e170 */
[----:B------:R-:W-:Y:S01]  /*1a90*/  PLOP3.LUT P3, PT, P0, P3, PT, 0x80, 0x8 ;  /* 0x000000000008781c */ /* 0x000fe20000767070 */
[----:B------:R-:W-:-:S12]  /*1aa0*/  BRA `(.L_x_6243) ;  /* 0x000000a800047947 */ /* 0x000fd80003800000 */
.L_x_6231:
        /* <DEDUP_REMOVED lines=32> */
.L_x_6248:
        /* <DEDUP_REMOVED lines=26> */
[----:B------:R-:W-:Y:S02]  /*1e50*/  ISETP.NE.AND P0, PT, R13, RZ, P0 ;  /* 0x000000ff0d00720c */ /* 0x000fe40000705270 */
[----:B----4-:R-:W-:-:S04]  /*1e60*/  PRMT R11, R2, 0x9910, RZ ;  /* 0x00009910020b7816 */ /* 0x010fc800000000ff */
[----:B------:R-:W-:-:S07]  /*1e70*/  ISETP.NE.AND P6, PT, R11, RZ, P6 ;  /* 0x000000ff0b00720c */ /* 0x000fce00037c5270 */
[----:B------:R-:W-:Y:S02]  /*1e80*/  @P0 LOP3.LUT R8, R8, 0x1, RZ, 0xfc, !PT ;  /* 0x0000000108080812 */ /* 0x000fe400078efcff */
[----:B------:R-:W-:Y:S01]  /*1e90*/  ISETP.NE.AND P5, PT, R4, RZ, P5 ;  /* 0x000000ff0400720c */ /* 0x000fe20002fa5270 */
[----:B------:R-:W-:Y:S01]  /*1ea0*/  IMAD R4, R0, 0x3, R7 ;  /* 0x0000000300047824 */ /* 0x000fe200078e0207 */
[----:B------:R-:W-:-:S04]  /*1eb0*/  LOP3.LUT R8, R8, 0xfffffffd, RZ, 0xc0, !PT ;  /* 0xfffffffd08087812 */ /* 0x000fc800078ec0ff */
[----:B------:R-:W-:Y:S02]  /*1ec0*/  @P6 LOP3.LUT R8, R8, 0x2, RZ, 0xfc, !PT ;  /* 0x0000000208086812 */ /* 0x000fe400078efcff */
[----:B------:R-:W-:Y:S02]  /*1ed0*/  ISETP.GE.U32.AND P6, PT, R4, R5, PT ;  /* 0x000000050400720c */ /* 0x000fe40003fc6070 */
[----:B------:R-:W-:Y:S02]  /*1ee0*/  PRMT R9, R6, 0xbb32, RZ ;  /* 0x0000bb3206097816 */ /* 0x000fe400000000ff */
[----:B------:R-:W-:Y:S02]  /*1ef0*/  PRMT R12, R15, 0x9910, RZ ;  /* 0x000099100f0c7816 */ /* 0x000fe400000000ff */
[----:B------:R-:W-:Y:S02]  /*1f00*/  ISETP.NE.AND P4, PT, R9, RZ, P4 ;  /* 0x000000ff0900720c */ /* 0x000fe40002785270 */
[----:B------:R-:W-:-:S02]  /*1f10*/  ISETP.NE.AND P1, PT, R12, RZ, P1 ;  /* 0x000000ff0c00720c */ /* 0x000fc40000f25270 */
[----:B------:R-:W-:Y:S02]  /*1f20*/  ISETP.NE.AND P0, PT, R18, RZ, PT ;  /* 0x000000ff1200720c */ /* 0x000fe40003f05270 */
[C---:B-----5:R-:W-:Y:S02]  /*1f30*/  PRMT R3, R10.reuse, 0x9910, RZ ;  /* 0x000099100a037816 */ /* 0x060fe400000000ff */
[----:B------:R-:W-:Y:S02]  /*1f40*/  PRMT R9, R10, 0xbb32, RZ ;  /* 0x0000bb320a097816 */ /* 0x000fe400000000ff */
[----:B------:R-:W-:Y:S02]  /*1f50*/  PRMT R12, R2, 0xbb32, RZ ;  /* 0x0000bb32020c7816 */ /* 0x000fe400000000ff */
[----:B------:R-:W-:Y:S02]  /*1f60*/  ISETP.NE.AND P3, PT, R3, RZ, P3 ;  /* 0x000000ff0300720c */ /* 0x000fe40001f65270 */
[----:B------:R-:W-:-:S02]  /*1f70*/  ISETP.NE.AND P2, PT, R9, RZ, P2 ;  /* 0x000000ff0900720c */ /* 0x000fc40001745270 */
[----:B------:R-:W-:Y:S01]  /*1f80*/  ISETP.NE.AND P0, PT, R12, RZ, P0 ;  /* 0x000000ff0c00720c */ /* 0x000fe20000705270 */
[----:B------:R-:W-:-:S12]  /*1f90*/  @!P6 BRA `(.L_x_6248) ;  /* 0xfffffffc0044e947 */ /* 0x000fd8000383ffff */
[----:B------:R-:W-:Y:S05]  /*1fa0*/  BSYNC.RECONVERGENT B1 ;  /* 0x0000000000017941 */ /* 0x000fea0003800200 */
.L_x_6247:
        /* <DEDUP_REMOVED lines=18> */
.L_x_6246:
[----:B------:R-:W-:Y:S05]  /*20d0*/  BSYNC.RECONVERGENT B0 ;  /* 0x0000000000007941 */ /* 0x000fea0003800200 */
.L_x_6245:
        /* <DEDUP_REMOVED lines=31> */
.L_x_6250:
[----:B------:R-:W-:Y:S05]  /*22d0*/  BSYNC.RECONVERGENT B0 ;  /* 0x0000000000007941 */ /* 0x000fea0003800200 */
.L_x_6249:
[----:B------:R-:W-:Y:S04]  /*22e0*/  BSSY.RECONVERGENT B0, `(.L_x_6251) ;  /* 0x000002c000007945 */ /* 0x000fe80003800200 */
[----:B------:R-:W-:Y:S05]  /*22f0*/  @P0 BRA `(.L_x_6252) ;  /* 0x0000000000a80947 */ /* 0x000fea0003800000 */
[----:B------:R-:W-:Y:S01]  /*2300*/  PRMT R2, R4, 0x9910, RZ ;  /* 0x0000991004027816 */ /* 0x000fe200000000ff */
[----:B------:R-:W-:Y:S01]  /*2310*/  IMAD.IADD R4, R7, 0x1, R0 ;  /* 0x0000000107047824 */ /* 0x000fe200078e0200 */
[----:B------:R-:W-:Y:S02]  /*2320*/  PRMT R3, R6, 0x9910, RZ ;  /* 0x0000991006037816 */ /* 0x000fe400000000ff */
[----:B------:R-:W-:Y:S02]  /*2330*/  LOP3.LUT P0, RZ, R12, 0xff, RZ, 0xc0, !PT ;  /* 0x000000ff0cff7812 */ /* 0x000fe4000780c0ff */
[----:B------:R-:W-:Y:S02]  /*2340*/  ISETP.GE.U32.AND P2, PT, R4, R5, PT ;  /* 0x000000050400720c */ /* 0x000fe40003f46070 */
[----:B------:R-:W-:Y:S02]  /*2350*/  LOP3.LUT P1, RZ, R13, 0xff, RZ, 0xc0, !PT ;  /* 0x000000ff0dff7812 */ /* 0x000fe4000782c0ff */
[----:B------:R-:W-:-:S02]  /*2360*/  ISETP.NE.AND P0, PT, R2, RZ, P0 ;  /* 0x000000ff0200720c */ /* 0x000fc40000705270 */
[----:B------:R-:W-:Y:S02]  /*2370*/  ISETP.NE.AND P1, PT, R3, RZ, P1 ;  /* 0x000000ff0300720c */ /* 0x000fe40000f25270 */
[----:B------:R-:W-:Y:S02]  /*2380*/  SEL R12, RZ, 0x1, !P0 ;  /* 0x00000001ff0c7807 */ /* 0x000fe40004000000 */
[----:B------:R-:W-:-:S03]  /*2390*/  SEL R13, RZ, 0x1, !P1 ;  /* 0x00000001ff0d7807 */ /* 0x000fc60004800000 */
[----:B------:R-:W-:Y:S06]  /*23a0*/  @P2 BRA `(.L_x_6252) ;  /* 0x00000000007c2947 */ /* 0x000fec0003800000 */
[----:B------:R-:W-:Y:S02]  /*23b0*/  IADD3 R4, PT, PT, R4, R0, RZ ;  /* 0x0000000004047210 */ /* 0x000fe40007ffe0ff */
[----:B------:R-:W-:Y:S02]  /*23c0*/  PRMT R2, R11, 0x9910, RZ ;  /* 0x000099100b027816 */ /* 0x000fe400000000ff */
[----:B------:R-:W-:Y:S02]  /*23d0*/  ISETP.GE.U32.AND P2, PT, R4, R5, PT ;  /* 0x000000050400720c */ /* 0x000fe40003f46070 */
[----:B------:R-:W-:Y:S02]  /*23e0*/  PRMT R3, R10, 0x9910, RZ ;  /* 0x000099100a037816 */ /* 0x000fe400000000ff */
[----:B------:R-:W-:Y:S02]  /*23f0*/  LOP3.LUT P0, RZ, R14, 0xff, RZ, 0xc0, !PT ;  /* 0x000000ff0eff7812 */ /* 0x000fe4000780c0ff */
[----:B------:R-:W-:-:S02]  /*2400*/  LOP3.LUT P1, RZ, R19, 0xff, RZ, 0xc0, !PT ;  /* 0x000000ff13ff7812 */ /* 0x000fc4000782c0ff */
[----:B------:R-:W-:Y:S02]  /*2410*/  ISETP.NE.AND P0, PT, R2, RZ, P0 ;  /* 0x000000ff0200720c */ /* 0x000fe40000705270 */
[----:B------:R-:W-:Y:S02]  /*2420*/  ISETP.NE.AND P1, PT, R3, RZ, P1 ;  /* 0x000000ff0300720c */ /* 0x000fe40000f25270 */
[----:B------:R-:W-:Y:S02]  /*2430*/  SEL R14, RZ, 0x1, !P0 ;  /* 0x00000001ff0e7807 */ /* 0x000fe40004000000 */
[----:B------:R-:W-:Y:S01]  /*2440*/  SEL R19, RZ, 0x1, !P1 ;  /* 0x00000001ff137807 */ /* 0x000fe20004800000 */
[----:B------:R-:W-:Y:S08]  /*2450*/  @P2 BRA `(.L_x_6252) ;  /* 0x0000000000502947 */ /* 0x000ff00003800000 */
[----:B------:R-:W-:Y:S01]  /*2460*/  IMAD.IADD R0, R4, 0x1, R0 ;  /* 0x0000000104007824 */ /* 0x000fe200078e0200 */
[----:B------:R-:W-:Y:S02]  /*2470*/  LOP3.LUT P2, RZ, R20, 0xff, RZ, 0xc0, !PT ;  /* 0x000000ff14ff7812 */ /* 0x000fe4000784c0ff */
[----:B------:R-:W-:Y:S02]  /*2480*/  LOP3.LUT P1, RZ, R21, 0xff, RZ, 0xc0, !PT ;  /* 0x000000ff15ff7812 */ /* 0x000fe4000782c0ff */
[----:B------:R-:W-:Y:S02]  /*2490*/  ISETP.GE.U32.AND P3, PT, R0, R5, PT ;  /* 0x000000050000720c */ /* 0x000fe40003f66070 */
[----:B------:R-:W-:Y:S02]  /*24a0*/  PRMT R0, R18, 0x9910, RZ ;  /* 0x0000991012007816 */ /* 0x000fe400000000ff */
[----:B------:R-:W-:Y:S02]  /*24b0*/  PRMT R2, R15, 0x9910, RZ ;  /* 0x000099100f027816 */ /* 0x000fe400000000ff */
[----:B------:R-:W-:-:S02]  /*24c0*/  ISETP.NE.AND P2, PT, R0, RZ, P2 ;  /* 0x000000ff0000720c */ /* 0x000fc40001745270 */
[----:B------:R-:W-:Y:S02]  /*24d0*/  ISETP.NE.AND P1, PT, R2, RZ, P1 ;  /* 0x000000ff0200720c */ /* 0x000fe40000f25270 */
[----:B------:R-:W-:Y:S02]  /*24e0*/  SEL R20, RZ, 0x1, !P2 ;  /* 0x00000001ff147807 */ /* 0x000fe40005000000 */
[----:B------:R-:W-:Y:S02]  /*24f0*/  SEL R21, RZ, 0x1, !P1 ;  /* 0x00000001ff157807 */ /* 0x000fe40004800000 */
[----:B------:R-:W-:Y:S02]  /*2500*/  @!P3 PRMT R3, R9, 0x9910, RZ ;  /* 0x000099100903b816 */ /* 0x000fe400000000ff */
[----:B------:R-:W-:Y:S02]  /*2510*/  @!P3 PRMT R4, R8, 0x9910, RZ ;  /* 0x000099100804b816 */ /* 0x000fe400000000ff */
[----:B------:R-:W-:-:S02]  /*2520*/  @!P3 LOP3.LUT P0, RZ, R22, 0xff, RZ, 0xc0, !PT ;  /* 0x000000ff16ffb812 */ /* 0x000fc4000780c0ff */
[----:B------:R-:W-:Y:S02]  /*2530*/  @!P3 LOP3.LUT P4, RZ, R23, 0xff, RZ, 0xc0, !PT ;  /* 0x000000ff17ffb812 */ /* 0x000fe4000788c0ff */
[----:B------:R-:W-:Y:S02]  /*2540*/  @!P3 ISETP.NE.AND P0, PT, R3, RZ, P0 ;  /* 0x000000ff0300b20c */ /* 0x000fe40000705270 */
[----:B------:R-:W-:Y:S02]  /*2550*/  @!P3 ISETP.NE.AND P4, PT, R4, RZ, P4 ;  /* 0x000000ff0400b20c */ /* 0x000fe40002785270 */
[----:B------:R-:W-:Y:S02]  /*2560*/  @!P3 SEL R0, RZ, 0x1, !P0 ;  /* 0x00000001ff00b807 */ /* 0x000fe40004000000 */
[----:B------:R-:W-:Y:S02]  /*2570*/  @!P3 SEL R2, RZ, 0x1, !P4 ;  /* 0x00000001ff02b807 */ /* 0x000fe40006000000 */
[----:B------:R-:W-:-:S02]  /*2580*/  @!P3 PRMT R22, R0, 0x7610, R22 ;  /* 0x000076100016b816 */ /* 0x000fc40000000016 */
[----:B------:R-:W-:-:S07]  /*2590*/  @!P3 PRMT R23, R2, 0x7610, R23 ;  /* 0x000076100217b816 */ /* 0x000fce0000000017 */
.L_x_6252:
[----:B------:R-:W-:Y:S05]  /*25a0*/  BSYNC.RECONVERGENT B0 ;  /* 0x0000000000007941 */ /* 0x000fea0003800200 */
.L_x_6251:
        /* <DEDUP_REMOVED lines=13> */
.L_x_6244:
        /* <DEDUP_REMOVED lines=28> */
.L_x_6257:
        /* <DEDUP_REMOVED lines=20> */
[----:B------:R-:W-:-:S06]  /*2980*/  IMAD.WIDE.U32 R18, R19, 0x4, R16 ;  /* 0x0000000413127825 */ /* 0x000fcc00078e0010 */
[----:B------:R-:W5:Y:S01]  /*2990*/  LDG.E R18, desc[UR36][R18.64] ;  /* 0x0000002412127981 */ /* 0x000f62000c1e1900 */
[----:B------:R-:W-:Y:S01]  /*29a0*/  LOP3.LUT R8, R8, 0xfffffffe, RZ, 0xc0, !PT ;  /* 0xfffffffe08087812 */ /* 0x000fe200078ec0ff */
[----:B------:R-:W-:Y:S01]  /*29b0*/  IMAD.IADD R7, R7, 0x1, R4 ;  /* 0x0000000107077824 */ /* 0x000fe200078e0204 */
[----:B---3--:R-:W-:-:S04]  /*29c0*/  PRMT R9, R22, 0x9910, RZ ;  /* 0x0000991016097816 */ /* 0x008fc800000000ff */
[----:B------:R-:W-:Y:S02]  /*29d0*/  ISETP.NE.AND P3, PT, R9, RZ, P3 ;  /* 0x000000ff0900720c */ /* 0x000fe40001f65270 */
[----:B----4-:R-:W-:-:S04]  /*29e0*/  PRMT R9, R23, 0xbb32, RZ ;  /* 0x0000bb3217097816 */ /* 0x010fc800000000ff */
[----:B------:R-:W-:Y:S02]  /*29f0*/  ISETP.NE.AND P0, PT, R9, RZ, P0 ;  /* 0x000000ff0900720c */ /* 0x000fe40000705270 */
[----:B-----5:R-:W-:-:S04]  /*2a00*/  PRMT R10, R18, 0x9910, RZ ;  /* 0x00009910120a7816 */ /* 0x020fc800000000ff */
[----:B------:R-:W-:Y:S02]  /*2a10*/  ISETP.NE.AND P6, PT, R10, RZ, P6 ;  /* 0x000000ff0a00720c */ /* 0x000fe400037c5270 */
[----:B--2---:R-:W-:-:S05]  /*2a20*/  PRMT R2, R20, 0x9910, RZ ;  /* 0x0000991014027816 */ /* 0x004fca00000000ff */
        /* <DEDUP_REMOVED lines=9> */
[----:B------:R-:W-:-:S02]  /*2ac0*/  PRMT R3, R23, 0x9910, RZ ;  /* 0x0000991017037816 */ /* 0x000fc400000000ff */
[----:B------:R-:W-:Y:S02]  /*2ad0*/  PRMT R11, R18, 0xbb32, RZ ;  /* 0x0000bb32120b7816 */ /* 0x000fe400000000ff */
[----:B------:R-:W-:Y:S02]  /*2ae0*/  ISETP.NE.AND P0, PT, R6, RZ, PT ;  /* 0x000000ff0600720c */ /* 0x000fe40003f05270 */
[----:B------:R-:W-:Y:S02]  /*2af0*/  ISETP.NE.AND P2, PT, R12, RZ, P2 ;  /* 0x000000ff0c00720c */ /* 0x000fe40001745270 */
[----:B------:R-:W-:Y:S02]  /*2b00*/  ISETP.NE.AND P1, PT, R3, RZ, P1 ;  /* 0x000000ff0300720c */ /* 0x000fe40000f25270 */
[----:B------:R-:W-:Y:S01]  /*2b10*/  ISETP.NE.AND P0, PT, R11, RZ, P0 ;  /* 0x000000ff0b00720c */ /* 0x000fe20000705270 */
[----:B------:R-:W-:-:S12]  /*2b20*/  @!P6 BRA `(.L_x_6257) ;  /* 0xfffffffc0044e947 */ /* 0x000fd8000383ffff */
[----:B------:R-:W-:Y:S05]  /*2b30*/  BSYNC.RECONVERGENT B1 ;  /* 0x0000000000017941 */ /* 0x000fea0003800200 */
.L_x_6256:
        /* <DEDUP_REMOVED lines=18> */
.L_x_6255:
[----:B------:R-:W-:Y:S05]  /*2c60*/  BSYNC.RECONVERGENT B0 ;  /* 0x0000000000007941 */ /* 0x000fea0003800200 */
.L_x_6254:
        /* <DEDUP_REMOVED lines=35> */
.L_x_6259:
[----:B------:R-:W-:Y:S05]  /*2ea0*/  BSYNC.RECONVERGENT B0 ;  /* 0x0000000000007941 */ /* 0x000fea0003800200 */
.L_x_6258:
[----:B------:R-:W-:Y:S04]  /*2eb0*/  BSSY.RECONVERGENT B0, `(.L_x_6260) ;  /* 0x000002c000007945 */ /* 0x000fe80003800200 */
[----:B------:R-:W-:Y:S05]  /*2ec0*/  @P0 BRA `(.L_x_6261) ;  /* 0x0000000000a80947 */ /* 0x000fea0003800000 */
[----:B------:R-:W-:Y:S01]  /*2ed0*/  IMAD.IADD R3, R7, 0x1, R4 ;  /* 0x0000000107037824 */ /* 0x000fe200078e0204 */
[----:B------:R-:W-:Y:S02]  /*2ee0*/  PRMT R0, R19, 0x9910, RZ ;  /* 0x0000991013007816 */ /* 0x000fe400000000ff */
[----:B------:R-:W-:Y:S02]  /*2ef0*/  PRMT R2, R20, 0x9910, RZ ;  /* 0x0000991014027816 */ /* 0x000fe400000000ff */
[----:B------:R-:W-:Y:S02]  /*2f00*/  ISETP.GE.U32.AND P2, PT, R3, R5, PT ;  /* 0x000000050300720c */ /* 0x000fe40003f46070 */
[----:B------:R-:W-:Y:S02]  /*2f10*/  LOP3.LUT P0, RZ, R10, 0xff, RZ, 0xc0, !PT ;  /* 0x000000ff0aff7812 */ /* 0x000fe4000780c0ff */
[----:B------:R-:W-:Y:S02]  /*2f20*/  LOP3.LUT P1, RZ, R9, 0xff, RZ, 0xc0, !PT ;  /* 0x000000ff09ff7812 */ /* 0x000fe4000782c0ff */
[----:B------:R-:W-:-:S02]  /*2f30*/  ISETP.NE.AND P0, PT, R0, RZ, P0 ;  /* 0x000000ff0000720c */ /* 0x000fc40000705270 */
[----:B------:R-:W-:Y:S02]  /*2f40*/  ISETP.NE.AND P1, PT, R2, RZ, P1 ;  /* 0x000000ff0200720c */ /* 0x000fe40000f25270 */
[----:B------:R-:W-:Y:S02]  /*2f50*/  SEL R10, RZ, 0x1, !P0 ;  /* 0x00000001ff0a7807 */ /* 0x000fe40004000000 */
[----:B------:R-:W-:Y:S01]  /*2f60*/  SEL R9, RZ, 0x1, !P1 ;  /* 0x00000001ff097807 */ /* 0x000fe20004800000 */
[----:B------:R-:W-:Y:S08]  /*2f70*/  @P2 BRA `(.L_x_6261) ;  /* 0x00000000007c2947 */ /* 0x000ff00003800000 */
        /* <DEDUP_REMOVED lines=31> */
.L_x_6261:
[----:B------:R-:W-:Y:S05]  /*3170*/  BSYNC.RECONVERGENT B0 ;  /* 0x0000000000007941 */ /* 0x000fea0003800200 */
.L_x_6260:
        /* <DEDUP_REMOVED lines=13> */
.L_x_6253:
        /* <DEDUP_REMOVED lines=29> */
.L_x_6271:
        /* <DEDUP_REMOVED lines=12> */
.L_x_6265:
        /* <DEDUP_REMOVED lines=285> */
.L_x_6267:
        /* <DEDUP_REMOVED lines=232> */
.L_x_6268:
        /* <DEDUP_REMOVED lines=243> */
.L_x_6269:
        /* <DEDUP_REMOVED lines=243> */
.L_x_6270:
[----:B------:R-:W-:-:S04]  /*7390*/  LOP3.LUT R3, R6, 0xfffffffc, RZ, 0xc0, !PT ;  /* 0xfffffffc06037812 */ /* 0x000fc800078ec0ff */
[----:B------:R-:W-:-:S05]  /*73a0*/  IADD3 R2, P6, PT, R3, R16, RZ ;  /* 0x0000001003027210 */ /* 0x000fca0007fde0ff */
[----:B------:R-:W-:-:S05]  /*73b0*/  IMAD.X R3, RZ, RZ, R17, P6 ;  /* 0x000000ffff037224 */ /* 0x000fca00030e0611 */
[----:B------:R-:W2:Y:S02]  /*73c0*/  LDG.E R2, desc[UR36][R2.64] ;  /* 0x0000002402027981 */ /* 0x000ea4000c1e1900 */
[C---:B--2---:R-:W-:Y:S02]  /*73d0*/  PRMT R28, R2.reuse, 0x7610, R28 ;  /* 0x00007610021c7816 */ /* 0x044fe4000000001c */
[----:B------:R-:W-:-:S07]  /*73e0*/  PRMT R27, R2, 0x7632, R27 ;  /* 0x00007632021b7816 */ /* 0x000fce000000001b */
.L_x_6266:
[----:B------:R-:W-:Y:S01]  /*73f0*/  PRMT R2, R23, 0x9910, RZ ;  /* 0x0000991017027816 */ /* 0x000fe200000000ff */
[----:B------:R-:W1:Y:S01]  /*7400*/  LDCU UR5, c[0x0][0x388] ;  /* 0x00007100ff0577ac */ /* 0x000e620008000800 */
[----:B------:R-:W-:Y:S01]  /*7410*/  PRMT R3, R24, 0x9910, RZ ;  /* 0x0000991018037816 */ /* 0x000fe200000000ff */
[----:B0-----:R-:W-:Y:S01]  /*7420*/  IMAD.U32 R6, RZ, RZ, UR4 ;  /* 0x00000004ff067e24 */ /* 0x001fe2000f8e00ff */
[----:B------:R-:W-:Y:S02]  /*7430*/  PRMT R4, R25, 0x9910, RZ ;  /* 0x0000991019047816 */ /* 0x000fe400000000ff */
[----:B------:R-:W-:Y:S02]  /*7440*/  PRMT R5, R26, 0x9910, RZ ;  /* 0x000099101a057816 */ /* 0x000fe400000000ff */
[----:B------:R-:W-:Y:S02]  /*7450*/  ISETP.NE.AND P5, PT, R2, RZ, P5 ;  /* 0x000000ff0200720c */ /* 0x000fe40002fa5270 */
[----:B------:R-:W-:-:S02]  /*7460*/  ISETP.NE.AND P4, PT, R3, RZ, P4 ;  /* 0x000000ff0300720c */ /* 0x000fc40002785270 */
[----:B------:R-:W-:Y:S02]  /*7470*/  MOV R2, R5 ;  /* 0x0000000500027202 */ /* 0x000fe40000000f00 */
[----:B------:R-:W-:Y:S02]  /*7480*/  ISETP.NE.AND P3, PT, R4, RZ, P3 ;  /* 0x000000ff0400720c */ /* 0x000fe40001f65270 */
[----:B------:R-:W-:Y:S02]  /*7490*/  PRMT R3, R12, 0x9910, RZ ;  /* 0x000099100c037816 */ /* 0x000fe400000000ff */
[----:B------:R-:W-:Y:S02]  /*74a0*/  PRMT R4, R13, 0x9910, RZ ;  /* 0x000099100d047816 */ /* 0x000fe400000000ff */
[----:B------:R-:W-:Y:S01]  /*74b0*/  ISETP.NE.AND P2, PT, R2, RZ, P2 ;  /* 0x000000ff0200720c */ /* 0x000fe20001745270 */
[----:B------:R-:W-:Y:S01]  /*74c0*/  IMAD.MOV.U32 R2, RZ, RZ, R3 ;  /* 0x000000ffff027224 */ /* 0x000fe200078e0003 */
[----:B------:R-:W-:Y:S01]  /*74d0*/  P2R R10, PR, RZ, 0x1 ;  /* 0x00000001ff0a7803 */ /* 0x000fe20000000000 */
[----:B------:R-:W-:Y:S01]  /*74e0*/  IMAD.MOV.U32 R3, RZ, RZ, R4 ;  /* 0x000000ffff037224 */ /* 0x000fe200078e0004 */
[----:B------:R-:W-:-:S02]  /*74f0*/  LOP3.LUT P0, RZ, R8, 0x1, RZ, 0xc0, !PT ;  /* 0x0000000108ff7812 */ /* 0x000fc4000780c0ff */
[----:B------:R-:W-:Y:S02]  /*7500*/  PRMT R5, R28, 0x9910, RZ ;  /* 0x000099101c057816 */ /* 0x000fe400000000ff */
[----:B------:R-:W-:Y:S02]  /*7510*/  ISETP.NE.AND P0, PT, R3, RZ, P0 ;  /* 0x000000ff0300720c */ /* 0x000fe40000705270 */
[C---:B------:R-:W-:Y:S01]  /*7520*/  LOP3.LUT P6, RZ, R8.reuse, 0x2, RZ, 0xc0, !PT ;  /* 0x0000000208ff7812 */ /* 0x040fe200078cc0ff */
[----:B------:R-:W-:Y:S01]  /*7530*/  IMAD.MOV.U32 R4, RZ, RZ, R5 ;  /* 0x000000ffff047224 */ /* 0x000fe200078e0005 */
[----:B------:R-:W-:Y:S02]  /*7540*/  LOP3.LUT R8, R8, 0xfffffffe, RZ, 0xc0, !PT ;  /* 0xfffffffe08087812 */ /* 0x000fe400078ec0ff */
[----:B------:R-:W-:Y:S02]  /*7550*/  LEA R7, R6, R7, 0x2 ;  /* 0x0000000706077211 */ /* 0x000fe400078e10ff */
[----:B------:R-:W-:-:S02]  /*7560*/  ISETP.NE.AND P6, PT, R4, RZ, P6 ;  /* 0x000000ff0400720c */ /* 0x000fc400037c5270 */
[----:B------:R-:W-:Y:S01]  /*7570*/  ISETP.NE.AND P1, PT, R2, RZ, P1 ;  /* 0x000000ff0200720c */ /* 0x000fe20000f25270 */
[----:B------:R-:W-:Y:S01]  /*7580*/  IMAD R2, R6, 0x3, R7 ;  /* 0x0000000306027824 */ /* 0x000fe200078e0207 */
[----:B-1----:R-:W-:Y:S02]  /*7590*/  MOV R5, UR5 ;  /* 0x0000000500057c02 */ /* 0x002fe40008000f00 */
[----:B------:R-:W-:Y:S02]  /*75a0*/  @P0 LOP3.LUT R8, R8, 0x1, RZ, 0xfc, !PT ;  /* 0x0000000108080812 */ /* 0x000fe400078efcff */
[----:B------:R-:W-:Y:S02]  /*75b0*/  PRMT R9, R27, 0x9910, RZ ;  /* 0x000099101b097816 */ /* 0x000fe400000000ff */
[----:B------:R-:W-:Y:S02]  /*75c0*/  LOP3.LUT R8, R8, 0xfffffffd, RZ, 0xc0, !PT ;  /* 0xfffffffd08087812 */ /* 0x000fe400078ec0ff */
[----:B------:R-:W-:-:S02]  /*75d0*/  ISETP.NE.AND P0, PT, R10, RZ, PT ;  /* 0x000000ff0a00720c */ /* 0x000fc40003f05270 */
[----:B------:R-:W-:Y:S02]  /*75e0*/  @P6 LOP3.LUT R8, R8, 0x2, RZ, 0xfc, !PT ;  /* 0x0000000208086812 */ /* 0x000fe400078efcff */
[----:B------:R-:W-:Y:S02]  /*75f0*/  ISETP.GE.U32.AND P6, PT, R2, R5, PT ;  /* 0x000000050200720c */ /* 0x000fe40003fc6070 */
[----:B------:R-:W-:-:S11]  /*7600*/  ISETP.NE.AND P0, PT, R9, RZ, P0 ;  /* 0x000000ff0900720c */ /* 0x000fd60000705270 */
[----:B------:R-:W-:Y:S05]  /*7610*/  @!P6 BRA `(.L_x_6271) ;  /* 0xffffffbc0080e947 */ /* 0x000fea000383ffff */
[----:B------:R-:W-:Y:S05]  /*7620*/  BSYNC.RECONVERGENT B1 ;  /* 0x0000000000017941 */ /* 0x000fea0003800200 */
.L_x_6264:
        /* <DEDUP_REMOVED lines=10> */
.L_x_6263:
[----:B------:R-:W-:Y:S05]  /*76d0*/  BSYNC.RECONVERGENT B0 ;  /* 0x0000000000007941 */ /* 0x000fea0003800200 */
.L_x_6262:
        /* <DEDUP_REMOVED lines=286> */
.L_x_6275:
[----:B------:R-:W-:Y:S02]  /*88c0*/  SHF.R.U32.HI R12, RZ, 0x2, R18 ;  /* 0x00000002ff0c7819 */ /* 0x000fe40000011612 */
[----:B------:R-:W-:-:S07]  /*88d0*/  MOV R13, RZ ;  /* 0x000000ff000d7202 */ /* 0x000fce0000000f00 */
.L_x_6274:
        /* <DEDUP_REMOVED lines=286> */
.L_x_6277:
[----:B------:R-:W-:Y:S01]  /*9ac0*/  SHF.R.U32.HI R30, RZ, 0x2, R18 ;  /* 0x00000002ff1e7819 */ /* 0x000fe20000011612 */
[----:B------:R-:W-:-:S07]  /*9ad0*/  IMAD.MOV.U32 R31, RZ, RZ, RZ ;  /* 0x000000ffff1f7224 */ /* 0x000fce00078e00ff */
.L_x_6276:
        /* <DEDUP_REMOVED lines=283> */
.L_x_6279:
[----:B------:R-:W-:Y:S01]  /*ac90*/  SHF.R.U32.HI R16, RZ, 0x2, R18 ;  /* 0x00000002ff107819 */ /* 0x000fe20000011612 */
[----:B------:R-:W-:-:S07]  /*aca0*/  IMAD.MOV.U32 R17, RZ, RZ, RZ ;  /* 0x000000ffff117224 */ /* 0x000fce00078e00ff */
.L_x_6278:
        /* <DEDUP_REMOVED lines=283> */
.L_x_6281:
[----:B------:R-:W-:Y:S01]  /*be60*/  SHF.R.U32.HI R14, RZ, 0x2, R18 ;  /* 0x00000002ff0e7819 */ /* 0x000fe20000011612 */
[----:B------:R-:W-:-:S07]  /*be70*/  IMAD.MOV.U32 R15, RZ, RZ, RZ ;  /* 0x000000ffff0f7224 */ /* 0x000fce00078e00ff */
.L_x_6280:
[----:B------:R-:W-:-:S04]  /*be80*/  LEA R20, P0, R14, R20, 0x2 ;  /* 0x000000140e147211 */ /* 0x000fc800078010ff */
[----:B------:R-:W-:-:S05]  /*be90*/  LEA.HI.X R21, R14, R19, R15, 0x2, P0 ;  /* 0x000000130e157211 */ /* 0x000fca00000f140f */
[----:B------:R-:W2:Y:S02]  /*bea0*/  LDG.E R20, desc[UR36][R20.64] ;  /* 0x0000002414147981 */ /* 0x000ea4000c1e1900 */
[C---:B--2---:R-:W-:Y:S02]  /*beb0*/  PRMT R28, R20.reuse, 0x7610, R28 ;  /* 0x00007610141c7816 */ /* 0x044fe4000000001c */
[----:B------:R-:W-:-:S07]  /*bec0*/  PRMT R27, R20, 0x7632, R27 ;  /* 0x00007632141b7816 */ /* 0x000fce000000001b */
.L_x_6273:
[----:B------:R-:W-:Y:S05]  /*bed0*/  BSYNC.RECONVERGENT B0 ;  /* 0x0000000000007941 */ /* 0x000fea0003800200 */
.L_x_6272:
[----:B------:R-:W-:Y:S01]  /*bee0*/  ISETP.GE.U32.AND P0, PT, R7, R5, PT ;  /* 0x000000050700720c */ /* 0x000fe20003f06070 */
[----:B------:R-:W-:-:S12]  /*bef0*/  BSSY.RECONVERGENT B0, `(.L_x_6282) ;  /* 0x0000030000007945 */ /* 0x000fd80003800200 */
[----:B------:R-:W-:Y:S05]  /*bf00*/  @P0 BRA `(.L_x_6283) ;  /* 0x0000000000b80947 */ /* 0x000fea0003800000 */
[----:B------:R-:W-:Y:S02]  /*bf10*/  IADD3 R7, PT, PT, R7, R6, RZ ;  /* 0x0000000607077210 */ /* 0x000fe40007ffe0ff */
[----:B------:R-:W-:Y:S02]  /*bf20*/  PRMT R24, R24, 0x9910, RZ ;  /* 0x0000991018187816 */ /* 0x000fe400000000ff */
[----:B------:R-:W-:Y:S02]  /*bf30*/  ISETP.GE.U32.AND P2, PT, R7, R5, PT ;  /* 0x000000050700720c */ /* 0x000fe40003f46070 */
[----:B------:R-:W-:Y:S02]  /*bf40*/  PRMT R23, R23, 0x9910, RZ ;  /* 0x0000991017177816 */ /* 0x000fe400000000ff */
[----:B------:R-:W-:Y:S01]  /*bf50*/  LOP3.LUT P0, RZ, R4, 0xff, RZ, 0xc0, !PT ;  /* 0x000000ff04ff7812 */ /* 0x000fe2000780c0ff */
[----:B------:R-:W-:Y:S01]  /*bf60*/  IMAD.MOV.U32 R4, RZ, RZ, R24 ;  /* 0x000000ffff047224 */ /* 0x000fe200078e0018 */
[----:B------:R-:W-:-:S02]  /*bf70*/  LOP3.LUT P1, RZ, R3, 0xff, RZ, 0xc0, !PT ;  /* 0x000000ff03ff7812 */ /* 0x000fc4000782c0ff */
[----:B------:R-:W-:Y:S02]  /*bf80*/  MOV R3, R23 ;  /* 0x0000001700037202 */ /* 0x000fe40000000f00 */
[----:B------:R-:W-:Y:S02]  /*bf90*/  ISETP.NE.AND P1, PT, R4, RZ, P1 ;  /* 0x000000ff0400720c */ /* 0x000fe40000f25270 */
[----:B------:R-:W-:Y:S02]  /*bfa0*/  ISETP.NE.AND P0, PT, R3, RZ, P0 ;  /* 0x000000ff0300720c */ /* 0x000fe40000705270 */
[----:B------:R-:W-:Y:S02]  /*bfb0*/  SEL R3, RZ, 0x1, !P1 ;  /* 0x00000001ff037807 */ /* 0x000fe40004800000 */
[----:B------:R-:W-:Y:S01]  /*bfc0*/  SEL R4, RZ, 0x1, !P0 ;  /* 0x00000001ff047807 */ /* 0x000fe20004000000 */
[----:B------:R-:W-:Y:S08]  /*bfd0*/  @P2 BRA `(.L_x_6283) ;  /* 0x0000000000842947 */ /* 0x000ff00003800000 */
[----:B------:R-:W-:Y:S01]  /*bfe0*/  IMAD.IADD R7, R7, 0x1, R6 ;  /* 0x0000000107077824 */ /* 0x000fe200078e0206 */
[----:B------:R-:W-:Y:S02]  /*bff0*/  PRMT R25, R25, 0x9910, RZ ;  /* 0x0000991019197816 */ /* 0x000fe400000000ff */
[----:B------:R-:W-:Y:S02]  /*c000*/  PRMT R26, R26, 0x9910, RZ ;  /* 0x000099101a1a7816 */ /* 0x000fe400000000ff */
[----:B------:R-:W-:Y:S02]  /*c010*/  ISETP.GE.U32.AND P2, PT, R7, R5, PT ;  /* 0x000000050700720c */ /* 0x000fe40003f46070 */
[----:B------:R-:W-:Y:S01]  /*c020*/  LOP3.LUT P1, RZ, R0, 0xff, RZ, 0xc0, !PT ;  /* 0x000000ff00ff7812 */ /* 0x000fe2000782c0ff */
[----:B------:R-:W-:Y:S01]  /*c030*/  IMAD.MOV.U32 R0, RZ, RZ, R25 ;  /* 0x000000ffff007224 */ /* 0x000fe200078e0019 */
[----:B------:R-:W-:Y:S02]  /*c040*/  LOP3.LUT P0, RZ, R2, 0xff, RZ, 0xc0, !PT ;  /* 0x000000ff02ff7812 */ /* 0x000fe4000780c0ff */
[----:B------:R-:W-:-:S02]  /*c050*/  MOV R2, R26 ;  /* 0x0000001a00027202 */ /* 0x000fc40000000f00 */
[----:B------:R-:W-:Y:S02]  /*c060*/  ISETP.NE.AND P0, PT, R0, RZ, P0 ;  /* 0x000000ff0000720c */ /* 0x000fe40000705270 */
[----:B------:R-:W-:Y:S02]  /*c070*/  ISETP.NE.AND P1, PT, R2, RZ, P1 ;  /* 0x000000ff0200720c */ /* 0x000fe40000f25270 */
[----:B------:R-:W-:Y:S02]  /*c080*/  SEL R2, RZ, 0x1, !P0 ;  /* 0x00000001ff027807 */ /* 0x000fe40004000000 */
[----:B------:R-:W-:Y:S01]  /*c090*/  SEL R0, RZ, 0x1, !P1 ;  /* 0x00000001ff007807 */ /* 0x000fe20004800000 */
[----:B------:R-:W-:Y:S08]  /*c0a0*/  @P2 BRA `(.L_x_6283) ;  /* 0x0000000000502947 */ /* 0x000ff00003800000 */
[----:B------:R-:W-:Y:S02]  /*c0b0*/  IADD3 R6, PT, PT, R7, R6, RZ ;  /* 0x0000000607067210 */ /* 0x000fe40007ffe0ff */
[----:B------:R-:W-:Y:S02]  /*c0c0*/  LOP3.LUT P1, RZ, R10, 0xff, RZ, 0xc0, !PT ;  /* 0x000000ff0aff7812 */ /* 0x000fe4000782c0ff */
[----:B------:R-:W-:Y:S02]  /*c0d0*/  ISETP.GE.U32.AND P3, PT, R6, R5, PT ;  /* 0x000000050600720c */ /* 0x000fe40003f66070 */
[----:B------:R-:W-:Y:S02]  /*c0e0*/  LOP3.LUT P2, RZ, R11, 0xff, RZ, 0xc0, !PT ;  /* 0x000000ff0bff7812 */ /* 0x000fe4000784c0ff */
[----:B------:R-:W-:Y:S02]  /*c0f0*/  PRMT R5, R16, 0x9910, RZ ;  /* 0x0000991010057816 */ /* 0x000fe400000000ff */
[----:B------:R-:W-:-:S02]  /*c100*/  PRMT R6, R17, 0x9910, RZ ;  /* 0x0000991011067816 */ /* 0x000fc400000000ff */
[----:B------:R-:W-:Y:S02]  /*c110*/  ISETP.NE.AND P2, PT, R5, RZ, P2 ;  /* 0x000000ff0500720c */ /* 0x000fe40001745270 */
[----:B------:R-:W-:Y:S02]  /*c120*/  ISETP.NE.AND P1, PT, R6, RZ, P1 ;  /* 0x000000ff0600720c */ /* 0x000fe40000f25270 */
        /* <DEDUP_REMOVED lines=9> */
[----:B------:R-:W-:-:S02]  /*c1c0*/  SEL R10, RZ, 0x1, !P1 ;  /* 0x00000001ff0a7807 */ /* 0x000fc40004800000 */
[----:B------:R-:W-:Y:S02]  /*c1d0*/  @!P3 PRMT R9, R5, 0x7610, R9 ;  /* 0x000076100509b816 */ /* 0x000fe40000000009 */
[----:B------:R-:W-:-:S07]  /*c1e0*/  @!P3 PRMT R8, R6, 0x7610, R8 ;  /* 0x000076100608b816 */ /* 0x000fce0000000008 */
.L_x_6283:
[----:B------:R-:W-:Y:S05]  /*c1f0*/  BSYNC.RECONVERGENT B0 ;  /* 0x0000000000007941 */ /* 0x000fea0003800200 */
.L_x_6282:
        /* <DEDUP_REMOVED lines=12> */
.L_x_6243:
[----:B------:R-:W-:Y:S02]  /*c2c0*/  SEL R17, RZ, 0x1, !P4 ;  /* 0x00000001ff117807 */ /* 0x000fe40006000000 */
[----:B------:R-:W-:-:S07]  /*c2d0*/  SEL R18, RZ, 0x1, !P3 ;  /* 0x00000001ff127807 */ /* 0x000fce0005800000 */
.L_x_6230:
[----:B------:R-:W-:Y:S05]  /*c2e0*/  BSYNC.RECONVERGENT B6 ;  /* 0x0000000000067941 */ /* 0x000fea0003800200 */
.L_x_6229:
        /* <DEDUP_REMOVED lines=18> */
.L_x_6287:
        /* <DEDUP_REMOVED lines=22> */
.L_x_6286:
[----:B------:R-:W-:Y:S05]  /*c570*/  BSYNC.RECONVERGENT B0 ;  /* 0x0000000000007941 */ /* 0x000fea0003800200 */
.L_x_6285:
[----:B------:R-:W-:Y:S01]  /*c580*/  MOV R2, R11 ;  /* 0x0000000b00027202 */ /* 0x000fe20000000f00 */
[----:B------:R-:W-:Y:S06]  /*c590*/  @P2 BRA `(.L_x_6287) ;  /* 0xfffffffc009c2947 */ /* 0x000fec000383ffff */
.L_x_6284:
        /* <DEDUP_REMOVED lines=19> */
.L_x_6292:
        /* <DEDUP_REMOVED lines=22> */
.L_x_6291:
[----:B------:R-:W-:Y:S05]  /*c830*/  BSYNC.RECONVERGENT B0 ;  /* 0x0000000000007941 */ /* 0x000fea0003800200 */
.L_x_6290:
[----:B------:R-:W-:Y:S01]  /*c840*/  MOV R3, R8 ;  /* 0x0000000800037202 */ /* 0x000fe20000000f00 */
[----:B------:R-:W-:Y:S06]  /*c850*/  @P2 BRA `(.L_x_6292) ;  /* 0xfffffffc009c2947 */ /* 0x000fec000383ffff */
.L_x_6289:
[----:B------:R-:W-:Y:S01]  /*c860*/  ISETP.GE.U32.AND P0, PT, R0, 0x2, PT ;  /* 0x000000020000780c */ /* 0x000fe20003f06070 */
[----:B------:R-:W-:Y:S05]  /*c870*/  WARPSYNC.ALL ;  /* 0x0000000000007948 */ /* 0x000fea0003800000 */
[----:B------:R-:W-:Y:S07]  /*c880*/  BAR.SYNC.DEFER_BLOCKING 0x0 ;  /* 0x0000000000007b1d */ /* 0x000fee0000010000 */
[----:B------:R-:W-:Y:S05]  /*c890*/  @!P0 BRA `(.L_x_6288) ;  /* 0x0000000000408947 */ /* 0x000fea0003800000 */
[----:B0-----:R-:W-:-:S07]  /*c8a0*/  IMAD.MOV.U32 R3, RZ, RZ, 0x1 ;  /* 0x00000001ff037424 */ /* 0x001fce00078e00ff */
.L_x_6293:
        /* <DEDUP_REMOVED lines=15> */
.L_x_6288:
        /* <DEDUP_REMOVED lines=288> */
.L_x_6294:
        /* <DEDUP_REMOVED lines=276> */
.L_x_6295:
        /* <DEDUP_REMOVED lines=286> */
.L_x_6297:
        /* <DEDUP_REMOVED lines=276> */
.L_x_6298:
        /* <DEDUP_REMOVED lines=25> */
.L_x_6300:
[----:B------:R-:W-:Y:S05]  /*11190*/  BSYNC.RECONVERGENT B0 ;  /* 0x0000000000007941 */ /* 0x000fea0003800200 */
.L_x_6299:
        /* <DEDUP_REMOVED lines=35> */
.L_x_6302:
[----:B------:R-:W-:Y:S05]  /*113d0*/  BSYNC.RECONVERGENT B0 ;  /* 0x0000000000007941 */ /* 0x000fea0003800200 */
.L_x_6301:
        /* <DEDUP_REMOVED lines=38> */
.L_x_6307:
        /* <DEDUP_REMOVED lines=10> */
.L_x_6306:
[----:B------:R-:W-:Y:S02]  /*116e0*/  SEL R18, RZ, 0x1, !P1 ;  /* 0x00000001ff127807 */ /* 0x000fe40004800000 */
[----:B------:R-:W-:Y:S01]  /*116f0*/  SEL R17, RZ, 0x1, !P2 ;  /* 0x00000001ff117807 */ /* 0x000fe20005000000 */
[----:B------:R-:W-:Y:S06]  /*11700*/  BRA `(.L_x_6305) ;  /* 0x00000000006c7947 */ /* 0x000fec0003800000 */
.L_x_6304:
        /* <DEDUP_REMOVED lines=14> */
.L_x_6309:
        /* <DEDUP_REMOVED lines=11> */
.L_x_6308:
[----:B------:R-:W-:Y:S02]  /*118a0*/  SEL R18, RZ, 0x1, !P1 ;  /* 0x00000001ff127807 */ /* 0x000fe40004800000 */
[----:B------:R-:W-:-:S07]  /*118b0*/  SEL R17, RZ, 0x1, !P2 ;  /* 0x00000001ff117807 */ /* 0x000fce0005000000 */
.L_x_6305:
[----:B------:R-:W-:Y:S05]  /*118c0*/  BSYNC.RECONVERGENT B0 ;  /* 0x0000000000007941 */ /* 0x000fea0003800200 */
.L_x_6303:
        /* <DEDUP_REMOVED lines=11> */
.L_x_6313:
        /* <DEDUP_REMOVED lines=20> */
.L_x_6312:
[----:B------:R-:W-:Y:S05]  /*11ac0*/  BSYNC.RECONVERGENT B0 ;  /* 0x0000000000007941 */ /* 0x000fea0003800200 */
.L_x_6311:
[----:B------:R-:W-:-:S03]  /*11ad0*/  UISETP.GT.U32.AND UP0, UPT, UR4, 0x3, UPT ;  /* 0x000000030400788c */ /* 0x000fc6000bf04070 */
[----:B------:R-:W-:-:S06]  /*11ae0*/  UMOV UR4, UR7 ;  /* 0x0000000700047c82 */ /* 0x000fcc0008000000 */
[----:B------:R-:W-:Y:S05]  /*11af0*/  BRA.U UP0, `(.L_x_6313) ;  /* 0xfffffffd00a07547 */ /* 0x000fea000b83ffff */
.L_x_6310:
        /* <DEDUP_REMOVED lines=12> */
.L_x_6318:
        /* <DEDUP_REMOVED lines=19> */
.L_x_6317:
[----:B------:R-:W-:Y:S05]  /*11cf0*/  BSYNC.RECONVERGENT B0 ;  /* 0x0000000000007941 */ /* 0x000fea0003800200 */
.L_x_6316:
[----:B------:R-:W-:-:S03]  /*11d00*/  UISETP.GT.U32.AND UP0, UPT, UR5, 0x7f, UPT ;  /* 0x0000007f0500788c */ /* 0x000fc6000bf04070 */
[----:B------:R-:W-:-:S06]  /*11d10*/  UMOV UR5, UR7 ;  /* 0x0000000700057c82 */ /* 0x000fcc0008000000 */
[----:B------:R-:W-:Y:S05]  /*11d20*/  BRA.U UP0, `(.L_x_6318) ;  /* 0xfffffffd00a47547 */ /* 0x000fea000b83ffff */
.L_x_6315:
[----:B------:R-:W-:Y:S01]  /*11d30*/  BAR.SYNC.DEFER_BLOCKING 0x0 ;  /* 0x0000000000007b1d */ /* 0x000fe20000010000 */
[----:B------:R-:W-:-:S09]  /*11d40*/  UISETP.GE.U32.AND UP0, UPT, UR4, 0x2, UPT ;  /* 0x000000020400788c */ /* 0x000fd2000bf06070 */
[----:B------:R-:W-:Y:S05]  /*11d50*/  BRA.U !UP0, `(.L_x_6314) ;  /* 0x0000000108447547 */ /* 0x000fea000b800000 */
[----:B01----:R-:W-:-:S07]  /*11d60*/  HFMA2 R0, -RZ, RZ, 0, 5.9604644775390625e-08 ;  /* 0x00000001ff007431 */ /* 0x003fce00000001ff */
.L_x_6319:
        /* <DEDUP_REMOVED lines=16> */
.L_x_6314:
        /* <DEDUP_REMOVED lines=32> */
.L_x_6321:
        /* <DEDUP_REMOVED lines=19> */
.L_x_6322:
        /* <DEDUP_REMOVED lines=25> */
.L_x_6323:
[----:B------:R-:W0:Y:S01]  /*12330*/  LDCU.64 UR4, c[0x0][0x758] ;  /* 0x0000eb00ff0477ac */ /* 0x000e220008000a00 */
[----:B------:R-:W-:-:S04]  /*12340*/  LOP3.LUT P1, RZ, R17, 0xff, RZ, 0xc0, !PT ;  /* 0x000000ff11ff7812 */ /* 0x000fc8000782c0ff */
[----:B------:R-:W-:Y:S02]  /*12350*/  SEL R3, RZ, 0x1, !P1 ;  /* 0x00000001ff037807 */ /* 0x000fe40004800000 */
[----:B0-----:R-:W-:-:S04]  /*12360*/  IADD3 R16, P0, PT, R16, UR4, RZ ;  /* 0x0000000410107c10 */ /* 0x001fc8000ff1e0ff */
[----:B------:R-:W-:-:S05]  /*12370*/  IADD3.X R17, PT, PT, RZ, UR5, RZ, P0, !PT ;  /* 0x00000005ff117c10 */ /* 0x000fca00087fe4ff */
[----:B------:R-:W-:Y:S01]  /*12380*/  STG.E.U8 desc[UR36][R16.64], R3 ;  /* 0x0000000310007986 */ /* 0x000fe2000c101124 */
[----:B------:R-:W-:Y:S05]  /*12390*/  EXIT ;  /* 0x000000000000794d */ /* 0x000fea0003800000 */
.L_x_6320:
        /* <DEDUP_REMOVED lines=13> */
.L_x_6324:
        /* <DEDUP_REMOVED lines=20> */
.L_x_6326:
        /* <DEDUP_REMOVED lines=25> */
.L_x_6327:
[----:B------:R-:W0:Y:S01]  /*12740*/  LDCU.64 UR4, c[0x0][0x758] ;  /* 0x0000eb00ff0477ac */ /* 0x000e220008000a00 */
[----:B------:R-:W-:-:S04]  /*12750*/  LOP3.LUT P0, RZ, R17, 0xff, RZ, 0xc0, !PT ;  /* 0x000000ff11ff7812 */ /* 0x000fc8000780c0ff */
[----:B------:R-:W-:Y:S02]  /*12760*/  SEL R3, RZ, 0x1, !P0 ;  /* 0x00000001ff037807 */ /* 0x000fe40004000000 */
[----:B0-----:R-:W-:-:S04]  /*12770*/  IADD3 R16, P1, PT, R16, UR4, RZ ;  /* 0x0000000410107c10 */ /* 0x001fc8000ff3e0ff */
[----:B------:R-:W-:-:S05]  /*12780*/  IADD3.X R17, PT, PT, RZ, UR5, RZ, P1, !PT ;  /* 0x00000005ff117c10 */ /* 0x000fca0008ffe4ff */
[----:B------:R-:W-:Y:S01]  /*12790*/  STG.E.U8 desc[UR36][R16.64], R3 ;  /* 0x0000000310007986 */ /* 0x000fe2000c101124 */
[----:B------:R-:W-:Y:S05]  /*127a0*/  EXIT ;  /* 0x000000000000794d */ /* 0x000fea0003800000 */
.L_x_6325:
[----:B------:R-:W-:Y:S04]  /*127b0*/  STG.E.U8 desc[UR36][R6.64], R18 ;  /* 0x0000001206007986 */ /* 0x000fe8000c101124 */
[----:B------:R-:W-:Y:S01]  /*127c0*/  STG.E.U8 desc[UR36][R6.64+0x1], R17 ;  /* 0x0000011106007986 */ /* 0x000fe2000c101124 */
[----:B------:R-:W-:Y:S05]  /*127d0*/  EXIT ;  /* 0x000000000000794d */ /* 0x000fea0003800000 */
.L_x_6296:
        /* <DEDUP_REMOVED lines=41> */
.L_x_6329:
        /* <DEDUP_REMOVED lines=19> */
.L_x_6330:
        /* <DEDUP_REMOVED lines=25> */
.L_x_6331:
[----:B------:R-:W0:Y:S01]  /*12d30*/  LDCU.64 UR4, c[0x0][0x758] ;  /* 0x0000eb00ff0477ac */ /* 0x000e220008000a00 */
[----:B------:R-:W-:-:S04]  /*12d40*/  LOP3.LUT P1, RZ, R17, 0xff, RZ, 0xc0, !PT ;  /* 0x000000ff11ff7812 */ /* 0x000fc8000782c0ff */
[----:B------:R-:W-:Y:S02]  /*12d50*/  SEL R3, RZ, 0x1, !P1 ;  /* 0x00000001ff037807 */ /* 0x000fe40004800000 */
[----:B0-----:R-:W-:-:S04]  /*12d60*/  IADD3 R16, P0, PT, R16, UR4, RZ ;  /* 0x0000000410107c10 */ /* 0x001fc8000ff1e0ff */
[----:B------:R-:W-:-:S05]  /*12d70*/  IADD3.X R17, PT, PT, RZ, UR5, RZ, P0, !PT ;  /* 0x00000005ff117c10 */ /* 0x000fca00087fe4ff */
[----:B------:R-:W-:Y:S01]  /*12d80*/  STG.E.U8 desc[UR36][R16.64], R3 ;  /* 0x0000000310007986 */ /* 0x000fe2000c101124 */
[----:B------:R-:W-:Y:S05]  /*12d90*/  EXIT ;  /* 0x000000000000794d */ /* 0x000fea0003800000 */
.L_x_6328:
        /* <DEDUP_REMOVED lines=13> */
.L_x_6332:
        /* <DEDUP_REMOVED lines=20> */
.L_x_6334:
        /* <DEDUP_REMOVED lines=25> */
.L_x_6335:
[----:B------:R-:W0:Y:S01]  /*13140*/  LDCU.64 UR4, c[0x0][0x758] ;  /* 0x0000eb00ff0477ac */ /* 0x000e220008000a00 */
[----:B------:R-:W-:-:S04]  /*13150*/  LOP3.LUT P0, RZ, R17, 0xff, RZ, 0xc0, !PT ;  /* 0x000000ff11ff7812 */ /* 0x000fc8000780c0ff */
[----:B------:R-:W-:Y:S02]  /*13160*/  SEL R3, RZ, 0x1, !P0 ;  /* 0x00000001ff037807 */ /* 0x000fe40004000000 */
[----:B0-----:R-:W-:-:S04]  /*13170*/  IADD3 R16, P1, PT, R16, UR4, RZ ;  /* 0x0000000410107c10 */ /* 0x001fc8000ff3e0ff */
[----:B------:R-:W-:-:S05]  /*13180*/  IADD3.X R17, PT, PT, RZ, UR5, RZ, P1, !PT ;  /* 0x00000005ff117c10 */ /* 0x000fca0008ffe4ff */
[----:B------:R-:W-:Y:S01]  /*13190*/  STG.E.U8 desc[UR36][R16.64], R3 ;  /* 0x0000000310007986 */ /* 0x000fe2000c101124 */
[----:B------:R-:W-:Y:S05]  /*131a0*/  EXIT ;  /* 0x000000000000794d */ /* 0x000fea0003800000 */
.L_x_6333:
[----:B------:R-:W-:Y:S04]  /*131b0*/  STG.E.U8 desc[UR36][R6.64], R18 ;  /* 0x0000001206007986 */ /* 0x000fe8000c101124 */
[----:B------:R-:W-:Y:S01]  /*131c0*/  STG.E.U8 desc[UR36][R6.64+0x1], R17 ;  /* 0x0000011106007986 */ /* 0x000fe2000c101124 */
[----:B------:R-:W-:Y:S05]  /*131d0*/  EXIT ;  /* 0x000000000000794d */ /* 0x000fea0003800000 */
.L_x_6336:
        /* <DEDUP_REMOVED lines=10> */
.L_x_7804:


//--------------------- .text._ZN2at6native13reduce_kernelILi128ELi4ENS0_8ReduceOpIsNS0_14func_wrapper_tIbZZZNS0_15and_kernel_cudaERNS_14TensorIteratorEENKUlvE_clEvENKUlvE3_clEvEUlbsE_EEjbLi4ELi4EEEEEvT1_ --------------------------
	.section	.text._ZN2at6native13reduce_kernelILi128ELi4ENS0_8ReduceOpIsNS0_14func_wrapper_tIbZZZNS0_15and_kernel_cudaERNS_14TensorIteratorEENKUlvE_clEvENKUlvE3_clEvEUlbsE_EEjbLi4ELi4EEEEEvT1_,"ax",@progbits
	.align	128
        .global         _ZN2at6native13reduce_kernelILi128ELi4ENS0_8ReduceOpIsNS0_14func_wrapper_tIbZZZNS0_15and_kernel_cudaERNS_14TensorIteratorEENKUlvE_clEvENKUlvE3_clEvEUlbsE_EEjbLi4ELi4EEEEEvT1_
        .type           _ZN2at6native13reduce_kernelILi128ELi4ENS0_8ReduceOpIsNS0_14func_wrapper_tIbZZZNS0_15and_kernel_cudaERNS_14TensorIteratorEENKUlvE_clEvENKUlvE3_clEvEUlbsE_EEjbLi4ELi4EEEEEvT1_,@function
        .size           _ZN2at6native13reduce_kernelILi128ELi4ENS0_8ReduceOpIsNS0_14func_wrapper_tIbZZZNS0_15and_kernel_cudaERNS_14TensorIteratorEENKUlvE_clEvENKUlvE3_clEvEUlbsE_EEjbLi4ELi4EEEEEvT1_,(.L_x_7805 - _ZN2at6native13reduce_kernelILi128ELi4ENS0_8ReduceOpIsNS0_14func_wrapper_tIbZZZNS0_15and_kernel_cudaERNS_14TensorIteratorEENKUlvE_clEvENKUlvE3_clEvEUlbsE_EEjbLi4ELi4EEEEEvT1_)
        .other          _ZN2at6native13reduce_kernelILi128ELi4ENS0_8ReduceOpIsNS0_14func_wrapper_tIbZZZNS0_15and_kernel_cudaERNS_14TensorIteratorEENKUlvE_clEvENKUlvE3_clEvEUlbsE_EEjbLi4ELi4EEEEEvT1_,@"STO_CUDA_ENTRY STV_DEFAULT"
_ZN2at6native13reduce_kernelILi128ELi4ENS0_8ReduceOpIsNS0_14func_wrapper_tIbZZZNS0_15and_kernel_cudaERNS_14TensorIteratorEENKUlvE_clEvENKUlvE3_clEvEUlbsE_EEjbLi4ELi4EEEEEvT1_:
.text._ZN2at6native13reduce_kernelILi128ELi4ENS0_8ReduceOpIsNS0_14func_wrapper_tIbZZZNS0_15and_kernel_cudaERNS_14TensorIteratorEENKUlvE_clEvENKUlvE3_clEvEUlbsE_EEjbLi4ELi4EEEEEvT1_:
        /* <DEDUP_REMOVED lines=296> */
.L_x_6337:
        /* <DEDUP_REMOVED lines=31> */
.L_x_6341:
        /* <DEDUP_REMOVED lines=32> */
.L_x_6345:
[----:B------:R-:W-:Y:S05]  /*1670*/  BSYNC.RECONVERGENT B1 ;  /* 0x0000000000017941 */ /* 0x000fea0003800200 */
.L_x_6344:
[----:B------:R-:W0:Y:S01]  /*1680*/  LDC R0, c[0x0][0x388] ;  /* 0x0000e200ff007b82 */ /* 0x000e220000000800 */
[----:B------:R-:W-:-:S05]  /*1690*/  IADD3 R16, P0, PT, R16, 0x8, RZ ;  /* 0x0000000810107810 */ /* 0x000fca0007f1e0ff */
[----:B------:R-:W-:Y:S01]  /*16a0*/  IMAD.X R17, RZ, RZ, R17, P0 ;  /* 0x000000ffff117224 */ /* 0x000fe200000e0611 */
[----:B0-----:R-:W-:-:S07]  /*16b0*/  IADD3 R0, PT, PT, R7, -0x4, R0 ;  /* 0xfffffffc07007810 */ /* 0x001fce0007ffe000 */
.L_x_6343:
[----:B------:R-:W-:Y:S05]  /*16c0*/  BSYNC.RECONVERGENT B0 ;  /* 0x0000000000007941 */ /* 0x000fea0003800200 */
.L_x_6342:
        /* <DEDUP_REMOVED lines=18> */
.L_x_6349:
        /* <DEDUP_REMOVED lines=16> */
.L_x_6348:
[----:B------:R-:W-:Y:S02]  /*18f0*/  SEL R5, RZ, 0x1, !P3 ;  /* 0x00000001ff057807 */ /* 0x000fe40005800000 */
[----:B------:R-:W-:Y:S02]  /*1900*/  SEL R7, RZ, 0x1, !P2 ;  /* 0x00000001ff077807 */ /* 0x000fe40005000000 */
[----:B------:R-:W-:Y:S02]  /*1910*/  SEL R6, RZ, 0x1, !P1 ;  /* 0x00000001ff067807 */ /* 0x000fe40004800000 */
[----:B------:R-:W-:-:S07]  /*1920*/  SEL R4, RZ, 0x1, !P0 ;  /* 0x00000001ff047807 */ /* 0x000fce0004000000 */
.L_x_6347:
[----:B------:R-:W-:Y:S05]  /*1930*/  BSYNC.RECONVERGENT B0 ;  /* 0x0000000000007941 */ /* 0x000fea0003800200 */
.L_x_6346:
        /* <DEDUP_REMOVED lines=18> */
.L_x_6351:
[----:B------:R-:W-:Y:S05]  /*1a60*/  BSYNC.RECONVERGENT B0 ;  /* 0x0000000000007941 */ /* 0x000fea0003800200 */
.L_x_6350:
        /* <DEDUP_REMOVED lines=8> */
.L_x_6340:
        /* <DEDUP_REMOVED lines=56> */
.L_x_6357:
[----:B------:R-:W-:Y:S01]  /*1e70*/  SHF.R.U32.HI R33, RZ, 0x2, R5 ;  /* 0x00000002ff217819 */ /* 0x000fe20000011605 */
[----:B------:R-:W-:Y:S01]  /*1e80*/  IMAD.IADD R5, R5, 0x1, R0 ;  /* 0x0000000105057824 */ /* 0x000fe200078e0200 */
[----:B------:R-:W-:Y:S02]  /*1e90*/  P2R R8, PR, RZ, 0x1 ;  /* 0x00000001ff087803 */ /* 0x000fe40000000000 */
[C---:B------:R-:W-:Y:S01]  /*1ea0*/  LOP3.LUT P0, RZ, R4.reuse, 0x2, RZ, 0xc0, !PT ;  /* 0x0000000204ff7812 */ /* 0x040fe2000780c0ff */
        /* <DEDUP_REMOVED lines=17> */
[----:B------:R-:W-:Y:S02]  /*1fc0*/  ISETP.NE.AND P5, PT, R2, RZ, P5 ;  /* 0x000000ff0200720c */ /* 0x000fe40002fa5270 */
[----:B------:R-:W-:Y:S02]  /*1fd0*/  ISETP.NE.AND P4, PT, R3, RZ, P4 ;  /* 0x000000ff0300720c */ /* 0x000fe40002785270 */
[----:B------:R-:W-:-:S02]  /*1fe0*/  P2R R10, PR, RZ, 0x20 ;  /* 0x00000020ff0a7803 */ /* 0x000fc40000000000 */
[----:B------:R-:W-:Y:S02]  /*1ff0*/  LOP3.LUT P5, RZ, R4, 0x1, RZ, 0xc0, !PT ;  /* 0x0000000104ff7812 */ /* 0x000fe400078ac0ff */
[C---:B---3--:R-:W-:Y:S02]  /*2000*/  PRMT R3, R34.reuse, 0xbb32, RZ ;  /* 0x0000bb3222037816 */ /* 0x048fe400000000ff */
[C---:B------:R-:W-:Y:S02]  /*2010*/  PRMT R7, R33.reuse, 0xbb32, RZ ;  /* 0x0000bb3221077816 */ /* 0x040fe400000000ff */
[----:B------:R-:W-:Y:S02]  /*2020*/  PRMT R2, R34, 0x9910, RZ ;  /* 0x0000991022027816 */ /* 0x000fe400000000ff */
[----:B------:R-:W-:Y:S02]  /*2030*/  PRMT R6, R33, 0x9910, RZ ;  /* 0x0000991021067816 */ /* 0x000fe400000000ff */
[----:B------:R-:W-:-:S02]  /*2040*/  ISETP.NE.AND P5, PT, R3, RZ, P5 ;  /* 0x000000ff0300720c */ /* 0x000fc40002fa5270 */
[----:B------:R-:W-:Y:S02]  /*2050*/  ISETP.NE.AND P2, PT, R7, RZ, P2 ;  /* 0x000000ff0700720c */ /* 0x000fe40001745270 */
[----:B------:R-:W-:Y:S02]  /*2060*/  ISETP.NE.AND P1, PT, R2, RZ, P1 ;  /* 0x000000ff0200720c */ /* 0x000fe40000f25270 */
[----:B------:R-:W-:Y:S02]  /*2070*/  ISETP.NE.AND P3, PT, R6, RZ, P3 ;  /* 0x000000ff0600720c */ /* 0x000fe40001f65270 */
[----:B------:R-:W-:Y:S02]  /*2080*/  PRMT R6, R35, 0x9910, RZ ;  /* 0x0000991023067816 */ /* 0x000fe400000000ff */
[----:B------:R-:W-:Y:S02]  /*2090*/  P2R R11, PR, RZ, 0x4 ;  /* 0x00000004ff0b7803 */ /* 0x000fe40000000000 */
[----:B------:R-:W-:-:S02]  /*20a0*/  P2R R9, PR, RZ, 0x2 ;  /* 0x00000002ff097803 */ /* 0x000fc40000000000 */
[C---:B------:R-:W-:Y:S02]  /*20b0*/  LOP3.LUT P1, RZ, R4.reuse, 0x8, RZ, 0xc0, !PT ;  /* 0x0000000804ff7812 */ /* 0x040fe4000782c0ff */
[----:B------:R-:W-:Y:S02]  /*20c0*/  LOP3.LUT P2, RZ, R4, 0x10, RZ, 0xc0, !PT ;  /* 0x0000001004ff7812 */ /* 0x000fe4000784c0ff */
[----:B------:R-:W-:Y:S02]  /*20d0*/  ISETP.NE.AND P0, PT, R6, RZ, P0 ;  /* 0x000000ff0600720c */ /* 0x000fe40000705270 */
[----:B------:R-:W-:Y:S02]  /*20e0*/  LOP3.LUT R4, R4, 0xfffffffe, RZ, 0xc0, !PT ;  /* 0xfffffffe04047812 */ /* 0x000fe400078ec0ff */
[----:B------:R-:W-:Y:S02]  /*20f0*/  PRMT R7, R35, 0xbb32, RZ ;  /* 0x0000bb3223077816 */ /* 0x000fe400000000ff */
[----:B------:R-:W-:-:S02]  /*2100*/  @P5 LOP3.LUT R4, R4, 0x1, RZ, 0xfc, !PT ;  /* 0x0000000104045812 */ /* 0x000fc400078efcff */
[----:B------:R-:W-:Y:S02]  /*2110*/  P2R R12, PR, RZ, 0x8 ;  /* 0x00000008ff0c7803 */ /* 0x000fe40000000000 */
[C---:B------:R-:W-:Y:S02]  /*2120*/  LOP3.LUT P3, RZ, R4.reuse, 0x20, RZ, 0xc0, !PT ;  /* 0x0000002004ff7812 */ /* 0x040fe4000786c0ff */
[----:B------:R-:W-:Y:S02]  /*2130*/  LOP3.LUT R4, R4, 0xfffffffd, RZ, 0xc0, !PT ;  /* 0xfffffffd04047812 */ /* 0x000fe400078ec0ff */
[----:B------:R-:W-:Y:S02]  /*2140*/  ISETP.NE.AND P6, PT, R7, RZ, P6 ;  /* 0x000000ff0700720c */ /* 0x000fe400037c5270 */
[----:B------:R-:W-:Y:S02]  /*2150*/  @P0 LOP3.LUT R4, R4, 0x2, RZ, 0xfc, !PT ;  /* 0x0000000204040812 */ /* 0x000fe400078efcff */
[----:B----4-:R-:W-:-:S02]  /*2160*/  PRMT R2, R38, 0x9910, RZ ;  /* 0x0000991026027816 */ /* 0x010fc400000000ff */
[----:B------:R-:W-:Y:S02]  /*2170*/  P2R R14, PR, RZ, 0x10 ;  /* 0x00000010ff0e7803 */ /* 0x000fe40000000000 */
[C---:B------:R-:W-:Y:S02]  /*2180*/  LOP3.LUT P4, RZ, R4.reuse, 0x40, RZ, 0xc0, !PT ;  /* 0x0000004004ff7812 */ /* 0x040fe4000788c0ff */
[C---:B------:R-:W-:Y:S02]  /*2190*/  LOP3.LUT P5, RZ, R4.reuse, 0x80, RZ, 0xc0, !PT ;  /* 0x0000008004ff7812 */ /* 0x040fe400078ac0ff */
[C---:B------:R-:W-:Y:S02]  /*21a0*/  LOP3.LUT P0, RZ, R4.reuse, 0x100, RZ, 0xc0, !PT ;  /* 0x0000010004ff7812 */ /* 0x040fe4000780c0ff */
[----:B------:R-:W-:Y:S02]  /*21b0*/  LOP3.LUT R4, R4, 0xfffffffb, RZ, 0xc0, !PT ;  /* 0xfffffffb04047812 */ /* 0x000fe400078ec0ff */
[----:B------:R-:W-:Y:S01]  /*21c0*/  ISETP.NE.AND P1, PT, R2, RZ, P1 ;  /* 0x000000ff0200720c */ /* 0x000fe20000f25270 */
[----:B------:R-:W-:Y:S01]  /*21d0*/  IMAD R2, R0, 0x3, R5 ;  /* 0x0000000300027824 */ /* 0x000fe200078e0205 */
[----:B------:R-:W-:-:S02]  /*21e0*/  @P6 LOP3.LUT R4, R4, 0x4, RZ, 0xfc, !PT ;  /* 0x0000000404046812 */ /* 0x000fc400078efcff */
[----:B------:R-:W-:Y:S02]  /*21f0*/  PRMT R3, R38, 0xbb32, RZ ;  /* 0x0000bb3226037816 */ /* 0x000fe400000000ff */
[C---:B------:R-:W-:Y:S02]  /*2200*/  LOP3.LUT P6, RZ, R4.reuse, 0x200, RZ, 0xc0, !PT ;  /* 0x0000020004ff7812 */ /* 0x040fe400078cc0ff */
[----:B------:R-:W-:Y:S02]  /*2210*/  ISETP.NE.AND P2, PT, R3, RZ, P2 ;  /* 0x000000ff0300720c */ /* 0x000fe40001745270 */
[----:B------:R-:W-:Y:S02]  /*2220*/  LOP3.LUT R4, R4, 0xfffffff7, RZ, 0xc0, !PT ;  /* 0xfffffff704047812 */ /* 0x000fe400078ec0ff */
[----:B------:R-:W-:Y:S02]  /*2230*/  PRMT R6, R39, 0x9910, RZ ;  /* 0x0000991027067816 */ /* 0x000fe400000000ff */
[----:B------:R-:W-:-:S02]  /*2240*/  @P1 LOP3.LUT R4, R4, 0x8, RZ, 0xfc, !PT ;  /* 0x0000000804041812 */ /* 0x000fc400078efcff */
[----:B------:R-:W-:Y:S02]  /*2250*/  ISETP.NE.AND P3, PT, R6, RZ, P3 ;  /* 0x000000ff0600720c */ /* 0x000fe40001f65270 */
[----:B------:R-:W-:Y:S02]  /*2260*/  LOP3.LUT R4, R4, 0xffffffef, RZ, 0xc0, !PT ;  /* 0xffffffef04047812 */ /* 0x000fe400078ec0ff */
[----:B------:R-:W-:Y:S02]  /*2270*/  PRMT R7, R39, 0xbb32, RZ ;  /* 0x0000bb3227077816 */ /* 0x000fe400000000ff */
[----:B------:R-:W-:Y:S02]  /*2280*/  @P2 LOP3.LUT R4, R4, 0x10, RZ, 0xfc, !PT ;  /* 0x0000001004042812 */ /* 0x000fe400078efcff */
[----:B------:R-:W-:Y:S02]  /*2290*/  ISETP.NE.AND P4, PT, R7, RZ, P4 ;  /* 0x000000ff0700720c */ /* 0x000fe40002785270 */
[----:B------:R-:W-:-:S02]  /*22a0*/  LOP3.LUT R4, R4, 0xffffffdf, RZ, 0xc0, !PT ;  /* 0xffffffdf04047812 */ /* 0x000fc400078ec0ff */
[----:B-----5:R-:W-:Y:S02]  /*22b0*/  PRMT R3, R26, 0x9910, RZ ;  /* 0x000099101a037816 */ /* 0x020fe400000000ff */
[----:B------:R-:W-:Y:S02]  /*22c0*/  @P3 LOP3.LUT R4, R4, 0x20, RZ, 0xfc, !PT ;  /* 0x0000002004043812 */ /* 0x000fe400078efcff */
        /* <DEDUP_REMOVED lines=21> */
[----:B------:R-:W-:-:S03]  /*2420*/  ISETP.NE.AND P0, PT, R9, RZ, P0 ;  /* 0x000000ff0900720c */ /* 0x000fc60000705270 */
[----:B------:R-:W-:Y:S10]  /*2430*/  @!P6 BRA `(.L_x_6357) ;  /* 0xfffffff8008ce947 */ /* 0x000ff4000383ffff */
[----:B------:R-:W-:Y:S05]  /*2440*/  BSYNC.RECONVERGENT B1 ;  /* 0x0000000000017941 */ /* 0x000fea0003800200 */
.L_x_6356:
        /* <DEDUP_REMOVED lines=31> */
[C---:B------:R-:W-:Y:S02]  /*2640*/  PRMT R36, R38.reuse, 0x7610, R36 ;  /* 0x0000761026247816 */ /* 0x040fe40000000024 */
        /* <DEDUP_REMOVED lines=18> */
.L_x_6355:
[----:B------:R-:W-:Y:S05]  /*2770*/  BSYNC.RECONVERGENT B0 ;  /* 0x0000000000007941 */ /* 0x000fea0003800200 */
.L_x_6354:
        /* <DEDUP_REMOVED lines=39> */
.L_x_6359:
[----:B------:R-:W-:Y:S05]  /*29f0*/  BSYNC.RECONVERGENT B0 ;  /* 0x0000000000007941 */ /* 0x000fea0003800200 */
.L_x_6358:
[----:B------:R-:W-:Y:S04]  /*2a00*/  BSSY.RECONVERGENT B0, `(.L_x_6360) ;  /* 0x000004d000007945 */ /* 0x000fe80003800200 */
[----:B------:R-:W-:Y:S05]  /*2a10*/  @P0 BRA `(.L_x_6361) ;  /* 0x00000004002c0947 */ /* 0x000fea0003800000 */
[----:B------:R-:W-:Y:S01]  /*2a20*/  IMAD.IADD R5, R5, 0x1, R0 ;  /* 0x0000000105057824 */ /* 0x000fe200078e0200 */
[----:B------:R-:W-:Y:S02]  /*2a30*/  LOP3.LUT P0, RZ, R23, 0xff, RZ, 0xc0, !PT ;  /* 0x000000ff17ff7812 */ /* 0x000fe4000780c0ff */
[----:B------:R-:W-:Y:S02]  /*2a40*/  PRMT R2, R28, 0x9910, RZ ;  /* 0x000099101c027816 */ /* 0x000fe400000000ff */
[----:B------:R-:W-:Y:S02]  /*2a50*/  ISETP.GE.U32.AND P4, PT, R5, R13, PT ;  /* 0x0000000d0500720c */ /* 0x000fe40003f86070 */
[----:B------:R-:W-:Y:S02]  /*2a60*/  PRMT R29, R29, 0x9910, RZ ;  /* 0x000099101d1d7816 */ /* 0x000fe400000000ff */
[----:B------:R-:W-:Y:S02]  /*2a70*/  ISETP.NE.AND P0, PT, R2, RZ, P0 ;  /* 0x000000ff0200720c */ /* 0x000fe40000705270 */
[----:B------:R-:W-:Y:S01]  /*2a80*/  LOP3.LUT P1, RZ, R22, 0xff, RZ, 0xc0, !PT ;  /* 0x000000ff16ff7812 */ /* 0x000fe2000782c0ff */
[----:B------:R-:W-:Y:S01]  /*2a90*/  IMAD.MOV.U32 R2, RZ, RZ, R29 ;  /* 0x000000ffff027224 */ /* 0x000fe200078e001d */
[----:B------:R-:W-:-:S02]  /*2aa0*/  LOP3.LUT P2, RZ, R21, 0xff, RZ, 0xc0, !PT ;  /* 0x000000ff15ff7812 */ /* 0x000fc4000784c0ff */
[----:B------:R-:W-:Y:S02]  /*2ab0*/  LOP3.LUT P3, RZ, R20, 0xff, RZ, 0xc0, !PT ;  /* 0x000000ff14ff7812 */ /* 0x000fe4000786c0ff */
[----:B------:R-:W-:Y:S02]  /*2ac0*/  PRMT R3, R32, 0x9910, RZ ;  /* 0x0000991020037816 */ /* 0x000fe400000000ff */
[----:B------:R-:W-:Y:S02]  /*2ad0*/  PRMT R16, R33, 0x9910, RZ ;  /* 0x0000991021107816 */ /* 0x000fe400000000ff */
[----:B------:R-:W-:Y:S02]  /*2ae0*/  ISETP.NE.AND P1, PT, R2, RZ, P1 ;  /* 0x000000ff0200720c */ /* 0x000fe40000f25270 */
[----:B------:R-:W-:Y:S02]  /*2af0*/  ISETP.NE.AND P2, PT, R3, RZ, P2 ;  /* 0x000000ff0300720c */ /* 0x000fe40001745270 */
[----:B------:R-:W-:-:S02]  /*2b00*/  ISETP.NE.AND P3, PT, R16, RZ, P3 ;  /* 0x000000ff1000720c */ /* 0x000fc40001f65270 */
[----:B------:R-:W-:Y:S02]  /*2b10*/  SEL R23, RZ, 0x1, !P0 ;  /* 0x00000001ff177807 */ /* 0x000fe40004000000 */
[----:B------:R-:W-:Y:S02]  /*2b20*/  SEL R22, RZ, 0x1, !P1 ;  /* 0x00000001ff167807 */ /* 0x000fe40004800000 */
[----:B------:R-:W-:Y:S02]  /*2b30*/  SEL R21, RZ, 0x1, !P2 ;  /* 0x00000001ff157807 */ /* 0x000fe40005000000 */
[----:B------:R-:W-:Y:S01]  /*2b40*/  SEL R20, RZ, 0x1, !P3 ;  /* 0x00000001ff147807 */ /* 0x000fe20005800000 */
[----:B------:R-:W-:Y:S06]  /*2b50*/  @P4 BRA `(.L_x_6361) ;  /* 0x0000000000dc4947 */ /* 0x000fec0003800000 */
[----:B------:R-:W-:Y:S02]  /*2b60*/  IADD3 R5, PT, PT, R5, R0, RZ ;  /* 0x0000000005057210 */ /* 0x000fe40007ffe0ff */
[----:B------:R-:W-:Y:S02]  /*2b70*/  LOP3.LUT P0, RZ, R19, 0xff, RZ, 0xc0, !PT ;  /* 0x000000ff13ff7812 */ /* 0x000fe4000780c0ff */
[----:B------:R-:W-:Y:S02]  /*2b80*/  ISETP.GE.U32.AND P4, PT, R5, R13, PT ;  /* 0x0000000d0500720c */ /* 0x000fe40003f86070 */
[----:B------:R-:W-:Y:S02]  /*2b90*/  PRMT R2, R30, 0x9910, RZ ;  /* 0x000099101e027816 */ /* 0x000fe400000000ff */
[----:B------:R-:W-:Y:S02]  /*2ba0*/  PRMT R31, R31, 0x9910, RZ ;  /* 0x000099101f1f7816 */ /* 0x000fe400000000ff */
[----:B------:R-:W-:-:S02]  /*2bb0*/  ISETP.NE.AND P0, PT, R2, RZ, P0 ;  /* 0x000000ff0200720c */ /* 0x000fc40000705270 */
[----:B------:R-:W-:Y:S01]  /*2bc0*/  LOP3.LUT P3, RZ, R14, 0xff, RZ, 0xc0, !PT ;  /* 0x000000ff0eff7812 */ /* 0x000fe2000786c0ff */
[----:B------:R-:W-:Y:S01]  /*2bd0*/  IMAD.MOV.U32 R2, RZ, RZ, R31 ;  /* 0x000000ffff027224 */ /* 0x000fe200078e001f */
[----:B------:R-:W-:Y:S02]  /*2be0*/  LOP3.LUT P1, RZ, R18, 0xff, RZ, 0xc0, !PT ;  /* 0x000000ff12ff7812 */ /* 0x000fe4000782c0ff */
[----:B------:R-:W-:Y:S02]  /*2bf0*/  LOP3.LUT P2, RZ, R15, 0xff, RZ, 0xc0, !PT ;  /* 0x000000ff0fff7812 */ /* 0x000fe4000784c0ff */
[----:B------:R-:W-:Y:S02]  /*2c00*/  PRMT R3, R34, 0x9910, RZ ;  /* 0x0000991022037816 */ /* 0x000fe400000000ff */
[----:B------:R-:W-:Y:S02]  /*2c10*/  PRMT R14, R35, 0x9910, RZ ;  /* 0x00009910230e7816 */ /* 0x000fe400000000ff */
[----:B------:R-:W-:-:S02]  /*2c20*/  ISETP.NE.AND P1, PT, R2, RZ, P1 ;  /* 0x000000ff0200720c */ /* 0x000fc40000f25270 */
[----:B------:R-:W-:Y:S02]  /*2c30*/  ISETP.NE.AND P2, PT, R3, RZ, P2 ;  /* 0x000000ff0300720c */ /* 0x000fe40001745270 */
[----:B------:R-:W-:Y:S02]  /*2c40*/  ISETP.NE.AND P3, PT, R14, RZ, P3 ;  /* 0x000000ff0e00720c */ /* 0x000fe40001f65270 */
[----:B------:R-:W-:Y:S02]  /*2c50*/  SEL R19, RZ, 0x1, !P0 ;  /* 0x00000001ff137807 */ /* 0x000fe40004000000 */
[----:B------:R-:W-:Y:S02]  /*2c60*/  SEL R18, RZ, 0x1, !P1 ;  /* 0x00000001ff127807 */ /* 0x000fe40004800000 */
[----:B------:R-:W-:Y:S02]  /*2c70*/  SEL R15, RZ, 0x1, !P2 ;  /* 0x00000001ff0f7807 */ /* 0x000fe40005000000 */
[----:B------:R-:W-:Y:S01]  /*2c80*/  SEL R14, RZ, 0x1, !P3 ;  /* 0x00000001ff0e7807 */ /* 0x000fe20005800000 */
[----:B------:R-:W-:Y:S06]  /*2c90*/  @P4 BRA `(.L_x_6361) ;  /* 0x00000000008c4947 */ /* 0x000fec0003800000 */
[----:B------:R-:W-:Y:S01]  /*2ca0*/  IMAD.IADD R0, R5, 0x1, R0 ;  /* 0x0000000105007824 */ /* 0x000fe200078e0200 */
[----:B------:R-:W-:Y:S02]  /*2cb0*/  LOP3.LUT P1, RZ, R12, 0xff, RZ, 0xc0, !PT ;  /* 0x000000ff0cff7812 */ /* 0x000fe4000782c0ff */
[----:B------:R-:W-:Y:S02]  /*2cc0*/  LOP3.LUT P2, RZ, R11, 0xff, RZ, 0xc0, !PT ;  /* 0x000000ff0bff7812 */ /* 0x000fe4000784c0ff */
[----:B------:R-:W-:Y:S02]  /*2cd0*/  ISETP.GE.U32.AND P4, PT, R0, R13, PT ;  /* 0x0000000d0000720c */ /* 0x000fe40003f86070 */
[----:B------:R-:W-:Y:S02]  /*2ce0*/  LOP3.LUT P3, RZ, R10, 0xff, RZ, 0xc0, !PT ;  /* 0x000000ff0aff7812 */ /* 0x000fe4000786c0ff */
[----:B------:R-:W-:Y:S02]  /*2cf0*/  LOP3.LUT P0, RZ, R9, 0xff, RZ, 0xc0, !PT ;  /* 0x000000ff09ff7812 */ /* 0x000fe4000780c0ff */
[----:B------:R-:W-:-:S02]  /*2d00*/  PRMT R0, R36, 0x9910, RZ ;  /* 0x0000991024007816 */ /* 0x000fc400000000ff */
[----:B------:R-:W-:Y:S02]  /*2d10*/  PRMT R2, R37, 0x9910, RZ ;  /* 0x0000991025027816 */ /* 0x000fe400000000ff */
[----:B------:R-:W-:Y:S02]  /*2d20*/  PRMT R3, R38, 0x9910, RZ ;  /* 0x0000991026037816 */ /* 0x000fe400000000ff */
        /* <DEDUP_REMOVED lines=14> */
[----:B------:R-:W-:Y:S02]  /*2e10*/  PRMT R0, R24, 0x9910, RZ ;  /* 0x0000991018007816 */ /* 0x000fe400000000ff */
[----:B------:R-:W-:-:S02]  /*2e20*/  PRMT R2, R25, 0x9910, RZ ;  /* 0x0000991019027816 */ /* 0x000fc400000000ff */
[----:B------:R-:W-:Y:S02]  /*2e30*/  PRMT R3, R26, 0x9910, RZ ;  /* 0x000099101a037816 */ /* 0x000fe400000000ff */
        /* <DEDUP_REMOVED lines=8> */
[----:B------:R-:W-:-:S07]  /*2ec0*/  SEL R4, RZ, 0x1, !P3 ;  /* 0x00000001ff047807 */ /* 0x000fce0005800000 */
.L_x_6361:
[----:B------:R-:W-:Y:S05]  /*2ed0*/  BSYNC.RECONVERGENT B0 ;  /* 0x0000000000007941 */ /* 0x000fea0003800200 */
.L_x_6360:
        /* <DEDUP_REMOVED lines=25> */
.L_x_6353:
        /* <DEDUP_REMOVED lines=53> */
.L_x_6366:
[----:B------:R-:W-:Y:S01]  /*33c0*/  IMAD R0, R40, R11, RZ ;  /* 0x0000000b28007224 */ /* 0x000fe200078e02ff */
[----:B------:R-:W-:Y:S01]  /*33d0*/  P2R R8, PR, RZ, 0x1 ;  /* 0x00000001ff087803 */ /* 0x000fe20000000000 */
[----:B------:R-:W-:Y:S01]  /*33e0*/  IMAD.IADD R11, R11, 0x1, R10 ;  /* 0x000000010b0b7824 */ /* 0x000fe200078e020a */
[----:B------:R-:W-:Y:S02]  /*33f0*/  LOP3.LUT P0, RZ, R4, 0x2, RZ, 0xc0, !PT ;  /* 0x0000000204ff7812 */ /* 0x000fe4000780c0ff */
        /* <DEDUP_REMOVED lines=53> */
[----:B------:R-:W-:-:S02]  /*3750*/  ISETP.NE.AND P1, PT, R0, RZ, P1 ;  /* 0x000000ff0000720c */ /* 0x000fc40000f25270 */
[----:B------:R-:W-:Y:S02]  /*3760*/  @P6 LOP3.LUT R4, R4, 0x4, RZ, 0xfc, !PT ;  /* 0x0000000404046812 */ /* 0x000fe400078efcff */
[----:B------:R-:W-:Y:S02]  /*3770*/  PRMT R5, R2, 0xbb32, RZ ;  /* 0x0000bb3202057816 */ /* 0x000fe400000000ff */
[C---:B------:R-:W-:Y:S02]  /*3780*/  LOP3.LUT P6, RZ, R4.reuse, 0x200, RZ, 0xc0, !PT ;  /* 0x0000020004ff7812 */ /* 0x040fe400078cc0ff */
[----:B------:R-:W-:Y:S02]  /*3790*/  ISETP.NE.AND P2, PT, R5, RZ, P2 ;  /* 0x000000ff0500720c */ /* 0x000fe40001745270 */
[----:B------:R-:W-:Y:S02]  /*37a0*/  LOP3.LUT R4, R4, 0xfffffff7, RZ, 0xc0, !PT ;  /* 0xfffffff704047812 */ /* 0x000fe400078ec0ff */
[----:B------:R-:W-:-:S02]  /*37b0*/  PRMT R6, R3, 0x9910, RZ ;  /* 0x0000991003067816 */ /* 0x000fc400000000ff */
[----:B------:R-:W-:Y:S02]  /*37c0*/  @P1 LOP3.LUT R4, R4, 0x8, RZ, 0xfc, !PT ;  /* 0x0000000804041812 */ /* 0x000fe400078efcff */
[----:B------:R-:W-:Y:S02]  /*37d0*/  ISETP.NE.AND P3, PT, R6, RZ, P3 ;  /* 0x000000ff0600720c */ /* 0x000fe40001f65270 */
[----:B------:R-:W-:Y:S02]  /*37e0*/  LOP3.LUT R4, R4, 0xffffffef, RZ, 0xc0, !PT ;  /* 0xffffffef04047812 */ /* 0x000fe400078ec0ff */
[----:B------:R-:W-:Y:S02]  /*37f0*/  PRMT R7, R3, 0xbb32, RZ ;  /* 0x0000bb3203077816 */ /* 0x000fe400000000ff */
[----:B------:R-:W-:Y:S02]  /*3800*/  @P2 LOP3.LUT R4, R4, 0x10, RZ, 0xfc, !PT ;  /* 0x0000001004042812 */ /* 0x000fe400078efcff */
[----:B------:R-:W-:-:S02]  /*3810*/  ISETP.NE.AND P4, PT, R7, RZ, P4 ;  /* 0x000000ff0700720c */ /* 0x000fc40002785270 */
[----:B------:R-:W-:Y:S02]  /*3820*/  LOP3.LUT R4, R4, 0xffffffdf, RZ, 0xc0, !PT ;  /* 0xffffffdf04047812 */ /* 0x000fe400078ec0ff */
[----:B-----5:R-:W-:Y:S02]  /*3830*/  PRMT R5, R28, 0x9910, RZ ;  /* 0x000099101c057816 */ /* 0x020fe400000000ff */
[----:B------:R-:W-:Y:S02]  /*3840*/  @P3 LOP3.LUT R4, R4, 0x20, RZ, 0xfc, !PT ;  /* 0x0000002004043812 */ /* 0x000fe400078efcff */
        /* <DEDUP_REMOVED lines=22> */
[----:B------:R-:W-:Y:S01]  /*39b0*/  ISETP.NE.AND P0, PT, R9, RZ, P0 ;  /* 0x000000ff0900720c */ /* 0x000fe20000705270 */
[----:B------:R-:W-:-:S12]  /*39c0*/  @!P6 BRA `(.L_x_6366) ;  /* 0xfffffff8007ce947 */ /* 0x000fd8000383ffff */
[----:B------:R-:W-:Y:S05]  /*39d0*/  BSYNC.RECONVERGENT B1 ;  /* 0x0000000000017941 */ /* 0x000fea0003800200 */
.L_x_6365:
        /* <DEDUP_REMOVED lines=37> */
[----:B------:R-:W-:Y:S02]  /*3c30*/  PRMT R28, R28, 0x7632, R28 ;  /* 0x000076321c1c7816 */ /* 0x000fe4000000001c */
[----:B------:R-:W-:Y:S02]  /*3c40*/  PRMT R30, R29, 0x7632, R30 ;  /* 0x000076321d1e7816 */ /* 0x000fe4000000001e */
[----:B------:R-:W-:Y:S02]  /*3c50*/  SEL R21, RZ, 0x1, !P1 ;  /* 0x00000001ff157807 */ /* 0x000fe40004800000 */
[----:B------:R-:W-:Y:S02]  /*3c60*/  SEL R20, RZ, 0x1, !P2 ;  /* 0x00000001ff147807 */ /* 0x000fe40005000000 */
[----:B------:R-:W-:-:S02]  /*3c70*/  SEL R19, RZ, 0x1, !P3 ;  /* 0x00000001ff137807 */ /* 0x000fc40005800000 */
[----:B------:R-:W-:Y:S02]  /*3c80*/  SEL R18, RZ, 0x1, !P4 ;  /* 0x00000001ff127807 */ /* 0x000fe40006000000 */
[----:B------:R-:W-:Y:S02]  /*3c90*/  SEL R15, RZ, 0x1, !P5 ;  /* 0x00000001ff0f7807 */ /* 0x000fe40006800000 */
[----:B------:R-:W-:Y:S02]  /*3ca0*/  SEL R14, RZ, 0x1, !P6 ;  /* 0x00000001ff0e7807 */ /* 0x000fe40007000000 */
[----:B------:R-:W-:-:S07]  /*3cb0*/  SEL R12, RZ, 0x1, !P0 ;  /* 0x00000001ff0c7807 */ /* 0x000fce0004000000 */
.L_x_6364:
[----:B------:R-:W-:Y:S05]  /*3cc0*/  BSYNC.RECONVERGENT B0 ;  /* 0x0000000000007941 */ /* 0x000fea0003800200 */
.L_x_6363:
        /* <DEDUP_REMOVED lines=42> */
.L_x_6368:
[----:B------:R-:W-:Y:S05]  /*3f70*/  BSYNC.RECONVERGENT B0 ;  /* 0x0000000000007941 */ /* 0x000fea0003800200 */
.L_x_6367:
        /* <DEDUP_REMOVED lines=22> */
[----:B------:R-:W-:Y:S01]  /*40e0*/  IMAD.IADD R11, R11, 0x1, R10 ;  /* 0x000000010b0b7824 */ /* 0x000fe200078e020a */
[----:B------:R-:W-:Y:S02]  /*40f0*/  LOP3.LUT P0, RZ, R26, 0xff, RZ, 0xc0, !PT ;  /* 0x000000ff1aff7812 */ /* 0x000fe4000780c0ff */
[----:B------:R-:W-:Y:S02]  /*4100*/  PRMT R4, R35, 0x9910, RZ ;  /* 0x0000991023047816 */ /* 0x000fe400000000ff */
[----:B------:R-:W-:Y:S02]  /*4110*/  ISETP.GE.U32.AND P4, PT, R11, R13, PT ;  /* 0x0000000d0b00720c */ /* 0x000fe40003f86070 */
[----:B------:R-:W-:Y:S02]  /*4120*/  PRMT R36, R36, 0x9910, RZ ;  /* 0x0000991024247816 */ /* 0x000fe400000000ff */
[----:B------:R-:W-:Y:S02]  /*4130*/  ISETP.NE.AND P0, PT, R4, RZ, P0 ;  /* 0x000000ff0400720c */ /* 0x000fe40000705270 */
[----:B------:R-:W-:-:S02]  /*4140*/  LOP3.LUT P1, RZ, R25, 0xff, RZ, 0xc0, !PT ;  /* 0x000000ff19ff7812 */ /* 0x000fc4000782c0ff */
[----:B------:R-:W-:Y:S02]  /*4150*/  LOP3.LUT P2, RZ, R24, 0xff, RZ, 0xc0, !PT ;  /* 0x000000ff18ff7812 */ /* 0x000fe4000784c0ff */
[----:B------:R-:W-:Y:S02]  /*4160*/  LOP3.LUT P3, RZ, R23, 0xff, RZ, 0xc0, !PT ;  /* 0x000000ff17ff7812 */ /* 0x000fe4000786c0ff */
[----:B------:R-:W-:Y:S02]  /*4170*/  PRMT R5, R37, 0x9910, RZ ;  /* 0x0000991025057816 */ /* 0x000fe400000000ff */
[----:B------:R-:W-:Y:S02]  /*4180*/  PRMT R16, R38, 0x9910, RZ ;  /* 0x0000991026107816 */ /* 0x000fe400000000ff */
[----:B------:R-:W-:Y:S02]  /*4190*/  MOV R4, R36 ;  /* 0x0000002400047202 */ /* 0x000fe40000000f00 */
        /* <DEDUP_REMOVED lines=43> */
.L_x_6370:
[----:B------:R-:W-:Y:S05]  /*4450*/  BSYNC.RECONVERGENT B0 ;  /* 0x0000000000007941 */ /* 0x000fea0003800200 */
.L_x_6369:
        /* <DEDUP_REMOVED lines=25> */
.L_x_6362:
        /* <DEDUP_REMOVED lines=55> */
.L_x_6380:
        /* <DEDUP_REMOVED lines=21> */
.L_x_6374:
        /* <DEDUP_REMOVED lines=284> */
.L_x_6376:
        /* <DEDUP_REMOVED lines=234> */
.L_x_6377:
[----:B------:R-:W-:-:S04]  /*6b10*/  LOP3.LUT R5, R5, 0xfffffff8, RZ, 0xc0, !PT ;  /* 0xfffffff805057812 */ /* 0x000fc800078ec0ff */
[----:B------:R-:W-:-:S05]  /*6b20*/  IADD3 R6, P6, PT, R5, R22, RZ ;  /* 0x0000001605067210 */ /* 0x000fca0007fde0ff */
[----:B------:R-:W-:-:S06]  /*6b30*/  IMAD.X R7, RZ, RZ, R23, P6 ;  /* 0x000000ffff077224 */ /* 0x000fcc00030e0617 */
        /* <DEDUP_REMOVED lines=231> */
.L_x_6378:
        /* <DEDUP_REMOVED lines=234> */
.L_x_6379:
        /* <DEDUP_REMOVED lines=8> */
.L_x_6375:
[----:B------:R-:W-:Y:S01]  /*88d0*/  PRMT R3, R28, 0x9910, RZ ;  /* 0x000099101c037816 */ /* 0x000fe200000000ff */
[----:B------:R-:W1:Y:S01]  /*88e0*/  LDCU UR5, c[0x0][0x388] ;  /* 0x00007100ff0577ac */ /* 0x000e620008000800 */
[----:B------:R-:W-:Y:S01]  /*88f0*/  PRMT R2, R29, 0x9910, RZ ;  /* 0x000099101d027816 */ /* 0x000fe200000000ff */
[----:B0-----:R-:W-:Y:S01]  /*8900*/  IMAD.U32 R14, RZ, RZ, UR4 ;  /* 0x00000004ff0e7e24 */ /* 0x001fe2000f8e00ff */
[----:B------:R-:W-:Y:S02]  /*8910*/  ISETP.NE.AND P3, PT, R3, RZ, P3 ;  /* 0x000000ff0300720c */ /* 0x000fe40001f65270 */
[----:B------:R-:W-:Y:S01]  /*8920*/  ISETP.NE.AND P4, PT, R2, RZ, P4 ;  /* 0x000000ff0200720c */ /* 0x000fe20002785270 */
[----:B------:R-:W-:Y:S01]  /*8930*/  IMAD R15, R14, 0x4, R15 ;  /* 0x000000040e0f7824 */ /* 0x000fe200078e020f */
[----:B------:R-:W-:Y:S02]  /*8940*/  P2R R11, PR, RZ, 0x8 ;  /* 0x00000008ff0b7803 */ /* 0x000fe40000000000 */
[----:B------:R-:W-:-:S02]  /*8950*/  LOP3.LUT P3, RZ, R4, 0x1, RZ, 0xc0, !PT ;  /* 0x0000000104ff7812 */ /* 0x000fc4000786c0ff */
[----:B------:R-:W-:Y:S02]  /*8960*/  PRMT R2, R27, 0x9910, RZ ;  /* 0x000099101b027816 */ /* 0x000fe400000000ff */
[----:B------:R-:W-:Y:S02]  /*8970*/  LOP3.LUT P6, RZ, R4, 0x400, RZ, 0xc0, !PT ;  /* 0x0000040004ff7812 */ /* 0x000fe400078cc0ff */
[----:B------:R-:W-:Y:S02]  /*8980*/  ISETP.NE.AND P3, PT, R2, RZ, P3 ;  /* 0x000000ff0200720c */ /* 0x000fe40001f65270 */
        /* <DEDUP_REMOVED lines=10> */
[----:B------:R-:W-:Y:S02]  /*8a30*/  ISETP.NE.AND P4, PT, R3, RZ, P4 ;  /* 0x000000ff0300720c */ /* 0x000fe40002785270 */
[----:B------:R-:W-:Y:S02]  /*8a40*/  LOP3.LUT R4, R4, 0xfffffffe, RZ, 0xc0, !PT ;  /* 0xfffffffe04047812 */ /* 0x000fe400078ec0ff */
[----:B------:R-:W-:Y:S02]  /*8a50*/  ISETP.NE.AND P2, PT, R5, RZ, P2 ;  /* 0x000000ff0500720c */ /* 0x000fe40001745270 */
[----:B------:R-:W-:Y:S02]  /*8a60*/  @P3 LOP3.LUT R4, R4, 0x1, RZ, 0xfc, !PT ;  /* 0x0000000104043812 */ /* 0x000fe400078efcff */
[----:B------:R-:W-:Y:S02]  /*8a70*/  PRMT R5, R38, 0x9910, RZ ;  /* 0x0000991026057816 */ /* 0x000fe400000000ff */
[----:B------:R-:W-:-:S02]  /*8a80*/  LOP3.LUT P3, RZ, R4, 0x20, RZ, 0xc0, !PT ;  /* 0x0000002004ff7812 */ /* 0x000fc4000786c0ff */
[----:B------:R-:W-:Y:S02]  /*8a90*/  PRMT R6, R37, 0x9910, RZ ;  /* 0x0000991025067816 */ /* 0x000fe400000000ff */
[----:B------:R-:W-:Y:S02]  /*8aa0*/  LOP3.LUT R4, R4, 0xfffffffd, RZ, 0xc0, !PT ;  /* 0xfffffffd04047812 */ /* 0x000fe400078ec0ff */
[----:B------:R-:W-:Y:S02]  /*8ab0*/  ISETP.NE.AND P6, PT, R5, RZ, P6 ;  /* 0x000000ff0500720c */ /* 0x000fe400037c5270 */
[----:B------:R-:W-:Y:S02]  /*8ac0*/  ISETP.NE.AND P1, PT, R6, RZ, P1 ;  /* 0x000000ff0600720c */ /* 0x000fe40000f25270 */
[----:B------:R-:W-:Y:S02]  /*8ad0*/  @P4 LOP3.LUT R4, R4, 0x2, RZ, 0xfc, !PT ;  /* 0x0000000204044812 */ /* 0x000fe400078efcff */
[----:B------:R-:W-:-:S02]  /*8ae0*/  PRMT R6, R39, 0x9910, RZ ;  /* 0x0000991027067816 */ /* 0x000fc400000000ff */
[C---:B------:R-:W-:Y:S02]  /*8af0*/  LOP3.LUT P4, RZ, R4.reuse, 0x40, RZ, 0xc0, !PT ;  /* 0x0000004004ff7812 */ /* 0x040fe4000788c0ff */
[----:B------:R-:W-:Y:S02]  /*8b00*/  LOP3.LUT R4, R4, 0xfffffffb, RZ, 0xc0, !PT ;  /* 0xfffffffb04047812 */ /* 0x000fe400078ec0ff */
[----:B------:R-:W-:Y:S02]  /*8b10*/  ISETP.NE.AND P0, PT, R6, RZ, P0 ;  /* 0x000000ff0600720c */ /* 0x000fe40000705270 */
[----:B------:R-:W-:Y:S02]  /*8b20*/  @P6 LOP3.LUT R4, R4, 0x4, RZ, 0xfc, !PT ;  /* 0x0000000404046812 */ /* 0x000fe400078efcff */
[----:B------:R-:W-:Y:S02]  /*8b30*/  PRMT R2, R25, 0x9910, RZ ;  /* 0x0000991019027816 */ /* 0x000fe400000000ff */
[----:B------:R-:W-:-:S02]  /*8b40*/  LOP3.LUT P6, RZ, R4, 0x80, RZ, 0xc0, !PT ;  /* 0x0000008004ff7812 */ /* 0x000fc400078cc0ff */
[----:B------:R-:W-:Y:S02]  /*8b50*/  LOP3.LUT R4, R4, 0xfffffff7, RZ, 0xc0, !PT ;  /* 0xfffffff704047812 */ /* 0x000fe400078ec0ff */
[----:B------:R-:W-:Y:S02]  /*8b60*/  ISETP.NE.AND P5, PT, R2, RZ, P5 ;  /* 0x000000ff0200720c */ /* 0x000fe40002fa5270 */
[----:B------:R-:W-:Y:S02]  /*8b70*/  PRMT R3, R24, 0x9910, RZ ;  /* 0x0000991018037816 */ /* 0x000fe400000000ff */
[----:B------:R-:W-:Y:S02]  /*8b80*/  @P0 LOP3.LUT R4, R4, 0x8, RZ, 0xfc, !PT ;  /* 0x0000000804040812 */ /* 0x000fe400078efcff */
[----:B------:R-:W-:Y:S02]  /*8b90*/  ISETP.NE.AND P3, PT, R3, RZ, P3 ;  /* 0x000000ff0300720c */ /* 0x000fe40001f65270 */
[----:B------:R-:W-:-:S02]  /*8ba0*/  LOP3.LUT P0, RZ, R4, 0x100, RZ, 0xc0, !PT ;  /* 0x0000010004ff7812 */ /* 0x000fc4000780c0ff */
[----:B------:R-:W-:Y:S02]  /*8bb0*/  LOP3.LUT R4, R4, 0xffffffef, RZ, 0xc0, !PT ;  /* 0xffffffef04047812 */ /* 0x000fe400078ec0ff */
[----:B------:R-:W-:Y:S02]  /*8bc0*/  PRMT R5, R31, 0x9910, RZ ;  /* 0x000099101f057816 */ /* 0x000fe400000000ff */
[----:B------:R-:W-:Y:S02]  /*8bd0*/  @P5 LOP3.LUT R4, R4, 0x10, RZ, 0xfc, !PT ;  /* 0x0000001004045812 */ /* 0x000fe400078efcff */
[----:B------:R-:W-:Y:S02]  /*8be0*/  PRMT R6, R30, 0x9910, RZ ;  /* 0x000099101e067816 */ /* 0x000fe400000000ff */
[C---:B------:R-:W-:Y:S02]  /*8bf0*/  LOP3.LUT P5, RZ, R4.reuse, 0x200, RZ, 0xc0, !PT ;  /* 0x0000020004ff7812 */ /* 0x040fe400078ac0ff */
[----:B------:R-:W-:Y:S01]  /*8c00*/  ISETP.NE.AND P4, PT, R5, RZ, P4 ;  /* 0x000000ff0500720c */ /* 0x000fe20002785270 */
[----:B------:R-:W-:Y:S01]  /*8c10*/  IMAD.MOV.U32 R2, RZ, RZ, R6 ;  /* 0x000000ffff027224 */ /* 0x000fe200078e0006 */
[----:B------:R-:W-:-:S02]  /*8c20*/  LOP3.LUT R4, R4, 0xffffffdf, RZ, 0xc0, !PT ;  /* 0xffffffdf04047812 */ /* 0x000fc400078ec0ff */
[----:B------:R-:W-:Y:S02]  /*8c30*/  PRMT R3, R20, 0x9910, RZ ;  /* 0x0000991014037816 */ /* 0x000fe400000000ff */
[----:B------:R-:W-:Y:S02]  /*8c40*/  @P3 LOP3.LUT R4, R4, 0x20, RZ, 0xfc, !PT ;  /* 0x0000002004043812 */ /* 0x000fe400078efcff */
[----:B------:R-:W-:Y:S02]  /*8c50*/  ISETP.NE.AND P6, PT, R2, RZ, P6 ;  /* 0x000000ff0200720c */ /* 0x000fe400037c5270 */
[----:B------:R-:W-:Y:S02]  /*8c60*/  LOP3.LUT R4, R4, 0xffffffbf, RZ, 0xc0, !PT ;  /* 0xffffffbf04047812 */ /* 0x000fe400078ec0ff */
[----:B------:R-:W-:Y:S02]  /*8c70*/  MOV R2, R3 ;  /* 0x0000000300027202 */ /* 0x000fe40000000f00 */
[----:B------:R-:W-:-:S02]  /*8c80*/  @P4 LOP3.LUT R4, R4, 0x40, RZ, 0xfc, !PT ;  /* 0x0000004004044812 */ /* 0x000fc400078efcff */
[----:B------:R-:W-:Y:S02]  /*8c90*/  PRMT R5, R21, 0x9910, RZ ;  /* 0x0000991015057816 */ /* 0x000fe400000000ff */
[----:B------:R-:W-:Y:S01]  /*8ca0*/  ISETP.NE.AND P0, PT, R2, RZ, P0 ;  /* 0x000000ff0200720c */ /* 0x000fe20000705270 */
[----:B------:R-:W-:Y:S01]  /*8cb0*/  IMAD R2, R14, 0x3, R15 ;  /* 0x000000030e027824 */ /* 0x000fe200078e020f */
[----:B------:R-:W-:Y:S01]  /*8cc0*/  LOP3.LUT R4, R4, 0xffffff7f, RZ, 0xc0, !PT ;  /* 0xffffff7f04047812 */ /* 0x000fe200078ec0ff */
[----:B------:R-:W-:Y:S01]  /*8cd0*/  IMAD.MOV.U32 R3, RZ, RZ, R5 ;  /* 0x000000ffff037224 */ /* 0x000fe200078e0005 */
[----:B------:R-:W-:Y:S02]  /*8ce0*/  PRMT R6, R41, 0x9910, RZ ;  /* 0x0000991029067816 */ /* 0x000fe400000000ff */
[----:B------:R-:W-:Y:S02]  /*8cf0*/  @P6 LOP3.LUT R4, R4, 0x80, RZ, 0xfc, !PT ;  /* 0x0000008004046812 */ /* 0x000fe400078efcff */
[----:B------:R-:W-:Y:S01]  /*8d00*/  ISETP.NE.AND P5, PT, R3, RZ, P5 ;  /* 0x000000ff0300720c */ /* 0x000fe20002fa5270 */
[----:B------:R-:W-:Y:S01]  /*8d10*/  IMAD.MOV.U32 R5, RZ, RZ, R6 ;  /* 0x000000ffff057224 */ /* 0x000fe200078e0006 */
[----:B------:R-:W-:-:S02]  /*8d20*/  LOP3.LUT R4, R4, 0xfffffeff, RZ, 0xc0, !PT ;  /* 0xfffffeff04047812 */ /* 0x000fc400078ec0ff */
[----:B------:R-:W-:Y:S02]  /*8d30*/  ISETP.NE.AND P6, PT, R8, RZ, PT ;  /* 0x000000ff0800720c */ /* 0x000fe40003fc5270 */
[----:B------:R-:W-:Y:S02]  /*8d40*/  @P0 LOP3.LUT R4, R4, 0x100, RZ, 0xfc, !PT ;  /* 0x0000010004040812 */ /* 0x000fe400078efcff */
[----:B------:R-:W-:Y:S02]  /*8d50*/  ISETP.NE.AND P6, PT, R5, RZ, P6 ;  /* 0x000000ff0500720c */ /* 0x000fe400037c5270 */
[----:B------:R-:W-:Y:S02]  /*8d60*/  LOP3.LUT R4, R4, 0xfffffdff, RZ, 0xc0, !PT ;  /* 0xfffffdff04047812 */ /* 0x000fe400078ec0ff */
[----:B------:R-:W-:Y:S02]  /*8d70*/  PRMT R8, R40, 0x9910, RZ ;  /* 0x0000991028087816 */ /* 0x000fe400000000ff */
[----:B------:R-:W-:-:S02]  /*8d80*/  @P5 LOP3.LUT R4, R4, 0x200, RZ, 0xfc, !PT ;  /* 0x0000020004045812 */ /* 0x000fc400078efcff */
[----:B------:R-:W-:Y:S02]  /*8d90*/  ISETP.GE.U32.AND P5, PT, R2, R13, PT ;  /* 0x0000000d0200720c */ /* 0x000fe40003fa6070 */
[----:B------:R-:W-:Y:S02]  /*8da0*/  ISETP.NE.AND P0, PT, R7, RZ, PT ;  /* 0x000000ff0700720c */ /* 0x000fe40003f05270 */
[----:B------:R-:W-:Y:S02]  /*8db0*/  MOV R6, R8 ;  /* 0x0000000800067202 */ /* 0x000fe40000000f00 */
[----:B------:R-:W-:Y:S02]  /*8dc0*/  LOP3.LUT R4, R4, 0xfffffbff, RZ, 0xc0, !PT ;  /* 0xfffffbff04047812 */ /* 0x000fe400078ec0ff */
[----:B------:R-:W-:Y:S02]  /*8dd0*/  ISETP.NE.AND P3, PT, R11, RZ, PT ;  /* 0x000000ff0b00720c */ /* 0x000fe40003f65270 */
[----:B------:R-:W-:-:S02]  /*8de0*/  ISETP.NE.AND P4, PT, R9, RZ, PT ;  /* 0x000000ff0900720c */ /* 0x000fc40003f85270 */
[----:B------:R-:W-:Y:S02]  /*8df0*/  ISETP.NE.AND P0, PT, R6, RZ, P0 ;  /* 0x000000ff0600720c */ /* 0x000fe40000705270 */
[----:B------:R-:W-:Y:S01]  /*8e00*/  @P6 LOP3.LUT R4, R4, 0x400, RZ, 0xfc, !PT ;  /* 0x0000040004046812 */ /* 0x000fe200078efcff */
[----:B------:R-:W-:Y:S10]  /*8e10*/  @!P5 BRA `(.L_x_6380) ;  /* 0xffffffb800d0d947 */ /* 0x000ff4000383ffff */
[----:B------:R-:W-:Y:S05]  /*8e20*/  BSYNC.RECONVERGENT B1 ;  /* 0x0000000000017941 */ /* 0x000fea0003800200 */
.L_x_6373:
        /* <DEDUP_REMOVED lines=36> */
.L_x_6372:
[----:B------:R-:W-:Y:S05]  /*9070*/  BSYNC.RECONVERGENT B0 ;  /* 0x0000000000007941 */ /* 0x000fea0003800200 */
.L_x_6371:
        /* <DEDUP_REMOVED lines=284> */
.L_x_6384:
[----:B------:R-:W-:Y:S01]  /*a240*/  SHF.R.U32.HI R22, RZ, 0x3, R32 ;  /* 0x00000003ff167819 */ /* 0x000fe20000011620 */
[----:B------:R-:W-:-:S07]  /*a250*/  IMAD.MOV.U32 R23, RZ, RZ, RZ ;  /* 0x000000ffff177224 */ /* 0x000fce00078e00ff */
.L_x_6383:
[----:B------:R-:W0:Y:S02]  /*a260*/  LDCU.64 UR4, c[0x0][0x750] ;  /* 0x0000ea00ff0477ac */ /* 0x000e240008000a00 */
[----:B0-----:R-:W-:-:S04]  /*a270*/  IADD3 R33, P1, PT, R33, UR4, RZ ;  /* 0x0000000421217c10 */ /* 0x001fc8000ff3e0ff */
[----:B------:R-:W-:Y:S02]  /*a280*/  IADD3.X R32, PT, PT, RZ, UR5, RZ, P1, !PT ;  /* 0x00000005ff207c10 */ /* 0x000fe40008ffe4ff */
        /* <DEDUP_REMOVED lines=285> */
.L_x_6386:
[----:B------:R-:W-:Y:S02]  /*b460*/  SHF.R.U32.HI R38, RZ, 0x3, R38 ;  /* 0x00000003ff267819 */ /* 0x000fe40000011626 */
[----:B------:R-:W-:-:S07]  /*b470*/  MOV R39, RZ ;  /* 0x000000ff00277202 */ /* 0x000fce0000000f00 */
.L_x_6385:
        /* <DEDUP_REMOVED lines=285> */
.L_x_6388:
[----:B------:R-:W-:Y:S02]  /*c650*/  SHF.R.U32.HI R30, RZ, 0x3, R30 ;  /* 0x00000003ff1e7819 */ /* 0x000fe4000001161e */
[----:B------:R-:W-:-:S07]  /*c660*/  MOV R31, RZ ;  /* 0x000000ff001f7202 */ /* 0x000fce0000000f00 */
.L_x_6387:
        /* <DEDUP_REMOVED lines=285> */
.L_x_6390:
[----:B------:R-:W-:Y:S02]  /*d840*/  SHF.R.U32.HI R20, RZ, 0x3, R35 ;  /* 0x00000003ff147819 */ /* 0x000fe40000011623 */
[----:B------:R-:W-:-:S07]  /*d850*/  MOV R21, RZ ;  /* 0x000000ff00157202 */ /* 0x000fce0000000f00 */
.L_x_6389:
[----:B------:R-:W-:-:S04]  /*d860*/  LEA R22, P0, R20, R33, 0x3 ;  /* 0x0000002114167211 */ /* 0x000fc800078018ff */
[----:B------:R-:W-:-:S06]  /*d870*/  LEA.HI.X R23, R20, R32, R21, 0x3, P0 ;  /* 0x0000002014177211 */ /* 0x000fcc00000f1c15 */
[----:B------:R-:W2:Y:S02]  /*d880*/  LDG.E.64 R22, desc[UR36][R22.64] ;  /* 0x0000002416167981 */ /* 0x000ea4000c1e1b00 */
[C---:B--2---:R-:W-:Y:S02]  /*d890*/  PRMT R20, R22.reuse, 0x7610, R20 ;  /* 0x0000761016147816 */ /* 0x044fe40000000014 */
[----:B------:R-:W-:Y:S02]  /*d8a0*/  PRMT R21, R22, 0x7632, R21 ;  /* 0x0000763216157816 */ /* 0x000fe40000000015 */
[C---:B------:R-:W-:Y:S02]  /*d8b0*/  PRMT R41, R23.reuse, 0x7610, R41 ;  /* 0x0000761017297816 */ /* 0x040fe40000000029 */
[----:B------:R-:W-:-:S07]  /*d8c0*/  PRMT R40, R23, 0x7632, R40 ;  /* 0x0000763217287816 */ /* 0x000fce0000000028 */
.L_x_6382:
[----:B------:R-:W-:Y:S05]  /*d8d0*/  BSYNC.RECONVERGENT B0 ;  /* 0x0000000000007941 */ /* 0x000fea0003800200 */
.L_x_6381:
[----:B------:R-:W-:Y:S01]  /*d8e0*/  ISETP.GE.U32.AND P0, PT, R15, R13, PT ;  /* 0x0000000d0f00720c */ /* 0x000fe20003f06070 */
[----:B------:R-:W-:-:S12]  /*d8f0*/  BSSY.RECONVERGENT B0, `(.L_x_6391) ;  /* 0x000004f000007945 */ /* 0x000fd80003800200 */
[----:B------:R-:W-:Y:S05]  /*d900*/  @P0 BRA `(.L_x_6392) ;  /* 0x0000000400340947 */ /* 0x000fea0003800000 */
[----:B------:R-:W-:Y:S01]  /*d910*/  PRMT R29, R29, 0x9910, RZ ;  /* 0x000099101d1d7816 */ /* 0x000fe200000000ff */
[----:B------:R-:W-:Y:S01]  /*d920*/  IMAD.IADD R15, R15, 0x1, R14 ;  /* 0x000000010f0f7824 */ /* 0x000fe200078e020e */
[----:B------:R-:W-:Y:S02]  /*d930*/  LOP3.LUT P3, RZ, R9, 0xff, RZ, 0xc0, !PT ;  /* 0x000000ff09ff7812 */ /* 0x000fe4000786c0ff */
[----:B------:R-:W-:Y:S01]  /*d940*/  LOP3.LUT P0, RZ, R12, 0xff, RZ, 0xc0, !PT ;  /* 0x000000ff0cff7812 */ /* 0x000fe2000780c0ff */
[----:B------:R-:W-:Y:S01]  /*d950*/  IMAD.MOV.U32 R9, RZ, RZ, R29 ;  /* 0x000000ffff097224 */ /* 0x000fe200078e001d */
[----:B------:R-:W-:Y:S02]  /*d960*/  ISETP.GE.U32.AND P4, PT, R15, R13, PT ;  /* 0x0000000d0f00720c */ /* 0x000fe40003f86070 */
[----:B------:R-:W-:Y:S02]  /*d970*/  PRMT R28, R28, 0x9910, RZ ;  /* 0x000099101c1c7816 */ /* 0x000fe400000000ff */
[----:B------:R-:W-:-:S02]  /*d980*/  ISETP.NE.AND P0, PT, R9, RZ, P0 ;  /* 0x000000ff0900720c */ /* 0x000fc40000705270 */
[----:B------:R-:W-:Y:S01]  /*d990*/  LOP3.LUT P1, RZ, R11, 0xff, RZ, 0xc0, !PT ;  /* 0x000000ff0bff7812 */ /* 0x000fe2000782c0ff */
[----:B------:R-:W-:Y:S01]  /*d9a0*/  IMAD.MOV.U32 R9, RZ, RZ, R28 ;  /* 0x000000ffff097224 */ /* 0x000fe200078e001c */
[----:B------:R-:W-:Y:S02]  /*d9b0*/  LOP3.LUT P2, RZ, R10, 0xff, RZ, 0xc0, !PT ;  /* 0x000000ff0aff7812 */ /* 0x000fe4000784c0ff */
[----:B------:R-:W-:Y:S02]  /*d9c0*/  PRMT R10, R36, 0x9910, RZ ;  /* 0x00009910240a7816 */ /* 0x000fe400000000ff */
[----:B------:R-:W-:Y:S02]  /*d9d0*/  PRMT R11, R37, 0x9910, RZ ;  /* 0x00009910250b7816 */ /* 0x000fe400000000ff */
        /* <DEDUP_REMOVED lines=8> */
[----:B------:R-:W-:Y:S01]  /*da60*/  IMAD.IADD R15, R15, 0x1, R14 ;  /* 0x000000010f0f7824 */ /* 0x000fe200078e020e */
[----:B------:R-:W-:Y:S02]  /*da70*/  PRMT R27, R27, 0x9910, RZ ;  /* 0x000099101b1b7816 */ /* 0x000fe400000000ff */
[----:B------:R-:W-:Y:S02]  /*da80*/  LOP3.LUT P3, RZ, R5, 0xff, RZ, 0xc0, !PT ;  /* 0x000000ff05ff7812 */ /* 0x000fe4000786c0ff */
[----:B------:R-:W-:Y:S02]  /*da90*/  ISETP.GE.U32.AND P4, PT, R15, R13, PT ;  /* 0x0000000d0f00720c */ /* 0x000fe40003f86070 */
[----:B------:R-:W-:Y:S02]  /*daa0*/  LOP3.LUT P0, RZ, R8, 0xff, RZ, 0xc0, !PT ;  /* 0x000000ff08ff7812 */ /* 0x000fe4000780c0ff */
[----:B------:R-:W-:Y:S02]  /*dab0*/  MOV R5, R27 ;  /* 0x0000001b00057202 */ /* 0x000fe40000000f00 */
[----:B------:R-:W-:-:S02]  /*dac0*/  PRMT R26, R26, 0x9910, RZ ;  /* 0x000099101a1a7816 */ /* 0x000fc400000000ff */
[----:B------:R-:W-:Y:S02]  /*dad0*/  ISETP.NE.AND P0, PT, R5, RZ, P0 ;  /* 0x000000ff0500720c */ /* 0x000fe40000705270 */
[----:B------:R-:W-:Y:S01]  /*dae0*/  LOP3.LUT P1, RZ, R7, 0xff, RZ, 0xc0, !PT ;  /* 0x000000ff07ff7812 */ /* 0x000fe2000782c0ff */
[----:B------:R-:W-:Y:S01]  /*daf0*/  IMAD.MOV.U32 R5, RZ, RZ, R26 ;  /* 0x000000ffff057224 */ /* 0x000fe200078e001a */
        /* <DEDUP_REMOVED lines=46> */
.L_x_6392:
[----:B------:R-:W-:Y:S05]  /*dde0*/  BSYNC.RECONVERGENT B0 ;  /* 0x0000000000007941 */ /* 0x000fea0003800200 */
.L_x_6391:
        /* <DEDUP_REMOVED lines=24> */
.L_x_6352:
[----:B------:R-:W-:Y:S02]  /*df70*/  SEL R16, RZ, 0x1, !P4 ;  /* 0x00000001ff107807 */ /* 0x000fe40006000000 */
[----:B------:R-:W-:Y:S02]  /*df80*/  SEL R19, RZ, 0x1, !P2 ;  /* 0x00000001ff137807 */ /* 0x000fe40005000000 */
[----:B------:R-:W-:Y:S02]  /*df90*/  SEL R22, RZ, 0x1, !P0 ;  /* 0x00000001ff167807 */ /* 0x000fe40004000000 */
[----:B------:R-:W-:-:S07]  /*dfa0*/  SEL R25, RZ, 0x1, !P1 ;  /* 0x00000001ff197807 */ /* 0x000fce0004800000 */
.L_x_6339:
[----:B------:R-:W-:Y:S05]  /*dfb0*/  BSYNC.RECONVERGENT B6 ;  /* 0x0000000000067941 */ /* 0x000fea0003800200 */
.L_x_6338:
        /* <DEDUP_REMOVED lines=24> */
.L_x_6396:
        /* <DEDUP_REMOVED lines=12> */
[----:B------:R-:W-:Y:S02]  /*e200*/  LEA R4, R4, R3, 0x2 ;  /* 0x0000000304047211 */ /* 0x000fe400078e10ff */
[----:B------:R-:W-:Y:S02]  /*e210*/  LOP3.LUT P2, RZ, R19, 0xff, RZ, 0xc0, !PT ;  /* 0x000000ff13ff7812 */ /* 0x000fe4000784c0ff */
[----:B------:R-:W-:Y:S02]  /*e220*/  LOP3.LUT P4, RZ, R16, 0xff, RZ, 0xc0, !PT ;  /* 0x000000ff10ff7812 */ /* 0x000fe4000788c0ff */
[----:B------:R-:W1:Y:S02]  /*e230*/  LDS R4, [R4] ;  /* 0x0000000004047984 */ /* 0x000e640000000800 */
[----:B-1----:R-:W-:-:S02]  /*e240*/  PRMT R6, R4, 0x7770, RZ ;  /* 0x0000777004067816 */ /* 0x002fc400000000ff */
[C---:B------:R-:W-:Y:S02]  /*e250*/  PRMT R8, R4.reuse, 0x7772, RZ ;  /* 0x0000777204087816 */ /* 0x040fe400000000ff */
[C---:B0-----:R-:W-:Y:S02]  /*e260*/  PRMT R9, R4.reuse, 0x7773, RZ ;  /* 0x0000777304097816 */ /* 0x041fe400000000ff */
        /* <DEDUP_REMOVED lines=13> */
.L_x_6395:
[----:B------:R-:W-:Y:S05]  /*e340*/  BSYNC.RECONVERGENT B0 ;  /* 0x0000000000007941 */ /* 0x000fea0003800200 */
.L_x_6394:
[----:B------:R-:W-:Y:S01]  /*e350*/  IMAD.MOV.U32 R4, RZ, RZ, R13 ;  /* 0x000000ffff047224 */ /* 0x000fe200078e000d */
[----:B------:R-:W-:Y:S06]  /*e360*/  @P3 BRA `(.L_x_6396) ;  /* 0xfffffffc00743947 */ /* 0x000fec000383ffff */
.L_x_6393:
        /* <DEDUP_REMOVED lines=24> */
[----:B0-----:R-:W-:-:S07]  /*e4f0*/  MOV R4, R11 ;  /* 0x0000000b00047202 */ /* 0x001fce0000000f00 */
.L_x_6401:
        /* <DEDUP_REMOVED lines=31> */
.L_x_6400:
[----:B------:R-:W-:Y:S05]  /*e6f0*/  BSYNC.RECONVERGENT B0 ;  /* 0x0000000000007941 */ /* 0x000fea0003800200 */
.L_x_6399:
[----:B0-----:R-:W-:Y:S01]  /*e700*/  IMAD.MOV.U32 R4, RZ, RZ, R10 ;  /* 0x000000ffff047224 */ /* 0x001fe200078e000a */
[----:B------:R-:W-:Y:S06]  /*e710*/  @P4 BRA `(.L_x_6401) ;  /* 0xfffffffc00784947 */ /* 0x000fec000383ffff */
.L_x_6398:
[----:B------:R-:W-:Y:S01]  /*e720*/  ISETP.GE.U32.AND P0, PT, R2, 0x2, PT ;  /* 0x000000020200780c */ /* 0x000fe20003f06070 */
[----:B------:R-:W-:Y:S05]  /*e730*/  WARPSYNC.ALL ;  /* 0x0000000000007948 */ /* 0x000fea0003800000 */
[----:B------:R-:W-:Y:S07]  /*e740*/  BAR.SYNC.DEFER_BLOCKING 0x0 ;  /* 0x0000000000007b1d */ /* 0x000fee0000010000 */
[----:B------:R-:W-:Y:S05]  /*e750*/  @!P0 BRA `(.L_x_6397) ;  /* 0x0000000000748947 */ /* 0x000fea0003800000 */
[----:B0-----:R-:W-:-:S07]  /*e760*/  HFMA2 R3, -RZ, RZ, 0, 5.9604644775390625e-08 ;  /* 0x00000001ff037431 */ /* 0x001fce00000001ff */
.L_x_6402:
        /* <DEDUP_REMOVED lines=28> */
.L_x_6397:
        /* <DEDUP_REMOVED lines=288> */
.L_x_6403:
        /* <DEDUP_REMOVED lines=276> */
.L_x_6404:
        /* <DEDUP_REMOVED lines=276> */
.L_x_6405:
        /* <DEDUP_REMOVED lines=276> */
.L_x_6406:
        /* <DEDUP_REMOVED lines=286> */
.L_x_6408:
        /* <DEDUP_REMOVED lines=276> */
.L_x_6409:
        /* <DEDUP_REMOVED lines=276> */
.L_x_6410:
        /* <DEDUP_REMOVED lines=276> */
.L_x_6411:
        /* <DEDUP_REMOVED lines=27> */
.L_x_6413:
[----:B------:R-:W-:Y:S05]  /*17640*/  BSYNC.RECONVERGENT B0 ;  /* 0x0000000000007941 */ /* 0x000fea0003800200 */
.L_x_6412:
        /* <DEDUP_REMOVED lines=35> */
.L_x_6415:
[----:B------:R-:W-:Y:S05]  /*17880*/  BSYNC.RECONVERGENT B0 ;  /* 0x0000000000007941 */ /* 0x000fea0003800200 */
.L_x_6414:
        /* <DEDUP_REMOVED lines=41> */
.L_x_6420:
[----:B------:R-:W0:Y:S01]  /*17b20*/  LDC.64 R6, c[0x0][0x770] ;  /* 0x0001dc00ff067b82 */ /* 0x000e220000000a00 */
[----:B------:R-:W-:-:S04]  /*17b30*/  IMAD.IADD R13, R9, 0x1, R8 ;  /* 0x00000001090d7824 */ /* 0x000fc800078e0208 */
[----:B0-----:R-:W-:-:S05]  /*17b40*/  IMAD.WIDE.U32 R6, R13, 0x4, R6 ;  /* 0x000000040d067825 */ /* 0x001fca00078e0006 */
[----:B------:R-:W2:Y:S04]  /*17b50*/  LDG.E.U8 R13, desc[UR36][R6.64] ;  /* 0x00000024060d7981 */ /* 0x000ea8000c1e1100 */
[----:B------:R-:W3:Y:S04]  /*17b60*/  LDG.E.U8 R4, desc[UR36][R6.64+0x1] ;  /* 0x0000012406047981 */ /* 0x000ee8000c1e1100 */
[----:B------:R-:W4:Y:S04]  /*17b70*/  LDG.E.U8 R10, desc[UR36][R6.64+0x2] ;  /* 0x00000224060a7981 */ /* 0x000f28000c1e1100 */
[----:B------:R-:W5:Y:S01]  /*17b80*/  LDG.E.U8 R12, desc[UR36][R6.64+0x3] ;  /* 0x00000324060c7981 */ /* 0x000f62000c1e1100 */
[----:B------:R-:W-:-:S04]  /*17b90*/  IADD3 R8, PT, PT, R11, R8, RZ ;  /* 0x000000080b087210 */ /* 0x000fc80007ffe0ff */
[----:B------:R-:W-:Y:S02]  /*17ba0*/  ISETP.GE.U32.AND P5, PT, R8, UR8, PT ;  /* 0x0000000808007c0c */ /* 0x000fe4000bfa6070 */
[----:B--2---:R-:W-:Y:S02]  /*17bb0*/  ISETP.NE.AND P1, PT, R13, RZ, P1 ;  /* 0x000000ff0d00720c */ /* 0x004fe40000f25270 */
[----:B---3--:R-:W-:Y:S02]  /*17bc0*/  ISETP.NE.AND P2, PT, R4, RZ, P2 ;  /* 0x000000ff0400720c */ /* 0x008fe40001745270 */
[----:B----4-:R-:W-:Y:S02]  /*17bd0*/  ISETP.NE.AND P3, PT, R10, RZ, P3 ;  /* 0x000000ff0a00720c */ /* 0x010fe40001f65270 */
[----:B-----5:R-:W-:-:S05]  /*17be0*/  ISETP.NE.AND P4, PT, R12, RZ, P4 ;  /* 0x000000ff0c00720c */ /* 0x020fca0002785270 */
[----:B------:R-:W-:Y:S08]  /*17bf0*/  @!P5 BRA `(.L_x_6420) ;  /* 0xfffffffc00c8d947 */ /* 0x000ff0000383ffff */
[----:B------:R-:W-:Y:S05]  /*17c00*/  BSYNC.RECONVERGENT B1 ;  /* 0x0000000000017941 */ /* 0x000fea0003800200 */
.L_x_6419:
[----:B------:R-:W-:Y:S02]  /*17c10*/  SEL R25, RZ, 0x1, !P1 ;  /* 0x00000001ff197807 */ /* 0x000fe40004800000 */
[----:B------:R-:W-:Y:S02]  /*17c20*/  SEL R22, RZ, 0x1, !P2 ;  /* 0x00000001ff167807 */ /* 0x000fe40005000000 */
[----:B------:R-:W-:Y:S02]  /*17c30*/  SEL R19, RZ, 0x1, !P3 ;  /* 0x00000001ff137807 */ /* 0x000fe40005800000 */
[----:B------:R-:W-:Y:S01]  /*17c40*/  SEL R16, RZ, 0x1, !P4 ;  /* 0x00000001ff107807 */ /* 0x000fe20006000000 */
[----:B------:R-:W-:Y:S06]  /*17c50*/  BRA `(.L_x_6418) ;  /* 0x0000000000947947 */ /* 0x000fec0003800000 */
.L_x_6417:
        /* <DEDUP_REMOVED lines=18> */
.L_x_6422:
[----:B------:R-:W-:-:S04]  /*17d80*/  IMAD.IADD R6, R4, 0x1, R11 ;  /* 0x0000000104067824 */ /* 0x000fc800078e020b */
        /* <DEDUP_REMOVED lines=14> */
.L_x_6421:
[----:B------:R-:W-:Y:S02]  /*17e70*/  SEL R25, RZ, 0x1, !P1 ;  /* 0x00000001ff197807 */ /* 0x000fe40004800000 */
[----:B------:R-:W-:Y:S02]  /*17e80*/  SEL R22, RZ, 0x1, !P2 ;  /* 0x00000001ff167807 */ /* 0x000fe40005000000 */
[----:B------:R-:W-:Y:S02]  /*17e90*/  SEL R19, RZ, 0x1, !P3 ;  /* 0x00000001ff137807 */ /* 0x000fe40005800000 */
[----:B------:R-:W-:-:S07]  /*17ea0*/  SEL R16, RZ, 0x1, !P4 ;  /* 0x00000001ff107807 */ /* 0x000fce0006000000 */
.L_x_6418:
[----:B------:R-:W-:Y:S05]  /*17eb0*/  BSYNC.RECONVERGENT B0 ;  /* 0x0000000000007941 */ /* 0x000fea0003800200 */
.L_x_6416:
        /* <DEDUP_REMOVED lines=17> */
.L_x_6426:
        /* <DEDUP_REMOVED lines=30> */
.L_x_6425:
[----:B------:R-:W-:Y:S05]  /*181b0*/  BSYNC.RECONVERGENT B0 ;  /* 0x0000000000007941 */ /* 0x000fea0003800200 */
.L_x_6424:
[----:B------:R-:W-:-:S03]  /*181c0*/  UISETP.GT.U32.AND UP0, UPT, UR4, 0x3, UPT ;  /* 0x000000030400788c */ /* 0x000fc6000bf04070 */
[----:B------:R-:W-:-:S06]  /*181d0*/  UMOV UR4, UR7 ;  /* 0x0000000700047c82 */ /* 0x000fcc0008000000 */
[----:B------:R-:W-:Y:S05]  /*181e0*/  BRA.U UP0, `(.L_x_6426) ;  /* 0xfffffffd00787547 */ /* 0x000fea000b83ffff */
.L_x_6423:
        /* <DEDUP_REMOVED lines=18> */
.L_x_6431:
        /* <DEDUP_REMOVED lines=30> */
.L_x_6430:
[----:B------:R-:W-:Y:S05]  /*184f0*/  BSYNC.RECONVERGENT B0 ;  /* 0x0000000000007941 */ /* 0x000fea0003800200 */
.L_x_6429:
[----:B------:R-:W-:Y:S01]  /*18500*/  MOV R0, R10 ;  /* 0x0000000a00007202 */ /* 0x000fe20000000f00 */
[----:B------:R-:W-:Y:S06]  /*18510*/  @P5 BRA `(.L_x_6431) ;  /* 0xfffffffc007c5947 */ /* 0x000fec000383ffff */
.L_x_6428:
[----:B------:R-:W-:Y:S01]  /*18520*/  BAR.SYNC.DEFER_BLOCKING 0x0 ;  /* 0x0000000000007b1d */ /* 0x000fe20000010000 */
[----:B------:R-:W-:-:S09]  /*18530*/  UISETP.GE.U32.AND UP0, UPT, UR4, 0x2, UPT ;  /* 0x000000020400788c */ /* 0x000fd2000bf06070 */
[----:B------:R-:W-:Y:S05]  /*18540*/  BRA.U !UP0, `(.L_x_6427) ;  /* 0x0000000108787547 */ /* 0x000fea000b800000 */
[----:B------:R-:W-:-:S07]  /*18550*/  IMAD.MOV.U32 R0, RZ, RZ, 0x1 ;  /* 0x00000001ff007424 */ /* 0x000fce00078e00ff */
.L_x_6432:
        /* <DEDUP_REMOVED lines=18> */
[----:B---3--:R-:W-:Y:S02]  /*18680*/  SHF.L.U32 R0, R0, 0x1, RZ ;  /* 0x0000000100007819 */ /* 0x008fe400000006ff */
[----:B0-----:R-:W-:Y:S02]  /*18690*/  ISETP.NE.AND P2, PT, R5, RZ, P2 ;  /* 0x000000ff0500720c */ /* 0x001fe40001745270 */
[----:B------:R-:W-:-:S02]  /*186a0*/  ISETP.GE.AND P5, PT, R0, UR4, PT ;  /* 0x0000000400007c0c */ /* 0x000fc4000bfa6270 */
[----:B-1----:R-:W-:Y:S02]  /*186b0*/  ISETP.NE.AND P3, PT, R7, RZ, P3 ;  /* 0x000000ff0700720c */ /* 0x002fe40001f65270 */
[----:B------:R-:W-:Y:S02]  /*186c0*/  SEL R25, RZ, 0x1, !P2 ;  /* 0x00000001ff197807 */ /* 0x000fe40005000000 */
[----:B--2---:R-:W-:Y:S02]  /*186d0*/  ISETP.NE.AND P4, PT, R9, RZ, P4 ;  /* 0x000000ff0900720c */ /* 0x004fe40002785270 */
[----:B------:R-:W-:Y:S02]  /*186e0*/  SEL R22, RZ, 0x1, !P3 ;  /* 0x00000001ff167807 */ /* 0x000fe40005800000 */
[----:B----4-:R-:W-:Y:S02]  /*186f0*/  ISETP.NE.AND P1, PT, R11, RZ, P1 ;  /* 0x000000ff0b00720c */ /* 0x010fe40000f25270 */
[----:B------:R-:W-:-:S02]  /*18700*/  SEL R19, RZ, 0x1, !P4 ;  /* 0x00000001ff137807 */ /* 0x000fc40006000000 */
[----:B------:R-:W-:Y:S01]  /*18710*/  SEL R16, RZ, 0x1, !P1 ;  /* 0x00000001ff107807 */ /* 0x000fe20004800000 */
[----:B------:R-:W-:Y:S08]  /*18720*/  @!P5 BRA `(.L_x_6432) ;  /* 0xfffffffc008cd947 */ /* 0x000ff0000383ffff */
.L_x_6427:
        /* <DEDUP_REMOVED lines=52> */
.L_x_6434:
        /* <DEDUP_REMOVED lines=19> */
.L_x_6435:
        /* <DEDUP_REMOVED lines=25> */
.L_x_6436:
        /* <DEDUP_REMOVED lines=25> */
.L_x_6437:
        /* <DEDUP_REMOVED lines=25> */
.L_x_6438:
[----:B------:R-:W0:Y:S01]  /*19050*/  LDCU.64 UR4, c[0x0][0x758] ;  /* 0x0000eb00ff0477ac */ /* 0x000e220008000a00 */
[----:B------:R-:W-:-:S04]  /*19060*/  LOP3.LUT P1, RZ, R16, 0xff, RZ, 0xc0, !PT ;  /* 0x000000ff10ff7812 */ /* 0x000fc8000782c0ff */
[----:B------:R-:W-:Y:S02]  /*19070*/  SEL R5, RZ, 0x1, !P1 ;  /* 0x00000001ff057807 */ /* 0x000fe40004800000 */
[----:B0-----:R-:W-:-:S04]  /*19080*/  IADD3 R2, P0, PT, R17, UR4, RZ ;  /* 0x0000000411027c10 */ /* 0x001fc8000ff1e0ff */
[----:B------:R-:W-:-:S05]  /*19090*/  IADD3.X R3, PT, PT, RZ, UR5, RZ, P0, !PT ;  /* 0x00000005ff037c10 */ /* 0x000fca00087fe4ff */
[----:B------:R-:W-:Y:S01]  /*190a0*/  STG.E.U8 desc[UR36][R2.64], R5 ;  /* 0x0000000502007986 */ /* 0x000fe2000c101124 */
[----:B------:R-:W-:Y:S05]  /*190b0*/  EXIT ;  /* 0x000000000000794d */ /* 0x000fea0003800000 */
.L_x_6433:
        /* <DEDUP_REMOVED lines=21> */
.L_x_6439:
        /* <DEDUP_REMOVED lines=20> */
.L_x_6441:
        /* <DEDUP_REMOVED lines=25> */
.L_x_6442:
        /* <DEDUP_REMOVED lines=25> */
.L_x_6443:
        /* <DEDUP_REMOVED lines=25> */
.L_x_6444:
[----:B------:R-:W2:Y:S01]  /*19800*/  LDCU.64 UR4, c[0x0][0x758] ;  /* 0x0000eb00ff0477ac */ /* 0x000ea20008000a00 */
[----:B------:R-:W-:-:S04]  /*19810*/  LOP3.LUT P0, RZ, R16, 0xff, RZ, 0xc0, !PT ;  /* 0x000000ff10ff7812 */ /* 0x000fc8000780c0ff */
[----:B------:R-:W-:Y:S02]  /*19820*/  SEL R5, RZ, 0x1, !P0 ;  /* 0x00000001ff057807 */ /* 0x000fe40004000000 */
[----:B--2---:R-:W-:-:S04]  /*19830*/  IADD3 R2, P1, PT, R17, UR4, RZ ;  /* 0x0000000411027c10 */ /* 0x004fc8000ff3e0ff */
[----:B------:R-:W-:-:S05]  /*19840*/  IADD3.X R3, PT, PT, RZ, UR5, RZ, P1, !PT ;  /* 0x00000005ff037c10 */ /* 0x000fca0008ffe4ff */
[----:B------:R-:W-:Y:S01]  /*19850*/  STG.E.U8 desc[UR36][R2.64], R5 ;  /* 0x0000000502007986 */ /* 0x000fe2000c101124 */
[----:B------:R-:W-:Y:S05]  /*19860*/  EXIT ;  /* 0x000000000000794d */ /* 0x000fea0003800000 */
.L_x_6440:
[----:B------:R-:W-:Y:S04]  /*19870*/  STG.E.U8 desc[UR36][R2.64], R25 ;  /* 0x0000001902007986 */ /* 0x000fe8000c101124 */
[----:B------:R-:W-:Y:S04]  /*19880*/  STG.E.U8 desc[UR36][R2.64+0x1], R22 ;  /* 0x0000011602007986 */ /* 0x000fe8000c101124 */
[----:B------:R-:W-:Y:S04]  /*19890*/  STG.E.U8 desc[UR36][R2.64+0x2], R19 ;  /* 0x0000021302007986 */ /* 0x000fe8000c101124 */
[----:B------:R-:W-:Y:S01]  /*198a0*/  STG.E.U8 desc[UR36][R2.64+0x3], R16 ;  /* 0x0000031002007986 */ /* 0x000fe2000c101124 */
[----:B------:R-:W-:Y:S05]  /*198b0*/  EXIT ;  /* 0x000000000000794d */ /* 0x000fea0003800000 */
.L_x_6407:
        /* <DEDUP_REMOVED lines=61> */
.L_x_6446:
        /* <DEDUP_REMOVED lines=19> */
.L_x_6447:
        /* <DEDUP_REMOVED lines=25> */
.L_x_6448:
        /* <DEDUP_REMOVED lines=25> */
.L_x_6449:
        /* <DEDUP_REMOVED lines=25> */
.L_x_6450:
[----:B------:R-:W0:Y:S01]  /*1a270*/  LDCU.64 UR4, c[0x0][0x758] ;  /* 0x0000eb00ff0477ac */ /* 0x000e220008000a00 */
[----:B------:R-:W-:-:S04]  /*1a280*/  LOP3.LUT P1, RZ, R16, 0xff, RZ, 0xc0, !PT ;  /* 0x000000ff10ff7812 */ /* 0x000fc8000782c0ff */
[----:B------:R-:W-:Y:S02]  /*1a290*/  SEL R5, RZ, 0x1, !P1 ;  /* 0x00000001ff057807 */ /* 0x000fe40004800000 */
[----:B0-----:R-:W-:-:S04]  /*1a2a0*/  IADD3 R2, P0, PT, R17, UR4, RZ ;  /* 0x0000000411027c10 */ /* 0x001fc8000ff1e0ff */
[----:B------:R-:W-:-:S05]  /*1a2b0*/  IADD3.X R3, PT, PT, RZ, UR5, RZ, P0, !PT ;  /* 0x00000005ff037c10 */ /* 0x000fca00087fe4ff */
[----:B------:R-:W-:Y:S01]  /*1a2c0*/  STG.E.U8 desc[UR36][R2.64], R5 ;  /* 0x0000000502007986 */ /* 0x000fe2000c101124 */
[----:B------:R-:W-:Y:S05]  /*1a2d0*/  EXIT ;  /* 0x000000000000794d */ /* 0x000fea0003800000 */
.L_x_6445:
        /* <DEDUP_REMOVED lines=21> */
.L_x_6451:
        /* <DEDUP_REMOVED lines=20> */
.L_x_6453:
        /* <DEDUP_REMOVED lines=25> */
.L_x_6454:
        /* <DEDUP_REMOVED lines=25> */
.L_x_6455:
        /* <DEDUP_REMOVED lines=25> */
.L_x_6456:
[----:B------:R-:W0:Y:S01]  /*1aa20*/  LDCU.64 UR4, c[0x0][0x758] ;  /* 0x0000eb00ff0477ac */ /* 0x000e220008000a00 */
[----:B------:R-:W-:-:S04]  /*1aa30*/  LOP3.LUT P0, RZ, R16, 0xff, RZ, 0xc0, !PT ;  /* 0x000000ff10ff7812 */ /* 0x000fc8000780c0ff */
[----:B------:R-:W-:Y:S02]  /*1aa40*/  SEL R5, RZ, 0x1, !P0 ;  /* 0x00000001ff057807 */ /* 0x000fe40004000000 */
[----:B0-----:R-:W-:-:S05]  /*1aa50*/  IADD3 R2, P1, PT, R17, UR4, RZ ;  /* 0x0000000411027c10 */ /* 0x001fca000ff3e0ff */
[----:B------:R-:W-:-:S05]  /*1aa60*/  IMAD.X R3, RZ, RZ, UR5, P1 ;  /* 0x00000005ff037e24 */ /* 0x000fca00088e06ff */
[----:B------:R-:W-:Y:S01]  /*1aa70*/  STG.E.U8 desc[UR36][R2.64], R5 ;  /* 0x0000000502007986 */ /* 0x000fe2000c101124 */
[----:B------:R-:W-:Y:S05]  /*1aa80*/  EXIT ;  /* 0x000000000000794d */ /* 0x000fea0003800000 */
.L_x_6452:
[----:B------:R-:W-:Y:S04]  /*1aa90*/  STG.E.U8 desc[UR36][R2.64], R25 ;  /* 0x0000001902007986 */ /* 0x000fe8000c101124 */
[----:B------:R-:W-:Y:S04]  /*1aaa0*/  STG.E.U8 desc[UR36][R2.64+0x1], R22 ;  /* 0x0000011602007986 */ /* 0x000fe8000c101124 */
[----:B------:R-:W-:Y:S04]  /*1aab0*/  STG.E.U8 desc[UR36][R2.64+0x2], R19 ;  /* 0x0000021302007986 */ /* 0x000fe8000c101124 */
[----:B------:R-:W-:Y:S01]  /*1aac0*/  STG.E.U8 desc[UR36][R2.64+0x3], R16 ;  /* 0x0000031002007986 */ /* 0x000fe2000c101124 */
[----:B------:R-:W-:Y:S05]  /*1aad0*/  EXIT ;  /* 0x000000000000794d */ /* 0x000fea0003800000 */
.L_x_6457:
        /* <DEDUP_REMOVED lines=10> */
.L_x_7805:


//--------------------- .text._ZN2at6native13reduce_kernelILi512ELi1ENS0_8ReduceOpIlNS0_14func_wrapper_tIbZZZNS0_15and_kernel_cudaERNS_14TensorIteratorEENKUlvE_clEvENKUlvE2_clEvEUlblE_EEjbLi4ELi4EEEEEvT1_ --------------------------
	.section	.text._ZN2at6native13reduce_kernelILi512ELi1ENS0_8ReduceOpIlNS0_14func_wrapper_tIbZZZNS0_15and_kernel_cudaERNS_14TensorIteratorEENKUlvE_clEvENKUlvE2_clEvEUlblE_EEjbLi4ELi4EEEEEvT1_,"ax",@progbits
	.align	128
        .global         _ZN2at6native13reduce_kernelILi512ELi1ENS0_8ReduceOpIlNS0_14func_wrapper_tIbZZZNS0_15and_kernel_cudaERNS_14TensorIteratorEENKUlvE_clEvENKUlvE2_clEvEUlblE_EEjbLi4ELi4EEEEEvT1_
        .type           _ZN2at6native13reduce_kernelILi512ELi1ENS0_8ReduceOpIlNS0_14func_wrapper_tIbZZZNS0_15and_kernel_cudaERNS_14TensorIteratorEENKUlvE_clEvENKUlvE2_clEvEUlblE_EEjbLi4ELi4EEEEEvT1_,@function
        .size           _ZN2at6native13reduce_kernelILi512ELi1ENS0_8ReduceOpIlNS0_14func_wrapper_tIbZZZNS0_15and_kernel_cudaERNS_14TensorIteratorEENKUlvE_clEvENKUlvE2_clEvEUlblE_EEjbLi4ELi4EEEEEvT1_,(.L_x_7806 - _ZN2at6native13reduce_kernelILi512ELi1ENS0_8ReduceOpIlNS0_14func_wrapper_tIbZZZNS0_15and_kernel_cudaERNS_14TensorIteratorEENKUlvE_clEvENKUlvE2_clEvEUlblE_EEjbLi4ELi4EEEEEvT1_)
        .other          _ZN2at6native13reduce_kernelILi512ELi1ENS0_8ReduceOpIlNS0_14func_wrapper_tIbZZZNS0_15and_kernel_cudaERNS_14TensorIteratorEENKUlvE_clEvENKUlvE2_clEvEUlblE_EEjbLi4ELi4EEEEEvT1_,@"STO_CUDA_ENTRY STV_DEFAULT"
_ZN2at6native13reduce_kernelILi512ELi1ENS0_8ReduceOpIlNS0_14func_wrapper_tIbZZZNS0_15and_kernel_cudaERNS_14TensorIteratorEENKUlvE_clEvENKUlvE2_clEvEUlblE_EEjbLi4ELi4EEEEEvT1_:
.text._ZN2at6native13reduce_kernelILi512ELi1ENS0_8ReduceOpIlNS0_14func_wrapper_tIbZZZNS0_15and_kernel_cudaERNS_14TensorIteratorEENKUlvE_clEvENKUlvE2_clEvEUlblE_EEjbLi4ELi4EEEEEvT1_:
        /* <DEDUP_REMOVED lines=295> */
.L_x_6458:
        /* <DEDUP_REMOVED lines=42> */
[----:B------:R-:W-:-:S04]  /*1510*/  ISETP.NE.AND P0, PT, R8, RZ, P0 ;  /* 0x000000ff0800720c */ /* 0x000fc80000705270 */
[----:B------:R-:W-:-:S09]  /*1520*/  SEL R8, RZ, 0x1, !P0 ;  /* 0x00000001ff087807 */ /* 0x000fd20004000000 */
.L_x_6465:
[----:B------:R-:W-:Y:S05]  /*1530*/  BSYNC.RECONVERGENT B2 ;  /* 0x0000000000027941 */ /* 0x000fea0003800200 */
.L_x_6464:
[----:B------:R-:W-:Y:S02]  /*1540*/  IADD3 R2, P0, PT, R2, 0x20, RZ ;  /* 0x0000002002027810 */ /* 0x000fe40007f1e0ff */
[----:B------:R-:W-:-:S03]  /*1550*/  IADD3 R14, PT, PT, R9, -0x4, R22 ;  /* 0xfffffffc090e7810 */ /* 0x000fc60007ffe016 */
[----:B------:R-:W-:-:S08]  /*1560*/  IMAD.X R3, RZ, RZ, R3, P0 ;  /* 0x000000ffff037224 */ /* 0x000fd000000e0603 */
.L_x_6463:
[----:B------:R-:W-:Y:S05]  /*1570*/  BSYNC.RECONVERGENT B1 ;  /* 0x0000000000017941 */ /* 0x000fea0003800200 */
.L_x_6462:
        /* <DEDUP_REMOVED lines=13> */
.L_x_6469:
[C---:B------:R-:W-:Y:S01]  /*1650*/  IMAD.WIDE.U32 R4, R15.reuse, 0x20, R2 ;  /* 0x000000200f047825 */ /* 0x040fe200078e0002 */
[----:B------:R-:W0:Y:S05]  /*1660*/  LDCU UR4, c[0x0][0x390] ;  /* 0x00007200ff0477ac */ /* 0x000e2a0008000800 */
[----:B------:R-:W2:Y:S01]  /*1670*/  LDG.E.ENL2.256 R8, R4, desc[UR36][R4.64] ;  /* 0xfe0000240404797e */ /* 0x000ea20008121908 */
[----:B0-----:R-:W-:-:S05]  /*1680*/  VIADD R15, R15, UR4 ;  /* 0x000000040f0f7c36 */ /* 0x001fca0008000000 */
[----:B------:R-:W-:Y:S02]  /*1690*/  LEA R17, R15, 0x3, 0x2 ;  /* 0x000000030f117811 */ /* 0x000fe400078e10ff */
[----:B--2---:R-:W-:Y:S02]  /*16a0*/  ISETP.NE.U32.AND P6, PT, R6, RZ, PT ;  /* 0x000000ff0600720c */ /* 0x004fe40003fc5070 */
[----:B------:R-:W-:Y:S02]  /*16b0*/  ISETP.NE.U32.AND P4, PT, R4, RZ, PT ;  /* 0x000000ff0400720c */ /* 0x000fe40003f85070 */
[----:B------:R-:W-:Y:S02]  /*16c0*/  ISETP.NE.AND.EX P2, PT, R7, RZ, P2, P6 ;  /* 0x000000ff0700720c */ /* 0x000fe40001745360 */
[----:B------:R-:W-:Y:S02]  /*16d0*/  ISETP.GE.U32.AND P6, PT, R17, R14, PT ;  /* 0x0000000e1100720c */ /* 0x000fe40003fc6070 */
[----:B------:R-:W-:-:S02]  /*16e0*/  ISETP.NE.AND.EX P3, PT, R5, RZ, P3, P4 ;  /* 0x000000ff0500720c */ /* 0x000fc40001f65340 */
[----:B------:R-:W-:Y:S02]  /*16f0*/  ISETP.NE.U32.AND P5, PT, R8, RZ, PT ;  /* 0x000000ff0800720c */ /* 0x000fe40003fa5070 */
[----:B------:R-:W-:Y:S02]  /*1700*/  ISETP.NE.U32.AND P4, PT, R10, RZ, PT ;  /* 0x000000ff0a00720c */ /* 0x000fe40003f85070 */
[----:B------:R-:W-:Y:S02]  /*1710*/  ISETP.NE.AND.EX P1, PT, R9, RZ, P1, P5 ;  /* 0x000000ff0900720c */ /* 0x000fe40000f25350 */
[----:B------:R-:W-:-:S03]  /*1720*/  ISETP.NE.AND.EX P0, PT, R11, RZ, P0, P4 ;  /* 0x000000ff0b00720c */ /* 0x000fc60000705340 */
[----:B------:R-:W-:Y:S10]  /*1730*/  @!P6 BRA `(.L_x_6469) ;  /* 0xfffffffc00c4e947 */ /* 0x000ff4000383ffff */
[----:B------:R-:W-:Y:S05]  /*1740*/  BSYNC.RECONVERGENT B2 ;  /* 0x0000000000027941 */ /* 0x000fea0003800200 */
.L_x_6468:
[----:B------:R-:W-:Y:S02]  /*1750*/  SEL R8, RZ, 0x1, !P3 ;  /* 0x00000001ff087807 */ /* 0x000fe40005800000 */
[----:B------:R-:W-:Y:S02]  /*1760*/  SEL R7, RZ, 0x1, !P2 ;  /* 0x00000001ff077807 */ /* 0x000fe40005000000 */
[----:B------:R-:W-:Y:S02]  /*1770*/  SEL R6, RZ, 0x1, !P1 ;  /* 0x00000001ff067807 */ /* 0x000fe40004800000 */
[----:B------:R-:W-:-:S07]  /*1780*/  SEL R4, RZ, 0x1, !P0 ;  /* 0x00000001ff047807 */ /* 0x000fce0004000000 */
.L_x_6467:
[----:B------:R-:W-:Y:S05]  /*1790*/  BSYNC.RECONVERGENT B1 ;  /* 0x0000000000017941 */ /* 0x000fea0003800200 */
.L_x_6466:
        /* <DEDUP_REMOVED lines=17> */
[----:B------:R-:W-:-:S04]  /*18b0*/  ISETP.NE.AND.EX P2, PT, R3, RZ, P3, P2 ;  /* 0x000000ff0300720c */ /* 0x000fc80001f45320 */
[----:B------:R-:W-:-:S09]  /*18c0*/  SEL R8, RZ, 0x1, !P2 ;  /* 0x00000001ff087807 */ /* 0x000fd20005000000 */
.L_x_6471:
[----:B------:R-:W-:Y:S05]  /*18d0*/  BSYNC.RECONVERGENT B1 ;  /* 0x0000000000017941 */ /* 0x000fea0003800200 */
.L_x_6470:
[----:B------:R-:W-:Y:S02]  /*18e0*/  LOP3.LUT P2, RZ, R8, 0xff, RZ, 0xc0, !PT ;  /* 0x000000ff08ff7812 */ /* 0x000fe4000784c0ff */
[----:B------:R-:W-:Y:S02]  /*18f0*/  LOP3.LUT P3, RZ, R4, 0xff, RZ, 0xc0, !PT ;  /* 0x000000ff04ff7812 */ /* 0x000fe4000786c0ff */
[----:B------:R-:W-:-:S04]  /*1900*/  PLOP3.LUT P0, PT, P1, P2, P0, 0x80, 0x0 ;  /* 0x000000000000781c */ /* 0x000fc80000f05000 */
[----:B------:R-:W-:-:S04]  /*1910*/  PLOP3.LUT P0, PT, P0, P3, PT, 0x80, 0x8 ;  /* 0x000000000008781c */ /* 0x000fc80000707070 */
[----:B------:R-:W-:Y:S01]  /*1920*/  SEL R17, RZ, 0x1, !P0 ;  /* 0x00000001ff117807 */ /* 0x000fe20004000000 */
[----:B------:R-:W-:Y:S08]  /*1930*/  BRA `(.L_x_6460) ;  /* 0x0000009800947947 */ /* 0x000ff00003800000 */
.L_x_6461:
        /* <DEDUP_REMOVED lines=22> */
.L_x_6476:
        /* <DEDUP_REMOVED lines=14> */
[----:B------:R-:W-:Y:S02]  /*1b80*/  ISETP.NE.AND.EX P3, PT, R5, RZ, P3, P4 ;  /* 0x000000ff0500720c */ /* 0x000fe40001f65340 */
[----:B---3--:R-:W-:Y:S02]  /*1b90*/  ISETP.NE.U32.AND P5, PT, R6, RZ, PT ;  /* 0x000000ff0600720c */ /* 0x008fe40003fa5070 */
[----:B------:R-:W-:Y:S02]  /*1ba0*/  IADD3 R5, PT, PT, R13, R0, RZ ;  /* 0x000000000d057210 */ /* 0x000fe40007ffe0ff */
[C---:B------:R-:W-:Y:S02]  /*1bb0*/  ISETP.NE.AND.EX P2, PT, R7.reuse, RZ, P2, P5 ;  /* 0x000000ff0700720c */ /* 0x040fe40001745350 */
        /* <DEDUP_REMOVED lines=8> */
[----:B------:R-:W-:Y:S02]  /*1c40*/  ISETP.NE.AND.EX P1, PT, R9, RZ, P1, P4 ;  /* 0x000000ff0900720c */ /* 0x000fe40000f25340 */
[----:B------:R-:W-:Y:S02]  /*1c50*/  ISETP.NE.AND.EX P0, PT, R11, RZ, P0, P5 ;  /* 0x000000ff0b00720c */ /* 0x000fe40000705350 */
[----:B------:R-:W-:Y:S02]  /*1c60*/  ISETP.NE.AND.EX P4, PT, R9, RZ, PT, P4 ;  /* 0x000000ff0900720c */ /* 0x000fe40003f85340 */
[----:B------:R-:W-:Y:S01]  /*1c70*/  ISETP.NE.AND.EX P5, PT, R11, RZ, PT, P5 ;  /* 0x000000ff0b00720c */ /* 0x000fe20003fa5350 */
[----:B------:R-:W-:-:S12]  /*1c80*/  @!P6 BRA `(.L_x_6476) ;  /* 0xfffffffc0084e947 */ /* 0x000fd8000383ffff */
[----:B------:R-:W-:Y:S05]  /*1c90*/  BSYNC.RECONVERGENT B2 ;  /* 0x0000000000027941 */ /* 0x000fea0003800200 */
.L_x_6475:
[----:B------:R-:W-:Y:S02]  /*1ca0*/  SEL R4, RZ, 0x1, !P3 ;  /* 0x00000001ff047807 */ /* 0x000fe40005800000 */
[C---:B------:R-:W-:Y:S02]  /*1cb0*/  LOP3.LUT P3, RZ, R12.reuse, 0x2, RZ, 0xc0, !PT ;  /* 0x000000020cff7812 */ /* 0x040fe4000786c0ff */
[----:B------:R-:W-:Y:S02]  /*1cc0*/  LOP3.LUT P6, RZ, R12, 0x1, RZ, 0xc0, !PT ;  /* 0x000000010cff7812 */ /* 0x000fe400078cc0ff */
[----:B------:R-:W-:Y:S02]  /*1cd0*/  SEL R6, RZ, 0x1, !P2 ;  /* 0x00000001ff067807 */ /* 0x000fe40005000000 */
[----:B------:R-:W-:Y:S02]  /*1ce0*/  SEL R7, RZ, 0x1, !P1 ;  /* 0x00000001ff077807 */ /* 0x000fe40004800000 */
[----:B------:R-:W-:-:S07]  /*1cf0*/  SEL R8, RZ, 0x1, !P0 ;  /* 0x00000001ff087807 */ /* 0x000fce0004000000 */
.L_x_6474:
[----:B------:R-:W-:Y:S05]  /*1d00*/  BSYNC.RECONVERGENT B1 ;  /* 0x0000000000017941 */ /* 0x000fea0003800200 */
.L_x_6473:
        /* <DEDUP_REMOVED lines=27> */
.L_x_6478:
[----:B------:R-:W-:Y:S05]  /*1ec0*/  BSYNC.RECONVERGENT B1 ;  /* 0x0000000000017941 */ /* 0x000fea0003800200 */
.L_x_6477:
        /* <DEDUP_REMOVED lines=23> */
.L_x_6480:
[----:B------:R-:W-:Y:S05]  /*2040*/  BSYNC.RECONVERGENT B1 ;  /* 0x0000000000017941 */ /* 0x000fea0003800200 */
.L_x_6479:
        /* <DEDUP_REMOVED lines=8> */
.L_x_6472:
        /* <DEDUP_REMOVED lines=18> */
.L_x_6485:
        /* <DEDUP_REMOVED lines=20> */
[----:B------:R-:W-:Y:S01]  /*2330*/  ISETP.NE.AND.EX P3, PT, R7, RZ, P3, P4 ;  /* 0x000000ff0700720c */ /* 0x000fe20001f65340 */
[----:B------:R-:W-:Y:S01]  /*2340*/  IMAD R7, R4, 0x3, R5 ;  /* 0x0000000304077824 */ /* 0x000fe200078e0205 */
[C---:B------:R-:W-:Y:S02]  /*2350*/  ISETP.NE.AND.EX P2, PT, R9.reuse, RZ, P2, P5 ;  /* 0x000000ff0900720c */ /* 0x040fe40001745350 */
[----:B------:R-:W-:-:S05]  /*2360*/  ISETP.NE.AND.EX P5, PT, R9, RZ, PT, P5 ;  /* 0x000000ff0900720c */ /* 0x000fca0003fa5350 */
[----:B------:R-:W-:Y:S02]  /*2370*/  @P6 LOP3.LUT R12, R12, 0x2, RZ, 0xfc, !PT ;  /* 0x000000020c0c6812 */ /* 0x000fe400078efcff */
[----:B------:R-:W-:Y:S02]  /*2380*/  ISETP.GE.U32.AND P6, PT, R7, R22, PT ;  /* 0x000000160700720c */ /* 0x000fe40003fc6070 */
[----:B------:R-:W-:Y:S02]  /*2390*/  LOP3.LUT R12, R12, 0xfffffffe, RZ, 0xc0, !PT ;  /* 0xfffffffe0c0c7812 */ /* 0x000fe400078ec0ff */
[----:B----4-:R-:W-:Y:S02]  /*23a0*/  ISETP.NE.U32.AND P4, PT, R10, RZ, PT ;  /* 0x000000ff0a00720c */ /* 0x010fe40003f85070 */
[----:B------:R-:W-:Y:S02]  /*23b0*/  @P5 LOP3.LUT R12, R12, 0x1, RZ, 0xfc, !PT ;  /* 0x000000010c0c5812 */ /* 0x000fe400078efcff */
[----:B-----5:R-:W-:-:S02]  /*23c0*/  ISETP.NE.U32.AND P5, PT, R14, RZ, PT ;  /* 0x000000ff0e00720c */ /* 0x020fc40003fa5070 */
[----:B------:R-:W-:Y:S02]  /*23d0*/  ISETP.NE.AND.EX P1, PT, R11, RZ, P1, P4 ;  /* 0x000000ff0b00720c */ /* 0x000fe40000f25340 */
[----:B------:R-:W-:Y:S02]  /*23e0*/  ISETP.NE.AND.EX P0, PT, R15, RZ, P0, P5 ;  /* 0x000000ff0f00720c */ /* 0x000fe40000705350 */
[----:B------:R-:W-:Y:S02]  /*23f0*/  ISETP.NE.AND.EX P4, PT, R11, RZ, PT, P4 ;  /* 0x000000ff0b00720c */ /* 0x000fe40003f85340 */
[----:B------:R-:W-:Y:S01]  /*2400*/  ISETP.NE.AND.EX P5, PT, R15, RZ, PT, P5 ;  /* 0x000000ff0f00720c */ /* 0x000fe20003fa5350 */
[----:B------:R-:W-:-:S12]  /*2410*/  @!P6 BRA `(.L_x_6485) ;  /* 0xfffffffc0074e947 */ /* 0x000fd8000383ffff */
[----:B------:R-:W-:Y:S05]  /*2420*/  BSYNC.RECONVERGENT B2 ;  /* 0x0000000000027941 */ /* 0x000fea0003800200 */
.L_x_6484:
[----:B------:R-:W-:Y:S02]  /*2430*/  SEL R6, RZ, 0x1, !P3 ;  /* 0x00000001ff067807 */ /* 0x000fe40005800000 */
[C---:B------:R-:W-:Y:S02]  /*2440*/  LOP3.LUT P3, RZ, R12.reuse, 0x2, RZ, 0xc0, !PT ;  /* 0x000000020cff7812 */ /* 0x040fe4000786c0ff */
[----:B------:R-:W-:Y:S02]  /*2450*/  LOP3.LUT P6, RZ, R12, 0x1, RZ, 0xc0, !PT ;  /* 0x000000010cff7812 */ /* 0x000fe400078cc0ff */
[----:B------:R-:W-:Y:S02]  /*2460*/  SEL R7, RZ, 0x1, !P2 ;  /* 0x00000001ff077807 */ /* 0x000fe40005000000 */
[----:B------:R-:W-:Y:S02]  /*2470*/  SEL R9, RZ, 0x1, !P1 ;  /* 0x00000001ff097807 */ /* 0x000fe40004800000 */
[----:B------:R-:W-:-:S07]  /*2480*/  SEL R8, RZ, 0x1, !P0 ;  /* 0x00000001ff087807 */ /* 0x000fce0004000000 */
.L_x_6483:
[----:B------:R-:W-:Y:S05]  /*2490*/  BSYNC.RECONVERGENT B1 ;  /* 0x0000000000017941 */ /* 0x000fea0003800200 */
.L_x_6482:
        /* <DEDUP_REMOVED lines=31> */
.L_x_6487:
[----:B------:R-:W-:Y:S05]  /*2690*/  BSYNC.RECONVERGENT B1 ;  /* 0x0000000000017941 */ /* 0x000fea0003800200 */
.L_x_6486:
        /* <DEDUP_REMOVED lines=23> */
.L_x_6489:
[----:B------:R-:W-:Y:S05]  /*2810*/  BSYNC.RECONVERGENT B1 ;  /* 0x0000000000017941 */ /* 0x000fea0003800200 */
.L_x_6488:
        /* <DEDUP_REMOVED lines=8> */
.L_x_6481:
        /* <DEDUP_REMOVED lines=20> */
.L_x_6499:
        /* <DEDUP_REMOVED lines=11> */
.L_x_6493:
        /* <DEDUP_REMOVED lines=284> */
.L_x_6495:
        /* <DEDUP_REMOVED lines=242> */
.L_x_6496:
        /* <DEDUP_REMOVED lines=241> */
.L_x_6497:
        /* <DEDUP_REMOVED lines=231> */
.L_x_6498:
[----:B------:R-:W-:-:S04]  /*68f0*/  LOP3.LUT R11, R4, 0xfffffff8, RZ, 0xc0, !PT ;  /* 0xfffffff8040b7812 */ /* 0x000fc800078ec0ff */
[----:B------:R-:W-:-:S04]  /*6900*/  IADD3 R10, P4, PT, R11, R2, RZ ;  /* 0x000000020b0a7210 */ /* 0x000fc80007f9e0ff */
[----:B------:R-:W-:-:S06]  /*6910*/  IADD3.X R11, PT, PT, RZ, R3, RZ, P4, !PT ;  /* 0x00000003ff0b7210 */ /* 0x000fcc00027fe4ff */
[----:B------:R-:W5:Y:S03]  /*6920*/  LDG.E.64 R10, desc[UR36][R10.64] ;  /* 0x000000240a0a7981 */ /* 0x000f66000c1e1b00 */
.L_x_6494:
[----:B------:R-:W1:Y:S01]  /*6930*/  LDCU UR5, c[0x0][0x388] ;  /* 0x00007100ff0577ac */ /* 0x000e620008000800 */
[----:B0-----:R-:W-:Y:S01]  /*6940*/  IMAD.U32 R8, RZ, RZ, UR4 ;  /* 0x00000004ff087e24 */ /* 0x001fe2000f8e00ff */
[----:B-----5:R-:W-:Y:S02]  /*6950*/  ISETP.NE.U32.AND P6, PT, R14, RZ, PT ;  /* 0x000000ff0e00720c */ /* 0x020fe40003fc5070 */
[----:B------:R-:W-:Y:S02]  /*6960*/  ISETP.NE.U32.AND P4, PT, R20, RZ, PT ;  /* 0x000000ff1400720c */ /* 0x000fe40003f85070 */
[C---:B------:R-:W-:Y:S02]  /*6970*/  LEA R9, R8.reuse, R9, 0x2 ;  /* 0x0000000908097211 */ /* 0x040fe400078e10ff */
[----:B------:R-:W-:Y:S02]  /*6980*/  ISETP.NE.AND.EX P2, PT, R15, RZ, P2, P6 ;  /* 0x000000ff0f00720c */ /* 0x000fe40001745360 */
[----:B------:R-:W-:Y:S01]  /*6990*/  ISETP.NE.AND.EX P0, PT, R21, RZ, P0, P4 ;  /* 0x000000ff1500720c */ /* 0x000fe20000705340 */
[----:B------:R-:W-:Y:S01]  /*69a0*/  IMAD R5, R8, 0x3, R9 ;  /* 0x0000000308057824 */ /* 0x000fe200078e0209 */
[----:B------:R-:W-:-:S02]  /*69b0*/  ISETP.NE.U32.AND P5, PT, R12, RZ, PT ;  /* 0x000000ff0c00720c */ /* 0x000fc40003fa5070 */
[----:B------:R-:W-:Y:S02]  /*69c0*/  ISETP.NE.U32.AND P4, PT, R10, RZ, PT ;  /* 0x000000ff0a00720c */ /* 0x000fe40003f85070 */
[----:B------:R-:W-:Y:S01]  /*69d0*/  ISETP.NE.AND.EX P1, PT, R13, RZ, P1, P5 ;  /* 0x000000ff0d00720c */ /* 0x000fe20000f25350 */
[----:B-1----:R-:W-:Y:S01]  /*69e0*/  IMAD.U32 R22, RZ, RZ, UR5 ;  /* 0x00000005ff167e24 */ /* 0x002fe2000f8e00ff */
[----:B------:R-:W-:-:S04]  /*69f0*/  ISETP.NE.AND.EX P3, PT, R11, RZ, P3, P4 ;  /* 0x000000ff0b00720c */ /* 0x000fc80001f65340 */
[----:B------:R-:W-:-:S13]  /*6a00*/  ISETP.GE.U32.AND P6, PT, R5, R22, PT ;  /* 0x000000160500720c */ /* 0x000fda0003fc6070 */
[----:B------:R-:W-:Y:S05]  /*6a10*/  @!P6 BRA `(.L_x_6499) ;  /* 0xffffffbc00f0e947 */ /* 0x000fea000383ffff */
[----:B------:R-:W-:Y:S05]  /*6a20*/  BSYNC.RECONVERGENT B2 ;  /* 0x0000000000027941 */ /* 0x000fea0003800200 */
.L_x_6492:
[----:B------:R-:W-:Y:S02]  /*6a30*/  SEL R4, RZ, 0x1, !P0 ;  /* 0x00000001ff047807 */ /* 0x000fe40004000000 */
[----:B------:R-:W-:Y:S02]  /*6a40*/  SEL R5, RZ, 0x1, !P2 ;  /* 0x00000001ff057807 */ /* 0x000fe40005000000 */
[----:B------:R-:W-:Y:S02]  /*6a50*/  SEL R6, RZ, 0x1, !P1 ;  /* 0x00000001ff067807 */ /* 0x000fe40004800000 */
[----:B------:R-:W-:-:S07]  /*6a60*/  SEL R7, RZ, 0x1, !P3 ;  /* 0x00000001ff077807 */ /* 0x000fce0005800000 */
.L_x_6491:
[----:B------:R-:W-:Y:S05]  /*6a70*/  BSYNC.RECONVERGENT B1 ;  /* 0x0000000000017941 */ /* 0x000fea0003800200 */
.L_x_6490:
        /* <DEDUP_REMOVED lines=27> */
.L_x_6502:
        /* <DEDUP_REMOVED lines=276> */
.L_x_6503:
        /* <DEDUP_REMOVED lines=275> */
.L_x_6504:
        /* <DEDUP_REMOVED lines=275> */
.L_x_6505:
        /* <DEDUP_REMOVED lines=275> */
.L_x_6506:
[----:B------:R-:W-:-:S04]  /*b100*/  LOP3.LUT R11, R18, 0xfffffff8, RZ, 0xc0, !PT ;  /* 0xfffffff8120b7812 */ /* 0x000fc800078ec0ff */
[----:B------:R-:W-:-:S05]  /*b110*/  IADD3 R10, P0, PT, R11, R16, RZ ;  /* 0x000000100b0a7210 */ /* 0x000fca0007f1e0ff */
[----:B------:R-:W-:-:S06]  /*b120*/  IMAD.X R11, RZ, RZ, R17, P0 ;  /* 0x000000ffff0b7224 */ /* 0x000fcc00000e0611 */
[----:B------:R-:W5:Y:S02]  /*b130*/  LDG.E.64 R10, desc[UR36][R10.64] ;  /* 0x000000240a0a7981 */ /* 0x000f64000c1e1b00 */
.L_x_6501:
[----:B------:R-:W-:Y:S05]  /*b140*/  BSYNC.RECONVERGENT B1 ;  /* 0x0000000000017941 */ /* 0x000fea0003800200 */
.L_x_6500:
[----:B------:R-:W-:Y:S01]  /*b150*/  ISETP.GE.U32.AND P0, PT, R9, R22, PT ;  /* 0x000000160900720c */ /* 0x000fe20003f06070 */
[----:B------:R-:W-:-:S12]  /*b160*/  BSSY.RECONVERGENT B1, `(.L_x_6507) ;  /* 0x000001b000017945 */ /* 0x000fd80003800200 */
[----:B------:R-:W-:Y:S05]  /*b170*/  @P0 BRA `(.L_x_6508) ;  /* 0x0000000000640947 */ /* 0x000fea0003800000 */
[----:B------:R-:W-:Y:S02]  /*b180*/  LOP3.LUT P0, RZ, R4, 0xff, RZ, 0xc0, !PT ;  /* 0x000000ff04ff7812 */ /* 0x000fe4000780c0ff */
[----:B-----5:R-:W-:Y:S02]  /*b190*/  ISETP.NE.U32.AND P1, PT, R20, RZ, PT ;  /* 0x000000ff1400720c */ /* 0x020fe40003f25070 */
[----:B------:R-:W-:Y:S02]  /*b1a0*/  IADD3 R3, PT, PT, R9, R8, RZ ;  /* 0x0000000809037210 */ /* 0x000fe40007ffe0ff */
[----:B------:R-:W-:Y:S02]  /*b1b0*/  ISETP.NE.AND.EX P0, PT, R21, RZ, P0, P1 ;  /* 0x000000ff1500720c */ /* 0x000fe40000705310 */
[----:B------:R-:W-:Y:S02]  /*b1c0*/  ISETP.GE.U32.AND P1, PT, R3, R22, PT ;  /* 0x000000160300720c */ /* 0x000fe40003f26070 */
[----:B------:R-:W-:-:S11]  /*b1d0*/  SEL R4, RZ, 0x1, !P0 ;  /* 0x00000001ff047807 */ /* 0x000fd60004000000 */
[----:B------:R-:W-:Y:S05]  /*b1e0*/  @P1 BRA `(.L_x_6508) ;  /* 0x0000000000481947 */ /* 0x000fea0003800000 */
[----:B------:R-:W-:Y:S01]  /*b1f0*/  LOP3.LUT P0, RZ, R5, 0xff, RZ, 0xc0, !PT ;  /* 0x000000ff05ff7812 */ /* 0x000fe2000780c0ff */
[----:B------:R-:W-:Y:S01]  /*b200*/  IMAD.IADD R3, R3, 0x1, R8 ;  /* 0x0000000103037824 */ /* 0x000fe200078e0208 */
[----:B------:R-:W-:-:S04]  /*b210*/  ISETP.NE.U32.AND P1, PT, R14, RZ, PT ;  /* 0x000000ff0e00720c */ /* 0x000fc80003f25070 */
[----:B------:R-:W-:Y:S02]  /*b220*/  ISETP.NE.AND.EX P0, PT, R15, RZ, P0, P1 ;  /* 0x000000ff0f00720c */ /* 0x000fe40000705310 */
[----:B------:R-:W-:Y:S02]  /*b230*/  ISETP.GE.U32.AND P1, PT, R3, R22, PT ;  /* 0x000000160300720c */ /* 0x000fe40003f26070 */
[----:B------:R-:W-:-:S11]  /*b240*/  SEL R5, RZ, 0x1, !P0 ;  /* 0x00000001ff057807 */ /* 0x000fd60004000000 */
[----:B------:R-:W-:Y:S05]  /*b250*/  @P1 BRA `(.L_x_6508) ;  /* 0x00000000002c1947 */ /* 0x000fea0003800000 */
[----:B------:R-:W-:Y:S02]  /*b260*/  IADD3 R3, PT, PT, R3, R8, RZ ;  /* 0x0000000803037210 */ /* 0x000fe40007ffe0ff */
[----:B------:R-:W-:Y:S02]  /*b270*/  LOP3.LUT P0, RZ, R6, 0xff, RZ, 0xc0, !PT ;  /* 0x000000ff06ff7812 */ /* 0x000fe4000780c0ff */
[----:B------:R-:W-:Y:S02]  /*b280*/  ISETP.GE.U32.AND P4, PT, R3, R22, PT ;  /* 0x000000160300720c */ /* 0x000fe40003f86070 */
[----:B------:R-:W-:-:S04]  /*b290*/  ISETP.NE.U32.AND P2, PT, R12, RZ, PT ;  /* 0x000000ff0c00720c */ /* 0x000fc80003f45070 */
[----:B------:R-:W-:-:S04]  /*b2a0*/  ISETP.NE.AND.EX P0, PT, R13, RZ, P0, P2 ;  /* 0x000000ff0d00720c */ /* 0x000fc80000705320 */
[----:B------:R-:W-:-:S03]  /*b2b0*/  SEL R6, RZ, 0x1, !P0 ;  /* 0x00000001ff067807 */ /* 0x000fc60004000000 */
[----:B------:R-:W-:Y:S02]  /*b2c0*/  @!P4 ISETP.NE.U32.AND P3, PT, R10, RZ, PT ;  /* 0x000000ff0a00c20c */ /* 0x000fe40003f65070 */
[----:B------:R-:W-:-:S04]  /*b2d0*/  @!P4 LOP3.LUT P1, RZ, R7, 0xff, RZ, 0xc0, !PT ;  /* 0x000000ff07ffc812 */ /* 0x000fc8000782c0ff */
[----:B------:R-:W-:-:S04]  /*b2e0*/  @!P4 ISETP.NE.AND.EX P1, PT, R11, RZ, P1, P3 ;  /* 0x000000ff0b00c20c */ /* 0x000fc80000f25330 */
[----:B------:R-:W-:-:S04]  /*b2f0*/  @!P4 SEL R0, RZ, 0x1, !P1 ;  /* 0x00000001ff00c807 */ /* 0x000fc80004800000 */
[----:B------:R-:W-:-:S07]  /*b300*/  @!P4 PRMT R7, R0, 0x7610, R7 ;  /* 0x000076100007c816 */ /* 0x000fce0000000007 */
.L_x_6508:
[----:B------:R-:W-:Y:S05]  /*b310*/  BSYNC.RECONVERGENT B1 ;  /* 0x0000000000017941 */ /* 0x000fea0003800200 */
.L_x_6507:
[----:B------:R-:W-:Y:S02]  /*b320*/  LOP3.LUT P0, RZ, R4, 0xff, RZ, 0xc0, !PT ;  /* 0x000000ff04ff7812 */ /* 0x000fe4000780c0ff */
[----:B------:R-:W-:Y:S02]  /*b330*/  LOP3.LUT P1, RZ, R5, 0xff, RZ, 0xc0, !PT ;  /* 0x000000ff05ff7812 */ /* 0x000fe4000782c0ff */
[----:B------:R-:W-:Y:S02]  /*b340*/  LOP3.LUT P2, RZ, R6, 0xff, RZ, 0xc0, !PT ;  /* 0x000000ff06ff7812 */ /* 0x000fe4000784c0ff */
[----:B------:R-:W-:Y:S02]  /*b350*/  LOP3.LUT P3, RZ, R7, 0xff, RZ, 0xc0, !PT ;  /* 0x000000ff07ff7812 */ /* 0x000fe4000786c0ff */
[----:B------:R-:W-:-:S04]  /*b360*/  PLOP3.LUT P0, PT, P2, P0, P1, 0x80, 0x0 ;  /* 0x000000000000781c */ /* 0x000fc80001701010 */
[----:B------:R-:W-:-:S04]  /*b370*/  PLOP3.LUT P0, PT, P0, P3, PT, 0x80, 0x8 ;  /* 0x000000000008781c */ /* 0x000fc80000707070 */
[----:B------:R-:W-:-:S09]  /*b380*/  SEL R17, RZ, 0x1, !P0 ;  /* 0x00000001ff117807 */ /* 0x000fd20004000000 */
.L_x_6460:
[----:B------:R-:W-:Y:S05]  /*b390*/  BSYNC.RECONVERGENT B0 ;  /* 0x0000000000007941 */ /* 0x000fea0003800200 */
.L_x_6459:
        /* <DEDUP_REMOVED lines=16> */
.L_x_6510:
[----:B------:R-:W-:Y:S01]  /*b4a0*/  USHF.R.U32.HI UR7, URZ, 0x1, UR5 ;  /* 0x00000001ff077899 */ /* 0x000fe20008011605 */
[----:B------:R-:W-:Y:S01]  /*b4b0*/  BAR.SYNC.DEFER_BLOCKING 0x0 ;  /* 0x0000000000007b1d */ /* 0x000fe20000010000 */
[----:B------:R-:W-:-:S04]  /*b4c0*/  UISETP.GT.U32.AND UP0, UPT, UR5, 0x3, UPT ;  /* 0x000000030500788c */ /* 0x000fc8000bf04070 */
[----:B------:R-:W-:Y:S01]  /*b4d0*/  VIADD R4, R0, UR7 ;  /* 0x0000000700047c36 */ /* 0x000fe20008000000 */
[----:B------:R-:W-:-:S04]  /*b4e0*/  UMOV UR5, UR7 ;  /* 0x0000000700057c82 */ /* 0x000fc80008000000 */
        /* <DEDUP_REMOVED lines=10> */
.L_x_6509:
        /* <DEDUP_REMOVED lines=18> */
.L_x_6513:
        /* <DEDUP_REMOVED lines=14> */
.L_x_6512:
[----:B------:R-:W-:Y:S01]  /*b790*/  BAR.SYNC.DEFER_BLOCKING 0x0 ;  /* 0x0000000000007b1d */ /* 0x000fe20000010000 */
[----:B------:R-:W-:-:S09]  /*b7a0*/  UISETP.GE.U32.AND UP0, UPT, UR4, 0x2, UPT ;  /* 0x000000020400788c */ /* 0x000fd2000bf06070 */
[----:B------:R-:W-:Y:S05]  /*b7b0*/  BRA.U !UP0, `(.L_x_6511) ;  /* 0x0000000108287547 */ /* 0x000fea000b800000 */
[----:B0--34-:R-:W-:-:S07]  /*b7c0*/  HFMA2 R2, -RZ, RZ, 0, 5.9604644775390625e-08 ;  /* 0x00000001ff027431 */ /* 0x019fce00000001ff */
.L_x_6514:
[C---:B------:R-:W-:Y:S02]  /*b7d0*/  LOP3.LUT R4, R17.reuse, 0xffff, RZ, 0xc0, !PT ;  /* 0x0000ffff11047812 */ /* 0x040fe400078ec0ff */
[----:B------:R-:W-:Y:S02]  /*b7e0*/  LOP3.LUT P0, RZ, R17, 0xff, RZ, 0xc0, !PT ;  /* 0x000000ff11ff7812 */ /* 0x000fe4000780c0ff */
[----:B------:R-:W-:-:S06]  /*b7f0*/  PRMT R5, R4, 0x8880, RZ ;  /* 0x0000888004057816 */ /* 0x000fcc00000000ff */
[----:B------:R0:W3:Y:S02]  /*b800*/  SHFL.DOWN PT, R5, R5, R2, 0x1f ;  /* 0x08001f0205057589 */ /* 0x0000e400000e0000 */
[----:B0-----:R-:W-:-:S05]  /*b810*/  IMAD.SHL.U32 R2, R2, 0x2, RZ ;  /* 0x0000000202027824 */ /* 0x001fca00078e00ff */
[----:B------:R-:W-:Y:S02]  /*b820*/  ISETP.GE.AND P1, PT, R2, UR4, PT ;  /* 0x0000000402007c0c */ /* 0x000fe4000bf26270 */
[----:B---3--:R-:W-:-:S04]  /*b830*/  ISETP.NE.AND P0, PT, R5, RZ, P0 ;  /* 0x000000ff0500720c */ /* 0x008fc80000705270 */
[----:B------:R-:W-:-:S07]  /*b840*/  SEL R17, RZ, 0x1, !P0 ;  /* 0x00000001ff117807 */ /* 0x000fce0004000000 */
[----:B------:R-:W-:Y:S05]  /*b850*/  @!P1 BRA `(.L_x_6514) ;  /* 0xfffffffc00dc9947 */ /* 0x000fea000383ffff */
.L_x_6511:
[----:B0--34-:R-:W0:Y:S01]  /*b860*/  S2R R2, SR_CTAID.X ;  /* 0x0000000000027919 */ /* 0x019e220000002500 */
[----:B------:R-:W3:Y:S01]  /*b870*/  LDCU UR4, c[0x0][0x558] ;  /* 0x0000ab00ff0477ac */ /* 0x000ee20008000800 */
[----:B------:R-:W-:Y:S01]  /*b880*/  MOV R16, RZ ;  /* 0x000000ff00107202 */ /* 0x000fe20000000f00 */
        /* <DEDUP_REMOVED lines=284> */
.L_x_6515:
        /* <DEDUP_REMOVED lines=21> */
[----:B-----5:R-:W-:-:S04]  /*cba0*/  IMAD.MOV R11, RZ, RZ, -R9 ;  /* 0x000000ffff0b7224 */ /* 0x020fc800078e0a09 */
        /* <DEDUP_REMOVED lines=268> */
.L_x_6517:
        /* <DEDUP_REMOVED lines=26> */
.L_x_6519:
[----:B------:R-:W-:Y:S05]  /*de10*/  BSYNC.RECONVERGENT B0 ;  /* 0x0000000000007941 */ /* 0x000fea0003800200 */
.L_x_6518:
        /* <DEDUP_REMOVED lines=35> */
.L_x_6521:
[----:B------:R-:W-:Y:S05]  /*e050*/  BSYNC.RECONVERGENT B0 ;  /* 0x0000000000007941 */ /* 0x000fea0003800200 */
.L_x_6520:
        /* <DEDUP_REMOVED lines=34> */
.L_x_6526:
        /* <DEDUP_REMOVED lines=9> */
.L_x_6525:
[----:B------:R-:W-:Y:S01]  /*e310*/  SEL R17, RZ, 0x1, !P1 ;  /* 0x00000001ff117807 */ /* 0x000fe20004800000 */
[----:B------:R-:W-:Y:S06]  /*e320*/  BRA `(.L_x_6524) ;  /* 0x00000000005c7947 */ /* 0x000fec0003800000 */
.L_x_6523:
        /* <DEDUP_REMOVED lines=12> */
.L_x_6528:
        /* <DEDUP_REMOVED lines=10> */
.L_x_6527:
[----:B------:R-:W-:-:S07]  /*e490*/  SEL R17, RZ, 0x1, !P1 ;  /* 0x00000001ff117807 */ /* 0x000fce0004800000 */
.L_x_6524:
[----:B------:R-:W-:Y:S05]  /*e4a0*/  BSYNC.RECONVERGENT B0 ;  /* 0x0000000000007941 */ /* 0x000fea0003800200 */
.L_x_6522:
        /* <DEDUP_REMOVED lines=11> */
.L_x_6530:
        /* <DEDUP_REMOVED lines=15> */
.L_x_6529:
        /* <DEDUP_REMOVED lines=10> */
.L_x_6533:
        /* <DEDUP_REMOVED lines=14> */
.L_x_6532:
[----:B------:R-:W-:Y:S01]  /*e7d0*/  BAR.SYNC.DEFER_BLOCKING 0x0 ;  /* 0x0000000000007b1d */ /* 0x000fe20000010000 */
[----:B------:R-:W-:-:S09]  /*e7e0*/  UISETP.GE.U32.AND UP0, UPT, UR4, 0x2, UPT ;  /* 0x000000020400788c */ /* 0x000fd2000bf06070 */
[----:B------:R-:W-:Y:S05]  /*e7f0*/  BRA.U !UP0, `(.L_x_6531) ;  /* 0x0000000108287547 */ /* 0x000fea000b800000 */
[----:B------:R-:W-:-:S07]  /*e800*/  HFMA2 R0, -RZ, RZ, 0, 5.9604644775390625e-08 ;  /* 0x00000001ff007431 */ /* 0x000fce00000001ff */
.L_x_6534:
        /* <DEDUP_REMOVED lines=9> */
.L_x_6531:
        /* <DEDUP_REMOVED lines=17> */
.L_x_6536:
        /* <DEDUP_REMOVED lines=20> */
.L_x_6538:
[----:B------:R-:W0:Y:S01]  /*eaf0*/  LDCU.64 UR4, c[0x0][0x758] ;  /* 0x0000eb00ff0477ac */ /* 0x000e220008000a00 */
[----:B------:R-:W-:-:S04]  /*eb00*/  LOP3.LUT P0, RZ, R17, 0xff, RZ, 0xc0, !PT ;  /* 0x000000ff11ff7812 */ /* 0x000fc8000780c0ff */
[----:B------:R-:W-:Y:S02]  /*eb10*/  SEL R3, RZ, 0x1, !P0 ;  /* 0x00000001ff037807 */ /* 0x000fe40004000000 */
[----:B0-----:R-:W-:-:S04]  /*eb20*/  IADD3 R16, P1, PT, R16, UR4, RZ ;  /* 0x0000000410107c10 */ /* 0x001fc8000ff3e0ff */
[----:B------:R-:W-:-:S05]  /*eb30*/  IADD3.X R17, PT, PT, RZ, UR5, RZ, P1, !PT ;  /* 0x00000005ff117c10 */ /* 0x000fca0008ffe4ff */
[----:B------:R-:W-:Y:S01]  /*eb40*/  STG.E.U8 desc[UR36][R16.64], R3 ;  /* 0x0000000310007986 */ /* 0x000fe2000c101124 */
[----:B------:R-:W-:Y:S05]  /*eb50*/  EXIT ;  /* 0x000000000000794d */ /* 0x000fea0003800000 */
.L_x_6537:
[----:B------:R-:W-:-:S04]  /*eb60*/  LOP3.LUT P0, RZ, R17, 0xff, RZ, 0xc0, !PT ;  /* 0x000000ff11ff7812 */ /* 0x000fc8000780c0ff */
[----:B------:R-:W-:-:S05]  /*eb70*/  SEL R5, RZ, 0x1, !P0 ;  /* 0x00000001ff057807 */ /* 0x000fca0004000000 */
[----:B------:R-:W-:Y:S01]  /*eb80*/  STG.E.U8 desc[UR36][R2.64], R5 ;  /* 0x0000000502007986 */ /* 0x000fe2000c101124 */
[----:B------:R-:W-:Y:S05]  /*eb90*/  EXIT ;  /* 0x000000000000794d */ /* 0x000fea0003800000 */
.L_x_6535:
        /* <DEDUP_REMOVED lines=9> */
.L_x_6539:
        /* <DEDUP_REMOVED lines=20> */
.L_x_6541:
[----:B------:R-:W2:Y:S01]  /*ed70*/  LDCU.64 UR4, c[0x0][0x758] ;  /* 0x0000eb00ff0477ac */ /* 0x000ea20008000a00 */
[----:B------:R-:W-:-:S04]  /*ed80*/  LOP3.LUT P0, RZ, R17, 0xff, RZ, 0xc0, !PT ;  /* 0x000000ff11ff7812 */ /* 0x000fc8000780c0ff */
[----:B------:R-:W-:Y:S02]  /*ed90*/  SEL R3, RZ, 0x1, !P0 ;  /* 0x00000001ff037807 */ /* 0x000fe40004000000 */
[----:B--2---:R-:W-:-:S04]  /*eda0*/  IADD3 R16, P1, PT, R16, UR4, RZ ;  /* 0x0000000410107c10 */ /* 0x004fc8000ff3e0ff */
[----:B------:R-:W-:-:S05]  /*edb0*/  IADD3.X R17, PT, PT, RZ, UR5, RZ, P1, !PT ;  /* 0x00000005ff117c10 */ /* 0x000fca0008ffe4ff */
[----:B------:R-:W-:Y:S01]  /*edc0*/  STG.E.U8 desc[UR36][R16.64], R3 ;  /* 0x0000000310007986 */ /* 0x000fe2000c101124 */
[----:B------:R-:W-:Y:S05]  /*edd0*/  EXIT ;  /* 0x000000000000794d */ /* 0x000fea0003800000 */
.L_x_6540:
[----:B------:R-:W-:Y:S01]  /*ede0*/  STG.E.U8 desc[UR36][R6.64], R17 ;  /* 0x0000001106007986 */ /* 0x000fe2000c101124 */
[----:B------:R-:W-:Y:S05]  /*edf0*/  EXIT ;  /* 0x000000000000794d */ /* 0x000fea0003800000 */
.L_x_6516:
        /* <DEDUP_REMOVED lines=26> */
.L_x_6543:
        /* <DEDUP_REMOVED lines=20> */
.L_x_6545:
[----:B------:R-:W0:Y:S01]  /*f0e0*/  LDCU.64 UR4, c[0x0][0x758] ;  /* 0x0000eb00ff0477ac */ /* 0x000e220008000a00 */
[----:B------:R-:W-:-:S04]  /*f0f0*/  LOP3.LUT P0, RZ, R17, 0xff, RZ, 0xc0, !PT ;  /* 0x000000ff11ff7812 */ /* 0x000fc8000780c0ff */
[----:B------:R-:W-:Y:S02]  /*f100*/  SEL R3, RZ, 0x1, !P0 ;  /* 0x00000001ff037807 */ /* 0x000fe40004000000 */
[----:B0-----:R-:W-:-:S04]  /*f110*/  IADD3 R16, P1, PT, R16, UR4, RZ ;  /* 0x0000000410107c10 */ /* 0x001fc8000ff3e0ff */
[----:B------:R-:W-:-:S05]  /*f120*/  IADD3.X R17, PT, PT, RZ, UR5, RZ, P1, !PT ;  /* 0x00000005ff117c10 */ /* 0x000fca0008ffe4ff */
[----:B------:R-:W-:Y:S01]  /*f130*/  STG.E.U8 desc[UR36][R16.64], R3 ;  /* 0x0000000310007986 */ /* 0x000fe2000c101124 */
[----:B------:R-:W-:Y:S05]  /*f140*/  EXIT ;  /* 0x000000000000794d */ /* 0x000fea0003800000 */
.L_x_6544:
[----:B------:R-:W-:-:S04]  /*f150*/  LOP3.LUT P0, RZ, R17, 0xff, RZ, 0xc0, !PT ;  /* 0x000000ff11ff7812 */ /* 0x000fc8000780c0ff */
[----:B------:R-:W-:-:S05]  /*f160*/  SEL R5, RZ, 0x1, !P0 ;  /* 0x00000001ff057807 */ /* 0x000fca0004000000 */
[----:B------:R-:W-:Y:S01]  /*f170*/  STG.E.U8 desc[UR36][R2.64], R5 ;  /* 0x0000000502007986 */ /* 0x000fe2000c101124 */
[----:B------:R-:W-:Y:S05]  /*f180*/  EXIT ;  /* 0x000000000000794d */ /* 0x000fea0003800000 */
.L_x_6542:
        /* <DEDUP_REMOVED lines=9> */
.L_x_6546:
        /* <DEDUP_REMOVED lines=20> */
.L_x_6548:
[----:B------:R-:W0:Y:S01]  /*f360*/  LDCU.64 UR4, c[0x0][0x758] ;  /* 0x0000eb00ff0477ac */ /* 0x000e220008000a00 */
[----:B------:R-:W-:-:S04]  /*f370*/  LOP3.LUT P0, RZ, R17, 0xff, RZ, 0xc0, !PT ;  /* 0x000000ff11ff7812 */ /* 0x000fc8000780c0ff */
[----:B------:R-:W-:Y:S02]  /*f380*/  SEL R3, RZ, 0x1, !P0 ;  /* 0x00000001ff037807 */ /* 0x000fe40004000000 */
[----:B0-----:R-:W-:-:S04]  /*f390*/  IADD3 R16, P1, PT, R16, UR4, RZ ;  /* 0x0000000410107c10 */ /* 0x001fc8000ff3e0ff */
[----:B------:R-:W-:-:S05]  /*f3a0*/  IADD3.X R17, PT, PT, RZ, UR5, RZ, P1, !PT ;  /* 0x00000005ff117c10 */ /* 0x000fca0008ffe4ff */
[----:B------:R-:W-:Y:S01]  /*f3b0*/  STG.E.U8 desc[UR36][R16.64], R3 ;  /* 0x0000000310007986 */ /* 0x000fe2000c101124 */
[----:B------:R-:W-:Y:S05]  /*f3c0*/  EXIT ;  /* 0x000000000000794d */ /* 0x000fea0003800000 */
.L_x_6547:
[----:B------:R-:W-:Y:S01]  /*f3d0*/  STG.E.U8 desc[UR36][R6.64], R17 ;  /* 0x0000001106007986 */ /* 0x000fe2000c101124 */
[----:B------:R-:W-:Y:S05]  /*f3e0*/  EXIT ;  /* 0x000000000000794d */ /* 0x000fea0003800000 */
.L_x_6549:
        /* <DEDUP_REMOVED lines=9> */
.L_x_7806:


//--------------------- .text._ZN2at6native13reduce_kernelILi256ELi2ENS0_8ReduceOpIlNS0_14func_wrapper_tIbZZZNS0_15and_kernel_cudaERNS_14TensorIteratorEENKUlvE_clEvENKUlvE2_clEvEUlblE_EEjbLi4ELi4EEEEEvT1_ --------------------------
	.section	.text._ZN2at6native13reduce_kernelILi256ELi2ENS0_8ReduceOpIlNS0_14func_wrapper_tIbZZZNS0_15and_kernel_cudaERNS_14TensorIteratorEENKUlvE_clEvENKUlvE2_clEvEUlblE_EEjbLi4ELi4EEEEEvT1_,"ax",@progbits
	.align	128
        .global         _ZN2at6native13reduce_kernelILi256ELi2ENS0_8ReduceOpIlNS0_14func_wrapper_tIbZZZNS0_15and_kernel_cudaERNS_14TensorIteratorEENKUlvE_clEvENKUlvE2_clEvEUlblE_EEjbLi4ELi4EEEEEvT1_
        .type           _ZN2at6native13reduce_kernelILi256ELi2ENS0_8ReduceOpIlNS0_14func_wrapper_tIbZZZNS0_15and_kernel_cudaERNS_14TensorIteratorEENKUlvE_clEvENKUlvE2_clEvEUlblE_EEjbLi4ELi4EEEEEvT1_,@function
        .size           _ZN2at6native13reduce_kernelILi256ELi2ENS0_8ReduceOpIlNS0_14func_wrapper_tIbZZZNS0_15and_kernel_cudaERNS_14TensorIteratorEENKUlvE_clEvENKUlvE2_clEvEUlblE_EEjbLi4ELi4EEEEEvT1_,(.L_x_7807 - _ZN2at6native13reduce_kernelILi256ELi2ENS0_8ReduceOpIlNS0_14func_wrapper_tIbZZZNS0_15and_kernel_cudaERNS_14TensorIteratorEENKUlvE_clEvENKUlvE2_clEvEUlblE_EEjbLi4ELi4EEEEEvT1_)
        .other          _ZN2at6native13reduce_kernelILi256ELi2ENS0_8ReduceOpIlNS0_14func_wrapper_tIbZZZNS0_15and_kernel_cudaERNS_14TensorIteratorEENKUlvE_clEvENKUlvE2_clEvEUlblE_EEjbLi4ELi4EEEEEvT1_,@"STO_CUDA_ENTRY STV_DEFAULT"
_ZN2at6native13reduce_kernelILi256ELi2ENS0_8ReduceOpIlNS0_14func_wrapper_tIbZZZNS0_15and_kernel_cudaERNS_14TensorIteratorEENKUlvE_clEvENKUlvE2_clEvEUlblE_EEjbLi4ELi4EEEEEvT1_:
.text._ZN2at6native13reduce_kernelILi256ELi2ENS0_8ReduceOpIlNS0_14func_wrapper_tIbZZZNS0_15and_kernel_cudaERNS_14TensorIteratorEENKUlvE_clEvENKUlvE2_clEvEUlblE_EEjbLi4ELi4EEEEEvT1_:
        /* <DEDUP_REMOVED lines=296> */
.L_x_6550:
        /* <DEDUP_REMOVED lines=31> */
.L_x_6554:
        /* <DEDUP_REMOVED lines=33> */
.L_x_6558:
[----:B------:R-:W-:Y:S05]  /*1680*/  BSYNC.RECONVERGENT B1 ;  /* 0x0000000000017941 */ /* 0x000fea0003800200 */
.L_x_6557:
[----:B------:R-:W0:Y:S01]  /*1690*/  LDC R0, c[0x0][0x388] ;  /* 0x0000e200ff007b82 */ /* 0x000e220000000800 */
[----:B------:R-:W-:-:S05]  /*16a0*/  IADD3 R16, P0, PT, R16, 0x20, RZ ;  /* 0x0000002010107810 */ /* 0x000fca0007f1e0ff */
[----:B------:R-:W-:Y:S01]  /*16b0*/  IMAD.X R17, RZ, RZ, R17, P0 ;  /* 0x000000ffff117224 */ /* 0x000fe200000e0611 */
[----:B0-----:R-:W-:-:S07]  /*16c0*/  IADD3 R0, PT, PT, R7, -0x4, R0 ;  /* 0xfffffffc07007810 */ /* 0x001fce0007ffe000 */
.L_x_6556:
[----:B------:R-:W-:Y:S05]  /*16d0*/  BSYNC.RECONVERGENT B0 ;  /* 0x0000000000007941 */ /* 0x000fea0003800200 */
.L_x_6555:
        /* <DEDUP_REMOVED lines=17> */
.L_x_6562:
        /* <DEDUP_REMOVED lines=16> */
.L_x_6561:
[----:B------:R-:W-:Y:S02]  /*18f0*/  SEL R5, RZ, 0x1, !P3 ;  /* 0x00000001ff057807 */ /* 0x000fe40005800000 */
[----:B------:R-:W-:Y:S02]  /*1900*/  SEL R7, RZ, 0x1, !P2 ;  /* 0x00000001ff077807 */ /* 0x000fe40005000000 */
[----:B------:R-:W-:Y:S02]  /*1910*/  SEL R6, RZ, 0x1, !P1 ;  /* 0x00000001ff067807 */ /* 0x000fe40004800000 */
[----:B------:R-:W-:-:S07]  /*1920*/  SEL R4, RZ, 0x1, !P0 ;  /* 0x00000001ff047807 */ /* 0x000fce0004000000 */
.L_x_6560:
[----:B------:R-:W-:Y:S05]  /*1930*/  BSYNC.RECONVERGENT B0 ;  /* 0x0000000000007941 */ /* 0x000fea0003800200 */
.L_x_6559:
        /* <DEDUP_REMOVED lines=19> */
.L_x_6564:
[----:B------:R-:W-:Y:S05]  /*1a70*/  BSYNC.RECONVERGENT B0 ;  /* 0x0000000000007941 */ /* 0x000fea0003800200 */
.L_x_6563:
[----:B------:R-:W-:Y:S02]  /*1a80*/  LOP3.LUT P2, RZ, R5, 0xff, RZ, 0xc0, !PT ;  /* 0x000000ff05ff7812 */ /* 0x000fe4000784c0ff */
[----:B------:R-:W-:Y:S02]  /*1a90*/  LOP3.LUT P3, RZ, R4, 0xff, RZ, 0xc0, !PT ;  /* 0x000000ff04ff7812 */ /* 0x000fe4000786c0ff */
[----:B------:R-:W-:Y:S02]  /*1aa0*/  PLOP3.LUT P0, PT, P1, P2, P0, 0x80, 0x0 ;  /* 0x000000000000781c */ /* 0x000fe40000f05000 */
[----:B------:R-:W-:Y:S02]  /*1ab0*/  PLOP3.LUT P4, PT, PT, PT, PT, 0x8, 0x80 ;  /* 0x000000000080781c */ /* 0x000fe40003f8e170 */
[----:B------:R-:W-:Y:S01]  /*1ac0*/  PLOP3.LUT P3, PT, P0, P3, PT, 0x80, 0x8 ;  /* 0x000000000008781c */ /* 0x000fe20000767070 */
[----:B------:R-:W-:-:S12]  /*1ad0*/  BRA `(.L_x_6565) ;  /* 0x000000a800ac7947 */ /* 0x000fd80003800000 */
.L_x_6553:
        /* <DEDUP_REMOVED lines=32> */
.L_x_6570:
        /* <DEDUP_REMOVED lines=22> */
[C---:B------:R-:W-:Y:S02]  /*1e40*/  ISETP.NE.AND.EX P0, PT, R9.reuse, RZ, P0, P6 ;  /* 0x000000ff0900720c */ /* 0x040fe40000705360 */
[----:B------:R-:W-:Y:S02]  /*1e50*/  ISETP.NE.AND.EX P6, PT, R9, RZ, PT, P6 ;  /* 0x000000ff0900720c */ /* 0x000fe40003fc5360 */
[----:B------:R-:W-:Y:S02]  /*1e60*/  P2R R8, PR, RZ, 0x1 ;  /* 0x00000001ff087803 */ /* 0x000fe40000000000 */
[C---:B------:R-:W-:Y:S02]  /*1e70*/  LOP3.LUT P0, RZ, R3.reuse, 0x1, RZ, 0xc0, !PT ;  /* 0x0000000103ff7812 */ /* 0x040fe4000780c0ff */
[----:B------:R-:W-:-:S07]  /*1e80*/  LOP3.LUT R3, R3, 0xfffffdff, RZ, 0xc0, !PT ;  /* 0xfffffdff03037812 */ /* 0x000fce00078ec0ff */
[----:B------:R-:W-:Y:S02]  /*1e90*/  @P6 LOP3.LUT R3, R3, 0x200, RZ, 0xfc, !PT ;  /* 0x0000020003036812 */ /* 0x000fe400078efcff */
[----:B------:R-:W-:-:S04]  /*1ea0*/  ISETP.NE.U32.AND P6, PT, R10, RZ, PT ;  /* 0x000000ff0a00720c */ /* 0x000fc80003fc5070 */
[C---:B------:R-:W-:Y:S02]  /*1eb0*/  ISETP.NE.AND.EX P5, PT, R11.reuse, RZ, P5, P6 ;  /* 0x000000ff0b00720c */ /* 0x040fe40002fa5360 */
[----:B------:R-:W-:Y:S02]  /*1ec0*/  ISETP.NE.AND.EX P6, PT, R11, RZ, PT, P6 ;  /* 0x000000ff0b00720c */ /* 0x000fe40003fc5360 */
[----:B------:R-:W-:-:S11]  /*1ed0*/  LOP3.LUT R3, R3, 0xfffffeff, RZ, 0xc0, !PT ;  /* 0xfffffeff03037812 */ /* 0x000fd600078ec0ff */
[----:B------:R-:W-:Y:S02]  /*1ee0*/  @P6 LOP3.LUT R3, R3, 0x100, RZ, 0xfc, !PT ;  /* 0x0000010003036812 */ /* 0x000fe400078efcff */
[----:B----4-:R-:W-:-:S04]  /*1ef0*/  ISETP.NE.U32.AND P6, PT, R20, RZ, PT ;  /* 0x000000ff1400720c */ /* 0x010fc80003fc5070 */
[C---:B------:R-:W-:Y:S02]  /*1f00*/  ISETP.NE.AND.EX P4, PT, R21.reuse, RZ, P4, P6 ;  /* 0x000000ff1500720c */ /* 0x040fe40002785360 */
[----:B------:R-:W-:Y:S02]  /*1f10*/  ISETP.NE.AND.EX P6, PT, R21, RZ, PT, P6 ;  /* 0x000000ff1500720c */ /* 0x000fe40003fc5360 */
[----:B------:R-:W-:-:S11]  /*1f20*/  LOP3.LUT R3, R3, 0xffffff7f, RZ, 0xc0, !PT ;  /* 0xffffff7f03037812 */ /* 0x000fd600078ec0ff */
[----:B------:R-:W-:Y:S02]  /*1f30*/  @P6 LOP3.LUT R3, R3, 0x80, RZ, 0xfc, !PT ;  /* 0x0000008003036812 */ /* 0x000fe400078efcff */
[----:B------:R-:W-:-:S04]  /*1f40*/  ISETP.NE.U32.AND P6, PT, R22, RZ, PT ;  /* 0x000000ff1600720c */ /* 0x000fc80003fc5070 */
[C---:B------:R-:W-:Y:S02]  /*1f50*/  ISETP.NE.AND.EX P3, PT, R23.reuse, RZ, P3, P6 ;  /* 0x000000ff1700720c */ /* 0x040fe40001f65360 */
[----:B------:R-:W-:Y:S02]  /*1f60*/  ISETP.NE.AND.EX P6, PT, R23, RZ, PT, P6 ;  /* 0x000000ff1700720c */ /* 0x000fe40003fc5360 */
[----:B------:R-:W-:-:S11]  /*1f70*/  LOP3.LUT R3, R3, 0xffffffbf, RZ, 0xc0, !PT ;  /* 0xffffffbf03037812 */ /* 0x000fd600078ec0ff */
[----:B------:R-:W-:Y:S02]  /*1f80*/  @P6 LOP3.LUT R3, R3, 0x40, RZ, 0xfc, !PT ;  /* 0x0000004003036812 */ /* 0x000fe400078efcff */
[----:B---3--:R-:W-:-:S04]  /*1f90*/  ISETP.NE.U32.AND P6, PT, R12, RZ, PT ;  /* 0x000000ff0c00720c */ /* 0x008fc80003fc5070 */
[C---:B------:R-:W-:Y:S02]  /*1fa0*/  ISETP.NE.AND.EX P2, PT, R13.reuse, RZ, P2, P6 ;  /* 0x000000ff0d00720c */ /* 0x040fe40001745360 */
[----:B------:R-:W-:Y:S02]  /*1fb0*/  ISETP.NE.AND.EX P6, PT, R13, RZ, PT, P6 ;  /* 0x000000ff0d00720c */ /* 0x000fe40003fc5360 */
[----:B------:R-:W-:-:S11]  /*1fc0*/  LOP3.LUT R3, R3, 0xffffffdf, RZ, 0xc0, !PT ;  /* 0xffffffdf03037812 */ /* 0x000fd600078ec0ff */
[----:B------:R-:W-:Y:S02]  /*1fd0*/  @P6 LOP3.LUT R3, R3, 0x20, RZ, 0xfc, !PT ;  /* 0x0000002003036812 */ /* 0x000fe400078efcff */
[----:B------:R-:W-:-:S04]  /*1fe0*/  ISETP.NE.U32.AND P6, PT, R14, RZ, PT ;  /* 0x000000ff0e00720c */ /* 0x000fc80003fc5070 */
[C---:B------:R-:W-:Y:S02]  /*1ff0*/  ISETP.NE.AND.EX P0, PT, R15.reuse, RZ, P0, P6 ;  /* 0x000000ff0f00720c */ /* 0x040fe40000705360 */
[----:B------:R-:W-:Y:S02]  /*2000*/  ISETP.NE.AND.EX P6, PT, R15, RZ, PT, P6 ;  /* 0x000000ff0f00720c */ /* 0x000fe40003fc5360 */
[----:B------:R-:W-:-:S09]  /*2010*/  LOP3.LUT R3, R3, 0xfffffffe, RZ, 0xc0, !PT ;  /* 0xfffffffe03037812 */ /* 0x000fd200078ec0ff */
[----:B------:R-:W-:-:S04]  /*2020*/  @P0 LOP3.LUT R3, R3, 0x1, RZ, 0xfc, !PT ;  /* 0x0000000103030812 */ /* 0x000fc800078efcff */
[----:B------:R-:W-:-:S04]  /*2030*/  LOP3.LUT R3, R3, 0xffffffef, RZ, 0xc0, !PT ;  /* 0xffffffef03037812 */ /* 0x000fc800078ec0ff */
[----:B------:R-:W-:Y:S02]  /*2040*/  @P6 LOP3.LUT R3, R3, 0x10, RZ, 0xfc, !PT ;  /* 0x0000001003036812 */ /* 0x000fe400078efcff */
[----:B-----5:R-:W-:-:S04]  /*2050*/  ISETP.NE.U32.AND P6, PT, R4, RZ, PT ;  /* 0x000000ff0400720c */ /* 0x020fc80003fc5070 */
[C---:B------:R-:W-:Y:S02]  /*2060*/  ISETP.NE.AND.EX P1, PT, R5.reuse, RZ, P1, P6 ;  /* 0x000000ff0500720c */ /* 0x040fe40000f25360 */
[----:B------:R-:W-:Y:S02]  /*2070*/  ISETP.NE.AND.EX P6, PT, R5, RZ, PT, P6 ;  /* 0x000000ff0500720c */ /* 0x000fe40003fc5360 */
[----:B------:R-:W-:-:S09]  /*2080*/  LOP3.LUT R3, R3, 0xfffffffd, RZ, 0xc0, !PT ;  /* 0xfffffffd03037812 */ /* 0x000fd200078ec0ff */
[----:B------:R-:W-:-:S04]  /*2090*/  @P1 LOP3.LUT R3, R3, 0x2, RZ, 0xfc, !PT ;  /* 0x0000000203031812 */ /* 0x000fc800078efcff */
[----:B------:R-:W-:Y:S02]  /*20a0*/  LOP3.LUT R3, R3, 0xfffffff7, RZ, 0xc0, !PT ;  /* 0xfffffff703037812 */ /* 0x000fe400078ec0ff */
[----:B------:R-:W-:Y:S02]  /*20b0*/  ISETP.NE.AND P1, PT, R18, RZ, PT ;  /* 0x000000ff1200720c */ /* 0x000fe40003f25270 */
[----:B------:R-:W-:Y:S02]  /*20c0*/  @P6 LOP3.LUT R3, R3, 0x8, RZ, 0xfc, !PT ;  /* 0x0000000803036812 */ /* 0x000fe400078efcff */
[----:B------:R-:W-:-:S04]  /*20d0*/  ISETP.NE.U32.AND P6, PT, R6, RZ, PT ;  /* 0x000000ff0600720c */ /* 0x000fc80003fc5070 */
[C---:B------:R-:W-:Y:S02]  /*20e0*/  ISETP.NE.AND.EX P1, PT, R7.reuse, RZ, P1, P6 ;  /* 0x000000ff0700720c */ /* 0x040fe40000f25360 */
        /* <DEDUP_REMOVED lines=9> */
.L_x_6569:
        /* <DEDUP_REMOVED lines=24> */
.L_x_6568:
[----:B------:R-:W-:Y:S05]  /*2300*/  BSYNC.RECONVERGENT B0 ;  /* 0x0000000000007941 */ /* 0x000fea0003800200 */
.L_x_6567:
        /* <DEDUP_REMOVED lines=45> */
.L_x_6572:
[----:B------:R-:W-:Y:S05]  /*25e0*/  BSYNC.RECONVERGENT B0 ;  /* 0x0000000000007941 */ /* 0x000fea0003800200 */
.L_x_6571:
        /* <DEDUP_REMOVED lines=39> */
.L_x_6574:
[----:B------:R-:W-:Y:S05]  /*2860*/  BSYNC.RECONVERGENT B0 ;  /* 0x0000000000007941 */ /* 0x000fea0003800200 */
.L_x_6573:
        /* <DEDUP_REMOVED lines=13> */
.L_x_6566:
        /* <DEDUP_REMOVED lines=28> */
.L_x_6579:
        /* <DEDUP_REMOVED lines=28> */
[----:B------:R-:W-:Y:S02]  /*2cc0*/  ISETP.NE.U32.AND P6, PT, R6, RZ, PT ;  /* 0x000000ff0600720c */ /* 0x000fe40003fc5070 */
[----:B------:R-:W-:Y:S02]  /*2cd0*/  LOP3.LUT R3, R3, 0xfffffeff, RZ, 0xc0, !PT ;  /* 0xfffffeff03037812 */ /* 0x000fe400078ec0ff */
[C---:B------:R-:W-:Y:S02]  /*2ce0*/  ISETP.NE.AND.EX P0, PT, R7.reuse, RZ, P0, P6 ;  /* 0x000000ff0700720c */ /* 0x040fe40000705360 */
[----:B------:R-:W-:-:S13]  /*2cf0*/  ISETP.NE.AND.EX P6, PT, R7, RZ, PT, P6 ;  /* 0x000000ff0700720c */ /* 0x000fda0003fc5360 */
[----:B------:R-:W-:Y:S02]  /*2d00*/  @P6 LOP3.LUT R3, R3, 0x100, RZ, 0xfc, !PT ;  /* 0x0000010003036812 */ /* 0x000fe400078efcff */
[----:B---3--:R-:W-:Y:S02]  /*2d10*/  ISETP.NE.U32.AND P6, PT, R8, RZ, PT ;  /* 0x000000ff0800720c */ /* 0x008fe40003fc5070 */
[----:B------:R-:W-:Y:S02]  /*2d20*/  LOP3.LUT R3, R3, 0xffffff7f, RZ, 0xc0, !PT ;  /* 0xffffff7f03037812 */ /* 0x000fe400078ec0ff */
[C---:B------:R-:W-:Y:S02]  /*2d30*/  ISETP.NE.AND.EX P4, PT, R9.reuse, RZ, P4, P6 ;  /* 0x000000ff0900720c */ /* 0x040fe40002785360 */
[----:B------:R-:W-:Y:S01]  /*2d40*/  ISETP.NE.AND.EX P6, PT, R9, RZ, PT, P6 ;  /* 0x000000ff0900720c */ /* 0x000fe20003fc5360 */
[----:B------:R-:W-:-:S04]  /*2d50*/  IMAD.IADD R9, R25, 0x1, R2 ;  /* 0x0000000119097824 */ /* 0x000fc800078e0202 */
[----:B------:R-:W-:-:S08]  /*2d60*/  IMAD R5, R2, 0x3, R9 ;  /* 0x0000000302057824 */ /* 0x000fd000078e0209 */
[----:B------:R-:W-:Y:S02]  /*2d70*/  @P6 LOP3.LUT R3, R3, 0x80, RZ, 0xfc, !PT ;  /* 0x0000008003036812 */ /* 0x000fe400078efcff */
[----:B------:R-:W-:Y:S02]  /*2d80*/  ISETP.NE.U32.AND P6, PT, R10, RZ, PT ;  /* 0x000000ff0a00720c */ /* 0x000fe40003fc5070 */
[----:B------:R-:W-:Y:S02]  /*2d90*/  LOP3.LUT R3, R3, 0xffffffbf, RZ, 0xc0, !PT ;  /* 0xffffffbf03037812 */ /* 0x000fe400078ec0ff */
[C---:B------:R-:W-:Y:S02]  /*2da0*/  ISETP.NE.AND.EX P3, PT, R11.reuse, RZ, P3, P6 ;  /* 0x000000ff0b00720c */ /* 0x040fe40001f65360 */
[----:B------:R-:W-:-:S13]  /*2db0*/  ISETP.NE.AND.EX P6, PT, R11, RZ, PT, P6 ;  /* 0x000000ff0b00720c */ /* 0x000fda0003fc5360 */
[----:B------:R-:W-:Y:S02]  /*2dc0*/  @P6 LOP3.LUT R3, R3, 0x40, RZ, 0xfc, !PT ;  /* 0x0000004003036812 */ /* 0x000fe400078efcff */
[----:B----4-:R-:W-:Y:S02]  /*2dd0*/  ISETP.NE.U32.AND P6, PT, R12, RZ, PT ;  /* 0x000000ff0c00720c */ /* 0x010fe40003fc5070 */
[----:B------:R-:W-:Y:S02]  /*2de0*/  LOP3.LUT R3, R3, 0xffffffdf, RZ, 0xc0, !PT ;  /* 0xffffffdf03037812 */ /* 0x000fe400078ec0ff */
[C---:B------:R-:W-:Y:S02]  /*2df0*/  ISETP.NE.AND.EX P2, PT, R13.reuse, RZ, P2, P6 ;  /* 0x000000ff0d00720c */ /* 0x040fe40001745360 */
[----:B------:R-:W-:-:S13]  /*2e00*/  ISETP.NE.AND.EX P6, PT, R13, RZ, PT, P6 ;  /* 0x000000ff0d00720c */ /* 0x000fda0003fc5360 */
[----:B------:R-:W-:Y:S02]  /*2e10*/  @P6 LOP3.LUT R3, R3, 0x20, RZ, 0xfc, !PT ;  /* 0x0000002003036812 */ /* 0x000fe400078efcff */
[----:B------:R-:W-:Y:S02]  /*2e20*/  ISETP.NE.U32.AND P6, PT, R14, RZ, PT ;  /* 0x000000ff0e00720c */ /* 0x000fe40003fc5070 */
[----:B------:R-:W-:Y:S02]  /*2e30*/  LOP3.LUT R3, R3, 0xfffffffe, RZ, 0xc0, !PT ;  /* 0xfffffffe03037812 */ /* 0x000fe400078ec0ff */
[C---:B------:R-:W-:Y:S02]  /*2e40*/  ISETP.NE.AND.EX P5, PT, R15.reuse, RZ, P5, P6 ;  /* 0x000000ff0f00720c */ /* 0x040fe40002fa5360 */
[----:B------:R-:W-:-:S11]  /*2e50*/  ISETP.NE.AND.EX P6, PT, R15, RZ, PT, P6 ;  /* 0x000000ff0f00720c */ /* 0x000fd60003fc5360 */
[----:B------:R-:W-:Y:S02]  /*2e60*/  @P5 LOP3.LUT R3, R3, 0x1, RZ, 0xfc, !PT ;  /* 0x0000000103035812 */ /* 0x000fe400078efcff */
[----:B------:R-:W-:Y:S02]  /*2e70*/  ISETP.NE.AND P5, PT, R4, RZ, PT ;  /* 0x000000ff0400720c */ /* 0x000fe40003fa5270 */
[----:B------:R-:W-:-:S04]  /*2e80*/  LOP3.LUT R3, R3, 0xffffffef, RZ, 0xc0, !PT ;  /* 0xffffffef03037812 */ /* 0x000fc800078ec0ff */
[----:B------:R-:W-:Y:S02]  /*2e90*/  @P6 LOP3.LUT R3, R3, 0x10, RZ, 0xfc, !PT ;  /* 0x0000001003036812 */ /* 0x000fe400078efcff */
[----:B-----5:R-:W-:Y:S02]  /*2ea0*/  ISETP.NE.U32.AND P6, PT, R20, RZ, PT ;  /* 0x000000ff1400720c */ /* 0x020fe40003fc5070 */
[----:B------:R-:W-:Y:S02]  /*2eb0*/  LOP3.LUT R3, R3, 0xfffffffd, RZ, 0xc0, !PT ;  /* 0xfffffffd03037812 */ /* 0x000fe400078ec0ff */
[C---:B------:R-:W-:Y:S02]  /*2ec0*/  ISETP.NE.AND.EX P1, PT, R21.reuse, RZ, P1, P6 ;  /* 0x000000ff1500720c */ /* 0x040fe40000f25360 */
[----:B------:R-:W-:-:S11]  /*2ed0*/  ISETP.NE.AND.EX P6, PT, R21, RZ, PT, P6 ;  /* 0x000000ff1500720c */ /* 0x000fd60003fc5360 */
[----:B------:R-:W-:Y:S02]  /*2ee0*/  @P1 LOP3.LUT R3, R3, 0x2, RZ, 0xfc, !PT ;  /* 0x0000000203031812 */ /* 0x000fe400078efcff */
[----:B------:R-:W-:Y:S02]  /*2ef0*/  ISETP.NE.AND P1, PT, R19, RZ, PT ;  /* 0x000000ff1300720c */ /* 0x000fe40003f25270 */
[----:B------:R-:W-:-:S04]  /*2f00*/  LOP3.LUT R3, R3, 0xfffffff7, RZ, 0xc0, !PT ;  /* 0xfffffff703037812 */ /* 0x000fc800078ec0ff */
[----:B------:R-:W-:Y:S02]  /*2f10*/  @P6 LOP3.LUT R3, R3, 0x8, RZ, 0xfc, !PT ;  /* 0x0000000803036812 */ /* 0x000fe400078efcff */
[----:B------:R-:W-:Y:S02]  /*2f20*/  ISETP.NE.U32.AND P6, PT, R22, RZ, PT ;  /* 0x000000ff1600720c */ /* 0x000fe40003fc5070 */
[----:B------:R-:W-:Y:S02]  /*2f30*/  LOP3.LUT R3, R3, 0xfffffffb, RZ, 0xc0, !PT ;  /* 0xfffffffb03037812 */ /* 0x000fe400078ec0ff */
[C---:B------:R-:W-:Y:S02]  /*2f40*/  ISETP.NE.AND.EX P1, PT, R23.reuse, RZ, P1, P6 ;  /* 0x000000ff1700720c */ /* 0x040fe40000f25360 */
[----:B------:R-:W-:-:S13]  /*2f50*/  ISETP.NE.AND.EX P6, PT, R23, RZ, PT, P6 ;  /* 0x000000ff1700720c */ /* 0x000fda0003fc5360 */
[----:B------:R-:W-:Y:S02]  /*2f60*/  @P6 LOP3.LUT R3, R3, 0x4, RZ, 0xfc, !PT ;  /* 0x0000000403036812 */ /* 0x000fe400078efcff */
[----:B------:R-:W-:-:S13]  /*2f70*/  ISETP.GE.U32.AND P6, PT, R5, R0, PT ;  /* 0x000000000500720c */ /* 0x000fda0003fc6070 */
[----:B------:R-:W-:Y:S05]  /*2f80*/  @!P6 BRA `(.L_x_6579) ;  /* 0xfffffff800dce947 */ /* 0x000fea000383ffff */
[----:B------:R-:W-:Y:S05]  /*2f90*/  BSYNC.RECONVERGENT B1 ;  /* 0x0000000000017941 */ /* 0x000fea0003800200 */
.L_x_6578:
        /* <DEDUP_REMOVED lines=24> */
.L_x_6577:
[----:B------:R-:W-:Y:S05]  /*3120*/  BSYNC.RECONVERGENT B0 ;  /* 0x0000000000007941 */ /* 0x000fea0003800200 */
.L_x_6576:
        /* <DEDUP_REMOVED lines=49> */
.L_x_6581:
[----:B------:R-:W-:Y:S05]  /*3440*/  BSYNC.RECONVERGENT B0 ;  /* 0x0000000000007941 */ /* 0x000fea0003800200 */
.L_x_6580:
        /* <DEDUP_REMOVED lines=39> */
.L_x_6583:
[----:B------:R-:W-:Y:S05]  /*36c0*/  BSYNC.RECONVERGENT B0 ;  /* 0x0000000000007941 */ /* 0x000fea0003800200 */
.L_x_6582:
        /* <DEDUP_REMOVED lines=13> */
.L_x_6575:
        /* <DEDUP_REMOVED lines=30> */
.L_x_6593:
        /* <DEDUP_REMOVED lines=17> */
.L_x_6587:
        /* <DEDUP_REMOVED lines=285> */
.L_x_6589:
        /* <DEDUP_REMOVED lines=230> */
.L_x_6590:
        /* <DEDUP_REMOVED lines=230> */
.L_x_6591:
        /* <DEDUP_REMOVED lines=230> */
.L_x_6592:
[----:B------:R-:W-:-:S04]  /*7780*/  LOP3.LUT R17, R0, 0xfffffff0, RZ, 0xc0, !PT ;  /* 0xfffffff000117812 */ /* 0x000fc800078ec0ff */
[----:B------:R-:W-:-:S04]  /*7790*/  IADD3 R16, P6, PT, R17, R30, RZ ;  /* 0x0000001e11107210 */ /* 0x000fc80007fde0ff */
[----:B------:R-:W-:-:S06]  /*77a0*/  IADD3.X R17, PT, PT, RZ, R31, RZ, P6, !PT ;  /* 0x0000001fff117210 */ /* 0x000fcc00037fe4ff */
[----:B------:R-:W5:Y:S03]  /*77b0*/  LDG.E.128 R16, desc[UR36][R16.64] ;  /* 0x0000002410107981 */ /* 0x000f66000c1e1d00 */
.L_x_6588:
[----:B-----5:R-:W-:Y:S01]  /*77c0*/  ISETP.NE.U32.AND P6, PT, R12, RZ, PT ;  /* 0x000000ff0c00720c */ /* 0x020fe20003fc5070 */
[----:B------:R-:W1:Y:S01]  /*77d0*/  LDCU UR5, c[0x0][0x388] ;  /* 0x00007100ff0577ac */ /* 0x000e620008000800 */
[----:B------:R-:W-:Y:S02]  /*77e0*/  P2R R2, PR, RZ, 0x1 ;  /* 0x00000001ff027803 */ /* 0x000fe40000000000 */
[----:B------:R-:W-:Y:S02]  /*77f0*/  ISETP.NE.AND.EX P5, PT, R13, RZ, P5, P6 ;  /* 0x000000ff0d00720c */ /* 0x000fe40002fa5360 */
[----:B------:R-:W-:Y:S02]  /*7800*/  ISETP.NE.U32.AND P6, PT, R14, RZ, PT ;  /* 0x000000ff0e00720c */ /* 0x000fe40003fc5070 */
[----:B------:R-:W-:Y:S02]  /*7810*/  LOP3.LUT P0, RZ, R3, 0x2, RZ, 0xc0, !PT ;  /* 0x0000000203ff7812 */ /* 0x000fe4000780c0ff */
[----:B------:R-:W-:-:S02]  /*7820*/  ISETP.NE.AND.EX P4, PT, R15, RZ, P4, P6 ;  /* 0x000000ff0f00720c */ /* 0x000fc40002785360 */
[----:B------:R-:W-:Y:S02]  /*7830*/  ISETP.NE.U32.AND P6, PT, R8, RZ, PT ;  /* 0x000000ff0800720c */ /* 0x000fe40003fc5070 */
[----:B------:R-:W-:Y:S02]  /*7840*/  P2R R0, PR, RZ, 0x1 ;  /* 0x00000001ff007803 */ /* 0x000fe40000000000 */
[----:B------:R-:W-:Y:S02]  /*7850*/  ISETP.NE.AND.EX P3, PT, R9, RZ, P3, P6 ;  /* 0x000000ff0900720c */ /* 0x000fe40001f65360 */
[----:B------:R-:W-:Y:S02]  /*7860*/  ISETP.NE.U32.AND P6, PT, R10, RZ, PT ;  /* 0x000000ff0a00720c */ /* 0x000fe40003fc5070 */
[----:B------:R-:W-:Y:S02]  /*7870*/  LOP3.LUT P0, RZ, R3, 0x1, RZ, 0xc0, !PT ;  /* 0x0000000103ff7812 */ /* 0x000fe4000780c0ff */
[----:B------:R-:W-:-:S02]  /*7880*/  ISETP.NE.AND.EX P2, PT, R11, RZ, P2, P6 ;  /* 0x000000ff0b00720c */ /* 0x000fc40001745360 */
[----:B------:R-:W-:Y:S02]  /*7890*/  ISETP.NE.U32.AND P6, PT, R20, RZ, PT ;  /* 0x000000ff1400720c */ /* 0x000fe40003fc5070 */
[----:B------:R-:W-:Y:S02]  /*78a0*/  LOP3.LUT R3, R3, 0xfffffffe, RZ, 0xc0, !PT ;  /* 0xfffffffe03037812 */ /* 0x000fe400078ec0ff */
[----:B------:R-:W-:Y:S02]  /*78b0*/  ISETP.NE.AND.EX P1, PT, R21, RZ, P1, P6 ;  /* 0x000000ff1500720c */ /* 0x000fe40000f25360 */
[----:B------:R-:W-:-:S04]  /*78c0*/  ISETP.NE.U32.AND P6, PT, R22, RZ, PT ;  /* 0x000000ff1600720c */ /* 0x000fc80003fc5070 */
[----:B------:R-:W-:Y:S02]  /*78d0*/  ISETP.NE.AND.EX P0, PT, R23, RZ, P0, P6 ;  /* 0x000000ff1700720c */ /* 0x000fe40000705360 */
[----:B------:R-:W-:-:S11]  /*78e0*/  ISETP.NE.U32.AND P6, PT, R16, RZ, PT ;  /* 0x000000ff1000720c */ /* 0x000fd60003fc5070 */
[----:B------:R-:W-:Y:S02]  /*78f0*/  @P0 LOP3.LUT R3, R3, 0x1, RZ, 0xfc, !PT ;  /* 0x0000000103030812 */ /* 0x000fe400078efcff */
[----:B------:R-:W-:Y:S02]  /*7900*/  ISETP.NE.AND P0, PT, R0, RZ, PT ;  /* 0x000000ff0000720c */ /* 0x000fe40003f05270 */
[----:B------:R-:W-:Y:S02]  /*7910*/  LOP3.LUT R3, R3, 0xfffffffd, RZ, 0xc0, !PT ;  /* 0xfffffffd03037812 */ /* 0x000fe400078ec0ff */
[----:B------:R-:W-:Y:S02]  /*7920*/  ISETP.NE.AND.EX P0, PT, R17, RZ, P0, P6 ;  /* 0x000000ff1100720c */ /* 0x000fe40000705360 */
[----:B------:R-:W-:Y:S02]  /*7930*/  ISETP.NE.U32.AND P6, PT, R18, RZ, PT ;  /* 0x000000ff1200720c */ /* 0x000fe40003fc5070 */
[----:B-1----:R-:W-:-:S09]  /*7940*/  MOV R0, UR5 ;  /* 0x0000000500007c02 */ /* 0x002fd20008000f00 */
[----:B------:R-:W-:Y:S02]  /*7950*/  @P0 LOP3.LUT R3, R3, 0x2, RZ, 0xfc, !PT ;  /* 0x0000000203030812 */ /* 0x000fe400078efcff */
[----:B------:R-:W-:Y:S01]  /*7960*/  ISETP.NE.AND P0, PT, R2, RZ, PT ;  /* 0x000000ff0200720c */ /* 0x000fe20003f05270 */
[----:B0-----:R-:W-:-:S03]  /*7970*/  IMAD.U32 R2, RZ, RZ, UR4 ;  /* 0x00000004ff027e24 */ /* 0x001fc6000f8e00ff */
[----:B------:R-:W-:Y:S01]  /*7980*/  ISETP.NE.AND.EX P0, PT, R19, RZ, P0, P6 ;  /* 0x000000ff1300720c */ /* 0x000fe20000705360 */
[----:B------:R-:W-:-:S04]  /*7990*/  IMAD R27, R2, 0x4, R27 ;  /* 0x00000004021b7824 */ /* 0x000fc800078e021b */
[----:B------:R-:W-:-:S05]  /*79a0*/  IMAD R5, R2, 0x3, R27 ;  /* 0x0000000302057824 */ /* 0x000fca00078e021b */
[----:B------:R-:W-:-:S13]  /*79b0*/  ISETP.GE.U32.AND P6, PT, R5, R0, PT ;  /* 0x000000000500720c */ /* 0x000fda0003fc6070 */
[----:B------:R-:W-:Y:S05]  /*79c0*/  @!P6 BRA `(.L_x_6593) ;  /* 0xffffffbc00ece947 */ /* 0x000fea000383ffff */
[----:B------:R-:W-:Y:S05]  /*79d0*/  BSYNC.RECONVERGENT B1 ;  /* 0x0000000000017941 */ /* 0x000fea0003800200 */
.L_x_6586:
        /* <DEDUP_REMOVED lines=10> */
.L_x_6585:
[----:B------:R-:W-:Y:S05]  /*7a80*/  BSYNC.RECONVERGENT B0 ;  /* 0x0000000000007941 */ /* 0x000fea0003800200 */
.L_x_6584:
        /* <DEDUP_REMOVED lines=284> */
.L_x_6597:
[----:B------:R-:W-:Y:S02]  /*8c50*/  SHF.R.U32.HI R12, RZ, 0x4, R29 ;  /* 0x00000004ff0c7819 */ /* 0x000fe4000001161d */
[----:B------:R-:W-:-:S07]  /*8c60*/  MOV R13, RZ ;  /* 0x000000ff000d7202 */ /* 0x000fce0000000f00 */
.L_x_6596:
        /* <DEDUP_REMOVED lines=284> */
.L_x_6599:
[----:B------:R-:W-:Y:S01]  /*9e30*/  SHF.R.U32.HI R34, RZ, 0x4, R34 ;  /* 0x00000004ff227819 */ /* 0x000fe20000011622 */
[----:B------:R-:W-:-:S07]  /*9e40*/  IMAD.MOV.U32 R35, RZ, RZ, RZ ;  /* 0x000000ffff237224 */ /* 0x000fce00078e00ff */
.L_x_6598:
        /* <DEDUP_REMOVED lines=281> */
.L_x_6601:
[----:B------:R-:W-:Y:S02]  /*afe0*/  SHF.R.U32.HI R34, RZ, 0x4, R34 ;  /* 0x00000004ff227819 */ /* 0x000fe40000011622 */
[----:B------:R-:W-:-:S07]  /*aff0*/  MOV R35, RZ ;  /* 0x000000ff00237202 */ /* 0x000fce0000000f00 */
.L_x_6600:
        /* <DEDUP_REMOVED lines=281> */
.L_x_6603:
[----:B------:R-:W-:Y:S01]  /*c190*/  SHF.R.U32.HI R16, RZ, 0x4, R28 ;  /* 0x00000004ff107819 */ /* 0x000fe2000001161c */
[----:B------:R-:W-:-:S07]  /*c1a0*/  IMAD.MOV.U32 R17, RZ, RZ, RZ ;  /* 0x000000ffff117224 */ /* 0x000fce00078e00ff */
.L_x_6602:
[----:B------:R-:W-:-:S04]  /*c1b0*/  LEA R18, P0, R16, R33, 0x4 ;  /* 0x0000002110127211 */ /* 0x000fc800078020ff */
[----:B------:R-:W-:-:S06]  /*c1c0*/  LEA.HI.X R19, R16, R32, R17, 0x4, P0 ;  /* 0x0000002010137211 */ /* 0x000fcc00000f2411 */
[----:B------:R-:W5:Y:S03]  /*c1d0*/  LDG.E.128 R16, desc[UR36][R18.64] ;  /* 0x0000002412107981 */ /* 0x000f66000c1e1d00 */
.L_x_6595:
[----:B------:R-:W-:Y:S05]  /*c1e0*/  BSYNC.RECONVERGENT B0 ;  /* 0x0000000000007941 */ /* 0x000fea0003800200 */
.L_x_6594:
[----:B------:R-:W-:Y:S01]  /*c1f0*/  ISETP.GE.U32.AND P0, PT, R27, R0, PT ;  /* 0x000000001b00720c */ /* 0x000fe20003f06070 */
[----:B------:R-:W-:-:S12]  /*c200*/  BSSY.RECONVERGENT B0, `(.L_x_6604) ;  /* 0x000002c000007945 */ /* 0x000fd80003800200 */
[----:B------:R-:W-:Y:S05]  /*c210*/  @P0 BRA `(.L_x_6605) ;  /* 0x0000000000a80947 */ /* 0x000fea0003800000 */
[----:B------:R-:W-:Y:S01]  /*c220*/  LOP3.LUT P0, RZ, R5, 0xff, RZ, 0xc0, !PT ;  /* 0x000000ff05ff7812 */ /* 0x000fe2000780c0ff */
[----:B------:R-:W-:Y:S01]  /*c230*/  IMAD.IADD R27, R27, 0x1, R2 ;  /* 0x000000011b1b7824 */ /* 0x000fe200078e0202 */
[----:B-----5:R-:W-:Y:S02]  /*c240*/  ISETP.NE.U32.AND P2, PT, R12, RZ, PT ;  /* 0x000000ff0c00720c */ /* 0x020fe40003f45070 */
[----:B------:R-:W-:Y:S02]  /*c250*/  LOP3.LUT P1, RZ, R4, 0xff, RZ, 0xc0, !PT ;  /* 0x000000ff04ff7812 */ /* 0x000fe4000782c0ff */
[----:B------:R-:W-:Y:S02]  /*c260*/  ISETP.NE.AND.EX P0, PT, R13, RZ, P0, P2 ;  /* 0x000000ff0d00720c */ /* 0x000fe40000705320 */
[----:B------:R-:W-:Y:S02]  /*c270*/  ISETP.GE.U32.AND P2, PT, R27, R0, PT ;  /* 0x000000001b00720c */ /* 0x000fe40003f46070 */
[----:B------:R-:W-:-:S02]  /*c280*/  ISETP.NE.U32.AND P3, PT, R14, RZ, PT ;  /* 0x000000ff0e00720c */ /* 0x000fc40003f65070 */
[----:B------:R-:W-:Y:S02]  /*c290*/  SEL R5, RZ, 0x1, !P0 ;  /* 0x00000001ff057807 */ /* 0x000fe40004000000 */
[----:B------:R-:W-:-:S04]  /*c2a0*/  ISETP.NE.AND.EX P1, PT, R15, RZ, P1, P3 ;  /* 0x000000ff0f00720c */ /* 0x000fc80000f25330 */
[----:B------:R-:W-:-:S03]  /*c2b0*/  SEL R4, RZ, 0x1, !P1 ;  /* 0x00000001ff047807 */ /* 0x000fc60004800000 */
[----:B------:R-:W-:Y:S06]  /*c2c0*/  @P2 BRA `(.L_x_6605) ;  /* 0x00000000007c2947 */ /* 0x000fec0003800000 */
[----:B------:R-:W-:Y:S02]  /*c2d0*/  LOP3.LUT P0, RZ, R3, 0xff, RZ, 0xc0, !PT ;  /* 0x000000ff03ff7812 */ /* 0x000fe4000780c0ff */
[----:B------:R-:W-:Y:S02]  /*c2e0*/  ISETP.NE.U32.AND P2, PT, R8, RZ, PT ;  /* 0x000000ff0800720c */ /* 0x000fe40003f45070 */
[----:B------:R-:W-:Y:S02]  /*c2f0*/  IADD3 R13, PT, PT, R27, R2, RZ ;  /* 0x000000021b0d7210 */ /* 0x000fe40007ffe0ff */
[----:B------:R-:W-:Y:S02]  /*c300*/  ISETP.NE.AND.EX P0, PT, R9, RZ, P0, P2 ;  /* 0x000000ff0900720c */ /* 0x000fe40000705320 */
[----:B------:R-:W-:Y:S02]  /*c310*/  ISETP.GE.U32.AND P2, PT, R13, R0, PT ;  /* 0x000000000d00720c */ /* 0x000fe40003f46070 */
[----:B------:R-:W-:-:S02]  /*c320*/  LOP3.LUT P1, RZ, R6, 0xff, RZ, 0xc0, !PT ;  /* 0x000000ff06ff7812 */ /* 0x000fc4000782c0ff */
[----:B------:R-:W-:Y:S02]  /*c330*/  ISETP.NE.U32.AND P3, PT, R10, RZ, PT ;  /* 0x000000ff0a00720c */ /* 0x000fe40003f65070 */
[----:B------:R-:W-:Y:S02]  /*c340*/  SEL R3, RZ, 0x1, !P0 ;  /* 0x00000001ff037807 */ /* 0x000fe40004000000 */
[----:B------:R-:W-:-:S04]  /*c350*/  ISETP.NE.AND.EX P1, PT, R11, RZ, P1, P3 ;  /* 0x000000ff0b00720c */ /* 0x000fc80000f25330 */
[----:B------:R-:W-:Y:S01]  /*c360*/  SEL R6, RZ, 0x1, !P1 ;  /* 0x00000001ff067807 */ /* 0x000fe20004800000 */
[----:B------:R-:W-:Y:S08]  /*c370*/  @P2 BRA `(.L_x_6605) ;  /* 0x0000000000502947 */ /* 0x000ff00003800000 */
[----:B------:R-:W-:Y:S01]  /*c380*/  IMAD.IADD R9, R13, 0x1, R2 ;  /* 0x000000010d097824 */ /* 0x000fe200078e0202 */
[----:B------:R-:W-:Y:S02]  /*c390*/  LOP3.LUT P0, RZ, R7, 0xff, RZ, 0xc0, !PT ;  /* 0x000000ff07ff7812 */ /* 0x000fe4000780c0ff */
[----:B------:R-:W-:Y:S02]  /*c3a0*/  ISETP.NE.U32.AND P1, PT, R20, RZ, PT ;  /* 0x000000ff1400720c */ /* 0x000fe40003f25070 */
[----:B------:R-:W-:Y:S02]  /*c3b0*/  ISETP.GE.U32.AND P6, PT, R9, R0, PT ;  /* 0x000000000900720c */ /* 0x000fe40003fc6070 */
[----:B------:R-:W-:Y:S02]  /*c3c0*/  ISETP.NE.AND.EX P0, PT, R21, RZ, P0, P1 ;  /* 0x000000ff1500720c */ /* 0x000fe40000705310 */
[----:B------:R-:W-:Y:S02]  /*c3d0*/  LOP3.LUT P2, RZ, R24, 0xff, RZ, 0xc0, !PT ;  /* 0x000000ff18ff7812 */ /* 0x000fe4000784c0ff */
[----:B------:R-:W-:-:S07]  /*c3e0*/  SEL R7, RZ, 0x1, !P0 ;  /* 0x00000001ff077807 */ /* 0x000fce0004000000 */
[----:B------:R-:W-:Y:S02]  /*c3f0*/  @!P6 ISETP.NE.U32.AND P4, PT, R16, RZ, PT ;  /* 0x000000ff1000e20c */ /* 0x000fe40003f85070 */
[----:B------:R-:W-:Y:S02]  /*c400*/  @!P6 LOP3.LUT P5, RZ, R25, 0xff, RZ, 0xc0, !PT ;  /* 0x000000ff19ffe812 */ /* 0x000fe400078ac0ff */
[----:B------:R-:W-:Y:S02]  /*c410*/  @!P6 ISETP.NE.U32.AND P1, PT, R18, RZ, PT ;  /* 0x000000ff1200e20c */ /* 0x000fe40003f25070 */
[----:B------:R-:W-:Y:S02]  /*c420*/  @!P6 LOP3.LUT P3, RZ, R26, 0xff, RZ, 0xc0, !PT ;  /* 0x000000ff1affe812 */ /* 0x000fe4000786c0ff */
[----:B------:R-:W-:Y:S02]  /*c430*/  @!P6 ISETP.NE.AND.EX P4, PT, R17, RZ, P5, P4 ;  /* 0x000000ff1100e20c */ /* 0x000fe40002f85340 */
[----:B------:R-:W-:-:S02]  /*c440*/  ISETP.NE.U32.AND P5, PT, R22, RZ, PT ;  /* 0x000000ff1600720c */ /* 0x000fc40003fa5070 */
[----:B------:R-:W-:Y:S02]  /*c450*/  @!P6 ISETP.NE.AND.EX P1, PT, R19, RZ, P3, P1 ;  /* 0x000000ff1300e20c */ /* 0x000fe40001f25310 */
[----:B------:R-:W-:Y:S02]  /*c460*/  ISETP.NE.AND.EX P2, PT, R23, RZ, P2, P5 ;  /* 0x000000ff1700720c */ /* 0x000fe40001745350 */
[----:B------:R-:W-:Y:S02]  /*c470*/  @!P6 SEL R0, RZ, 0x1, !P4 ;  /* 0x00000001ff00e807 */ /* 0x000fe40006000000 */
[----:B------:R-:W-:Y:S02]  /*c480*/  @!P6 SEL R2, RZ, 0x1, !P1 ;  /* 0x00000001ff02e807 */ /* 0x000fe40004800000 */
[----:B------:R-:W-:Y:S02]  /*c490*/  SEL R24, RZ, 0x1, !P2 ;  /* 0x00000001ff187807 */ /* 0x000fe40005000000 */
[----:B------:R-:W-:-:S02]  /*c4a0*/  @!P6 PRMT R25, R0, 0x7610, R25 ;  /* 0x000076100019e816 */ /* 0x000fc40000000019 */
[----:B------:R-:W-:-:S07]  /*c4b0*/  @!P6 PRMT R26, R2, 0x7610, R26 ;  /* 0x00007610021ae816 */ /* 0x000fce000000001a */
.L_x_6605:
[----:B------:R-:W-:Y:S05]  /*c4c0*/  BSYNC.RECONVERGENT B0 ;  /* 0x0000000000007941 */ /* 0x000fea0003800200 */
.L_x_6604:
        /* <DEDUP_REMOVED lines=12> */
.L_x_6565:
[----:B-----5:R-:W-:Y:S02]  /*c590*/  SEL R16, RZ, 0x1, !P4 ;  /* 0x00000001ff107807 */ /* 0x020fe40006000000 */
[----:B------:R-:W-:-:S07]  /*c5a0*/  SEL R19, RZ, 0x1, !P3 ;  /* 0x00000001ff137807 */ /* 0x000fce0005800000 */
.L_x_6552:
[----:B------:R-:W-:Y:S05]  /*c5b0*/  BSYNC.RECONVERGENT B6 ;  /* 0x0000000000067941 */ /* 0x000fea0003800200 */
.L_x_6551:
        /* <DEDUP_REMOVED lines=18> */
.L_x_6609:
        /* <DEDUP_REMOVED lines=22> */
.L_x_6608:
[----:B------:R-:W-:Y:S05]  /*c840*/  BSYNC.RECONVERGENT B0 ;  /* 0x0000000000007941 */ /* 0x000fea0003800200 */
.L_x_6607:
[----:B------:R-:W-:Y:S01]  /*c850*/  IMAD.MOV.U32 R4, RZ, RZ, R11 ;  /* 0x000000ffff047224 */ /* 0x000fe200078e000b */
[----:B------:R-:W-:Y:S06]  /*c860*/  @P2 BRA `(.L_x_6609) ;  /* 0xfffffffc009c2947 */ /* 0x000fec000383ffff */
.L_x_6606:
        /* <DEDUP_REMOVED lines=19> */
.L_x_6614:
[----:B------:R-:W-:Y:S01]  /*c9a0*/  SHF.R.U32.HI R8, RZ, 0x1, R4 ;  /* 0x00000001ff087819 */ /* 0x000fe20000011604 */
[----:B------:R-:W-:Y:S05]  /*c9b0*/  WARPSYNC.ALL ;  /* 0x0000000000007948 */ /* 0x000fea0003800000 */
[----:B0-----:R-:W-:Y:S01]  /*c9c0*/  IMAD.IADD R6, R8, 0x1, R5 ;  /* 0x0000000108067824 */ /* 0x001fe200078e0205 */
        /* <DEDUP_REMOVED lines=19> */
.L_x_6613:
[----:B------:R-:W-:Y:S05]  /*cb00*/  BSYNC.RECONVERGENT B0 ;  /* 0x0000000000007941 */ /* 0x000fea0003800200 */
.L_x_6612:
[----:B------:R-:W-:Y:S01]  /*cb10*/  IMAD.MOV.U32 R4, RZ, RZ, R8 ;  /* 0x000000ffff047224 */ /* 0x000fe200078e0008 */
[----:B------:R-:W-:Y:S06]  /*cb20*/  @P2 BRA `(.L_x_6614) ;  /* 0xfffffffc009c2947 */ /* 0x000fec000383ffff */
.L_x_6611:
[----:B------:R-:W-:Y:S01]  /*cb30*/  ISETP.GE.U32.AND P0, PT, R2, 0x2, PT ;  /* 0x000000020200780c */ /* 0x000fe20003f06070 */
[----:B------:R-:W-:Y:S05]  /*cb40*/  WARPSYNC.ALL ;  /* 0x0000000000007948 */ /* 0x000fea0003800000 */
[----:B------:R-:W-:Y:S07]  /*cb50*/  BAR.SYNC.DEFER_BLOCKING 0x0 ;  /* 0x0000000000007b1d */ /* 0x000fee0000010000 */
[----:B------:R-:W-:Y:S05]  /*cb60*/  @!P0 BRA `(.L_x_6610) ;  /* 0x0000000000408947 */ /* 0x000fea0003800000 */
[----:B0-----:R-:W-:-:S07]  /*cb70*/  IMAD.MOV.U32 R3, RZ, RZ, 0x1 ;  /* 0x00000001ff037424 */ /* 0x001fce00078e00ff */
.L_x_6615:
        /* <DEDUP_REMOVED lines=15> */
.L_x_6610:
        /* <DEDUP_REMOVED lines=288> */
.L_x_6616:
        /* <DEDUP_REMOVED lines=276> */
.L_x_6617:
        /* <DEDUP_REMOVED lines=286> */
.L_x_6619:
[----:B------:R-:W-:Y:S01]  /*10190*/  MOV R17, RZ ;  /* 0x000000ff00117202 */ /* 0x000fe20000000f00 */
        /* <DEDUP_REMOVED lines=275> */
.L_x_6620:
        /* <DEDUP_REMOVED lines=25> */
.L_x_6622:
[----:B------:R-:W-:Y:S05]  /*11460*/  BSYNC.RECONVERGENT B0 ;  /* 0x0000000000007941 */ /* 0x000fea0003800200 */
.L_x_6621:
        /* <DEDUP_REMOVED lines=35> */
.L_x_6624:
[----:B------:R-:W-:Y:S05]  /*116a0*/  BSYNC.RECONVERGENT B0 ;  /* 0x0000000000007941 */ /* 0x000fea0003800200 */
.L_x_6623:
        /* <DEDUP_REMOVED lines=38> */
.L_x_6629:
        /* <DEDUP_REMOVED lines=10> */
.L_x_6628:
[----:B------:R-:W-:Y:S02]  /*119b0*/  SEL R19, RZ, 0x1, !P1 ;  /* 0x00000001ff137807 */ /* 0x000fe40004800000 */
[----:B------:R-:W-:Y:S01]  /*119c0*/  SEL R16, RZ, 0x1, !P2 ;  /* 0x00000001ff107807 */ /* 0x000fe20005000000 */
[----:B------:R-:W-:Y:S06]  /*119d0*/  BRA `(.L_x_6627) ;  /* 0x00000000006c7947 */ /* 0x000fec0003800000 */
.L_x_6626:
        /* <DEDUP_REMOVED lines=14> */
.L_x_6631:
        /* <DEDUP_REMOVED lines=11> */
.L_x_6630:
[----:B------:R-:W-:Y:S02]  /*11b70*/  SEL R19, RZ, 0x1, !P1 ;  /* 0x00000001ff137807 */ /* 0x000fe40004800000 */
[----:B------:R-:W-:-:S07]  /*11b80*/  SEL R16, RZ, 0x1, !P2 ;  /* 0x00000001ff107807 */ /* 0x000fce0005000000 */
.L_x_6627:
[----:B------:R-:W-:Y:S05]  /*11b90*/  BSYNC.RECONVERGENT B0 ;  /* 0x0000000000007941 */ /* 0x000fea0003800200 */
.L_x_6625:
        /* <DEDUP_REMOVED lines=11> */
.L_x_6635:
        /* <DEDUP_REMOVED lines=20> */
.L_x_6634:
[----:B------:R-:W-:Y:S05]  /*11d90*/  BSYNC.RECONVERGENT B0 ;  /* 0x0000000000007941 */ /* 0x000fea0003800200 */
.L_x_6633:
[----:B------:R-:W-:-:S03]  /*11da0*/  UISETP.GT.U32.AND UP0, UPT, UR4, 0x3, UPT ;  /* 0x000000030400788c */ /* 0x000fc6000bf04070 */
[----:B------:R-:W-:-:S06]  /*11db0*/  UMOV UR4, UR7 ;  /* 0x0000000700047c82 */ /* 0x000fcc0008000000 */
[----:B------:R-:W-:Y:S05]  /*11dc0*/  BRA.U UP0, `(.L_x_6635) ;  /* 0xfffffffd00a07547 */ /* 0x000fea000b83ffff */
.L_x_6632:
        /* <DEDUP_REMOVED lines=12> */
.L_x_6640:
        /* <DEDUP_REMOVED lines=19> */
.L_x_6639:
[----:B------:R-:W-:Y:S05]  /*11fc0*/  BSYNC.RECONVERGENT B0 ;  /* 0x0000000000007941 */ /* 0x000fea0003800200 */
.L_x_6638:
[----:B------:R-:W-:-:S03]  /*11fd0*/  UISETP.GT.U32.AND UP0, UPT, UR5, 0x7f, UPT ;  /* 0x0000007f0500788c */ /* 0x000fc6000bf04070 */
[----:B------:R-:W-:-:S06]  /*11fe0*/  UMOV UR5, UR7 ;  /* 0x0000000700057c82 */ /* 0x000fcc0008000000 */
[----:B------:R-:W-:Y:S05]  /*11ff0*/  BRA.U UP0, `(.L_x_6640) ;  /* 0xfffffffd00a47547 */ /* 0x000fea000b83ffff */
.L_x_6637:
[----:B------:R-:W-:Y:S01]  /*12000*/  BAR.SYNC.DEFER_BLOCKING 0x0 ;  /* 0x0000000000007b1d */ /* 0x000fe20000010000 */
[----:B------:R-:W-:-:S09]  /*12010*/  UISETP.GE.U32.AND UP0, UPT, UR4, 0x2, UPT ;  /* 0x000000020400788c */ /* 0x000fd2000bf06070 */
[----:B------:R-:W-:Y:S05]  /*12020*/  BRA.U !UP0, `(.L_x_6636) ;  /* 0x0000000108447547 */ /* 0x000fea000b800000 */
[----:B------:R-:W-:-:S07]  /*12030*/  HFMA2 R0, -RZ, RZ, 0, 5.9604644775390625e-08 ;  /* 0x00000001ff007431 */ /* 0x000fce00000001ff */
.L_x_6641:
        /* <DEDUP_REMOVED lines=16> */
.L_x_6636:
        /* <DEDUP_REMOVED lines=32> */
.L_x_6643:
        /* <DEDUP_REMOVED lines=19> */
.L_x_6644:
        /* <DEDUP_REMOVED lines=25> */
.L_x_6645:
[----:B------:R-:W0:Y:S01]  /*12600*/  LDCU.64 UR4, c[0x0][0x758] ;  /* 0x0000eb00ff0477ac */ /* 0x000e220008000a00 */
[----:B------:R-:W-:-:S04]  /*12610*/  LOP3.LUT P1, RZ, R16, 0xff, RZ, 0xc0, !PT ;  /* 0x000000ff10ff7812 */ /* 0x000fc8000782c0ff */
[----:B------:R-:W-:Y:S02]  /*12620*/  SEL R5, RZ, 0x1, !P1 ;  /* 0x00000001ff057807 */ /* 0x000fe40004800000 */
[----:B0-----:R-:W-:-:S04]  /*12630*/  IADD3 R2, P0, PT, R17, UR4, RZ ;  /* 0x0000000411027c10 */ /* 0x001fc8000ff1e0ff */
[----:B------:R-:W-:-:S05]  /*12640*/  IADD3.X R3, PT, PT, RZ, UR5, RZ, P0, !PT ;  /* 0x00000005ff037c10 */ /* 0x000fca00087fe4ff */
[----:B------:R-:W-:Y:S01]  /*12650*/  STG.E.U8 desc[UR36][R2.64], R5 ;  /* 0x0000000502007986 */ /* 0x000fe2000c101124 */
[----:B------:R-:W-:Y:S05]  /*12660*/  EXIT ;  /* 0x000000000000794d */ /* 0x000fea0003800000 */
.L_x_6642:
        /* <DEDUP_REMOVED lines=13> */
.L_x_6646:
        /* <DEDUP_REMOVED lines=20> */
.L_x_6648:
        /* <DEDUP_REMOVED lines=25> */
.L_x_6649:
[----:B------:R-:W2:Y:S01]  /*12a10*/  LDCU.64 UR4, c[0x0][0x758] ;  /* 0x0000eb00ff0477ac */ /* 0x000ea20008000a00 */
[----:B------:R-:W-:-:S04]  /*12a20*/  LOP3.LUT P0, RZ, R16, 0xff, RZ, 0xc0, !PT ;  /* 0x000000ff10ff7812 */ /* 0x000fc8000780c0ff */
[----:B------:R-:W-:Y:S02]  /*12a30*/  SEL R5, RZ, 0x1, !P0 ;  /* 0x00000001ff057807 */ /* 0x000fe40004000000 */
[----:B--2---:R-:W-:-:S04]  /*12a40*/  IADD3 R2, P1, PT, R17, UR4, RZ ;  /* 0x0000000411027c10 */ /* 0x004fc8000ff3e0ff */
[----:B------:R-:W-:-:S05]  /*12a50*/  IADD3.X R3, PT, PT, RZ, UR5, RZ, P1, !PT ;  /* 0x00000005ff037c10 */ /* 0x000fca0008ffe4ff */
[----:B------:R-:W-:Y:S01]  /*12a60*/  STG.E.U8 desc[UR36][R2.64], R5 ;  /* 0x0000000502007986 */ /* 0x000fe2000c101124 */
[----:B------:R-:W-:Y:S05]  /*12a70*/  EXIT ;  /* 0x000000000000794d */ /* 0x000fea0003800000 */
.L_x_6647:
[----:B------:R-:W-:Y:S04]  /*12a80*/  STG.E.U8 desc[UR36][R2.64], R19 ;  /* 0x0000001302007986 */ /* 0x000fe8000c101124 */
[----:B------:R-:W-:Y:S01]  /*12a90*/  STG.E.U8 desc[UR36][R2.64+0x1], R16 ;  /* 0x0000011002007986 */ /* 0x000fe2000c101124 */
[----:B------:R-:W-:Y:S05]  /*12aa0*/  EXIT ;  /* 0x000000000000794d */ /* 0x000fea0003800000 */
.L_x_6618:
        /* <DEDUP_REMOVED lines=41> */
.L_x_6651:
        /* <DEDUP_REMOVED lines=19> */
.L_x_6652:
        /* <DEDUP_REMOVED lines=25> */
.L_x_6653:
[----:B------:R-:W0:Y:S01]  /*13000*/  LDCU.64 UR4, c[0x0][0x758] ;  /* 0x0000eb00ff0477ac */ /* 0x000e220008000a00 */
[----:B------:R-:W-:-:S04]  /*13010*/  LOP3.LUT P1, RZ, R16, 0xff, RZ, 0xc0, !PT ;  /* 0x000000ff10ff7812 */ /* 0x000fc8000782c0ff */
[----:B------:R-:W-:Y:S02]  /*13020*/  SEL R5, RZ, 0x1, !P1 ;  /* 0x00000001ff057807 */ /* 0x000fe40004800000 */
[----:B0-----:R-:W-:-:S04]  /*13030*/  IADD3 R2, P0, PT, R17, UR4, RZ ;  /* 0x0000000411027c10 */ /* 0x001fc8000ff1e0ff */
[----:B------:R-:W-:-:S05]  /*13040*/  IADD3.X R3, PT, PT, RZ, UR5, RZ, P0, !PT ;  /* 0x00000005ff037c10 */ /* 0x000fca00087fe4ff */
[----:B------:R-:W-:Y:S01]  /*13050*/  STG.E.U8 desc[UR36][R2.64], R5 ;  /* 0x0000000502007986 */ /* 0x000fe2000c101124 */
[----:B------:R-:W-:Y:S05]  /*13060*/  EXIT ;  /* 0x000000000000794d */ /* 0x000fea0003800000 */
.L_x_6650:
        /* <DEDUP_REMOVED lines=13> */
.L_x_6654:
        /* <DEDUP_REMOVED lines=20> */
.L_x_6656:
        /* <DEDUP_REMOVED lines=25> */
.L_x_6657:
[----:B------:R-:W0:Y:S01]  /*13410*/  LDCU.64 UR4, c[0x0][0x758] ;  /* 0x0000eb00ff0477ac */ /* 0x000e220008000a00 */
[----:B------:R-:W-:-:S04]  /*13420*/  LOP3.LUT P0, RZ, R16, 0xff, RZ, 0xc0, !PT ;  /* 0x000000ff10ff7812 */ /* 0x000fc8000780c0ff */
[----:B------:R-:W-:Y:S02]  /*13430*/  SEL R5, RZ, 0x1, !P0 ;  /* 0x00000001ff057807 */ /* 0x000fe40004000000 */
[----:B0-----:R-:W-:-:S04]  /*13440*/  IADD3 R2, P1, PT, R17, UR4, RZ ;  /* 0x0000000411027c10 */ /* 0x001fc8000ff3e0ff */
[----:B------:R-:W-:-:S05]  /*13450*/  IADD3.X R3, PT, PT, RZ, UR5, RZ, P1, !PT ;  /* 0x00000005ff037c10 */ /* 0x000fca0008ffe4ff */
[----:B------:R-:W-:Y:S01]  /*13460*/  STG.E.U8 desc[UR36][R2.64], R5 ;  /* 0x0000000502007986 */ /* 0x000fe2000c101124 */
[----:B------:R-:W-:Y:S05]  /*13470*/  EXIT ;  /* 0x000000000000794d */ /* 0x000fea0003800000 */
.L_x_6655:
[----:B------:R-:W-:Y:S04]  /*13480*/  STG.E.U8 desc[UR36][R2.64], R19 ;  /* 0x0000001302007986 */ /* 0x000fe8000c101124 */
[----:B------:R-:W-:Y:S01]  /*13490*/  STG.E.U8 desc[UR36][R2.64+0x1], R16 ;  /* 0x0000011002007986 */ /* 0x000fe2000c101124 */
[----:B------:R-:W-:Y:S05]  /*134a0*/  EXIT ;  /* 0x000000000000794d */ /* 0x000fea0003800000 */
.L_x_6658:
        /* <DEDUP_REMOVED lines=13> */
.L_x_7807:


//--------------------- .text._ZN2at6native13reduce_kernelILi128ELi4ENS0_8ReduceOpIlNS0_14func_wrapper_tIbZZZNS0_15and_kernel_cudaERNS_14TensorIteratorEENKUlvE_clEvENKUlvE2_clEvEUlblE_EEjbLi4ELi4EEEEEvT1_ --------------------------
	.section	.text._ZN2at6native13reduce_kernelILi128ELi4ENS0_8ReduceOpIlNS0_14func_wrapper_tIbZZZNS0_15and_kernel_cudaERNS_14TensorIteratorEENKUlvE_clEvENKUlvE2_clEvEUlblE_EEjbLi4ELi4EEEEEvT1_,"ax",@progbits
	.align	128
        .global         _ZN2at6native13reduce_kernelILi128ELi4ENS0_8ReduceOpIlNS0_14func_wrapper_tIbZZZNS0_15and_kernel_cudaERNS_14TensorIteratorEENKUlvE_clEvENKUlvE2_clEvEUlblE_EEjbLi4ELi4EEEEEvT1_
        .type           _ZN2at6native13reduce_kernelILi128ELi4ENS0_8ReduceOpIlNS0_14func_wrapper_tIbZZZNS0_15and_kernel_cudaERNS_14TensorIteratorEENKUlvE_clEvENKUlvE2_clEvEUlblE_EEjbLi4ELi4EEEEEvT1_,@function
        .size           _ZN2at6native13reduce_kernelILi128ELi4ENS0_8ReduceOpIlNS0_14func_wrapper_tIbZZZNS0_15and_kernel_cudaERNS_14TensorIteratorEENKUlvE_clEvENKUlvE2_clEvEUlblE_EEjbLi4ELi4EEEEEvT1_,(.L_x_7808 - _ZN2at6native13reduce_kernelILi128ELi4ENS0_8ReduceOpIlNS0_14func_wrapper_tIbZZZNS0_15and_kernel_cudaERNS_14TensorIteratorEENKUlvE_clEvENKUlvE2_clEvEUlblE_EEjbLi4ELi4EEEEEvT1_)
        .other          _ZN2at6native13reduce_kernelILi128ELi4ENS0_8ReduceOpIlNS0_14func_wrapper_tIbZZZNS0_15and_kernel_cudaERNS_14TensorIteratorEENKUlvE_clEvENKUlvE2_clEvEUlblE_EEjbLi4ELi4EEEEEvT1_,@"STO_CUDA_ENTRY STV_DEFAULT"
_ZN2at6native13reduce_kernelILi128ELi4ENS0_8ReduceOpIlNS0_14func_wrapper_tIbZZZNS0_15and_kernel_cudaERNS_14TensorIteratorEENKUlvE_clEvENKUlvE2_clEvEUlblE_EEjbLi4ELi4EEEEEvT1_:
.text._ZN2at6native13reduce_kernelILi128ELi4ENS0_8ReduceOpIlNS0_14func_wrapper_tIbZZZNS0_15and_kernel_cudaERNS_14TensorIteratorEENKUlvE_clEvENKUlvE2_clEvEUlblE_EEjbLi4ELi4EEEEEvT1_:
        /* <DEDUP_REMOVED lines=296> */
.L_x_6659:
        /* <DEDUP_REMOVED lines=31> */
.L_x_6663:
        /* <DEDUP_REMOVED lines=33> */
.L_x_6667:
[----:B------:R-:W-:Y:S05]  /*1680*/  BSYNC.RECONVERGENT B1 ;  /* 0x0000000000017941 */ /* 0x000fea0003800200 */
.L_x_6666:
[----:B------:R-:W0:Y:S01]  /*1690*/  LDC R0, c[0x0][0x388] ;  /* 0x0000e200ff007b82 */ /* 0x000e220000000800 */
[----:B------:R-:W-:-:S05]  /*16a0*/  IADD3 R16, P0, PT, R16, 0x20, RZ ;  /* 0x0000002010107810 */ /* 0x000fca0007f1e0ff */
[----:B------:R-:W-:Y:S01]  /*16b0*/  IMAD.X R17, RZ, RZ, R17, P0 ;  /* 0x000000ffff117224 */ /* 0x000fe200000e0611 */
[----:B0-----:R-:W-:-:S07]  /*16c0*/  IADD3 R0, PT, PT, R7, -0x4, R0 ;  /* 0xfffffffc07007810 */ /* 0x001fce0007ffe000 */
.L_x_6665:
[----:B------:R-:W-:Y:S05]  /*16d0*/  BSYNC.RECONVERGENT B0 ;  /* 0x0000000000007941 */ /* 0x000fea0003800200 */
.L_x_6664:
        /* <DEDUP_REMOVED lines=17> */
.L_x_6671:
[C---:B------:R-:W-:Y:S01]  /*17f0*/  IMAD.WIDE.U32 R2, R13.reuse, 0x20, R16 ;  /* 0x000000200d027825 */ /* 0x040fe200078e0010 */
[----:B------:R-:W0:Y:S04]  /*1800*/  LDCU UR4, c[0x0][0x390] ;  /* 0x00007200ff0477ac */ /* 0x000e280008000800 */
        /* <DEDUP_REMOVED lines=14> */
.L_x_6670:
[----:B------:R-:W-:Y:S02]  /*18f0*/  SEL R5, RZ, 0x1, !P3 ;  /* 0x00000001ff057807 */ /* 0x000fe40005800000 */
[----:B------:R-:W-:Y:S02]  /*1900*/  SEL R3, RZ, 0x1, !P2 ;  /* 0x00000001ff037807 */ /* 0x000fe40005000000 */
[----:B------:R-:W-:Y:S02]  /*1910*/  SEL R2, RZ, 0x1, !P1 ;  /* 0x00000001ff027807 */ /* 0x000fe40004800000 */
[----:B------:R-:W-:-:S07]  /*1920*/  SEL R4, RZ, 0x1, !P0 ;  /* 0x00000001ff047807 */ /* 0x000fce0004000000 */
.L_x_6669:
[----:B------:R-:W-:Y:S05]  /*1930*/  BSYNC.RECONVERGENT B0 ;  /* 0x0000000000007941 */ /* 0x000fea0003800200 */
.L_x_6668:
        /* <DEDUP_REMOVED lines=19> */
.L_x_6673:
[----:B------:R-:W-:Y:S05]  /*1a70*/  BSYNC.RECONVERGENT B0 ;  /* 0x0000000000007941 */ /* 0x000fea0003800200 */
.L_x_6672:
        /* <DEDUP_REMOVED lines=8> */
.L_x_6662:
        /* <DEDUP_REMOVED lines=57> */
.L_x_6679:
        /* <DEDUP_REMOVED lines=19> */
[C---:B------:R-:W-:Y:S02]  /*1fc0*/  ISETP.NE.AND.EX P5, PT, R9.reuse, RZ, P5, P6 ;  /* 0x000000ff0900720c */ /* 0x040fe40002fa5360 */
[----:B------:R-:W-:Y:S02]  /*1fd0*/  ISETP.NE.AND.EX P1, PT, R9, RZ, PT, P6 ;  /* 0x000000ff0900720c */ /* 0x000fe40003f25360 */
[----:B------:R-:W-:Y:S02]  /*1fe0*/  ISETP.NE.U32.AND P6, PT, R10, RZ, PT ;  /* 0x000000ff0a00720c */ /* 0x000fe40003fc5070 */
[----:B------:R-:W-:Y:S02]  /*1ff0*/  P2R R18, PR, RZ, 0x20 ;  /* 0x00000020ff127803 */ /* 0x000fe40000000000 */
[----:B------:R-:W-:-:S04]  /*2000*/  ISETP.NE.AND.EX P0, PT, R11, RZ, P0, P6 ;  /* 0x000000ff0b00720c */ /* 0x000fc80000705360 */
[----:B------:R-:W-:Y:S02]  /*2010*/  P2R R8, PR, RZ, 0x1 ;  /* 0x00000001ff087803 */ /* 0x000fe40000000000 */
[----:B------:R-:W-:Y:S02]  /*2020*/  ISETP.NE.AND.EX P0, PT, R11, RZ, PT, P6 ;  /* 0x000000ff0b00720c */ /* 0x000fe40003f05360 */
[----:B------:R-:W-:Y:S02]  /*2030*/  ISETP.NE.U32.AND P6, PT, R12, RZ, PT ;  /* 0x000000ff0c00720c */ /* 0x000fe40003fc5070 */
[----:B------:R-:W-:Y:S02]  /*2040*/  @P1 LOP3.LUT R0, R0, 0x2000000, RZ, 0xfc, !PT ;  /* 0x0200000000001812 */ /* 0x000fe400078efcff */
[C---:B------:R-:W-:Y:S02]  /*2050*/  ISETP.NE.AND.EX P4, PT, R13.reuse, RZ, P4, P6 ;  /* 0x000000ff0d00720c */ /* 0x040fe40002785360 */
[----:B------:R-:W-:-:S02]  /*2060*/  ISETP.NE.AND.EX P1, PT, R13, RZ, PT, P6 ;  /* 0x000000ff0d00720c */ /* 0x000fc40003f25360 */
[----:B------:R-:W-:Y:S02]  /*2070*/  ISETP.NE.U32.AND P6, PT, R14, RZ, PT ;  /* 0x000000ff0e00720c */ /* 0x000fe40003fc5070 */
[C---:B------:R-:W-:Y:S02]  /*2080*/  LOP3.LUT P5, RZ, R0.reuse, 0x1, RZ, 0xc0, !PT ;  /* 0x0000000100ff7812 */ /* 0x040fe400078ac0ff */
[----:B------:R-:W-:Y:S02]  /*2090*/  LOP3.LUT R0, R0, 0xfeffffff, RZ, 0xc0, !PT ;  /* 0xfeffffff00007812 */ /* 0x000fe400078ec0ff */
[----:B------:R-:W-:Y:S02]  /*20a0*/  ISETP.NE.AND.EX P3, PT, R15, RZ, P3, P6 ;  /* 0x000000ff0f00720c */ /* 0x000fe40001f65360 */
        /* <DEDUP_REMOVED lines=8> */
[C---:B------:R-:W-:Y:S02]  /*2130*/  ISETP.NE.AND.EX P2, PT, R21.reuse, RZ, P2, P6 ;  /* 0x000000ff1500720c */ /* 0x040fe40001745360 */
[----:B------:R-:W-:Y:S02]  /*2140*/  @P1 LOP3.LUT R0, R0, 0x800000, RZ, 0xfc, !PT ;  /* 0x0080000000001812 */ /* 0x000fe400078efcff */
[----:B------:R-:W-:Y:S02]  /*2150*/  P2R R4, PR, RZ, 0x4 ;  /* 0x00000004ff047803 */ /* 0x000fe40000000000 */
[C---:B------:R-:W-:Y:S02]  /*2160*/  LOP3.LUT P1, RZ, R0.reuse, 0x8, RZ, 0xc0, !PT ;  /* 0x0000000800ff7812 */ /* 0x040fe4000782c0ff */
[----:B------:R-:W-:Y:S02]  /*2170*/  ISETP.NE.AND.EX P2, PT, R21, RZ, PT, P6 ;  /* 0x000000ff1500720c */ /* 0x000fe40003f45360 */
[----:B------:R-:W-:-:S02]  /*2180*/  LOP3.LUT R0, R0, 0xffbfffff, RZ, 0xc0, !PT ;  /* 0xffbfffff00007812 */ /* 0x000fc400078ec0ff */
[----:B------:R-:W-:Y:S02]  /*2190*/  ISETP.NE.U32.AND P6, PT, R22, RZ, PT ;  /* 0x000000ff1600720c */ /* 0x000fe40003fc5070 */
[----:B------:R-:W-:Y:S02]  /*21a0*/  @P3 LOP3.LUT R0, R0, 0x400000, RZ, 0xfc, !PT ;  /* 0x0040000000003812 */ /* 0x000fe400078efcff */
[----:B------:R-:W-:Y:S02]  /*21b0*/  ISETP.NE.AND.EX P5, PT, R23, RZ, P5, P6 ;  /* 0x000000ff1700720c */ /* 0x000fe40002fa5360 */
        /* <DEDUP_REMOVED lines=8> */
[----:B------:R-:W-:Y:S02]  /*2240*/  ISETP.NE.AND.EX P4, PT, R25, RZ, P4, P6 ;  /* 0x000000ff1900720c */ /* 0x000fe40002785360 */
[----:B------:R-:W-:-:S05]  /*2250*/  LOP3.LUT R0, R0, 0xffefffff, RZ, 0xc0, !PT ;  /* 0xffefffff00007812 */ /* 0x000fca00078ec0ff */
[----:B------:R-:W-:Y:S02]  /*2260*/  @P5 LOP3.LUT R0, R0, 0x100000, RZ, 0xfc, !PT ;  /* 0x0010000000005812 */ /* 0x000fe400078efcff */
[----:B------:R-:W-:Y:S02]  /*2270*/  ISETP.NE.AND.EX P5, PT, R25, RZ, PT, P6 ;  /* 0x000000ff1900720c */ /* 0x000fe40003fa5360 */
[----:B------:R-:W-:Y:S02]  /*2280*/  LOP3.LUT R0, R0, 0xfffffffd, RZ, 0xc0, !PT ;  /* 0xfffffffd00007812 */ /* 0x000fe400078ec0ff */
[----:B------:R-:W-:Y:S02]  /*2290*/  ISETP.NE.U32.AND P6, PT, R26, RZ, PT ;  /* 0x000000ff1a00720c */ /* 0x000fe40003fc5070 */
[----:B------:R-:W-:Y:S02]  /*22a0*/  @P4 LOP3.LUT R0, R0, 0x2, RZ, 0xfc, !PT ;  /* 0x0000000200004812 */ /* 0x000fe400078efcff */
[----:B------:R-:W-:-:S02]  /*22b0*/  ISETP.NE.AND.EX P0, PT, R27, RZ, P0, P6 ;  /* 0x000000ff1b00720c */ /* 0x000fc40000705360 */
        /* <DEDUP_REMOVED lines=12> */
[C---:B------:R-:W-:Y:S02]  /*2380*/  ISETP.NE.AND.EX P1, PT, R33.reuse, RZ, P1, P6 ;  /* 0x000000ff2100720c */ /* 0x040fe40000f25360 */
[----:B------:R-:W-:-:S11]  /*2390*/  ISETP.NE.AND.EX P6, PT, R33, RZ, PT, P6 ;  /* 0x000000ff2100720c */ /* 0x000fd60003fc5360 */
[----:B------:R-:W-:-:S04]  /*23a0*/  @P1 LOP3.LUT R0, R0, 0x8, RZ, 0xfc, !PT ;  /* 0x0000000800001812 */ /* 0x000fc800078efcff */
[C---:B------:R-:W-:Y:S02]  /*23b0*/  LOP3.LUT P1, RZ, R0.reuse, 0x200, RZ, 0xc0, !PT ;  /* 0x0000020000ff7812 */ /* 0x040fe4000782c0ff */
[----:B------:R-:W-:-:S04]  /*23c0*/  LOP3.LUT R0, R0, 0xfffdffff, RZ, 0xc0, !PT ;  /* 0xfffdffff00007812 */ /* 0x000fc800078ec0ff */
        /* <DEDUP_REMOVED lines=58> */
.L_x_6678:
        /* <DEDUP_REMOVED lines=72> */
.L_x_6677:
[----:B------:R-:W-:Y:S05]  /*2bf0*/  BSYNC.RECONVERGENT B0 ;  /* 0x0000000000007941 */ /* 0x000fea0003800200 */
.L_x_6676:
        /* <DEDUP_REMOVED lines=46> */
[----:B------:R-:W-:-:S02]  /*2ee0*/  LOP3.LUT P3, RZ, R0, 0x100, RZ, 0xc0, !PT ;  /* 0x0000010000ff7812 */ /* 0x000fc4000786c0ff */
[----:B------:R-:W-:Y:S02]  /*2ef0*/  P2R R34, PR, RZ, 0x4 ;  /* 0x00000004ff227803 */ /* 0x000fe40000000000 */
[----:B------:R-:W-:-:S03]  /*2f00*/  LOP3.LUT P2, RZ, R0, 0x8, RZ, 0xc0, !PT ;  /* 0x0000000800ff7812 */ /* 0x000fc6000784c0ff */
        /* <DEDUP_REMOVED lines=37> */
.L_x_6681:
[----:B------:R-:W-:Y:S05]  /*3160*/  BSYNC.RECONVERGENT B0 ;  /* 0x0000000000007941 */ /* 0x000fea0003800200 */
.L_x_6680:
        /* <DEDUP_REMOVED lines=70> */
.L_x_6683:
[----:B------:R-:W-:Y:S05]  /*35d0*/  BSYNC.RECONVERGENT B0 ;  /* 0x0000000000007941 */ /* 0x000fea0003800200 */
.L_x_6682:
        /* <DEDUP_REMOVED lines=25> */
.L_x_6675:
        /* <DEDUP_REMOVED lines=54> */
.L_x_6688:
        /* <DEDUP_REMOVED lines=146> */
.L_x_6687:
        /* <DEDUP_REMOVED lines=72> */
.L_x_6686:
[----:B------:R-:W-:Y:S05]  /*4870*/  BSYNC.RECONVERGENT B0 ;  /* 0x0000000000007941 */ /* 0x000fea0003800200 */
.L_x_6685:
        /* <DEDUP_REMOVED lines=90> */
.L_x_6690:
[----:B------:R-:W-:Y:S05]  /*4e20*/  BSYNC.RECONVERGENT B0 ;  /* 0x0000000000007941 */ /* 0x000fea0003800200 */
.L_x_6689:
        /* <DEDUP_REMOVED lines=39> */
[----:B------:R-:W-:Y:S02]  /*50a0*/  IADD3 R3, PT, PT, R3, R2, RZ ;  /* 0x0000000203037210 */ /* 0x000fe40007ffe0ff */
        /* <DEDUP_REMOVED lines=9> */
[----:B------:R-:W-:Y:S02]  /*5140*/  LOP3.LUT P2, RZ, R24, 0xff, RZ, 0xc0, !PT ;  /* 0x000000ff18ff7812 */ /* 0x000fe4000784c0ff */
[----:B------:R-:W-:Y:S02]  /*5150*/  PLOP3.LUT P3, PT, P3, P4, PT, 0x80, 0x8 ;  /* 0x000000000008781c */ /* 0x000fe40001f69070 */
[----:B------:R-:W-:Y:S02]  /*5160*/  PLOP3.LUT P2, PT, P2, P6, PT, 0x80, 0x8 ;  /* 0x000000000008781c */ /* 0x000fe4000174d070 */
[----:B------:R-:W-:Y:S02]  /*5170*/  SEL R22, RZ, 0x1, !P3 ;  /* 0x00000001ff167807 */ /* 0x000fe40005800000 */
[----:B------:R-:W-:-:S03]  /*5180*/  SEL R24, RZ, 0x1, !P2 ;  /* 0x00000001ff187807 */ /* 0x000fc60005000000 */
[----:B------:R-:W-:Y:S06]  /*5190*/  @P0 BRA `(.L_x_6692) ;  /* 0x00000000003c0947 */ /* 0x000fec0003800000 */
        /* <DEDUP_REMOVED lines=15> */
.L_x_6692:
[----:B------:R-:W-:Y:S05]  /*5290*/  BSYNC.RECONVERGENT B0 ;  /* 0x0000000000007941 */ /* 0x000fea0003800200 */
.L_x_6691:
        /* <DEDUP_REMOVED lines=25> */
.L_x_6684:
        /* <DEDUP_REMOVED lines=54> */
.L_x_6702:
[----:B------:R-:W-:Y:S01]  /*5790*/  ISETP.NE.AND P5, PT, R53, RZ, PT ;  /* 0x000000ff3500720c */ /* 0x000fe20003fa5270 */
[----:B------:R-:W0:-:S12]  /*57a0*/  LDCU UR4, c[0x0][0x390] ;  /* 0x00007200ff0477ac */ /* 0x000e180008000800 */
        /* <DEDUP_REMOVED lines=27> */
.L_x_6696:
        /* <DEDUP_REMOVED lines=284> */
.L_x_6698:
[----:B------:R-:W-:-:S04]  /*6b20*/  LOP3.LUT R3, R3, 0xffffffe0, RZ, 0xc0, !PT ;  /* 0xffffffe003037812 */ /* 0x000fc800078ec0ff */
[----:B------:R-:W-:-:S04]  /*6b30*/  IADD3 R16, P6, PT, R3, R54, RZ ;  /* 0x0000003603107210 */ /* 0x000fc80007fde0ff */
[----:B------:R-:W-:-:S06]  /*6b40*/  IADD3.X R17, PT, PT, RZ, R55, RZ, P6, !PT ;  /* 0x00000037ff117210 */ /* 0x000fcc00037fe4ff */
        /* <DEDUP_REMOVED lines=227> */
.L_x_6699:
[----:B------:R-:W-:-:S04]  /*7980*/  LOP3.LUT R3, R3, 0xffffffe0, RZ, 0xc0, !PT ;  /* 0xffffffe003037812 */ /* 0x000fc800078ec0ff */
[----:B------:R-:W-:-:S05]  /*7990*/  IADD3 R8, P6, PT, R3, R54, RZ ;  /* 0x0000003603087210 */ /* 0x000fca0007fde0ff */
[----:B------:R-:W-:-:S06]  /*79a0*/  IMAD.X R9, RZ, RZ, R55, P6 ;  /* 0x000000ffff097224 */ /* 0x000fcc00030e0637 */
        /* <DEDUP_REMOVED lines=227> */
.L_x_6700:
[----:B------:R-:W-:-:S04]  /*87e0*/  LOP3.LUT R3, R3, 0xffffffe0, RZ, 0xc0, !PT ;  /* 0xffffffe003037812 */ /* 0x000fc800078ec0ff */
[----:B------:R-:W-:-:S05]  /*87f0*/  IADD3 R32, P6, PT, R3, R54, RZ ;  /* 0x0000003603207210 */ /* 0x000fca0007fde0ff */
[----:B------:R-:W-:-:S06]  /*8800*/  IMAD.X R33, RZ, RZ, R55, P6 ;  /* 0x000000ffff217224 */ /* 0x000fcc00030e0637 */
        /* <DEDUP_REMOVED lines=227> */
.L_x_6701:
[----:B------:R-:W-:-:S04]  /*9640*/  LOP3.LUT R3, R3, 0xffffffe0, RZ, 0xc0, !PT ;  /* 0xffffffe003037812 */ /* 0x000fc800078ec0ff */
[----:B------:R-:W-:-:S04]  /*9650*/  IADD3 R24, P5, PT, R3, R54, RZ ;  /* 0x0000003603187210 */ /* 0x000fc80007fbe0ff */
[----:B------:R-:W-:-:S06]  /*9660*/  IADD3.X R25, PT, PT, RZ, R55, RZ, P5, !PT ;  /* 0x00000037ff197210 */ /* 0x000fcc0002ffe4ff */
[----:B------:R-:W5:Y:S03]  /*9670*/  LDG.E.ENL2.256 R28, R24, desc[UR36][R24.64] ;  /* 0xfe0000241818797e */ /* 0x000f66000812191c */
.L_x_6697:
[----:B-----5:R-:W-:Y:S01]  /*9680*/  ISETP.NE.U32.AND P5, PT, R20, RZ, PT ;  /* 0x000000ff1400720c */ /* 0x020fe20003fa5070 */
[----:B------:R-:W1:Y:S01]  /*9690*/  LDCU UR5, c[0x0][0x388] ;  /* 0x00007100ff0577ac */ /* 0x000e620008000800 */
[----:B------:R-:W-:Y:S02]  /*96a0*/  P2R R44, PR, RZ, 0x1 ;  /* 0x00000001ff2c7803 */ /* 0x000fe40000000000 */
[----:B------:R-:W-:Y:S02]  /*96b0*/  ISETP.NE.AND.EX P4, PT, R21, RZ, P4, P5 ;  /* 0x000000ff1500720c */ /* 0x000fe40002785350 */
[----:B------:R-:W-:Y:S02]  /*96c0*/  ISETP.NE.U32.AND P5, PT, R22, RZ, PT ;  /* 0x000000ff1600720c */ /* 0x000fe40003fa5070 */
[----:B------:R-:W-:Y:S02]  /*96d0*/  P2R R42, PR, RZ, 0x10 ;  /* 0x00000010ff2a7803 */ /* 0x000fe40000000000 */
[----:B------:R-:W-:-:S02]  /*96e0*/  LOP3.LUT P4, RZ, R0, 0x80, RZ, 0xc0, !PT ;  /* 0x0000008000ff7812 */ /* 0x000fc4000788c0ff */
[----:B------:R-:W-:Y:S02]  /*96f0*/  ISETP.NE.AND.EX P3, PT, R23, RZ, P3, P5 ;  /* 0x000000ff1700720c */ /* 0x000fe40001f65350 */
[----:B------:R-:W-:Y:S02]  /*9700*/  P2R R41, PR, RZ, 0x10 ;  /* 0x00000010ff297803 */ /* 0x000fe40000000000 */
[----:B------:R-:W-:Y:S02]  /*9710*/  LOP3.LUT P4, RZ, R0, 0x40, RZ, 0xc0, !PT ;  /* 0x0000004000ff7812 */ /* 0x000fe4000788c0ff */
        /* <DEDUP_REMOVED lines=10> */
[----:B------:R-:W-:Y:S02]  /*97c0*/  LOP3.LUT P0, RZ, R0, 0x1, RZ, 0xc0, !PT ;  /* 0x0000000100ff7812 */ /* 0x000fe4000780c0ff */
[----:B------:R-:W-:Y:S02]  /*97d0*/  ISETP.NE.U32.AND P5, PT, R12, RZ, PT ;  /* 0x000000ff0c00720c */ /* 0x000fe40003fa5070 */
[----:B------:R-:W-:Y:S02]  /*97e0*/  P2R R4, PR, RZ, 0x10 ;  /* 0x00000010ff047803 */ /* 0x000fe40000000000 */
[----:B------:R-:W-:Y:S02]  /*97f0*/  LOP3.LUT P4, RZ, R0, 0x4, RZ, 0xc0, !PT ;  /* 0x0000000400ff7812 */ /* 0x000fe4000788c0ff */
[----:B------:R-:W-:-:S02]  /*9800*/  ISETP.NE.AND.EX P0, PT, R13, RZ, P0, P5 ;  /* 0x000000ff0d00720c */ /* 0x000fc40000705350 */
[C---:B------:R-:W-:Y:S02]  /*9810*/  LOP3.LUT P6, RZ, R0.reuse, 0x400, RZ, 0xc0, !PT ;  /* 0x0000040000ff7812 */ /* 0x040fe400078cc0ff */
[----:B------:R-:W-:Y:S02]  /*9820*/  P2R R3, PR, RZ, 0x10 ;  /* 0x00000010ff037803 */ /* 0x000fe40000000000 */
[----:B------:R-:W-:Y:S02]  /*9830*/  LOP3.LUT P4, RZ, R0, 0x2, RZ, 0xc0, !PT ;  /* 0x0000000200ff7812 */ /* 0x000fe4000788c0ff */
[----:B------:R-:W-:Y:S02]  /*9840*/  ISETP.NE.U32.AND P5, PT, R14, RZ, PT ;  /* 0x000000ff0e00720c */ /* 0x000fe40003fa5070 */
[----:B------:R-:W-:Y:S02]  /*9850*/  P2R R43, PR, RZ, 0x40 ;  /* 0x00000040ff2b7803 */ /* 0x000fe40000000000 */
[----:B------:R-:W-:-:S02]  /*9860*/  LOP3.LUT P6, RZ, R0, 0x100, RZ, 0xc0, !PT ;  /* 0x0000010000ff7812 */ /* 0x000fc400078cc0ff */
[----:B------:R-:W-:Y:S02]  /*9870*/  LOP3.LUT R0, R0, 0xfffffffe, RZ, 0xc0, !PT ;  /* 0xfffffffe00007812 */ /* 0x000fe400078ec0ff */
[----:B------:R-:W-:Y:S02]  /*9880*/  ISETP.NE.AND.EX P4, PT, R15, RZ, P4, P5 ;  /* 0x000000ff0f00720c */ /* 0x000fe40002785350 */
[----:B------:R-:W-:Y:S02]  /*9890*/  @P0 LOP3.LUT R0, R0, 0x1, RZ, 0xfc, !PT ;  /* 0x0000000100000812 */ /* 0x000fe400078efcff */
[----:B------:R-:W-:Y:S02]  /*98a0*/  ISETP.NE.U32.AND P5, PT, R8, RZ, PT ;  /* 0x000000ff0800720c */ /* 0x000fe40003fa5070 */
[C---:B------:R-:W-:Y:S02]  /*98b0*/  LOP3.LUT P0, RZ, R0.reuse, 0x200, RZ, 0xc0, !PT ;  /* 0x0000020000ff7812 */ /* 0x040fe4000780c0ff */
[----:B------:R-:W-:-:S05]  /*98c0*/  LOP3.LUT R0, R0, 0xfffffffd, RZ, 0xc0, !PT ;  /* 0xfffffffd00007812 */ /* 0x000fca00078ec0ff */
[----:B------:R-:W-:Y:S02]  /*98d0*/  @P4 LOP3.LUT R0, R0, 0x2, RZ, 0xfc, !PT ;  /* 0x0000000200004812 */ /* 0x000fe400078efcff */
[----:B------:R-:W-:Y:S02]  /*98e0*/  ISETP.NE.AND P4, PT, R3, RZ, PT ;  /* 0x000000ff0300720c */ /* 0x000fe40003f85270 */
[----:B------:R-:W-:Y:S02]  /*98f0*/  LOP3.LUT R0, R0, 0xfffffffb, RZ, 0xc0, !PT ;  /* 0xfffffffb00007812 */ /* 0x000fe400078ec0ff */
[----:B------:R-:W-:Y:S02]  /*9900*/  ISETP.NE.AND.EX P4, PT, R9, RZ, P4, P5 ;  /* 0x000000ff0900720c */ /* 0x000fe40002785350 */
[----:B------:R-:W-:-:S11]  /*9910*/  ISETP.NE.U32.AND P5, PT, R10, RZ, PT ;  /* 0x000000ff0a00720c */ /* 0x000fd60003fa5070 */
[----:B------:R-:W-:Y:S02]  /*9920*/  @P4 LOP3.LUT R0, R0, 0x4, RZ, 0xfc, !PT ;  /* 0x0000000400004812 */ /* 0x000fe400078efcff */
[----:B------:R-:W-:Y:S02]  /*9930*/  ISETP.NE.AND P4, PT, R4, RZ, PT ;  /* 0x000000ff0400720c */ /* 0x000fe40003f85270 */
[----:B------:R-:W-:Y:S02]  /*9940*/  LOP3.LUT R0, R0, 0xfffffff7, RZ, 0xc0, !PT ;  /* 0xfffffff700007812 */ /* 0x000fe400078ec0ff */
[----:B------:R-:W-:Y:S02]  /*9950*/  ISETP.NE.AND.EX P4, PT, R11, RZ, P4, P5 ;  /* 0x000000ff0b00720c */ /* 0x000fe40002785350 */
[----:B------:R-:W-:-:S11]  /*9960*/  ISETP.NE.U32.AND P5, PT, R36, RZ, PT ;  /* 0x000000ff2400720c */ /* 0x000fd60003fa5070 */
[----:B------:R-:W-:Y:S02]  /*9970*/  @P4 LOP3.LUT R0, R0, 0x8, RZ, 0xfc, !PT ;  /* 0x0000000800004812 */ /* 0x000fe400078efcff */
[----:B------:R-:W-:Y:S01]  /*9980*/  ISETP.NE.AND P4, PT, R5, RZ, PT ;  /* 0x000000ff0500720c */ /* 0x000fe20003f85270 */
[----:B0-----:R-:W-:Y:S01]  /*9990*/  IMAD.U32 R5, RZ, RZ, UR4 ;  /* 0x00000004ff057e24 */ /* 0x001fe2000f8e00ff */
[----:B------:R-:W-:Y:S02]  /*99a0*/  LOP3.LUT R0, R0, 0xffffffef, RZ, 0xc0, !PT ;  /* 0xffffffef00007812 */ /* 0x000fe400078ec0ff */
[----:B------:R-:W-:Y:S01]  /*99b0*/  ISETP.NE.AND.EX P4, PT, R37, RZ, P4, P5 ;  /* 0x000000ff2500720c */ /* 0x000fe20002785350 */
[----:B------:R-:W-:Y:S01]  /*99c0*/  IMAD R51, R5, 0x4, R51 ;  /* 0x0000000405337824 */ /* 0x000fe200078e0233 */
[----:B------:R-:W-:-:S03]  /*99d0*/  ISETP.NE.U32.AND P5, PT, R38, RZ, PT ;  /* 0x000000ff2600720c */ /* 0x000fc60003fa5070 */
[----:B------:R-:W-:-:S08]  /*99e0*/  IMAD R3, R5, 0x3, R51 ;  /* 0x0000000305037824 */ /* 0x000fd000078e0233 */
[----:B------:R-:W-:Y:S02]  /*99f0*/  @P4 LOP3.LUT R0, R0, 0x10, RZ, 0xfc, !PT ;  /* 0x0000001000004812 */ /* 0x000fe400078efcff */
[----:B------:R-:W-:Y:S01]  /*9a00*/  ISETP.NE.AND P4, PT, R6, RZ, PT ;  /* 0x000000ff0600720c */ /* 0x000fe20003f85270 */
[----:B-1----:R-:W-:Y:S01]  /*9a10*/  IMAD.U32 R6, RZ, RZ, UR5 ;  /* 0x00000005ff067e24 */ /* 0x002fe2000f8e00ff */
        /* <DEDUP_REMOVED lines=12> */
[----:B------:R-:W-:-:S04]  /*9ae0*/  ISETP.NE.U32.AND P5, PT, R24, RZ, PT ;  /* 0x000000ff1800720c */ /* 0x000fc80003fa5070 */
[----:B------:R-:W-:Y:S02]  /*9af0*/  ISETP.NE.AND.EX P6, PT, R25, RZ, P6, P5 ;  /* 0x000000ff1900720c */ /* 0x000fe400037c5350 */
[----:B------:R-:W-:-:S04]  /*9b00*/  ISETP.NE.U32.AND P5, PT, R26, RZ, PT ;  /* 0x000000ff1a00720c */ /* 0x000fc80003fa5070 */
[----:B------:R-:W-:Y:S02]  /*9b10*/  ISETP.NE.AND.EX P0, PT, R27, RZ, P0, P5 ;  /* 0x000000ff1b00720c */ /* 0x000fe40000705350 */
[----:B------:R-:W-:Y:S02]  /*9b20*/  @P4 LOP3.LUT R0, R0, 0x80, RZ, 0xfc, !PT ;  /* 0x0000008000004812 */ /* 0x000fe400078efcff */
[----:B------:R-:W-:Y:S02]  /*9b30*/  ISETP.NE.U32.AND P5, PT, R28, RZ, PT ;  /* 0x000000ff1c00720c */ /* 0x000fe40003fa5070 */
[----:B------:R-:W-:Y:S02]  /*9b40*/  LOP3.LUT R0, R0, 0xfffffeff, RZ, 0xc0, !PT ;  /* 0xfffffeff00007812 */ /* 0x000fe400078ec0ff */
[----:B------:R-:W-:Y:S02]  /*9b50*/  ISETP.NE.AND P4, PT, R42, RZ, PT ;  /* 0x000000ff2a00720c */ /* 0x000fe40003f85270 */
[----:B------:R-:W-:-:S02]  /*9b60*/  @P6 LOP3.LUT R0, R0, 0x100, RZ, 0xfc, !PT ;  /* 0x0000010000006812 */ /* 0x000fc400078efcff */
[----:B------:R-:W-:Y:S02]  /*9b70*/  ISETP.NE.AND P6, PT, R43, RZ, PT ;  /* 0x000000ff2b00720c */ /* 0x000fe40003fc5270 */
[----:B------:R-:W-:Y:S02]  /*9b80*/  LOP3.LUT R0, R0, 0xfffffdff, RZ, 0xc0, !PT ;  /* 0xfffffdff00007812 */ /* 0x000fe400078ec0ff */
[----:B------:R-:W-:Y:S02]  /*9b90*/  ISETP.NE.AND.EX P6, PT, R29, RZ, P6, P5 ;  /* 0x000000ff1d00720c */ /* 0x000fe400037c5350 */
[----:B------:R-:W-:Y:S02]  /*9ba0*/  @P0 LOP3.LUT R0, R0, 0x200, RZ, 0xfc, !PT ;  /* 0x0000020000000812 */ /* 0x000fe400078efcff */
[----:B------:R-:W-:Y:S02]  /*9bb0*/  ISETP.NE.AND P0, PT, R44, RZ, PT ;  /* 0x000000ff2c00720c */ /* 0x000fe40003f05270 */
[----:B------:R-:W-:-:S02]  /*9bc0*/  ISETP.NE.U32.AND P5, PT, R30, RZ, PT ;  /* 0x000000ff1e00720c */ /* 0x000fc40003fa5070 */
[----:B------:R-:W-:Y:S02]  /*9bd0*/  LOP3.LUT R0, R0, 0xfffffbff, RZ, 0xc0, !PT ;  /* 0xfffffbff00007812 */ /* 0x000fe400078ec0ff */
[----:B------:R-:W-:Y:S02]  /*9be0*/  ISETP.NE.AND.EX P0, PT, R31, RZ, P0, P5 ;  /* 0x000000ff1f00720c */ /* 0x000fe40000705350 */
[----:B------:R-:W-:Y:S02]  /*9bf0*/  ISETP.GE.U32.AND P5, PT, R3, R6, PT ;  /* 0x000000060300720c */ /* 0x000fe40003fa6070 */
[----:B------:R-:W-:-:S11]  /*9c00*/  @P6 LOP3.LUT R0, R0, 0x400, RZ, 0xfc, !PT ;  /* 0x0000040000006812 */ /* 0x000fd600078efcff */
[----:B------:R-:W-:Y:S05]  /*9c10*/  @!P5 BRA `(.L_x_6702) ;  /* 0xffffffb800dcd947 */ /* 0x000fea000383ffff */
[----:B------:R-:W-:Y:S05]  /*9c20*/  BSYNC.RECONVERGENT B1 ;  /* 0x0000000000017941 */ /* 0x000fea0003800200 */
.L_x_6695:
        /* <DEDUP_REMOVED lines=8> */
[----:B------:R-:W-:Y:S02]  /*9cb0*/  P2R R45, PR, RZ, 0x1 ;  /* 0x00000001ff2d7803 */ /* 0x000fe40000000000 */
        /* <DEDUP_REMOVED lines=12> */
[C---:B------:R-:W-:Y:S02]  /*9d80*/  LOP3.LUT P4, RZ, R0.reuse, 0x100, RZ, 0xc0, !PT ;  /* 0x0000010000ff7812 */ /* 0x040fe4000788c0ff */
[C---:B------:R-:W-:Y:S02]  /*9d90*/  LOP3.LUT P3, RZ, R0.reuse, 0x80, RZ, 0xc0, !PT ;  /* 0x0000008000ff7812 */ /* 0x040fe4000786c0ff */
[----:B------:R-:W-:-:S02]  /*9da0*/  LOP3.LUT P2, RZ, R0, 0x40, RZ, 0xc0, !PT ;  /* 0x0000004000ff7812 */ /* 0x000fc4000784c0ff */
[----:B------:R-:W-:Y:S02]  /*9db0*/  LOP3.LUT P1, RZ, R0, 0x20, RZ, 0xc0, !PT ;  /* 0x0000002000ff7812 */ /* 0x000fe4000782c0ff */
[----:B------:R-:W-:Y:S02]  /*9dc0*/  PRMT R0, R2, 0x7610, R0 ;  /* 0x0000761002007816 */ /* 0x000fe40000000000 */
[----:B------:R-:W-:Y:S02]  /*9dd0*/  PRMT R2, R3, 0x7610, R2 ;  /* 0x0000761003027816 */ /* 0x000fe40000000002 */
[----:B------:R-:W-:Y:S02]  /*9de0*/  SEL R43, RZ, 0x1, !P6 ;  /* 0x00000001ff2b7807 */ /* 0x000fe40007000000 */
[----:B------:R-:W-:Y:S02]  /*9df0*/  PRMT R3, R4, 0x7610, R3 ;  /* 0x0000761004037816 */ /* 0x000fe40000000003 */
[----:B------:R-:W-:-:S02]  /*9e00*/  ISETP.NE.AND P6, PT, R44, RZ, PT ;  /* 0x000000ff2c00720c */ /* 0x000fc40003fc5270 */
[----:B------:R-:W-:Y:S02]  /*9e10*/  PRMT R4, R7, 0x7610, R4 ;  /* 0x0000761007047816 */ /* 0x000fe40000000004 */
[----:B------:R-:W-:Y:S02]  /*9e20*/  SEL R44, RZ, 0x1, !P0 ;  /* 0x00000001ff2c7807 */ /* 0x000fe40004000000 */
[----:B------:R-:W-:Y:S02]  /*9e30*/  PRMT R7, R40, 0x7610, R7 ;  /* 0x0000761028077816 */ /* 0x000fe40000000007 */
[----:B------:R-:W-:Y:S02]  /*9e40*/  ISETP.NE.AND P0, PT, R45, RZ, PT ;  /* 0x000000ff2d00720c */ /* 0x000fe40003f05270 */
[----:B------:R-:W-:Y:S02]  /*9e50*/  SEL R53, RZ, 0x1, !P1 ;  /* 0x00000001ff357807 */ /* 0x000fe40004800000 */
        /* <DEDUP_REMOVED lines=10> */
[----:B------:R-:W-:-:S07]  /*9f00*/  PRMT R44, R53, 0x7610, R44 ;  /* 0x00007610352c7816 */ /* 0x000fce000000002c */
.L_x_6694:
[----:B------:R-:W-:Y:S05]  /*9f10*/  BSYNC.RECONVERGENT B0 ;  /* 0x0000000000007941 */ /* 0x000fea0003800200 */
.L_x_6693:
        /* <DEDUP_REMOVED lines=284> */
.L_x_6706:
[----:B------:R-:W-:Y:S01]  /*b0e0*/  SHF.R.U32.HI R20, RZ, 0x5, R20 ;  /* 0x00000005ff147819 */ /* 0x000fe20000011614 */
[----:B------:R-:W-:-:S07]  /*b0f0*/  IMAD.MOV.U32 R21, RZ, RZ, RZ ;  /* 0x000000ffff157224 */ /* 0x000fce00078e00ff */
.L_x_6705:
        /* <DEDUP_REMOVED lines=284> */
.L_x_6708:
[----:B------:R-:W-:Y:S01]  /*c2c0*/  SHF.R.U32.HI R12, RZ, 0x5, R12 ;  /* 0x00000005ff0c7819 */ /* 0x000fe2000001160c */
[----:B------:R-:W-:-:S07]  /*c2d0*/  IMAD.MOV.U32 R13, RZ, RZ, RZ ;  /* 0x000000ffff0d7224 */ /* 0x000fce00078e00ff */
.L_x_6707:
        /* <DEDUP_REMOVED lines=281> */
.L_x_6710:
[----:B------:R-:W-:Y:S02]  /*d470*/  SHF.R.U32.HI R36, RZ, 0x5, R36 ;  /* 0x00000005ff247819 */ /* 0x000fe40000011624 */
[----:B------:R-:W-:-:S07]  /*d480*/  MOV R37, RZ ;  /* 0x000000ff00257202 */ /* 0x000fce0000000f00 */
.L_x_6709:
        /* <DEDUP_REMOVED lines=281> */
.L_x_6712:
[----:B------:R-:W-:Y:S01]  /*e620*/  SHF.R.U32.HI R28, RZ, 0x5, R28 ;  /* 0x00000005ff1c7819 */ /* 0x000fe2000001161c */
[----:B------:R-:W-:-:S07]  /*e630*/  IMAD.MOV.U32 R29, RZ, RZ, RZ ;  /* 0x000000ffff1d7224 */ /* 0x000fce00078e00ff */
.L_x_6711:
[----:B------:R-:W-:-:S04]  /*e640*/  LEA R24, P0, R28, R57, 0x5 ;  /* 0x000000391c187211 */ /* 0x000fc800078028ff */
[----:B------:R-:W-:-:S06]  /*e650*/  LEA.HI.X R25, R28, R56, R29, 0x5, P0 ;  /* 0x000000381c197211 */ /* 0x000fcc00000f2c1d */
[----:B------:R-:W5:Y:S03]  /*e660*/  LDG.E.ENL2.256 R28, R24, desc[UR36][R24.64] ;  /* 0xfe0000241818797e */ /* 0x000f66000812191c */
.L_x_6704:
[----:B------:R-:W-:Y:S05]  /*e670*/  BSYNC.RECONVERGENT B0 ;  /* 0x0000000000007941 */ /* 0x000fea0003800200 */
.L_x_6703:
        /* <DEDUP_REMOVED lines=8> */
[----:B------:R-:W-:Y:S02]  /*e700*/  ISETP.NE.U32.AND P1, PT, R18, RZ, PT ;  /* 0x000000ff1200720c */ /* 0x000fe40003f25070 */
[----:B------:R-:W-:-:S02]  /*e710*/  LOP3.LUT P5, RZ, R2, 0xff, RZ, 0xc0, !PT ;  /* 0x000000ff02ff7812 */ /* 0x000fc400078ac0ff */
[----:B------:R-:W-:Y:S02]  /*e720*/  ISETP.NE.AND.EX P1, PT, R19, RZ, P2, P1 ;  /* 0x000000ff1300720c */ /* 0x000fe40001725310 */
[----:B------:R-:W-:Y:S02]  /*e730*/  ISETP.GE.U32.AND P2, PT, R51, R6, PT ;  /* 0x000000063300720c */ /* 0x000fe40003f46070 */
[----:B------:R-:W-:Y:S02]  /*e740*/  ISETP.NE.U32.AND P6, PT, R22, RZ, PT ;  /* 0x000000ff1600720c */ /* 0x000fe40003fc5070 */
[----:B------:R-:W-:Y:S02]  /*e750*/  LOP3.LUT P3, RZ, R3, 0xff, RZ, 0xc0, !PT ;  /* 0x000000ff03ff7812 */ /* 0x000fe4000786c0ff */
[----:B------:R-:W-:Y:S02]  /*e760*/  ISETP.NE.U32.AND P4, PT, R16, RZ, PT ;  /* 0x000000ff1000720c */ /* 0x000fe40003f85070 */
[----:B------:R-:W-:-:S02]  /*e770*/  ISETP.NE.AND.EX P5, PT, R23, RZ, P5, P6 ;  /* 0x000000ff1700720c */ /* 0x000fc40002fa5360 */
[----:B------:R-:W-:Y:S02]  /*e780*/  ISETP.NE.AND.EX P3, PT, R17, RZ, P3, P4 ;  /* 0x000000ff1100720c */ /* 0x000fe40001f65340 */
[----:B------:R-:W-:Y:S02]  /*e790*/  SEL R0, RZ, 0x1, !P0 ;  /* 0x00000001ff007807 */ /* 0x000fe40004000000 */
[----:B------:R-:W-:Y:S02]  /*e7a0*/  SEL R2, RZ, 0x1, !P5 ;  /* 0x00000001ff027807 */ /* 0x000fe40006800000 */
[----:B------:R-:W-:Y:S02]  /*e7b0*/  SEL R3, RZ, 0x1, !P3 ;  /* 0x00000001ff037807 */ /* 0x000fe40005800000 */
[----:B------:R-:W-:Y:S01]  /*e7c0*/  SEL R4, RZ, 0x1, !P1 ;  /* 0x00000001ff047807 */ /* 0x000fe20004800000 */
[----:B------:R-:W-:Y:S06]  /*e7d0*/  @P2 BRA `(.L_x_6714) ;  /* 0x0000000000d82947 */ /* 0x000fec0003800000 */
[----:B------:R-:W-:Y:S02]  /*e7e0*/  LOP3.LUT P0, RZ, R7, 0xff, RZ, 0xc0, !PT ;  /* 0x000000ff07ff7812 */ /* 0x000fe4000780c0ff */
[----:B------:R-:W-:Y:S02]  /*e7f0*/  ISETP.NE.U32.AND P1, PT, R12, RZ, PT ;  /* 0x000000ff0c00720c */ /* 0x000fe40003f25070 */
[----:B------:R-:W-:Y:S02]  /*e800*/  ISETP.NE.U32.AND P4, PT, R8, RZ, PT ;  /* 0x000000ff0800720c */ /* 0x000fe40003f85070 */
[----:B------:R-:W-:Y:S02]  /*e810*/  ISETP.NE.AND.EX P0, PT, R13, RZ, P0, P1 ;  /* 0x000000ff0d00720c */ /* 0x000fe40000705310 */
[----:B------:R-:W-:Y:S02]  /*e820*/  LOP3.LUT P2, RZ, R42, 0xff, RZ, 0xc0, !PT ;  /* 0x000000ff2aff7812 */ /* 0x000fe4000784c0ff */
[----:B------:R-:W-:-:S02]  /*e830*/  ISETP.NE.U32.AND P1, PT, R10, RZ, PT ;  /* 0x000000ff0a00720c */ /* 0x000fc40003f25070 */
[----:B------:R-:W-:Y:S02]  /*e840*/  IADD3 R8, PT, PT, R51, R5, RZ ;  /* 0x0000000533087210 */ /* 0x000fe40007ffe0ff */
[----:B------:R-:W-:Y:S02]  /*e850*/  ISETP.NE.AND.EX P1, PT, R11, RZ, P2, P1 ;  /* 0x000000ff0b00720c */ /* 0x000fe40001725310 */
[----:B------:R-:W-:Y:S02]  /*e860*/  ISETP.GE.U32.AND P2, PT, R8, R6, PT ;  /* 0x000000060800720c */ /* 0x000fe40003f46070 */
[----:B------:R-:W-:Y:S02]  /*e870*/  LOP3.LUT P5, RZ, R40, 0xff, RZ, 0xc0, !PT ;  /* 0x000000ff28ff7812 */ /* 0x000fe400078ac0ff */
[----:B------:R-:W-:Y:S02]  /*e880*/  ISETP.NE.U32.AND P6, PT, R14, RZ, PT ;  /* 0x000000ff0e00720c */ /* 0x000fe40003fc5070 */
[----:B------:R-:W-:-:S02]  /*e890*/  LOP3.LUT P3, RZ, R41, 0xff, RZ, 0xc0, !PT ;  /* 0x000000ff29ff7812 */ /* 0x000fc4000786c0ff */
[----:B------:R-:W-:Y:S02]  /*e8a0*/  ISETP.NE.AND.EX P5, PT, R15, RZ, P5, P6 ;  /* 0x000000ff0f00720c */ /* 0x000fe40002fa5360 */
[----:B------:R-:W-:Y:S02]  /*e8b0*/  ISETP.NE.AND.EX P3, PT, R9, RZ, P3, P4 ;  /* 0x000000ff0900720c */ /* 0x000fe40001f65340 */
[----:B------:R-:W-:Y:S02]  /*e8c0*/  SEL R7, RZ, 0x1, !P0 ;  /* 0x00000001ff077807 */ /* 0x000fe40004000000 */
[----:B------:R-:W-:Y:S02]  /*e8d0*/  SEL R40, RZ, 0x1, !P5 ;  /* 0x00000001ff287807 */ /* 0x000fe40006800000 */
[----:B------:R-:W-:Y:S02]  /*e8e0*/  SEL R41, RZ, 0x1, !P3 ;  /* 0x00000001ff297807 */ /* 0x000fe40005800000 */
[----:B------:R-:W-:Y:S01]  /*e8f0*/  SEL R42, RZ, 0x1, !P1 ;  /* 0x00000001ff2a7807 */ /* 0x000fe20004800000 */
[----:B------:R-:W-:Y:S06]  /*e900*/  @P2 BRA `(.L_x_6714) ;  /* 0x00000000008c2947 */ /* 0x000fec0003800000 */
[----:B------:R-:W-:Y:S01]  /*e910*/  LOP3.LUT P5, RZ, R44, 0xff, RZ, 0xc0, !PT ;  /* 0x000000ff2cff7812 */ /* 0x000fe200078ac0ff */
[----:B------:R-:W-:Y:S01]  /*e920*/  IMAD.IADD R5, R8, 0x1, R5 ;  /* 0x0000000108057824 */ /* 0x000fe200078e0205 */
[----:B------:R-:W-:Y:S02]  /*e930*/  ISETP.NE.U32.AND P6, PT, R38, RZ, PT ;  /* 0x000000ff2600720c */ /* 0x000fe40003fc5070 */
[----:B------:R-:W-:Y:S02]  /*e940*/  LOP3.LUT P1, RZ, R43, 0xff, RZ, 0xc0, !PT ;  /* 0x000000ff2bff7812 */ /* 0x000fe4000782c0ff */
[----:B------:R-:W-:Y:S02]  /*e950*/  ISETP.NE.AND.EX P5, PT, R39, RZ, P5, P6 ;  /* 0x000000ff2700720c */ /* 0x000fe40002fa5360 */
[----:B------:R-:W-:Y:S02]  /*e960*/  ISETP.GE.U32.AND P6, PT, R5, R6, PT ;  /* 0x000000060500720c */ /* 0x000fe40003fc6070 */
[----:B------:R-:W-:-:S02]  /*e970*/  ISETP.NE.U32.AND P2, PT, R36, RZ, PT ;  /* 0x000000ff2400720c */ /* 0x000fc40003f45070 */
[----:B------:R-:W-:Y:S02]  /*e980*/  LOP3.LUT P4, RZ, R45, 0xff, RZ, 0xc0, !PT ;  /* 0x000000ff2dff7812 */ /* 0x000fe4000788c0ff */
[----:B------:R-:W-:Y:S02]  /*e990*/  ISETP.NE.AND.EX P1, PT, R37, RZ, P1, P2 ;  /* 0x000000ff2500720c */ /* 0x000fe40000f25320 */
        /* <DEDUP_REMOVED lines=13> */
[----:B------:R-:W-:Y:S02]  /*ea70*/  ISETP.NE.AND.EX P0, PT, R25, RZ, P0, P1 ;  /* 0x000000ff1900720c */ /* 0x000fe40000705310 */
[----:B------:R-:W-:Y:S02]  /*ea80*/  ISETP.NE.U32.AND P6, PT, R26, RZ, PT ;  /* 0x000000ff1a00720c */ /* 0x000fe40003fc5070 */
[----:B------:R-:W-:-:S02]  /*ea90*/  LOP3.LUT P3, RZ, R49, 0xff, RZ, 0xc0, !PT ;  /* 0x000000ff31ff7812 */ /* 0x000fc4000786c0ff */
[----:B------:R-:W-:Y:S02]  /*eaa0*/  ISETP.NE.U32.AND P4, PT, R28, RZ, PT ;  /* 0x000000ff1c00720c */ /* 0x000fe40003f85070 */
[----:B------:R-:W-:Y:S02]  /*eab0*/  LOP3.LUT P2, RZ, R50, 0xff, RZ, 0xc0, !PT ;  /* 0x000000ff32ff7812 */ /* 0x000fe4000784c0ff */
[----:B------:R-:W-:Y:S02]  /*eac0*/  ISETP.NE.U32.AND P1, PT, R30, RZ, PT ;  /* 0x000000ff1e00720c */ /* 0x000fe40003f25070 */
[----:B------:R-:W-:Y:S02]  /*ead0*/  ISETP.NE.AND.EX P5, PT, R27, RZ, P5, P6 ;  /* 0x000000ff1b00720c */ /* 0x000fe40002fa5360 */
[----:B------:R-:W-:Y:S02]  /*eae0*/  ISETP.NE.AND.EX P3, PT, R29, RZ, P3, P4 ;  /* 0x000000ff1d00720c */ /* 0x000fe40001f65340 */
[----:B------:R-:W-:-:S02]  /*eaf0*/  ISETP.NE.AND.EX P1, PT, R31, RZ, P2, P1 ;  /* 0x000000ff1f00720c */ /* 0x000fc40001725310 */
[----:B------:R-:W-:Y:S02]  /*eb00*/  SEL R47, RZ, 0x1, !P0 ;  /* 0x00000001ff2f7807 */ /* 0x000fe40004000000 */
[----:B------:R-:W-:Y:S02]  /*eb10*/  SEL R48, RZ, 0x1, !P5 ;  /* 0x00000001ff307807 */ /* 0x000fe40006800000 */
[----:B------:R-:W-:Y:S02]  /*eb20*/  SEL R49, RZ, 0x1, !P3 ;  /* 0x00000001ff317807 */ /* 0x000fe40005800000 */
[----:B------:R-:W-:-:S07]  /*eb30*/  SEL R50, RZ, 0x1, !P1 ;  /* 0x00000001ff327807 */ /* 0x000fce0004800000 */
.L_x_6714:
[----:B------:R-:W-:Y:S05]  /*eb40*/  BSYNC.RECONVERGENT B0 ;  /* 0x0000000000007941 */ /* 0x000fea0003800200 */
.L_x_6713:
        /* <DEDUP_REMOVED lines=24> */
.L_x_6674:
[----:B-----5:R-:W-:Y:S02]  /*ecd0*/  SEL R17, RZ, 0x1, !P4 ;  /* 0x00000001ff117807 */ /* 0x020fe40006000000 */
[----:B------:R-:W-:Y:S02]  /*ece0*/  SEL R23, RZ, 0x1, !P2 ;  /* 0x00000001ff177807 */ /* 0x000fe40005000000 */
[----:B------:R-:W-:Y:S02]  /*ecf0*/  SEL R24, RZ, 0x1, !P0 ;  /* 0x00000001ff187807 */ /* 0x000fe40004000000 */
[----:B------:R-:W-:-:S07]  /*ed00*/  SEL R25, RZ, 0x1, !P1 ;  /* 0x00000001ff197807 */ /* 0x000fce0004800000 */
.L_x_6661:
[----:B------:R-:W-:Y:S05]  /*ed10*/  BSYNC.RECONVERGENT B6 ;  /* 0x0000000000067941 */ /* 0x000fea0003800200 */
.L_x_6660:
        /* <DEDUP_REMOVED lines=24> */
.L_x_6718:
        /* <DEDUP_REMOVED lines=18> */
[C---:B------:R-:W-:Y:S02]  /*efc0*/  PRMT R9, R4.reuse, 0x7773, RZ ;  /* 0x0000777304097816 */ /* 0x040fe400000000ff */
[----:B0-----:R-:W-:Y:S02]  /*efd0*/  PRMT R7, R4, 0x7771, RZ ;  /* 0x0000777104077816 */ /* 0x001fe400000000ff */
        /* <DEDUP_REMOVED lines=13> */
.L_x_6717:
[----:B------:R-:W-:Y:S05]  /*f0b0*/  BSYNC.RECONVERGENT B0 ;  /* 0x0000000000007941 */ /* 0x000fea0003800200 */
.L_x_6716:
[----:B------:R-:W-:Y:S01]  /*f0c0*/  IMAD.MOV.U32 R4, RZ, RZ, R13 ;  /* 0x000000ffff047224 */ /* 0x000fe200078e000d */
[----:B------:R-:W-:Y:S06]  /*f0d0*/  @P3 BRA `(.L_x_6718) ;  /* 0xfffffffc00703947 */ /* 0x000fec000383ffff */
.L_x_6715:
        /* <DEDUP_REMOVED lines=25> */
.L_x_6723:
        /* <DEDUP_REMOVED lines=9> */
[----:B------:R-:W-:Y:S02]  /*f300*/  LEA R5, R10, R4, 0x2 ;  /* 0x000000040a057211 */ /* 0x000fe400078e10ff */
[----:B------:R-:W-:Y:S02]  /*f310*/  LOP3.LUT P1, RZ, R25, 0xff, RZ, 0xc0, !PT ;  /* 0x000000ff19ff7812 */ /* 0x000fe4000782c0ff */
[----:B------:R-:W-:Y:S02]  /*f320*/  LOP3.LUT P0, RZ, R24, 0xff, RZ, 0xc0, !PT ;  /* 0x000000ff18ff7812 */ /* 0x000fe4000780c0ff */
[----:B------:R-:W0:Y:S01]  /*f330*/  LDS R5, [R5] ;  /* 0x0000000005057984 */ /* 0x000e220000000800 */
[----:B------:R-:W-:Y:S02]  /*f340*/  LOP3.LUT P2, RZ, R23, 0xff, RZ, 0xc0, !PT ;  /* 0x000000ff17ff7812 */ /* 0x000fe4000784c0ff */
[----:B------:R-:W-:Y:S02]  /*f350*/  LOP3.LUT P3, RZ, R17, 0xff, RZ, 0xc0, !PT ;  /* 0x000000ff11ff7812 */ /* 0x000fe4000786c0ff */
        /* <DEDUP_REMOVED lines=17> */
.L_x_6722:
[----:B------:R-:W-:Y:S05]  /*f470*/  BSYNC.RECONVERGENT B0 ;  /* 0x0000000000007941 */ /* 0x000fea0003800200 */
.L_x_6721:
[----:B0-----:R-:W-:Y:S01]  /*f480*/  IMAD.MOV.U32 R5, RZ, RZ, R10 ;  /* 0x000000ffff057224 */ /* 0x001fe200078e000a */
[----:B------:R-:W-:Y:S06]  /*f490*/  @P4 BRA `(.L_x_6723) ;  /* 0xfffffffc00744947 */ /* 0x000fec000383ffff */
.L_x_6720:
[----:B------:R-:W-:Y:S01]  /*f4a0*/  ISETP.GE.U32.AND P0, PT, R2, 0x2, PT ;  /* 0x000000020200780c */ /* 0x000fe20003f06070 */
[----:B------:R-:W-:Y:S05]  /*f4b0*/  WARPSYNC.ALL ;  /* 0x0000000000007948 */ /* 0x000fea0003800000 */
[----:B------:R-:W-:Y:S07]  /*f4c0*/  BAR.SYNC.DEFER_BLOCKING 0x0 ;  /* 0x0000000000007b1d */ /* 0x000fee0000010000 */
[----:B------:R-:W-:Y:S05]  /*f4d0*/  @!P0 BRA `(.L_x_6719) ;  /* 0x0000000000748947 */ /* 0x000fea0003800000 */
[----:B0-----:R-:W-:-:S07]  /*f4e0*/  IMAD.MOV.U32 R5, RZ, RZ, 0x1 ;  /* 0x00000001ff057424 */ /* 0x001fce00078e00ff */
.L_x_6724:
        /* <DEDUP_REMOVED lines=28> */
.L_x_6719:
        /* <DEDUP_REMOVED lines=288> */
.L_x_6725:
        /* <DEDUP_REMOVED lines=276> */
.L_x_6726:
        /* <DEDUP_REMOVED lines=276> */
.L_x_6727:
        /* <DEDUP_REMOVED lines=276> */
.L_x_6728:
        /* <DEDUP_REMOVED lines=286> */
.L_x_6730:
        /* <DEDUP_REMOVED lines=276> */
.L_x_6731:
        /* <DEDUP_REMOVED lines=276> */
.L_x_6732:
        /* <DEDUP_REMOVED lines=276> */
.L_x_6733:
        /* <DEDUP_REMOVED lines=27> */
.L_x_6735:
[----:B------:R-:W-:Y:S05]  /*183c0*/  BSYNC.RECONVERGENT B0 ;  /* 0x0000000000007941 */ /* 0x000fea0003800200 */
.L_x_6734:
        /* <DEDUP_REMOVED lines=35> */
.L_x_6737:
[----:B------:R-:W-:Y:S05]  /*18600*/  BSYNC.RECONVERGENT B0 ;  /* 0x0000000000007941 */ /* 0x000fea0003800200 */
.L_x_6736:
        /* <DEDUP_REMOVED lines=41> */
.L_x_6742:
        /* <DEDUP_REMOVED lines=15> */
.L_x_6741:
[----:B------:R-:W-:Y:S02]  /*18990*/  SEL R27, RZ, 0x1, !P1 ;  /* 0x00000001ff1b7807 */ /* 0x000fe40004800000 */
[----:B------:R-:W-:Y:S02]  /*189a0*/  SEL R25, RZ, 0x1, !P2 ;  /* 0x00000001ff197807 */ /* 0x000fe40005000000 */
[----:B------:R-:W-:Y:S02]  /*189b0*/  SEL R23, RZ, 0x1, !P3 ;  /* 0x00000001ff177807 */ /* 0x000fe40005800000 */
[----:B------:R-:W-:Y:S01]  /*189c0*/  SEL R17, RZ, 0x1, !P4 ;  /* 0x00000001ff117807 */ /* 0x000fe20006000000 */
[----:B------:R-:W-:Y:S06]  /*189d0*/  BRA `(.L_x_6740) ;  /* 0x0000000000947947 */ /* 0x000fec0003800000 */
.L_x_6739:
        /* <DEDUP_REMOVED lines=18> */
.L_x_6744:
        /* <DEDUP_REMOVED lines=15> */
.L_x_6743:
[----:B------:R-:W-:Y:S02]  /*18bf0*/  SEL R27, RZ, 0x1, !P1 ;  /* 0x00000001ff1b7807 */ /* 0x000fe40004800000 */
[----:B------:R-:W-:Y:S02]  /*18c00*/  SEL R25, RZ, 0x1, !P2 ;  /* 0x00000001ff197807 */ /* 0x000fe40005000000 */
[----:B------:R-:W-:Y:S02]  /*18c10*/  SEL R23, RZ, 0x1, !P3 ;  /* 0x00000001ff177807 */ /* 0x000fe40005800000 */
[----:B------:R-:W-:-:S07]  /*18c20*/  SEL R17, RZ, 0x1, !P4 ;  /* 0x00000001ff117807 */ /* 0x000fce0006000000 */
.L_x_6740:
[----:B------:R-:W-:Y:S05]  /*18c30*/  BSYNC.RECONVERGENT B0 ;  /* 0x0000000000007941 */ /* 0x000fea0003800200 */
.L_x_6738:
        /* <DEDUP_REMOVED lines=17> */
.L_x_6748:
        /* <DEDUP_REMOVED lines=32> */
.L_x_6747:
[----:B------:R-:W-:Y:S05]  /*18f50*/  BSYNC.RECONVERGENT B0 ;  /* 0x0000000000007941 */ /* 0x000fea0003800200 */
.L_x_6746:
[----:B------:R-:W-:-:S03]  /*18f60*/  UISETP.GT.U32.AND UP0, UPT, UR4, 0x3, UPT ;  /* 0x000000030400788c */ /* 0x000fc6000bf04070 */
[----:B------:R-:W-:-:S06]  /*18f70*/  UMOV UR4, UR7 ;  /* 0x0000000700047c82 */ /* 0x000fcc0008000000 */
[----:B------:R-:W-:Y:S05]  /*18f80*/  BRA.U UP0, `(.L_x_6748) ;  /* 0xfffffffd00707547 */ /* 0x000fea000b83ffff */
.L_x_6745:
        /* <DEDUP_REMOVED lines=18> */
.L_x_6753:
        /* <DEDUP_REMOVED lines=16> */
[C---:B-1----:R-:W-:Y:S02]  /*191b0*/  PRMT R9, R0.reuse, 0x7773, RZ ;  /* 0x0000777300097816 */ /* 0x042fe400000000ff */
        /* <DEDUP_REMOVED lines=15> */
.L_x_6752:
[----:B------:R-:W-:Y:S05]  /*192b0*/  BSYNC.RECONVERGENT B0 ;  /* 0x0000000000007941 */ /* 0x000fea0003800200 */
.L_x_6751:
[----:B------:R-:W-:Y:S01]  /*192c0*/  IMAD.MOV.U32 R0, RZ, RZ, R10 ;  /* 0x000000ffff007224 */ /* 0x000fe200078e000a */
[----:B------:R-:W-:Y:S06]  /*192d0*/  @P5 BRA `(.L_x_6753) ;  /* 0xfffffffc00745947 */ /* 0x000fec000383ffff */
.L_x_6750:
[----:B------:R-:W-:Y:S01]  /*192e0*/  BAR.SYNC.DEFER_BLOCKING 0x0 ;  /* 0x0000000000007b1d */ /* 0x000fe20000010000 */
[----:B------:R-:W-:-:S09]  /*192f0*/  UISETP.GE.U32.AND UP0, UPT, UR4, 0x2, UPT ;  /* 0x000000020400788c */ /* 0x000fd2000bf06070 */
[----:B------:R-:W-:Y:S05]  /*19300*/  BRA.U !UP0, `(.L_x_6749) ;  /* 0x0000000108787547 */ /* 0x000fea000b800000 */
[----:B------:R-:W-:-:S07]  /*19310*/  IMAD.MOV.U32 R0, RZ, RZ, 0x1 ;  /* 0x00000001ff007424 */ /* 0x000fce00078e00ff */
.L_x_6754:
        /* <DEDUP_REMOVED lines=29> */
.L_x_6749:
        /* <DEDUP_REMOVED lines=10> */
[----:B01----:R-:W-:Y:S01]  /*19590*/  IADD3 R2, P0, PT, R16, UR4, RZ ;  /* 0x0000000410027c10 */ /* 0x003fe2000ff1e0ff */
[----:B------:R-:W-:Y:S01]  /*195a0*/  IMAD.X R5, RZ, RZ, UR5, P1 ;  /* 0x00000005ff057e24 */ /* 0x000fe200088e06ff */
[----:B------:R-:W-:Y:S01]  /*195b0*/  IADD3 R8, P3, PT, R22, UR4, RZ ;  /* 0x0000000416087c10 */ /* 0x000fe2000ff7e0ff */
[----:B------:R-:W-:-:S02]  /*195c0*/  IMAD.X R7, RZ, RZ, UR5, P2 ;  /* 0x00000005ff077e24 */ /* 0x000fc400090e06ff */
[----:B------:R-:W-:Y:S02]  /*195d0*/  IMAD.X R3, RZ, RZ, UR5, P0 ;  /* 0x00000005ff037e24 */ /* 0x000fe400080e06ff */
[----:B------:R-:W2:Y:S01]  /*195e0*/  @P4 LDG.E.U8 R12, desc[UR36][R4.64] ;  /* 0x00000024040c4981 */ /* 0x000ea2000c1e1100 */
[----:B------:R-:W-:-:S03]  /*195f0*/  IMAD.X R9, RZ, RZ, UR5, P3 ;  /* 0x00000005ff097e24 */ /* 0x000fc600098e06ff */
        /* <DEDUP_REMOVED lines=12> */
[----:B-----5:R-:W-:Y:S02]  /*196c0*/  @P4 ISETP.NE.AND P1, PT, R11, RZ, P1 ;  /* 0x000000ff0b00420c */ /* 0x020fe40000f25270 */
[----:B------:R-:W-:Y:S02]  /*196d0*/  @P4 SEL R11, RZ, 0x1, !P0 ;  /* 0x00000001ff0b4807 */ /* 0x000fe40004000000 */
        /* <DEDUP_REMOVED lines=21> */
.L_x_6756:
        /* <DEDUP_REMOVED lines=11> */
[----:B0-----:R-:W-:Y:S01]  /*198e0*/  MOV R4, UR4 ;  /* 0x0000000400047c02 */ /* 0x001fe20008000f00 */
[----:B------:R-:W-:-:S02]  /*198f0*/  IMAD.U32 R5, RZ, RZ, UR5 ;  /* 0x00000005ff057e24 */ /* 0x000fc4000f8e00ff */
[----:B---3--:R-:W-:Y:S02]  /*19900*/  IMAD.U32 R6, RZ, RZ, UR8 ;  /* 0x00000008ff067e24 */ /* 0x008fe4000f8e00ff */
[----:B------:R-:W-:Y:S02]  /*19910*/  IMAD.U32 R7, RZ, RZ, UR9 ;  /* 0x00000009ff077e24 */ /* 0x000fe4000f8e00ff */
[----:B----4-:R-:W-:Y:S01]  /*19920*/  IMAD.U32 R10, RZ, RZ, UR6 ;  /* 0x00000006ff0a7e24 */ /* 0x010fe2000f8e00ff */
[----:B-1----:R-:W-:-:S07]  /*19930*/  MOV R11, UR7 ;  /* 0x00000007000b7c02 */ /* 0x002fce0008000f00 */
[----:B------:R-:W-:-:S07]  /*19940*/  LEPC R20, `(.L_x_6757) ;  /* 0x000000001014794e */ /* 0x000fce0000000000 */
[----:B--2---:R-:W-:Y:S05]  /*19950*/  CALL.ABS.NOINC R2 ;  /* 0x0000000002007343 */ /* 0x004fea0003c00000 */
.L_x_6757:
        /* <DEDUP_REMOVED lines=25> */
.L_x_6758:
        /* <DEDUP_REMOVED lines=25> */
.L_x_6759:
        /* <DEDUP_REMOVED lines=25> */
.L_x_6760:
[----:B------:R-:W0:Y:S01]  /*19e10*/  LDCU.64 UR4, c[0x0][0x758] ;  /* 0x0000eb00ff0477ac */ /* 0x000e220008000a00 */
[----:B------:R-:W-:-:S04]  /*19e20*/  LOP3.LUT P1, RZ, R17, 0xff, RZ, 0xc0, !PT ;  /* 0x000000ff11ff7812 */ /* 0x000fc8000782c0ff */
[----:B------:R-:W-:Y:S02]  /*19e30*/  SEL R3, RZ, 0x1, !P1 ;  /* 0x00000001ff037807 */ /* 0x000fe40004800000 */
[----:B0-----:R-:W-:-:S05]  /*19e40*/  IADD3 R16, P0, PT, R16, UR4, RZ ;  /* 0x0000000410107c10 */ /* 0x001fca000ff1e0ff */
[----:B------:R-:W-:-:S05]  /*19e50*/  IMAD.X R17, RZ, RZ, UR5, P0 ;  /* 0x00000005ff117e24 */ /* 0x000fca00080e06ff */
[----:B------:R-:W-:Y:S01]  /*19e60*/  STG.E.U8 desc[UR36][R16.64], R3 ;  /* 0x0000000310007986 */ /* 0x000fe2000c101124 */
[----:B------:R-:W-:Y:S05]  /*19e70*/  EXIT ;  /* 0x000000000000794d */ /* 0x000fea0003800000 */
.L_x_6755:
        /* <DEDUP_REMOVED lines=21> */
.L_x_6761:
        /* <DEDUP_REMOVED lines=12> */
[----:B--2---:R-:W-:Y:S01]  /*1a090*/  MOV R4, UR4 ;  /* 0x0000000400047c02 */ /* 0x004fe20008000f00 */
[----:B------:R-:W-:-:S02]  /*1a0a0*/  IMAD.U32 R5, RZ, RZ, UR5 ;  /* 0x00000005ff057e24 */ /* 0x000fc4000f8e00ff */
[----:B---3--:R-:W-:Y:S02]  /*1a0b0*/  IMAD.U32 R6, RZ, RZ, UR6 ;  /* 0x00000006ff067e24 */ /* 0x008fe4000f8e00ff */
[----:B------:R-:W-:Y:S02]  /*1a0c0*/  IMAD.U32 R7, RZ, RZ, UR7 ;  /* 0x00000007ff077e24 */ /* 0x000fe4000f8e00ff */
[----:B----4-:R-:W-:Y:S01]  /*1a0d0*/  IMAD.U32 R10, RZ, RZ, UR8 ;  /* 0x00000008ff0a7e24 */ /* 0x010fe2000f8e00ff */
[----:B0-----:R-:W-:-:S07]  /*1a0e0*/  MOV R11, UR9 ;  /* 0x00000009000b7c02 */ /* 0x001fce0008000f00 */
[----:B------:R-:W-:-:S07]  /*1a0f0*/  LEPC R20, `(.L_x_6763) ;  /* 0x000000001014794e */ /* 0x000fce0000000000 */
[----:B-1----:R-:W-:Y:S05]  /*1a100*/  CALL.ABS.NOINC R2 ;  /* 0x0000000002007343 */ /* 0x002fea0003c00000 */
.L_x_6763:
        /* <DEDUP_REMOVED lines=25> */
.L_x_6764:
        /* <DEDUP_REMOVED lines=25> */
.L_x_6765:
        /* <DEDUP_REMOVED lines=25> */
.L_x_6766:
[----:B------:R-:W0:Y:S01]  /*1a5c0*/  LDCU.64 UR4, c[0x0][0x758] ;  /* 0x0000eb00ff0477ac */ /* 0x000e220008000a00 */
[----:B------:R-:W-:-:S04]  /*1a5d0*/  LOP3.LUT P0, RZ, R17, 0xff, RZ, 0xc0, !PT ;  /* 0x000000ff11ff7812 */ /* 0x000fc8000780c0ff */
[----:B------:R-:W-:Y:S02]  /*1a5e0*/  SEL R3, RZ, 0x1, !P0 ;  /* 0x00000001ff037807 */ /* 0x000fe40004000000 */
[----:B0-----:R-:W-:-:S05]  /*1a5f0*/  IADD3 R16, P1, PT, R16, UR4, RZ ;  /* 0x0000000410107c10 */ /* 0x001fca000ff3e0ff */
[----:B------:R-:W-:-:S05]  /*1a600*/  IMAD.X R17, RZ, RZ, UR5, P1 ;  /* 0x00000005ff117e24 */ /* 0x000fca00088e06ff */
[----:B------:R-:W-:Y:S01]  /*1a610*/  STG.E.U8 desc[UR36][R16.64], R3 ;  /* 0x0000000310007986 */ /* 0x000fe2000c101124 */
[----:B------:R-:W-:Y:S05]  /*1a620*/  EXIT ;  /* 0x000000000000794d */ /* 0x000fea0003800000 */
.L_x_6762:
[----:B------:R-:W-:Y:S04]  /*1a630*/  STG.E.U8 desc[UR36][R6.64], R27 ;  /* 0x0000001b06007986 */ /* 0x000fe8000c101124 */
[----:B------:R-:W-:Y:S04]  /*1a640*/  STG.E.U8 desc[UR36][R6.64+0x1], R25 ;  /* 0x0000011906007986 */ /* 0x000fe8000c101124 */
[----:B------:R-:W-:Y:S04]  /*1a650*/  STG.E.U8 desc[UR36][R6.64+0x2], R23 ;  /* 0x0000021706007986 */ /* 0x000fe8000c101124 */
[----:B------:R-:W-:Y:S01]  /*1a660*/  STG.E.U8 desc[UR36][R6.64+0x3], R17 ;  /* 0x0000031106007986 */ /* 0x000fe2000c101124 */
[----:B------:R-:W-:Y:S05]  /*1a670*/  EXIT ;  /* 0x000000000000794d */ /* 0x000fea0003800000 */
.L_x_6729:
        /* <DEDUP_REMOVED lines=61> */
.L_x_6768:
        /* <DEDUP_REMOVED lines=19> */
.L_x_6769:
        /* <DEDUP_REMOVED lines=25> */
.L_x_6770:
        /* <DEDUP_REMOVED lines=25> */
.L_x_6771:
        /* <DEDUP_REMOVED lines=25> */
.L_x_6772:
[----:B------:R-:W0:Y:S01]  /*1b030*/  LDCU.64 UR4, c[0x0][0x758] ;  /* 0x0000eb00ff0477ac */ /* 0x000e220008000a00 */
[----:B------:R-:W-:-:S04]  /*1b040*/  LOP3.LUT P1, RZ, R17, 0xff, RZ, 0xc0, !PT ;  /* 0x000000ff11ff7812 */ /* 0x000fc8000782c0ff */
[----:B------:R-:W-:Y:S02]  /*1b050*/  SEL R3, RZ, 0x1, !P1 ;  /* 0x00000001ff037807 */ /* 0x000fe40004800000 */
[----:B0-----:R-:W-:-:S05]  /*1b060*/  IADD3 R16, P0, PT, R16, UR4, RZ ;  /* 0x0000000410107c10 */ /* 0x001fca000ff1e0ff */
[----:B------:R-:W-:-:S05]  /*1b070*/  IMAD.X R17, RZ, RZ, UR5, P0 ;  /* 0x00000005ff117e24 */ /* 0x000fca00080e06ff */
[----:B------:R-:W-:Y:S01]  /*1b080*/  STG.E.U8 desc[UR36][R16.64], R3 ;  /* 0x0000000310007986 */ /* 0x000fe2000c101124 */
[----:B------:R-:W-:Y:S05]  /*1b090*/  EXIT ;  /* 0x000000000000794d */ /* 0x000fea0003800000 */
.L_x_6767:
        /* <DEDUP_REMOVED lines=21> */
.L_x_6773:
        /* <DEDUP_REMOVED lines=20> */
.L_x_6775:
        /* <DEDUP_REMOVED lines=25> */
.L_x_6776:
        /* <DEDUP_REMOVED lines=25> */
.L_x_6777:
        /* <DEDUP_REMOVED lines=25> */
.L_x_6778:
[----:B------:R-:W0:Y:S01]  /*1b7e0*/  LDCU.64 UR4, c[0x0][0x758] ;  /* 0x0000eb00ff0477ac */ /* 0x000e220008000a00 */
[----:B------:R-:W-:-:S04]  /*1b7f0*/  LOP3.LUT P0, RZ, R17, 0xff, RZ, 0xc0, !PT ;  /* 0x000000ff11ff7812 */ /* 0x000fc8000780c0ff */
[----:B------:R-:W-:Y:S02]  /*1b800*/  SEL R3, RZ, 0x1, !P0 ;  /* 0x00000001ff037807 */ /* 0x000fe40004000000 */
[----:B0-----:R-:W-:-:S05]  /*1b810*/  IADD3 R16, P1, PT, R16, UR4, RZ ;  /* 0x0000000410107c10 */ /* 0x001fca000ff3e0ff */
[----:B------:R-:W-:-:S05]  /*1b820*/  IMAD.X R17, RZ, RZ, UR5, P1 ;  /* 0x00000005ff117e24 */ /* 0x000fca00088e06ff */
[----:B------:R-:W-:Y:S01]  /*1b830*/  STG.E.U8 desc[UR36][R16.64], R3 ;  /* 0x0000000310007986 */ /* 0x000fe2000c101124 */
[----:B------:R-:W-:Y:S05]  /*1b840*/  EXIT ;  /* 0x000000000000794d */ /* 0x000fea0003800000 */
.L_x_6774:
[----:B------:R-:W-:Y:S04]  /*1b850*/  STG.E.U8 desc[UR36][R6.64], R25 ;  /* 0x0000001906007986 */ /* 0x000fe8000c101124 */
[----:B------:R-:W-:Y:S04]  /*1b860*/  STG.E.U8 desc[UR36][R6.64+0x1], R24 ;  /* 0x0000011806007986 */ /* 0x000fe8000c101124 */
[----:B------:R-:W-:Y:S04]  /*1b870*/  STG.E.U8 desc[UR36][R6.64+0x2], R23 ;  /* 0x0000021706007986 */ /* 0x000fe8000c101124 */
[----:B------:R-:W-:Y:S01]  /*1b880*/  STG.E.U8 desc[UR36][R6.64+0x3], R17 ;  /* 0x0000031106007986 */ /* 0x000fe2000c101124 */
[----:B------:R-:W-:Y:S05]  /*1b890*/  EXIT ;  /* 0x000000000000794d */ /* 0x000fea0003800000 */
.L_x_6779:
        /* <DEDUP_REMOVED lines=14> */
.L_x_7808:


//--------------------- .text._ZN2at6native13reduce_kernelILi512ELi1ENS0_8ReduceOpIiNS0_14func_wrapper_tIbZZZNS0_15and_kernel_cudaERNS_14TensorIteratorEENKUlvE_clEvENKUlvE1_clEvEUlbiE_EEjbLi4ELi4EEEEEvT1_ --------------------------
	.section	.text._ZN2at6native13reduce_kernelILi512ELi1ENS0_8ReduceOpIiNS0_14func_wrapper_tIbZZZNS0_15and_kernel_cudaERNS_14TensorIteratorEENKUlvE_clEvENKUlvE1_clEvEUlbiE_EEjbLi4ELi4EEEEEvT1_,"ax",@progbits
	.align	128
        .global         _ZN2at6native13reduce_kernelILi512ELi1ENS0_8ReduceOpIiNS0_14func_wrapper_tIbZZZNS0_15and_kernel_cudaERNS_14TensorIteratorEENKUlvE_clEvENKUlvE1_clEvEUlbiE_EEjbLi4ELi4EEEEEvT1_
        .type           _ZN2at6native13reduce_kernelILi512ELi1ENS0_8ReduceOpIiNS0_14func_wrapper_tIbZZZNS0_15and_kernel_cudaERNS_14TensorIteratorEENKUlvE_clEvENKUlvE1_clEvEUlbiE_EEjbLi4ELi4EEEEEvT1_,@function
        .size           _ZN2at6native13reduce_kernelILi512ELi1ENS0_8ReduceOpIiNS0_14func_wrapper_tIbZZZNS0_15and_kernel_cudaERNS_14TensorIteratorEENKUlvE_clEvENKUlvE1_clEvEUlbiE_EEjbLi4ELi4EEEEEvT1_,(.L_x_7809 - _ZN2at6native13reduce_kernelILi512ELi1ENS0_8ReduceOpIiNS0_14func_wrapper_tIbZZZNS0_15and_kernel_cudaERNS_14TensorIteratorEENKUlvE_clEvENKUlvE1_clEvEUlbiE_EEjbLi4ELi4EEEEEvT1_)
        .other          _ZN2at6native13reduce_kernelILi512ELi1ENS0_8ReduceOpIiNS0_14func_wrapper_tIbZZZNS0_15and_kernel_cudaERNS_14TensorIteratorEENKUlvE_clEvENKUlvE1_clEvEUlbiE_EEjbLi4ELi4EEEEEvT1_,@"STO_CUDA_ENTRY STV_DEFAULT"
_ZN2at6native13reduce_kernelILi512ELi1ENS0_8ReduceOpIiNS0_14func_wrapper_tIbZZZNS0_15and_kernel_cudaERNS_14TensorIteratorEENKUlvE_clEvENKUlvE1_clEvEUlbiE_EEjbLi4ELi4EEEEEvT1_:
.text._ZN2at6native13reduce_kernelILi512ELi1ENS0_8ReduceOpIiNS0_14func_wrapper_tIbZZZNS0_15and_kernel_cudaERNS_14TensorIteratorEENKUlvE_clEvENKUlvE1_clEvEUlbiE_EEjbLi4ELi4EEEEEvT1_:
        /* <DEDUP_REMOVED lines=295> */
.L_x_6780:
        /* <DEDUP_REMOVED lines=43> */
[----:B------:R-:W-:-:S04]  /*1520*/  ISETP.NE.AND P0, PT, R9, RZ, P0 ;  /* 0x000000ff0900720c */ /* 0x000fc80000705270 */
[----:B------:R-:W-:-:S09]  /*1530*/  SEL R9, RZ, 0x1, !P0 ;  /* 0x00000001ff097807 */ /* 0x000fd20004000000 */
.L_x_6787:
[----:B------:R-:W-:Y:S05]  /*1540*/  BSYNC.RECONVERGENT B2 ;  /* 0x0000000000027941 */ /* 0x000fea0003800200 */
.L_x_6786:
[----:B------:R-:W-:Y:S02]  /*1550*/  IADD3 R2, P0, PT, R2, 0x10, RZ ;  /* 0x0000001002027810 */ /* 0x000fe40007f1e0ff */
[----:B------:R-:W-:-:S03]  /*1560*/  IADD3 R12, PT, PT, R13, -0x4, R0 ;  /* 0xfffffffc0d0c7810 */ /* 0x000fc60007ffe000 */
[----:B------:R-:W-:-:S08]  /*1570*/  IMAD.X R3, RZ, RZ, R3, P0 ;  /* 0x000000ffff037224 */ /* 0x000fd000000e0603 */
.L_x_6785:
[----:B------:R-:W-:Y:S05]  /*1580*/  BSYNC.RECONVERGENT B1 ;  /* 0x0000000000017941 */ /* 0x000fea0003800200 */
.L_x_6784:
        /* <DEDUP_REMOVED lines=12> */
.L_x_6791:
[C---:B------:R-:W-:Y:S01]  /*1650*/  IMAD.WIDE.U32 R8, R7.reuse, 0x10, R2 ;  /* 0x0000001007087825 */ /* 0x040fe200078e0002 */
[----:B------:R-:W0:Y:S05]  /*1660*/  LDCU UR4, c[0x0][0x390] ;  /* 0x00007200ff0477ac */ /* 0x000e2a0008000800 */
[----:B------:R-:W2:Y:S01]  /*1670*/  LDG.E.128 R8, desc[UR36][R8.64] ;  /* 0x0000002408087981 */ /* 0x000ea2000c1e1d00 */
[----:B0-----:R-:W-:-:S04]  /*1680*/  IADD3 R7, PT, PT, R7, UR4, RZ ;  /* 0x0000000407077c10 */ /* 0x001fc8000fffe0ff */
[----:B------:R-:W-:-:S04]  /*1690*/  LEA R13, R7, 0x3, 0x2 ;  /* 0x00000003070d7811 */ /* 0x000fc800078e10ff */
[----:B------:R-:W-:Y:S02]  /*16a0*/  ISETP.GE.U32.AND P4, PT, R13, R12, PT ;  /* 0x0000000c0d00720c */ /* 0x000fe40003f86070 */
[----:B--2---:R-:W-:Y:S02]  /*16b0*/  ISETP.NE.AND P3, PT, R8, RZ, P3 ;  /* 0x000000ff0800720c */ /* 0x004fe40001f65270 */
[----:B------:R-:W-:Y:S02]  /*16c0*/  ISETP.NE.AND P2, PT, R9, RZ, P2 ;  /* 0x000000ff0900720c */ /* 0x000fe40001745270 */
[----:B------:R-:W-:Y:S02]  /*16d0*/  ISETP.NE.AND P1, PT, R10, RZ, P1 ;  /* 0x000000ff0a00720c */ /* 0x000fe40000f25270 */
[----:B------:R-:W-:-:S05]  /*16e0*/  ISETP.NE.AND P0, PT, R11, RZ, P0 ;  /* 0x000000ff0b00720c */ /* 0x000fca0000705270 */
[----:B------:R-:W-:Y:S08]  /*16f0*/  @!P4 BRA `(.L_x_6791) ;  /* 0xfffffffc00d4c947 */ /* 0x000ff0000383ffff */
[----:B------:R-:W-:Y:S05]  /*1700*/  BSYNC.RECONVERGENT B2 ;  /* 0x0000000000027941 */ /* 0x000fea0003800200 */
.L_x_6790:
[----:B------:R-:W-:Y:S02]  /*1710*/  SEL R9, RZ, 0x1, !P3 ;  /* 0x00000001ff097807 */ /* 0x000fe40005800000 */
[----:B------:R-:W-:Y:S02]  /*1720*/  SEL R10, RZ, 0x1, !P2 ;  /* 0x00000001ff0a7807 */ /* 0x000fe40005000000 */
[----:B------:R-:W-:Y:S02]  /*1730*/  SEL R0, RZ, 0x1, !P1 ;  /* 0x00000001ff007807 */ /* 0x000fe40004800000 */
[----:B------:R-:W-:-:S07]  /*1740*/  SEL R8, RZ, 0x1, !P0 ;  /* 0x00000001ff087807 */ /* 0x000fce0004000000 */
.L_x_6789:
[----:B------:R-:W-:Y:S05]  /*1750*/  BSYNC.RECONVERGENT B1 ;  /* 0x0000000000017941 */ /* 0x000fea0003800200 */
.L_x_6788:
        /* <DEDUP_REMOVED lines=16> */
[----:B--2---:R-:W-:-:S04]  /*1860*/  ISETP.NE.AND P2, PT, R2, RZ, P2 ;  /* 0x000000ff0200720c */ /* 0x004fc80001745270 */
[----:B------:R-:W-:-:S09]  /*1870*/  SEL R9, RZ, 0x1, !P2 ;  /* 0x00000001ff097807 */ /* 0x000fd20005000000 */
.L_x_6793:
[----:B------:R-:W-:Y:S05]  /*1880*/  BSYNC.RECONVERGENT B1 ;  /* 0x0000000000017941 */ /* 0x000fea0003800200 */
.L_x_6792:
[----:B------:R-:W-:Y:S02]  /*1890*/  LOP3.LUT P2, RZ, R9, 0xff, RZ, 0xc0, !PT ;  /* 0x000000ff09ff7812 */ /* 0x000fe4000784c0ff */
[----:B------:R-:W-:Y:S02]  /*18a0*/  LOP3.LUT P3, RZ, R8, 0xff, RZ, 0xc0, !PT ;  /* 0x000000ff08ff7812 */ /* 0x000fe4000786c0ff */
[----:B------:R-:W-:-:S04]  /*18b0*/  PLOP3.LUT P0, PT, P1, P2, P0, 0x80, 0x0 ;  /* 0x000000000000781c */ /* 0x000fc80000f05000 */
[----:B------:R-:W-:-:S04]  /*18c0*/  PLOP3.LUT P0, PT, P0, P3, PT, 0x80, 0x8 ;  /* 0x000000000008781c */ /* 0x000fc80000707070 */
[----:B------:R-:W-:Y:S01]  /*18d0*/  SEL R17, RZ, 0x1, !P0 ;  /* 0x00000001ff117807 */ /* 0x000fe20004000000 */
[----:B------:R-:W-:Y:S08]  /*18e0*/  BRA `(.L_x_6782) ;  /* 0x0000009800947947 */ /* 0x000ff00003800000 */
.L_x_6783:
        /* <DEDUP_REMOVED lines=22> */
.L_x_6798:
        /* <DEDUP_REMOVED lines=19> */
[----:B------:R-:W-:Y:S02]  /*1b80*/  ISETP.NE.AND P3, PT, R8, RZ, P3 ;  /* 0x000000ff0800720c */ /* 0x000fe40001f65270 */
[----:B------:R-:W-:Y:S02]  /*1b90*/  ISETP.NE.AND P2, PT, R10, RZ, P2 ;  /* 0x000000ff0a00720c */ /* 0x000fe40001745270 */
[----:B------:R-:W-:Y:S02]  /*1ba0*/  @P4 LOP3.LUT R5, R5, 0x1, RZ, 0xfc, !PT ;  /* 0x0000000105054812 */ /* 0x000fe400078efcff */
[----:B----4-:R-:W-:Y:S02]  /*1bb0*/  ISETP.NE.AND P1, PT, R12, RZ, P1 ;  /* 0x000000ff0c00720c */ /* 0x010fe40000f25270 */
[----:B-----5:R-:W-:-:S02]  /*1bc0*/  ISETP.NE.AND P0, PT, R14, RZ, P0 ;  /* 0x000000ff0e00720c */ /* 0x020fc40000705270 */
[----:B------:R-:W-:Y:S02]  /*1bd0*/  ISETP.NE.AND P4, PT, R12, RZ, PT ;  /* 0x000000ff0c00720c */ /* 0x000fe40003f85270 */
[----:B------:R-:W-:Y:S01]  /*1be0*/  ISETP.NE.AND P5, PT, R14, RZ, PT ;  /* 0x000000ff0e00720c */ /* 0x000fe20003fa5270 */
[----:B------:R-:W-:-:S12]  /*1bf0*/  @!P6 BRA `(.L_x_6798) ;  /* 0xfffffffc0094e947 */ /* 0x000fd8000383ffff */
[----:B------:R-:W-:Y:S05]  /*1c00*/  BSYNC.RECONVERGENT B2 ;  /* 0x0000000000027941 */ /* 0x000fea0003800200 */
.L_x_6797:
[----:B------:R-:W-:Y:S02]  /*1c10*/  SEL R6, RZ, 0x1, !P3 ;  /* 0x00000001ff067807 */ /* 0x000fe40005800000 */
[----:B------:R-:W-:Y:S02]  /*1c20*/  SEL R8, RZ, 0x1, !P2 ;  /* 0x00000001ff087807 */ /* 0x000fe40005000000 */
[----:B------:R-:W-:Y:S02]  /*1c30*/  SEL R9, RZ, 0x1, !P1 ;  /* 0x00000001ff097807 */ /* 0x000fe40004800000 */
[C---:B------:R-:W-:Y:S02]  /*1c40*/  LOP3.LUT P3, RZ, R5.reuse, 0x2, RZ, 0xc0, !PT ;  /* 0x0000000205ff7812 */ /* 0x040fe4000786c0ff */
[----:B------:R-:W-:Y:S02]  /*1c50*/  LOP3.LUT P6, RZ, R5, 0x1, RZ, 0xc0, !PT ;  /* 0x0000000105ff7812 */ /* 0x000fe400078cc0ff */
[----:B------:R-:W-:-:S02]  /*1c60*/  SEL R10, RZ, 0x1, !P0 ;  /* 0x00000001ff0a7807 */ /* 0x000fc40004000000 */
[----:B------:R-:W-:Y:S02]  /*1c70*/  PRMT R5, R6, 0x7610, R5 ;  /* 0x0000761006057816 */ /* 0x000fe40000000005 */
[----:B------:R-:W-:Y:S02]  /*1c80*/  PRMT R6, R8, 0x7610, R6 ;  /* 0x0000761008067816 */ /* 0x000fe40000000006 */
[----:B------:R-:W-:Y:S02]  /*1c90*/  PRMT R8, R9, 0x7610, R8 ;  /* 0x0000761009087816 */ /* 0x000fe40000000008 */
[----:B------:R-:W-:-:S07]  /*1ca0*/  PRMT R9, R10, 0x7610, R9 ;  /* 0x000076100a097816 */ /* 0x000fce0000000009 */
.L_x_6796:
[----:B------:R-:W-:Y:S05]  /*1cb0*/  BSYNC.RECONVERGENT B1 ;  /* 0x0000000000017941 */ /* 0x000fea0003800200 */
.L_x_6795:
        /* <DEDUP_REMOVED lines=23> */
.L_x_6800:
[----:B------:R-:W-:Y:S05]  /*1e30*/  BSYNC.RECONVERGENT B1 ;  /* 0x0000000000017941 */ /* 0x000fea0003800200 */
.L_x_6799:
        /* <DEDUP_REMOVED lines=23> */
.L_x_6802:
[----:B------:R-:W-:Y:S05]  /*1fb0*/  BSYNC.RECONVERGENT B1 ;  /* 0x0000000000017941 */ /* 0x000fea0003800200 */
.L_x_6801:
        /* <DEDUP_REMOVED lines=8> */
.L_x_6794:
        /* <DEDUP_REMOVED lines=18> */
.L_x_6807:
        /* <DEDUP_REMOVED lines=32> */
.L_x_6806:
        /* <DEDUP_REMOVED lines=9> */
.L_x_6805:
[----:B------:R-:W-:Y:S05]  /*23f0*/  BSYNC.RECONVERGENT B1 ;  /* 0x0000000000017941 */ /* 0x000fea0003800200 */
.L_x_6804:
        /* <DEDUP_REMOVED lines=27> */
.L_x_6809:
[----:B------:R-:W-:Y:S05]  /*25b0*/  BSYNC.RECONVERGENT B1 ;  /* 0x0000000000017941 */ /* 0x000fea0003800200 */
.L_x_6808:
        /* <DEDUP_REMOVED lines=23> */
.L_x_6811:
[----:B------:R-:W-:Y:S05]  /*2730*/  BSYNC.RECONVERGENT B1 ;  /* 0x0000000000017941 */ /* 0x000fea0003800200 */
.L_x_6810:
        /* <DEDUP_REMOVED lines=8> */
.L_x_6803:
        /* <DEDUP_REMOVED lines=20> */
.L_x_6821:
        /* <DEDUP_REMOVED lines=8> */
.L_x_6815:
        /* <DEDUP_REMOVED lines=295> */
.L_x_6817:
        /* <DEDUP_REMOVED lines=242> */
.L_x_6818:
        /* <DEDUP_REMOVED lines=242> */
.L_x_6819:
        /* <DEDUP_REMOVED lines=242> */
.L_x_6820:
[----:B------:R-:W-:-:S04]  /*6950*/  LOP3.LUT R7, R0, 0xfffffffc, RZ, 0xc0, !PT ;  /* 0xfffffffc00077812 */ /* 0x000fc800078ec0ff */
[----:B------:R-:W-:-:S05]  /*6960*/  IADD3 R6, P4, PT, R7, R8, RZ ;  /* 0x0000000807067210 */ /* 0x000fca0007f9e0ff */
[----:B------:R-:W-:-:S05]  /*6970*/  IMAD.X R7, RZ, RZ, R9, P4 ;  /* 0x000000ffff077224 */ /* 0x000fca00020e0609 */
[----:B------:R1:W5:Y:S03]  /*6980*/  LDG.E R10, desc[UR36][R6.64] ;  /* 0x00000024060a7981 */ /* 0x000366000c1e1900 */
.L_x_6816:
[----:B------:R-:W2:Y:S01]  /*6990*/  LDCU UR5, c[0x0][0x388] ;  /* 0x00007100ff0577ac */ /* 0x000ea20008000800 */
[----:B0-----:R-:W-:Y:S02]  /*69a0*/  MOV R2, UR4 ;  /* 0x0000000400027c02 */ /* 0x001fe40008000f00 */
[----:B-----5:R-:W-:Y:S02]  /*69b0*/  ISETP.NE.AND P3, PT, R25, RZ, P3 ;  /* 0x000000ff1900720c */ /* 0x020fe40001f65270 */
[----:B------:R-:W-:Y:S01]  /*69c0*/  ISETP.NE.AND P2, PT, R24, RZ, P2 ;  /* 0x000000ff1800720c */ /* 0x000fe20001745270 */
[----:B------:R-:W-:Y:S01]  /*69d0*/  IMAD R3, R2, 0x4, R3 ;  /* 0x0000000402037824 */ /* 0x000fe200078e0203 */
[----:B------:R-:W-:Y:S02]  /*69e0*/  ISETP.NE.AND P1, PT, R20, RZ, P1 ;  /* 0x000000ff1400720c */ /* 0x000fe40000f25270 */
[----:B------:R-:W-:Y:S01]  /*69f0*/  ISETP.NE.AND P0, PT, R10, RZ, P0 ;  /* 0x000000ff0a00720c */ /* 0x000fe20000705270 */
[----:B-1----:R-:W-:Y:S01]  /*6a00*/  IMAD R7, R2, 0x3, R3 ;  /* 0x0000000302077824 */ /* 0x002fe200078e0203 */
[----:B--2---:R-:W-:-:S04]  /*6a10*/  MOV R0, UR5 ;  /* 0x0000000500007c02 */ /* 0x004fc80008000f00 */
[----:B------:R-:W-:-:S13]  /*6a20*/  ISETP.GE.U32.AND P4, PT, R7, R0, PT ;  /* 0x000000000700720c */ /* 0x000fda0003f86070 */
[----:B------:R-:W-:Y:S05]  /*6a30*/  @!P4 BRA `(.L_x_6821) ;  /* 0xffffffbc00b0c947 */ /* 0x000fea000383ffff */
[----:B------:R-:W-:Y:S05]  /*6a40*/  BSYNC.RECONVERGENT B2 ;  /* 0x0000000000027941 */ /* 0x000fea0003800200 */
.L_x_6814:
[----:B------:R-:W-:Y:S02]  /*6a50*/  SEL R7, RZ, 0x1, !P3 ;  /* 0x00000001ff077807 */ /* 0x000fe40005800000 */
[----:B------:R-:W-:Y:S02]  /*6a60*/  SEL R6, RZ, 0x1, !P2 ;  /* 0x00000001ff067807 */ /* 0x000fe40005000000 */
[----:B------:R-:W-:Y:S02]  /*6a70*/  SEL R5, RZ, 0x1, !P1 ;  /* 0x00000001ff057807 */ /* 0x000fe40004800000 */
[----:B------:R-:W-:-:S07]  /*6a80*/  SEL R4, RZ, 0x1, !P0 ;  /* 0x00000001ff047807 */ /* 0x000fce0004000000 */
.L_x_6813:
[----:B------:R-:W-:Y:S05]  /*6a90*/  BSYNC.RECONVERGENT B1 ;  /* 0x0000000000017941 */ /* 0x000fea0003800200 */
.L_x_6812:
        /* <DEDUP_REMOVED lines=24> */
.L_x_6824:
        /* <DEDUP_REMOVED lines=276> */
.L_x_6825:
        /* <DEDUP_REMOVED lines=275> */
.L_x_6826:
        /* <DEDUP_REMOVED lines=275> */
.L_x_6827:
        /* <DEDUP_REMOVED lines=275> */
.L_x_6828:
[----:B------:R-:W-:-:S04]  /*b0f0*/  LOP3.LUT R9, R22, 0xfffffffc, RZ, 0xc0, !PT ;  /* 0xfffffffc16097812 */ /* 0x000fc800078ec0ff */
[----:B------:R-:W-:-:S04]  /*b100*/  IADD3 R8, P0, PT, R9, R12, RZ ;  /* 0x0000000c09087210 */ /* 0x000fc80007f1e0ff */
[----:B------:R-:W-:-:S05]  /*b110*/  IADD3.X R9, PT, PT, RZ, R13, RZ, P0, !PT ;  /* 0x0000000dff097210 */ /* 0x000fca00007fe4ff */
[----:B------:R0:W5:Y:S04]  /*b120*/  LDG.E R8, desc[UR36][R8.64] ;  /* 0x0000002408087981 */ /* 0x000168000c1e1900 */
.L_x_6823:
[----:B------:R-:W-:Y:S05]  /*b130*/  BSYNC.RECONVERGENT B1 ;  /* 0x0000000000017941 */ /* 0x000fea0003800200 */
.L_x_6822:
[----:B------:R-:W-:Y:S01]  /*b140*/  ISETP.GE.U32.AND P0, PT, R3, R0, PT ;  /* 0x000000000300720c */ /* 0x000fe20003f06070 */
[----:B------:R-:W-:-:S12]  /*b150*/  BSSY.RECONVERGENT B1, `(.L_x_6829) ;  /* 0x0000017000017945 */ /* 0x000fd80003800200 */
[----:B------:R-:W-:Y:S05]  /*b160*/  @P0 BRA `(.L_x_6830) ;  /* 0x0000000000540947 */ /* 0x000fea0003800000 */
[----:B------:R-:W-:Y:S01]  /*b170*/  IMAD.IADD R3, R3, 0x1, R2 ;  /* 0x0000000103037824 */ /* 0x000fe200078e0202 */
[----:B------:R-:W-:-:S04]  /*b180*/  LOP3.LUT P0, RZ, R7, 0xff, RZ, 0xc0, !PT ;  /* 0x000000ff07ff7812 */ /* 0x000fc8000780c0ff */
[----:B------:R-:W-:Y:S02]  /*b190*/  ISETP.GE.U32.AND P1, PT, R3, R0, PT ;  /* 0x000000000300720c */ /* 0x000fe40003f26070 */
[----:B-----5:R-:W-:-:S04]  /*b1a0*/  ISETP.NE.AND P0, PT, R25, RZ, P0 ;  /* 0x000000ff1900720c */ /* 0x020fc80000705270 */
[----:B------:R-:W-:-:S07]  /*b1b0*/  SEL R7, RZ, 0x1, !P0 ;  /* 0x00000001ff077807 */ /* 0x000fce0004000000 */
[----:B------:R-:W-:Y:S05]  /*b1c0*/  @P1 BRA `(.L_x_6830) ;  /* 0x00000000003c1947 */ /* 0x000fea0003800000 */
[----:B------:R-:W-:Y:S02]  /*b1d0*/  IADD3 R3, PT, PT, R3, R2, RZ ;  /* 0x0000000203037210 */ /* 0x000fe40007ffe0ff */
[----:B------:R-:W-:Y:S02]  /*b1e0*/  LOP3.LUT P0, RZ, R6, 0xff, RZ, 0xc0, !PT ;  /* 0x000000ff06ff7812 */ /* 0x000fe4000780c0ff */
[----:B------:R-:W-:Y:S02]  /*b1f0*/  ISETP.GE.U32.AND P1, PT, R3, R0, PT ;  /* 0x000000000300720c */ /* 0x000fe40003f26070 */
[----:B------:R-:W-:-:S04]  /*b200*/  ISETP.NE.AND P0, PT, R24, RZ, P0 ;  /* 0x000000ff1800720c */ /* 0x000fc80000705270 */
[----:B------:R-:W-:-:S07]  /*b210*/  SEL R6, RZ, 0x1, !P0 ;  /* 0x00000001ff067807 */ /* 0x000fce0004000000 */
[----:B------:R-:W-:Y:S05]  /*b220*/  @P1 BRA `(.L_x_6830) ;  /* 0x0000000000241947 */ /* 0x000fea0003800000 */
[----:B------:R-:W-:Y:S01]  /*b230*/  IMAD.IADD R3, R3, 0x1, R2 ;  /* 0x0000000103037824 */ /* 0x000fe200078e0202 */
[----:B------:R-:W-:-:S04]  /*b240*/  LOP3.LUT P0, RZ, R5, 0xff, RZ, 0xc0, !PT ;  /* 0x000000ff05ff7812 */ /* 0x000fc8000780c0ff */
[----:B------:R-:W-:Y:S02]  /*b250*/  ISETP.GE.U32.AND P2, PT, R3, R0, PT ;  /* 0x000000000300720c */ /* 0x000fe40003f46070 */
[----:B------:R-:W-:-:S04]  /*b260*/  ISETP.NE.AND P0, PT, R20, RZ, P0 ;  /* 0x000000ff1400720c */ /* 0x000fc80000705270 */
[----:B------:R-:W-:-:S07]  /*b270*/  SEL R5, RZ, 0x1, !P0 ;  /* 0x00000001ff057807 */ /* 0x000fce0004000000 */
[----:B------:R-:W-:-:S04]  /*b280*/  @!P2 LOP3.LUT P1, RZ, R4, 0xff, RZ, 0xc0, !PT ;  /* 0x000000ff04ffa812 */ /* 0x000fc8000782c0ff */
[----:B------:R-:W-:-:S04]  /*b290*/  @!P2 ISETP.NE.AND P1, PT, R8, RZ, P1 ;  /* 0x000000ff0800a20c */ /* 0x000fc80000f25270 */
[----:B------:R-:W-:-:S04]  /*b2a0*/  @!P2 SEL R0, RZ, 0x1, !P1 ;  /* 0x00000001ff00a807 */ /* 0x000fc80004800000 */
[----:B------:R-:W-:-:S07]  /*b2b0*/  @!P2 PRMT R4, R0, 0x7610, R4 ;  /* 0x000076100004a816 */ /* 0x000fce0000000004 */
.L_x_6830:
[----:B------:R-:W-:Y:S05]  /*b2c0*/  BSYNC.RECONVERGENT B1 ;  /* 0x0000000000017941 */ /* 0x000fea0003800200 */
.L_x_6829:
[----:B------:R-:W-:Y:S02]  /*b2d0*/  LOP3.LUT P0, RZ, R7, 0xff, RZ, 0xc0, !PT ;  /* 0x000000ff07ff7812 */ /* 0x000fe4000780c0ff */
[----:B------:R-:W-:Y:S02]  /*b2e0*/  LOP3.LUT P1, RZ, R6, 0xff, RZ, 0xc0, !PT ;  /* 0x000000ff06ff7812 */ /* 0x000fe4000782c0ff */
[----:B------:R-:W-:Y:S02]  /*b2f0*/  LOP3.LUT P2, RZ, R5, 0xff, RZ, 0xc0, !PT ;  /* 0x000000ff05ff7812 */ /* 0x000fe4000784c0ff */
[----:B------:R-:W-:Y:S02]  /*b300*/  LOP3.LUT P3, RZ, R4, 0xff, RZ, 0xc0, !PT ;  /* 0x000000ff04ff7812 */ /* 0x000fe4000786c0ff */
[----:B------:R-:W-:-:S04]  /*b310*/  PLOP3.LUT P0, PT, P2, P0, P1, 0x80, 0x0 ;  /* 0x000000000000781c */ /* 0x000fc80001701010 */
[----:B------:R-:W-:-:S04]  /*b320*/  PLOP3.LUT P0, PT, P0, P3, PT, 0x80, 0x8 ;  /* 0x000000000008781c */ /* 0x000fc80000707070 */
[----:B------:R-:W-:-:S09]  /*b330*/  SEL R17, RZ, 0x1, !P0 ;  /* 0x00000001ff117807 */ /* 0x000fd20004000000 */
.L_x_6782:
[----:B------:R-:W-:Y:S05]  /*b340*/  BSYNC.RECONVERGENT B0 ;  /* 0x0000000000007941 */ /* 0x000fea0003800200 */
.L_x_6781:
        /* <DEDUP_REMOVED lines=16> */
.L_x_6832:
        /* <DEDUP_REMOVED lines=9> */
[----:B------:R-:W2:Y:S02]  /*b4e0*/  @!P0 LDS.U8 R4, [R4+UR4] ;  /* 0x0000000404048984 */ /* 0x000ea40008000000 */
[----:B--2---:R-:W-:-:S04]  /*b4f0*/  @!P0 ISETP.NE.AND P1, PT, R4, RZ, P1 ;  /* 0x000000ff0400820c */ /* 0x004fc80000f25270 */
[----:B----4-:R-:W-:-:S04]  /*b500*/  @!P0 SEL R5, RZ, 0x1, !P1 ;  /* 0x00000001ff058807 */ /* 0x010fc80004800000 */
[----:B-1----:R-:W-:Y:S01]  /*b510*/  @!P0 PRMT R17, R5, 0x7610, R17 ;  /* 0x0000761005118816 */ /* 0x002fe20000000011 */
[----:B------:R4:W-:Y:S01]  /*b520*/  @!P0 STS.U8 [R2+UR4], R5 ;  /* 0x0000000502008988 */ /* 0x0009e20008000004 */
[----:B------:R-:W-:Y:S05]  /*b530*/  BRA.U UP0, `(.L_x_6832) ;  /* 0xfffffffd00c47547 */ /* 0x000fea000b83ffff */
.L_x_6831:
        /* <DEDUP_REMOVED lines=18> */
.L_x_6835:
[----:B------:R-:W-:Y:S01]  /*b660*/  USHF.R.U32.HI UR7, URZ, 0x1, UR5 ;  /* 0x00000001ff077899 */ /* 0x000fe20008011605 */
[----:B------:R-:W-:Y:S01]  /*b670*/  BAR.SYNC.DEFER_BLOCKING 0x0 ;  /* 0x0000000000007b1d */ /* 0x000fe20000010000 */
[----:B------:R-:W-:-:S04]  /*b680*/  UISETP.GT.U32.AND UP0, UPT, UR5, 0x7f, UPT ;  /* 0x0000007f0500788c */ /* 0x000fc8000bf04070 */
[----:B0-----:R-:W-:Y:S01]  /*b690*/  VIADD R5, R3, UR7 ;  /* 0x0000000703057c36 */ /* 0x001fe20008000000 */
[----:B------:R-:W-:-:S04]  /*b6a0*/  UMOV UR5, UR7 ;  /* 0x0000000700057c82 */ /* 0x000fc80008000000 */
[----:B------:R-:W-:-:S04]  /*b6b0*/  ISETP.GE.U32.AND P0, PT, R5, UR6, PT ;  /* 0x0000000605007c0c */ /* 0x000fc8000bf06070 */
[----:B------:R-:W-:-:S13]  /*b6c0*/  ISETP.GE.U32.OR P0, PT, R3, UR7, P0 ;  /* 0x0000000703007c0c */ /* 0x000fda0008706470 */
[----:B------:R-:W1:Y:S01]  /*b6d0*/  @!P0 LDS.U8 R5, [R4+UR7] ;  /* 0x0000000704058984 */ /* 0x000e620008000000 */
[----:B------:R-:W-:-:S04]  /*b6e0*/  @!P0 LOP3.LUT P1, RZ, R17, 0xff, RZ, 0xc0, !PT ;  /* 0x000000ff11ff8812 */ /* 0x000fc8000782c0ff */
[----:B-1----:R-:W-:-:S04]  /*b6f0*/  @!P0 ISETP.NE.AND P1, PT, R5, RZ, P1 ;  /* 0x000000ff0500820c */ /* 0x002fc80000f25270 */
[----:B------:R-:W-:-:S04]  /*b700*/  @!P0 SEL R5, RZ, 0x1, !P1 ;  /* 0x00000001ff058807 */ /* 0x000fc80004800000 */
[----:B0-----:R-:W-:Y:S01]  /*b710*/  @!P0 PRMT R17, R5, 0x7610, R17 ;  /* 0x0000761005118816 */ /* 0x001fe20000000011 */
[----:B------:R0:W-:Y:S01]  /*b720*/  @!P0 STS.U8 [R2+UR8], R5 ;  /* 0x0000000502008988 */ /* 0x0001e20008000008 */
[----:B------:R-:W-:Y:S05]  /*b730*/  BRA.U UP0, `(.L_x_6835) ;  /* 0xfffffffd00c87547 */ /* 0x000fea000b83ffff */
.L_x_6834:
[----:B------:R-:W-:Y:S01]  /*b740*/  BAR.SYNC.DEFER_BLOCKING 0x0 ;  /* 0x0000000000007b1d */ /* 0x000fe20000010000 */
[----:B------:R-:W-:-:S09]  /*b750*/  UISETP.GE.U32.AND UP0, UPT, UR4, 0x2, UPT ;  /* 0x000000020400788c */ /* 0x000fd2000bf06070 */
[----:B------:R-:W-:Y:S05]  /*b760*/  BRA.U !UP0, `(.L_x_6833) ;  /* 0x0000000108287547 */ /* 0x000fea000b800000 */
[----:B01--4-:R-:W-:-:S07]  /*b770*/  HFMA2 R2, -RZ, RZ, 0, 5.9604644775390625e-08 ;  /* 0x00000001ff027431 */ /* 0x013fce00000001ff */
.L_x_6836:
        /* <DEDUP_REMOVED lines=9> */
.L_x_6833:
        /* <DEDUP_REMOVED lines=287> */
.L_x_6837:
        /* <DEDUP_REMOVED lines=290> */
.L_x_6839:
        /* <DEDUP_REMOVED lines=26> */
.L_x_6841:
[----:B------:R-:W-:Y:S05]  /*ddc0*/  BSYNC.RECONVERGENT B0 ;  /* 0x0000000000007941 */ /* 0x000fea0003800200 */
.L_x_6840:
        /* <DEDUP_REMOVED lines=35> */
.L_x_6843:
[----:B------:R-:W-:Y:S05]  /*e000*/  BSYNC.RECONVERGENT B0 ;  /* 0x0000000000007941 */ /* 0x000fea0003800200 */
.L_x_6842:
        /* <DEDUP_REMOVED lines=34> */
.L_x_6848:
        /* <DEDUP_REMOVED lines=9> */
.L_x_6847:
[----:B------:R-:W-:Y:S01]  /*e2c0*/  SEL R17, RZ, 0x1, !P1 ;  /* 0x00000001ff117807 */ /* 0x000fe20004800000 */
[----:B------:R-:W-:Y:S06]  /*e2d0*/  BRA `(.L_x_6846) ;  /* 0x00000000005c7947 */ /* 0x000fec0003800000 */
.L_x_6845:
        /* <DEDUP_REMOVED lines=12> */
.L_x_6850:
        /* <DEDUP_REMOVED lines=10> */
.L_x_6849:
[----:B------:R-:W-:-:S07]  /*e440*/  SEL R17, RZ, 0x1, !P1 ;  /* 0x00000001ff117807 */ /* 0x000fce0004800000 */
.L_x_6846:
[----:B------:R-:W-:Y:S05]  /*e450*/  BSYNC.RECONVERGENT B0 ;  /* 0x0000000000007941 */ /* 0x000fea0003800200 */
.L_x_6844:
        /* <DEDUP_REMOVED lines=11> */
.L_x_6852:
        /* <DEDUP_REMOVED lines=15> */
.L_x_6851:
        /* <DEDUP_REMOVED lines=10> */
.L_x_6855:
        /* <DEDUP_REMOVED lines=14> */
.L_x_6854:
[----:B------:R-:W-:Y:S01]  /*e780*/  BAR.SYNC.DEFER_BLOCKING 0x0 ;  /* 0x0000000000007b1d */ /* 0x000fe20000010000 */
[----:B------:R-:W-:-:S09]  /*e790*/  UISETP.GE.U32.AND UP0, UPT, UR4, 0x2, UPT ;  /* 0x000000020400788c */ /* 0x000fd2000bf06070 */
[----:B------:R-:W-:Y:S05]  /*e7a0*/  BRA.U !UP0, `(.L_x_6853) ;  /* 0x0000000108287547 */ /* 0x000fea000b800000 */
[----:B------:R-:W-:-:S07]  /*e7b0*/  HFMA2 R0, -RZ, RZ, 0, 5.9604644775390625e-08 ;  /* 0x00000001ff007431 */ /* 0x000fce00000001ff */
.L_x_6856:
        /* <DEDUP_REMOVED lines=9> */
.L_x_6853:
        /* <DEDUP_REMOVED lines=17> */
.L_x_6858:
        /* <DEDUP_REMOVED lines=20> */
.L_x_6860:
[----:B------:R-:W0:Y:S01]  /*eaa0*/  LDCU.64 UR4, c[0x0][0x758] ;  /* 0x0000eb00ff0477ac */ /* 0x000e220008000a00 */
[----:B------:R-:W-:-:S04]  /*eab0*/  LOP3.LUT P0, RZ, R17, 0xff, RZ, 0xc0, !PT ;  /* 0x000000ff11ff7812 */ /* 0x000fc8000780c0ff */
[----:B------:R-:W-:Y:S02]  /*eac0*/  SEL R3, RZ, 0x1, !P0 ;  /* 0x00000001ff037807 */ /* 0x000fe40004000000 */
[----:B0-----:R-:W-:-:S04]  /*ead0*/  IADD3 R16, P1, PT, R16, UR4, RZ ;  /* 0x0000000410107c10 */ /* 0x001fc8000ff3e0ff */
[----:B------:R-:W-:-:S05]  /*eae0*/  IADD3.X R17, PT, PT, RZ, UR5, RZ, P1, !PT ;  /* 0x00000005ff117c10 */ /* 0x000fca0008ffe4ff */
[----:B------:R-:W-:Y:S01]  /*eaf0*/  STG.E.U8 desc[UR36][R16.64], R3 ;  /* 0x0000000310007986 */ /* 0x000fe2000c101124 */
[----:B------:R-:W-:Y:S05]  /*eb00*/  EXIT ;  /* 0x000000000000794d */ /* 0x000fea0003800000 */
.L_x_6859:
[----:B------:R-:W-:-:S04]  /*eb10*/  LOP3.LUT P0, RZ, R17, 0xff, RZ, 0xc0, !PT ;  /* 0x000000ff11ff7812 */ /* 0x000fc8000780c0ff */
[----:B------:R-:W-:-:S05]  /*eb20*/  SEL R5, RZ, 0x1, !P0 ;  /* 0x00000001ff057807 */ /* 0x000fca0004000000 */
[----:B------:R-:W-:Y:S01]  /*eb30*/  STG.E.U8 desc[UR36][R2.64], R5 ;  /* 0x0000000502007986 */ /* 0x000fe2000c101124 */
[----:B------:R-:W-:Y:S05]  /*eb40*/  EXIT ;  /* 0x000000000000794d */ /* 0x000fea0003800000 */
.L_x_6857:
        /* <DEDUP_REMOVED lines=9> */
.L_x_6861:
        /* <DEDUP_REMOVED lines=20> */
.L_x_6863:
[----:B------:R-:W2:Y:S01]  /*ed20*/  LDCU.64 UR4, c[0x0][0x758] ;  /* 0x0000eb00ff0477ac */ /* 0x000ea20008000a00 */
[----:B------:R-:W-:-:S04]  /*ed30*/  LOP3.LUT P0, RZ, R17, 0xff, RZ, 0xc0, !PT ;  /* 0x000000ff11ff7812 */ /* 0x000fc8000780c0ff */
[----:B------:R-:W-:Y:S02]  /*ed40*/  SEL R3, RZ, 0x1, !P0 ;  /* 0x00000001ff037807 */ /* 0x000fe40004000000 */
[----:B--2---:R-:W-:-:S04]  /*ed50*/  IADD3 R16, P1, PT, R16, UR4, RZ ;  /* 0x0000000410107c10 */ /* 0x004fc8000ff3e0ff */
[----:B------:R-:W-:-:S05]  /*ed60*/  IADD3.X R17, PT, PT, RZ, UR5, RZ, P1, !PT ;  /* 0x00000005ff117c10 */ /* 0x000fca0008ffe4ff */
[----:B------:R-:W-:Y:S01]  /*ed70*/  STG.E.U8 desc[UR36][R16.64], R3 ;  /* 0x0000000310007986 */ /* 0x000fe2000c101124 */
[----:B------:R-:W-:Y:S05]  /*ed80*/  EXIT ;  /* 0x000000000000794d */ /* 0x000fea0003800000 */
.L_x_6862:
[----:B------:R-:W-:Y:S01]  /*ed90*/  STG.E.U8 desc[UR36][R6.64], R17 ;  /* 0x0000001106007986 */ /* 0x000fe2000c101124 */
[----:B------:R-:W-:Y:S05]  /*eda0*/  EXIT ;  /* 0x000000000000794d */ /* 0x000fea0003800000 */
.L_x_6838:
        /* <DEDUP_REMOVED lines=26> */
.L_x_6865:
        /* <DEDUP_REMOVED lines=20> */
.L_x_6867:
[----:B------:R-:W0:Y:S01]  /*f090*/  LDCU.64 UR4, c[0x0][0x758] ;  /* 0x0000eb00ff0477ac */ /* 0x000e220008000a00 */
[----:B------:R-:W-:-:S04]  /*f0a0*/  LOP3.LUT P0, RZ, R17, 0xff, RZ, 0xc0, !PT ;  /* 0x000000ff11ff7812 */ /* 0x000fc8000780c0ff */
[----:B------:R-:W-:Y:S02]  /*f0b0*/  SEL R3, RZ, 0x1, !P0 ;  /* 0x00000001ff037807 */ /* 0x000fe40004000000 */
[----:B0-----:R-:W-:-:S04]  /*f0c0*/  IADD3 R16, P1, PT, R16, UR4, RZ ;  /* 0x0000000410107c10 */ /* 0x001fc8000ff3e0ff */
[----:B------:R-:W-:-:S05]  /*f0d0*/  IADD3.X R17, PT, PT, RZ, UR5, RZ, P1, !PT ;  /* 0x00000005ff117c10 */ /* 0x000fca0008ffe4ff */
[----:B------:R-:W-:Y:S01]  /*f0e0*/  STG.E.U8 desc[UR36][R16.64], R3 ;  /* 0x0000000310007986 */ /* 0x000fe2000c101124 */
[----:B------:R-:W-:Y:S05]  /*f0f0*/  EXIT ;  /* 0x000000000000794d */ /* 0x000fea0003800000 */
.L_x_6866:
[----:B------:R-:W-:-:S04]  /*f100*/  LOP3.LUT P0, RZ, R17, 0xff, RZ, 0xc0, !PT ;  /* 0x000000ff11ff7812 */ /* 0x000fc8000780c0ff */
[----:B------:R-:W-:-:S05]  /*f110*/  SEL R5, RZ, 0x1, !P0 ;  /* 0x00000001ff057807 */ /* 0x000fca0004000000 */
[----:B------:R-:W-:Y:S01]  /*f120*/  STG.E.U8 desc[UR36][R2.64], R5 ;  /* 0x0000000502007986 */ /* 0x000fe2000c101124 */
[----:B------:R-:W-:Y:S05]  /*f130*/  EXIT ;  /* 0x000000000000794d */ /* 0x000fea0003800000 */
.L_x_6864:
        /* <DEDUP_REMOVED lines=9> */
.L_x_6868:
        /* <DEDUP_REMOVED lines=20> */
.L_x_6870:
[----:B------:R-:W0:Y:S01]  /*f310*/  LDCU.64 UR4, c[0x0][0x758] ;  /* 0x0000eb00ff0477ac */ /* 0x000e220008000a00 */
[----:B------:R-:W-:-:S04]  /*f320*/  LOP3.LUT P0, RZ, R17, 0xff, RZ, 0xc0, !PT ;  /* 0x000000ff11ff7812 */ /* 0x000fc8000780c0ff */
[----:B------:R-:W-:Y:S02]  /*f330*/  SEL R3, RZ, 0x1, !P0 ;  /* 0x00000001ff037807 */ /* 0x000fe40004000000 */
[----:B0-----:R-:W-:-:S04]  /*f340*/  IADD3 R16, P1, PT, R16, UR4, RZ ;  /* 0x0000000410107c10 */ /* 0x001fc8000ff3e0ff */
[----:B------:R-:W-:-:S05]  /*f350*/  IADD3.X R17, PT, PT, RZ, UR5, RZ, P1, !PT ;  /* 0x00000005ff117c10 */ /* 0x000fca0008ffe4ff */
[----:B------:R-:W-:Y:S01]  /*f360*/  STG.E.U8 desc[UR36][R16.64], R3 ;  /* 0x0000000310007986 */ /* 0x000fe2000c101124 */
[----:B------:R-:W-:Y:S05]  /*f370*/  EXIT ;  /* 0x000000000000794d */ /* 0x000fea0003800000 */
.L_x_6869:
[----:B------:R-:W-:Y:S01]  /*f380*/  STG.E.U8 desc[UR36][R6.64], R17 ;  /* 0x0000001106007986 */ /* 0x000fe2000c101124 */
[----:B------:R-:W-:Y:S05]  /*f390*/  EXIT ;  /* 0x000000000000794d */ /* 0x000fea0003800000 */
.L_x_6871:
        /* <DEDUP_REMOVED lines=14> */
.L_x_7809:


//--------------------- .text._ZN2at6native13reduce_kernelILi256ELi2ENS0_8ReduceOpIiNS0_14func_wrapper_tIbZZZNS0_15and_kernel_cudaERNS_14TensorIteratorEENKUlvE_clEvENKUlvE1_clEvEUlbiE_EEjbLi4ELi4EEEEEvT1_ --------------------------
	.section	.text._ZN2at6native13reduce_kernelILi256ELi2ENS0_8ReduceOpIiNS0_14func_wrapper_tIbZZZNS0_15and_kernel_cudaERNS_14TensorIteratorEENKUlvE_clEvENKUlvE1_clEvEUlbiE_EEjbLi4ELi4EEEEEvT1_,"ax",@progbits
	.align	128
        .global         _ZN2at6native13reduce_kernelILi256ELi2ENS0_8ReduceOpIiNS0_14func_wrapper_tIbZZZNS0_15and_kernel_cudaERNS_14TensorIteratorEENKUlvE_clEvENKUlvE1_clEvEUlbiE_EEjbLi4ELi4EEEEEvT1_
        .type           _ZN2at6native13reduce_kernelILi256ELi2ENS0_8ReduceOpIiNS0_14func_wrapper_tIbZZZNS0_15and_kernel_cudaERNS_14TensorIteratorEENKUlvE_clEvENKUlvE1_clEvEUlbiE_EEjbLi4ELi4EEEEEvT1_,@function
        .size           _ZN2at6native13reduce_kernelILi256ELi2ENS0_8ReduceOpIiNS0_14func_wrapper_tIbZZZNS0_15and_kernel_cudaERNS_14TensorIteratorEENKUlvE_clEvENKUlvE1_clEvEUlbiE_EEjbLi4ELi4EEEEEvT1_,(.L_x_7810 - _ZN2at6native13reduce_kernelILi256ELi2ENS0_8ReduceOpIiNS0_14func_wrapper_tIbZZZNS0_15and_kernel_cudaERNS_14TensorIteratorEENKUlvE_clEvENKUlvE1_clEvEUlbiE_EEjbLi4ELi4EEEEEvT1_)
        .other          _ZN2at6native13reduce_kernelILi256ELi2ENS0_8ReduceOpIiNS0_14func_wrapper_tIbZZZNS0_15and_kernel_cudaERNS_14TensorIteratorEENKUlvE_clEvENKUlvE1_clEvEUlbiE_EEjbLi4ELi4EEEEEvT1_,@"STO_CUDA_ENTRY STV_DEFAULT"
_ZN2at6native13reduce_kernelILi256ELi2ENS0_8ReduceOpIiNS0_14func_wrapper_tIbZZZNS0_15and_kernel_cudaERNS_14TensorIteratorEENKUlvE_clEvENKUlvE1_clEvEUlbiE_EEjbLi4ELi4EEEEEvT1_:
.text._ZN2at6native13reduce_kernelILi256ELi2ENS0_8ReduceOpIiNS0_14func_wrapper_tIbZZZNS0_15and_kernel_cudaERNS_14TensorIteratorEENKUlvE_clEvENKUlvE1_clEvEUlbiE_EEjbLi4ELi4EEEEEvT1_:
        /* <DEDUP_REMOVED lines=296> */
.L_x_6872:
        /* <DEDUP_REMOVED lines=29> */
.L_x_6876:
        /* <DEDUP_REMOVED lines=30> */
[----:B------:R-:W-:-:S04]  /*1630*/  ISETP.NE.AND P0, PT, R4, RZ, P0 ;  /* 0x000000ff0400720c */ /* 0x000fc80000705270 */
[----:B------:R-:W-:-:S09]  /*1640*/  SEL R4, RZ, 0x1, !P0 ;  /* 0x00000001ff047807 */ /* 0x000fd20004000000 */
.L_x_6880:
[----:B------:R-:W-:Y:S05]  /*1650*/  BSYNC.RECONVERGENT B1 ;  /* 0x0000000000017941 */ /* 0x000fea0003800200 */
.L_x_6879:
[----:B------:R-:W0:Y:S01]  /*1660*/  LDC R8, c[0x0][0x388] ;  /* 0x0000e200ff087b82 */ /* 0x000e220000000800 */
[----:B------:R-:W-:-:S05]  /*1670*/  IADD3 R16, P0, PT, R16, 0x10, RZ ;  /* 0x0000001010107810 */ /* 0x000fca0007f1e0ff */
[----:B------:R-:W-:Y:S01]  /*1680*/  IMAD.X R17, RZ, RZ, R17, P0 ;  /* 0x000000ffff117224 */ /* 0x000fe200000e0611 */
[----:B0-----:R-:W-:-:S07]  /*1690*/  IADD3 R8, PT, PT, R5, -0x4, R8 ;  /* 0xfffffffc05087810 */ /* 0x001fce0007ffe008 */
.L_x_6878:
[----:B------:R-:W-:Y:S05]  /*16a0*/  BSYNC.RECONVERGENT B0 ;  /* 0x0000000000007941 */ /* 0x000fea0003800200 */
.L_x_6877:
        /* <DEDUP_REMOVED lines=17> */
.L_x_6884:
        /* <DEDUP_REMOVED lines=12> */
.L_x_6883:
[----:B------:R-:W-:Y:S02]  /*1880*/  SEL R4, RZ, 0x1, !P3 ;  /* 0x00000001ff047807 */ /* 0x000fe40005800000 */
[----:B------:R-:W-:Y:S02]  /*1890*/  SEL R6, RZ, 0x1, !P2 ;  /* 0x00000001ff067807 */ /* 0x000fe40005000000 */
[----:B------:R-:W-:Y:S02]  /*18a0*/  SEL R5, RZ, 0x1, !P1 ;  /* 0x00000001ff057807 */ /* 0x000fe40004800000 */
[----:B------:R-:W-:-:S07]  /*18b0*/  SEL R0, RZ, 0x1, !P0 ;  /* 0x00000001ff007807 */ /* 0x000fce0004000000 */
.L_x_6882:
[----:B------:R-:W-:Y:S05]  /*18c0*/  BSYNC.RECONVERGENT B0 ;  /* 0x0000000000007941 */ /* 0x000fea0003800200 */
.L_x_6881:
        /* <DEDUP_REMOVED lines=18> */
.L_x_6886:
[----:B------:R-:W-:Y:S05]  /*19f0*/  BSYNC.RECONVERGENT B0 ;  /* 0x0000000000007941 */ /* 0x000fea0003800200 */
.L_x_6885:
[----:B------:R-:W-:Y:S02]  /*1a00*/  LOP3.LUT P2, RZ, R4, 0xff, RZ, 0xc0, !PT ;  /* 0x000000ff04ff7812 */ /* 0x000fe4000784c0ff */
[----:B------:R-:W-:Y:S02]  /*1a10*/  LOP3.LUT P3, RZ, R0, 0xff, RZ, 0xc0, !PT ;  /* 0x000000ff00ff7812 */ /* 0x000fe4000786c0ff */
[----:B------:R-:W-:Y:S02]  /*1a20*/  PLOP3.LUT P0, PT, P1, P2, P0, 0x80, 0x0 ;  /* 0x000000000000781c */ /* 0x000fe40000f05000 */
[----:B------:R-:W-:Y:S02]  /*1a30*/  PLOP3.LUT P4, PT, PT, PT, PT, 0x8, 0x80 ;  /* 0x000000000080781c */ /* 0x000fe40003f8e170 */
[----:B------:R-:W-:Y:S01]  /*1a40*/  PLOP3.LUT P3, PT, P0, P3, PT, 0x80, 0x8 ;  /* 0x000000000008781c */ /* 0x000fe20000767070 */
[----:B------:R-:W-:-:S12]  /*1a50*/  BRA `(.L_x_6887) ;  /* 0x000000a400e07947 */ /* 0x000fd80003800000 */
.L_x_6875:
        /* <DEDUP_REMOVED lines=33> */
.L_x_6892:
        /* <DEDUP_REMOVED lines=22> */
[----:B--2---:R-:W-:-:S04]  /*1dd0*/  ISETP.NE.AND P5, PT, R8, RZ, P5 ;  /* 0x000000ff0800720c */ /* 0x004fc80002fa5270 */
[----:B------:R-:W-:Y:S02]  /*1de0*/  P2R R14, PR, RZ, 0x20 ;  /* 0x00000020ff0e7803 */ /* 0x000fe40000000000 */
[C---:B------:R-:W-:Y:S02]  /*1df0*/  LOP3.LUT P5, RZ, R6.reuse, 0x2, RZ, 0xc0, !PT ;  /* 0x0000000206ff7812 */ /* 0x040fe400078ac0ff */
[----:B------:R-:W-:Y:S02]  /*1e00*/  LOP3.LUT R6, R6, 0xfffffffd, RZ, 0xc0, !PT ;  /* 0xfffffffd06067812 */ /* 0x000fe400078ec0ff */
[----:B----4-:R-:W-:Y:S02]  /*1e10*/  ISETP.NE.AND P6, PT, R5, RZ, P6 ;  /* 0x000000ff0500720c */ /* 0x010fe400037c5270 */
[----:B-----5:R-:W-:-:S13]  /*1e20*/  ISETP.NE.AND P5, PT, R12, RZ, P5 ;  /* 0x000000ff0c00720c */ /* 0x020fda0002fa5270 */
        /* <DEDUP_REMOVED lines=27> */
[----:B------:R-:W-:Y:S02]  /*1fe0*/  ISETP.NE.AND P4, PT, R9, RZ, P4 ;  /* 0x000000ff0900720c */ /* 0x000fe40002785270 */
[----:B------:R-:W-:Y:S02]  /*1ff0*/  ISETP.NE.AND P3, PT, R10, RZ, P3 ;  /* 0x000000ff0a00720c */ /* 0x000fe40001f65270 */
[----:B------:R-:W-:-:S02]  /*2000*/  ISETP.NE.AND P2, PT, R11, RZ, P2 ;  /* 0x000000ff0b00720c */ /* 0x000fc40001745270 */
[----:B------:R-:W-:Y:S02]  /*2010*/  ISETP.NE.AND P0, PT, R13, RZ, P0 ;  /* 0x000000ff0d00720c */ /* 0x000fe40000705270 */
[----:B------:R-:W-:Y:S02]  /*2020*/  ISETP.NE.AND P1, PT, R4, RZ, P1 ;  /* 0x000000ff0400720c */ /* 0x000fe40000f25270 */
[----:B------:R-:W-:Y:S02]  /*2030*/  @P5 LOP3.LUT R6, R6, 0x4, RZ, 0xfc, !PT ;  /* 0x0000000406065812 */ /* 0x000fe400078efcff */
[----:B------:R-:W-:Y:S01]  /*2040*/  ISETP.NE.AND P5, PT, R14, RZ, PT ;  /* 0x000000ff0e00720c */ /* 0x000fe20003fa5270 */
[----:B------:R-:W-:-:S12]  /*2050*/  @!P6 BRA `(.L_x_6892) ;  /* 0xfffffffc0004e947 */ /* 0x000fd8000383ffff */
[----:B------:R-:W-:Y:S05]  /*2060*/  BSYNC.RECONVERGENT B1 ;  /* 0x0000000000017941 */ /* 0x000fea0003800200 */
.L_x_6891:
        /* <DEDUP_REMOVED lines=24> */
.L_x_6890:
[----:B------:R-:W-:Y:S05]  /*21f0*/  BSYNC.RECONVERGENT B0 ;  /* 0x0000000000007941 */ /* 0x000fea0003800200 */
.L_x_6889:
        /* <DEDUP_REMOVED lines=41> */
.L_x_6894:
[----:B------:R-:W-:Y:S05]  /*2490*/  BSYNC.RECONVERGENT B0 ;  /* 0x0000000000007941 */ /* 0x000fea0003800200 */
.L_x_6893:
        /* <DEDUP_REMOVED lines=39> */
.L_x_6896:
[----:B------:R-:W-:Y:S05]  /*2710*/  BSYNC.RECONVERGENT B0 ;  /* 0x0000000000007941 */ /* 0x000fea0003800200 */
.L_x_6895:
        /* <DEDUP_REMOVED lines=13> */
.L_x_6888:
        /* <DEDUP_REMOVED lines=28> */
.L_x_6901:
        /* <DEDUP_REMOVED lines=22> */
[----:B--2---:R-:W-:-:S04]  /*2b10*/  ISETP.NE.AND P5, PT, R4, RZ, P5 ;  /* 0x000000ff0400720c */ /* 0x004fc80002fa5270 */
[----:B------:R-:W-:Y:S02]  /*2b20*/  P2R R9, PR, RZ, 0x20 ;  /* 0x00000020ff097803 */ /* 0x000fe40000000000 */
[----:B------:R-:W-:-:S04]  /*2b30*/  LOP3.LUT P5, RZ, R6, 0x1, RZ, 0xc0, !PT ;  /* 0x0000000106ff7812 */ /* 0x000fc800078ac0ff */
[----:B---3--:R-:W-:Y:S02]  /*2b40*/  ISETP.NE.AND P5, PT, R13, RZ, P5 ;  /* 0x000000ff0d00720c */ /* 0x008fe40002fa5270 */
[----:B------:R-:W-:Y:S02]  /*2b50*/  LOP3.LUT R6, R6, 0xfffffffd, RZ, 0xc0, !PT ;  /* 0xfffffffd06067812 */ /* 0x000fe400078ec0ff */
[----:B-----5:R-:W-:Y:S02]  /*2b60*/  ISETP.NE.AND P6, PT, R14, RZ, P6 ;  /* 0x000000ff0e00720c */ /* 0x020fe400037c5270 */
        /* <DEDUP_REMOVED lines=36> */
.L_x_6900:
        /* <DEDUP_REMOVED lines=24> */
.L_x_6899:
[----:B------:R-:W-:Y:S05]  /*2f30*/  BSYNC.RECONVERGENT B0 ;  /* 0x0000000000007941 */ /* 0x000fea0003800200 */
.L_x_6898:
        /* <DEDUP_REMOVED lines=45> */
.L_x_6903:
[----:B------:R-:W-:Y:S05]  /*3210*/  BSYNC.RECONVERGENT B0 ;  /* 0x0000000000007941 */ /* 0x000fea0003800200 */
.L_x_6902:
        /* <DEDUP_REMOVED lines=39> */
.L_x_6905:
[----:B------:R-:W-:Y:S05]  /*3490*/  BSYNC.RECONVERGENT B0 ;  /* 0x0000000000007941 */ /* 0x000fea0003800200 */
.L_x_6904:
        /* <DEDUP_REMOVED lines=13> */
.L_x_6897:
        /* <DEDUP_REMOVED lines=30> */
.L_x_6915:
        /* <DEDUP_REMOVED lines=11> */
.L_x_6909:
        /* <DEDUP_REMOVED lines=285> */
.L_x_6911:
        /* <DEDUP_REMOVED lines=230> */
.L_x_6912:
        /* <DEDUP_REMOVED lines=230> */
.L_x_6913:
        /* <DEDUP_REMOVED lines=230> */
.L_x_6914:
[----:B------:R-:W-:-:S04]  /*74f0*/  LOP3.LUT R11, R0, 0xfffffff8, RZ, 0xc0, !PT ;  /* 0xfffffff8000b7812 */ /* 0x000fc800078ec0ff */
[----:B------:R-:W-:-:S05]  /*7500*/  IADD3 R10, P6, PT, R11, R16, RZ ;  /* 0x000000100b0a7210 */ /* 0x000fca0007fde0ff */
[----:B------:R-:W-:-:S06]  /*7510*/  IMAD.X R11, RZ, RZ, R17, P6 ;  /* 0x000000ffff0b7224 */ /* 0x000fcc00030e0611 */
[----:B------:R-:W5:Y:S02]  /*7520*/  LDG.E.64 R10, desc[UR36][R10.64] ;  /* 0x000000240a0a7981 */ /* 0x000f64000c1e1b00 */
.L_x_6910:
[----:B------:R-:W-:Y:S01]  /*7530*/  P2R R0, PR, RZ, 0x20 ;  /* 0x00000020ff007803 */ /* 0x000fe20000000000 */
[----:B------:R-:W1:Y:S01]  /*7540*/  LDCU UR5, c[0x0][0x388] ;  /* 0x00007100ff0577ac */ /* 0x000e620008000800 */
[C---:B------:R-:W-:Y:S02]  /*7550*/  LOP3.LUT P5, RZ, R6.reuse, 0x1, RZ, 0xc0, !PT ;  /* 0x0000000106ff7812 */ /* 0x040fe400078ac0ff */
[----:B------:R-:W-:Y:S02]  /*7560*/  LOP3.LUT P6, RZ, R6, 0x2, RZ, 0xc0, !PT ;  /* 0x0000000206ff7812 */ /* 0x000fe400078cc0ff */
[----:B-----5:R-:W-:Y:S02]  /*7570*/  ISETP.NE.AND P5, PT, R13, RZ, P5 ;  /* 0x000000ff0d00720c */ /* 0x020fe40002fa5270 */
[----:B0-----:R-:W-:Y:S02]  /*7580*/  MOV R2, UR4 ;  /* 0x0000000400027c02 */ /* 0x001fe40008000f00 */
[----:B------:R-:W-:-:S02]  /*7590*/  ISETP.NE.AND P6, PT, R10, RZ, P6 ;  /* 0x000000ff0a00720c */ /* 0x000fc400037c5270 */
[----:B------:R-:W-:Y:S01]  /*75a0*/  LOP3.LUT R6, R6, 0xfffffffe, RZ, 0xc0, !PT ;  /* 0xfffffffe06067812 */ /* 0x000fe200078ec0ff */
[----:B------:R-:W-:Y:S01]  /*75b0*/  IMAD R3, R2, 0x4, R3 ;  /* 0x0000000402037824 */ /* 0x000fe200078e0203 */
[----:B------:R-:W-:Y:S02]  /*75c0*/  ISETP.NE.AND P4, PT, R19, RZ, P4 ;  /* 0x000000ff1300720c */ /* 0x000fe40002785270 */
[----:B------:R-:W-:Y:S01]  /*75d0*/  ISETP.NE.AND P3, PT, R14, RZ, P3 ;  /* 0x000000ff0e00720c */ /* 0x000fe20001f65270 */
[----:B------:R-:W-:Y:S01]  /*75e0*/  IMAD R5, R2, 0x3, R3 ;  /* 0x0000000302057824 */ /* 0x000fe200078e0203 */
[----:B------:R-:W-:Y:S02]  /*75f0*/  ISETP.NE.AND P2, PT, R15, RZ, P2 ;  /* 0x000000ff0f00720c */ /* 0x000fe40001745270 */
[----:B------:R-:W-:Y:S02]  /*7600*/  @P5 LOP3.LUT R6, R6, 0x1, RZ, 0xfc, !PT ;  /* 0x0000000106065812 */ /* 0x000fe400078efcff */
[----:B------:R-:W-:Y:S01]  /*7610*/  ISETP.NE.AND P5, PT, R0, RZ, PT ;  /* 0x000000ff0000720c */ /* 0x000fe20003fa5270 */
[----:B-1----:R-:W-:Y:S01]  /*7620*/  IMAD.U32 R0, RZ, RZ, UR5 ;  /* 0x00000005ff007e24 */ /* 0x002fe2000f8e00ff */
[----:B------:R-:W-:-:S02]  /*7630*/  LOP3.LUT R6, R6, 0xfffffffd, RZ, 0xc0, !PT ;  /* 0xfffffffd06067812 */ /* 0x000fc400078ec0ff */
[----:B------:R-:W-:Y:S02]  /*7640*/  ISETP.NE.AND P1, PT, R12, RZ, P1 ;  /* 0x000000ff0c00720c */ /* 0x000fe40000f25270 */
[----:B------:R-:W-:Y:S02]  /*7650*/  @P6 LOP3.LUT R6, R6, 0x2, RZ, 0xfc, !PT ;  /* 0x0000000206066812 */ /* 0x000fe400078efcff */
[----:B------:R-:W-:Y:S02]  /*7660*/  ISETP.GE.U32.AND P6, PT, R5, R0, PT ;  /* 0x000000000500720c */ /* 0x000fe40003fc6070 */
[----:B------:R-:W-:Y:S02]  /*7670*/  ISETP.NE.AND P0, PT, R11, RZ, P0 ;  /* 0x000000ff0b00720c */ /* 0x000fe40000705270 */
[----:B------:R-:W-:-:S09]  /*7680*/  ISETP.NE.AND P5, PT, R18, RZ, P5 ;  /* 0x000000ff1200720c */ /* 0x000fd20002fa5270 */
[----:B------:R-:W-:Y:S05]  /*7690*/  @!P6 BRA `(.L_x_6915) ;  /* 0xffffffc0002ce947 */ /* 0x000fea000383ffff */
[----:B------:R-:W-:Y:S05]  /*76a0*/  BSYNC.RECONVERGENT B1 ;  /* 0x0000000000017941 */ /* 0x000fea0003800200 */
.L_x_6908:
        /* <DEDUP_REMOVED lines=10> */
.L_x_6907:
[----:B------:R-:W-:Y:S05]  /*7750*/  BSYNC.RECONVERGENT B0 ;  /* 0x0000000000007941 */ /* 0x000fea0003800200 */
.L_x_6906:
        /* <DEDUP_REMOVED lines=284> */
.L_x_6919:
[----:B------:R-:W-:Y:S01]  /*8920*/  SHF.R.U32.HI R16, RZ, 0x3, R23 ;  /* 0x00000003ff107819 */ /* 0x000fe20000011617 */
[----:B------:R-:W-:-:S07]  /*8930*/  IMAD.MOV.U32 R17, RZ, RZ, RZ ;  /* 0x000000ffff117224 */ /* 0x000fce00078e00ff */
.L_x_6918:
        /* <DEDUP_REMOVED lines=284> */
.L_x_6921:
[----:B------:R-:W-:Y:S01]  /*9b00*/  SHF.R.U32.HI R28, RZ, 0x3, R28 ;  /* 0x00000003ff1c7819 */ /* 0x000fe2000001161c */
[----:B------:R-:W-:-:S07]  /*9b10*/  IMAD.MOV.U32 R29, RZ, RZ, RZ ;  /* 0x000000ffff1d7224 */ /* 0x000fce00078e00ff */
.L_x_6920:
        /* <DEDUP_REMOVED lines=281> */
.L_x_6923:
[----:B------:R-:W-:Y:S01]  /*acb0*/  SHF.R.U32.HI R28, RZ, 0x3, R28 ;  /* 0x00000003ff1c7819 */ /* 0x000fe2000001161c */
[----:B------:R-:W-:-:S07]  /*acc0*/  IMAD.MOV.U32 R29, RZ, RZ, RZ ;  /* 0x000000ffff1d7224 */ /* 0x000fce00078e00ff */
.L_x_6922:
        /* <DEDUP_REMOVED lines=281> */
.L_x_6925:
[----:B------:R-:W-:Y:S01]  /*be60*/  SHF.R.U32.HI R22, RZ, 0x3, R22 ;  /* 0x00000003ff167819 */ /* 0x000fe20000011616 */
[----:B------:R-:W-:-:S07]  /*be70*/  IMAD.MOV.U32 R23, RZ, RZ, RZ ;  /* 0x000000ffff177224 */ /* 0x000fce00078e00ff */
.L_x_6924:
[----:B------:R-:W-:-:S04]  /*be80*/  LEA R10, P0, R22, R27, 0x3 ;  /* 0x0000001b160a7211 */ /* 0x000fc800078018ff */
[----:B------:R-:W-:-:S06]  /*be90*/  LEA.HI.X R11, R22, R26, R23, 0x3, P0 ;  /* 0x0000001a160b7211 */ /* 0x000fcc00000f1c17 */
[----:B------:R-:W5:Y:S03]  /*bea0*/  LDG.E.64 R10, desc[UR36][R10.64] ;  /* 0x000000240a0a7981 */ /* 0x000f66000c1e1b00 */
.L_x_6917:
[----:B------:R-:W-:Y:S05]  /*beb0*/  BSYNC.RECONVERGENT B0 ;  /* 0x0000000000007941 */ /* 0x000fea0003800200 */
.L_x_6916:
[----:B------:R-:W-:Y:S01]  /*bec0*/  ISETP.GE.U32.AND P0, PT, R3, R0, PT ;  /* 0x000000000300720c */ /* 0x000fe20003f06070 */
[----:B------:R-:W-:-:S12]  /*bed0*/  BSSY.RECONVERGENT B0, `(.L_x_6926) ;  /* 0x0000024000007945 */ /* 0x000fd80003800200 */
[----:B------:R-:W-:Y:S05]  /*bee0*/  @P0 BRA `(.L_x_6927) ;  /* 0x0000000000880947 */ /* 0x000fea0003800000 */
[----:B------:R-:W-:Y:S02]  /*bef0*/  IADD3 R3, PT, PT, R3, R2, RZ ;  /* 0x0000000203037210 */ /* 0x000fe40007ffe0ff */
[----:B------:R-:W-:Y:S02]  /*bf00*/  LOP3.LUT P0, RZ, R21, 0xff, RZ, 0xc0, !PT ;  /* 0x000000ff15ff7812 */ /* 0x000fe4000780c0ff */
[----:B------:R-:W-:Y:S02]  /*bf10*/  ISETP.GE.U32.AND P2, PT, R3, R0, PT ;  /* 0x000000000300720c */ /* 0x000fe40003f46070 */
[----:B------:R-:W-:Y:S02]  /*bf20*/  LOP3.LUT P1, RZ, R20, 0xff, RZ, 0xc0, !PT ;  /* 0x000000ff14ff7812 */ /* 0x000fe4000782c0ff */
[----:B-----5:R-:W-:Y:S02]  /*bf30*/  ISETP.NE.AND P0, PT, R18, RZ, P0 ;  /* 0x000000ff1200720c */ /* 0x020fe40000705270 */
[----:B------:R-:W-:-:S02]  /*bf40*/  ISETP.NE.AND P1, PT, R19, RZ, P1 ;  /* 0x000000ff1300720c */ /* 0x000fc40000f25270 */
[----:B------:R-:W-:Y:S02]  /*bf50*/  SEL R21, RZ, 0x1, !P0 ;  /* 0x00000001ff157807 */ /* 0x000fe40004000000 */
[----:B------:R-:W-:-:S03]  /*bf60*/  SEL R20, RZ, 0x1, !P1 ;  /* 0x00000001ff147807 */ /* 0x000fc60004800000 */
[----:B------:R-:W-:Y:S06]  /*bf70*/  @P2 BRA `(.L_x_6927) ;  /* 0x0000000000642947 */ /* 0x000fec0003800000 */
[----:B------:R-:W-:Y:S01]  /*bf80*/  IMAD.IADD R3, R3, 0x1, R2 ;  /* 0x0000000103037824 */ /* 0x000fe200078e0202 */
[----:B------:R-:W-:Y:S02]  /*bf90*/  LOP3.LUT P0, RZ, R9, 0xff, RZ, 0xc0, !PT ;  /* 0x000000ff09ff7812 */ /* 0x000fe4000780c0ff */
[----:B------:R-:W-:Y:S02]  /*bfa0*/  LOP3.LUT P1, RZ, R8, 0xff, RZ, 0xc0, !PT ;  /* 0x000000ff08ff7812 */ /* 0x000fe4000782c0ff */
[----:B------:R-:W-:Y:S02]  /*bfb0*/  ISETP.GE.U32.AND P2, PT, R3, R0, PT ;  /* 0x000000000300720c */ /* 0x000fe40003f46070 */
[----:B------:R-:W-:Y:S02]  /*bfc0*/  ISETP.NE.AND P0, PT, R14, RZ, P0 ;  /* 0x000000ff0e00720c */ /* 0x000fe40000705270 */
[----:B------:R-:W-:Y:S02]  /*bfd0*/  ISETP.NE.AND P1, PT, R15, RZ, P1 ;  /* 0x000000ff0f00720c */ /* 0x000fe40000f25270 */
[----:B------:R-:W-:-:S02]  /*bfe0*/  SEL R9, RZ, 0x1, !P0 ;  /* 0x00000001ff097807 */ /* 0x000fc40004000000 */
[----:B------:R-:W-:-:S05]  /*bff0*/  SEL R8, RZ, 0x1, !P1 ;  /* 0x00000001ff087807 */ /* 0x000fca0004800000 */
[----:B------:R-:W-:Y:S05]  /*c000*/  @P2 BRA `(.L_x_6927) ;  /* 0x0000000000402947 */ /* 0x000fea0003800000 */
[----:B------:R-:W-:Y:S02]  /*c010*/  IADD3 R3, PT, PT, R3, R2, RZ ;  /* 0x0000000203037210 */ /* 0x000fe40007ffe0ff */
[----:B------:R-:W-:Y:S02]  /*c020*/  LOP3.LUT P2, RZ, R7, 0xff, RZ, 0xc0, !PT ;  /* 0x000000ff07ff7812 */ /* 0x000fe4000784c0ff */
[----:B------:R-:W-:Y:S02]  /*c030*/  ISETP.GE.U32.AND P3, PT, R3, R0, PT ;  /* 0x000000000300720c */ /* 0x000fe40003f66070 */
[----:B------:R-:W-:Y:S02]  /*c040*/  LOP3.LUT P1, RZ, R6, 0xff, RZ, 0xc0, !PT ;  /* 0x000000ff06ff7812 */ /* 0x000fe4000782c0ff */
[----:B------:R-:W-:Y:S02]  /*c050*/  ISETP.NE.AND P2, PT, R12, RZ, P2 ;  /* 0x000000ff0c00720c */ /* 0x000fe40001745270 */
[----:B------:R-:W-:-:S02]  /*c060*/  ISETP.NE.AND P1, PT, R13, RZ, P1 ;  /* 0x000000ff0d00720c */ /* 0x000fc40000f25270 */
[----:B------:R-:W-:Y:S02]  /*c070*/  SEL R7, RZ, 0x1, !P2 ;  /* 0x00000001ff077807 */ /* 0x000fe40005000000 */
[----:B------:R-:W-:-:S03]  /*c080*/  SEL R6, RZ, 0x1, !P1 ;  /* 0x00000001ff067807 */ /* 0x000fc60004800000 */
[----:B------:R-:W-:Y:S02]  /*c090*/  @!P3 LOP3.LUT P0, RZ, R5, 0xff, RZ, 0xc0, !PT ;  /* 0x000000ff05ffb812 */ /* 0x000fe4000780c0ff */
[----:B------:R-:W-:Y:S02]  /*c0a0*/  @!P3 LOP3.LUT P4, RZ, R4, 0xff, RZ, 0xc0, !PT ;  /* 0x000000ff04ffb812 */ /* 0x000fe4000788c0ff */
[----:B------:R-:W-:Y:S02]  /*c0b0*/  @!P3 ISETP.NE.AND P0, PT, R10, RZ, P0 ;  /* 0x000000ff0a00b20c */ /* 0x000fe40000705270 */
[----:B------:R-:W-:Y:S02]  /*c0c0*/  @!P3 ISETP.NE.AND P4, PT, R11, RZ, P4 ;  /* 0x000000ff0b00b20c */ /* 0x000fe40002785270 */
[----:B------:R-:W-:Y:S02]  /*c0d0*/  @!P3 SEL R0, RZ, 0x1, !P0 ;  /* 0x00000001ff00b807 */ /* 0x000fe40004000000 */
[----:B------:R-:W-:-:S02]  /*c0e0*/  @!P3 SEL R2, RZ, 0x1, !P4 ;  /* 0x00000001ff02b807 */ /* 0x000fc40006000000 */
[----:B------:R-:W-:Y:S02]  /*c0f0*/  @!P3 PRMT R5, R0, 0x7610, R5 ;  /* 0x000076100005b816 */ /* 0x000fe40000000005 */
[----:B------:R-:W-:-:S07]  /*c100*/  @!P3 PRMT R4, R2, 0x7610, R4 ;  /* 0x000076100204b816 */ /* 0x000fce0000000004 */
.L_x_6927:
[----:B------:R-:W-:Y:S05]  /*c110*/  BSYNC.RECONVERGENT B0 ;  /* 0x0000000000007941 */ /* 0x000fea0003800200 */
.L_x_6926:
        /* <DEDUP_REMOVED lines=12> */
.L_x_6887:
[----:B------:R-:W-:Y:S02]  /*c1e0*/  SEL R17, RZ, 0x1, !P4 ;  /* 0x00000001ff117807 */ /* 0x000fe40006000000 */
[----:B-----5:R-:W-:-:S07]  /*c1f0*/  SEL R18, RZ, 0x1, !P3 ;  /* 0x00000001ff127807 */ /* 0x020fce0005800000 */
.L_x_6874:
[----:B------:R-:W-:Y:S05]  /*c200*/  BSYNC.RECONVERGENT B6 ;  /* 0x0000000000067941 */ /* 0x000fea0003800200 */
.L_x_6873:
        /* <DEDUP_REMOVED lines=18> */
.L_x_6931:
        /* <DEDUP_REMOVED lines=22> */
.L_x_6930:
[----:B------:R-:W-:Y:S05]  /*c490*/  BSYNC.RECONVERGENT B0 ;  /* 0x0000000000007941 */ /* 0x000fea0003800200 */
.L_x_6929:
[----:B------:R-:W-:Y:S01]  /*c4a0*/  MOV R2, R11 ;  /* 0x0000000b00027202 */ /* 0x000fe20000000f00 */
[----:B------:R-:W-:Y:S06]  /*c4b0*/  @P2 BRA `(.L_x_6931) ;  /* 0xfffffffc009c2947 */ /* 0x000fec000383ffff */
.L_x_6928:
        /* <DEDUP_REMOVED lines=19> */
.L_x_6936:
        /* <DEDUP_REMOVED lines=22> */
.L_x_6935:
[----:B------:R-:W-:Y:S05]  /*c750*/  BSYNC.RECONVERGENT B0 ;  /* 0x0000000000007941 */ /* 0x000fea0003800200 */
.L_x_6934:
[----:B------:R-:W-:Y:S01]  /*c760*/  MOV R3, R8 ;  /* 0x0000000800037202 */ /* 0x000fe20000000f00 */
[----:B------:R-:W-:Y:S06]  /*c770*/  @P2 BRA `(.L_x_6936) ;  /* 0xfffffffc009c2947 */ /* 0x000fec000383ffff */
.L_x_6933:
[----:B------:R-:W-:Y:S01]  /*c780*/  ISETP.GE.U32.AND P0, PT, R0, 0x2, PT ;  /* 0x000000020000780c */ /* 0x000fe20003f06070 */
[----:B------:R-:W-:Y:S05]  /*c790*/  WARPSYNC.ALL ;  /* 0x0000000000007948 */ /* 0x000fea0003800000 */
[----:B------:R-:W-:Y:S07]  /*c7a0*/  BAR.SYNC.DEFER_BLOCKING 0x0 ;  /* 0x0000000000007b1d */ /* 0x000fee0000010000 */
[----:B------:R-:W-:Y:S05]  /*c7b0*/  @!P0 BRA `(.L_x_6932) ;  /* 0x0000000000408947 */ /* 0x000fea0003800000 */
[----:B0-----:R-:W-:-:S07]  /*c7c0*/  IMAD.MOV.U32 R3, RZ, RZ, 0x1 ;  /* 0x00000001ff037424 */ /* 0x001fce00078e00ff */
.L_x_6937:
        /* <DEDUP_REMOVED lines=15> */
.L_x_6932:
        /* <DEDUP_REMOVED lines=288> */
.L_x_6938:
        /* <DEDUP_REMOVED lines=276> */
.L_x_6939:
        /* <DEDUP_REMOVED lines=286> */
.L_x_6941:
        /* <DEDUP_REMOVED lines=276> */
.L_x_6942:
        /* <DEDUP_REMOVED lines=25> */
.L_x_6944:
[----:B------:R-:W-:Y:S05]  /*110b0*/  BSYNC.RECONVERGENT B0 ;  /* 0x0000000000007941 */ /* 0x000fea0003800200 */
.L_x_6943:
        /* <DEDUP_REMOVED lines=35> */
.L_x_6946:
[----:B------:R-:W-:Y:S05]  /*112f0*/  BSYNC.RECONVERGENT B0 ;  /* 0x0000000000007941 */ /* 0x000fea0003800200 */
.L_x_6945:
        /* <DEDUP_REMOVED lines=38> */
.L_x_6951:
        /* <DEDUP_REMOVED lines=10> */
.L_x_6950:
[----:B------:R-:W-:Y:S02]  /*11600*/  SEL R18, RZ, 0x1, !P1 ;  /* 0x00000001ff127807 */ /* 0x000fe40004800000 */
[----:B------:R-:W-:Y:S01]  /*11610*/  SEL R17, RZ, 0x1, !P2 ;  /* 0x00000001ff117807 */ /* 0x000fe20005000000 */
[----:B------:R-:W-:Y:S06]  /*11620*/  BRA `(.L_x_6949) ;  /* 0x00000000006c7947 */ /* 0x000fec0003800000 */
.L_x_6948:
        /* <DEDUP_REMOVED lines=14> */
.L_x_6953:
        /* <DEDUP_REMOVED lines=11> */
.L_x_6952:
[----:B------:R-:W-:Y:S02]  /*117c0*/  SEL R18, RZ, 0x1, !P1 ;  /* 0x00000001ff127807 */ /* 0x000fe40004800000 */
[----:B------:R-:W-:-:S07]  /*117d0*/  SEL R17, RZ, 0x1, !P2 ;  /* 0x00000001ff117807 */ /* 0x000fce0005000000 */
.L_x_6949:
[----:B------:R-:W-:Y:S05]  /*117e0*/  BSYNC.RECONVERGENT B0 ;  /* 0x0000000000007941 */ /* 0x000fea0003800200 */
.L_x_6947:
        /* <DEDUP_REMOVED lines=11> */
.L_x_6957:
        /* <DEDUP_REMOVED lines=20> */
.L_x_6956:
[----:B------:R-:W-:Y:S05]  /*119e0*/  BSYNC.RECONVERGENT B0 ;  /* 0x0000000000007941 */ /* 0x000fea0003800200 */
.L_x_6955:
[----:B------:R-:W-:-:S03]  /*119f0*/  UISETP.GT.U32.AND UP0, UPT, UR4, 0x3, UPT ;  /* 0x000000030400788c */ /* 0x000fc6000bf04070 */
[----:B------:R-:W-:-:S06]  /*11a00*/  UMOV UR4, UR7 ;  /* 0x0000000700047c82 */ /* 0x000fcc0008000000 */
[----:B------:R-:W-:Y:S05]  /*11a10*/  BRA.U UP0, `(.L_x_6957) ;  /* 0xfffffffd00a07547 */ /* 0x000fea000b83ffff */
.L_x_6954:
        /* <DEDUP_REMOVED lines=12> */
.L_x_6962:
        /* <DEDUP_REMOVED lines=19> */
.L_x_6961:
[----:B------:R-:W-:Y:S05]  /*11c10*/  BSYNC.RECONVERGENT B0 ;  /* 0x0000000000007941 */ /* 0x000fea0003800200 */
.L_x_6960:
[----:B------:R-:W-:-:S03]  /*11c20*/  UISETP.GT.U32.AND UP0, UPT, UR5, 0x7f, UPT ;  /* 0x0000007f0500788c */ /* 0x000fc6000bf04070 */
[----:B------:R-:W-:-:S06]  /*11c30*/  UMOV UR5, UR7 ;  /* 0x0000000700057c82 */ /* 0x000fcc0008000000 */
[----:B------:R-:W-:Y:S05]  /*11c40*/  BRA.U UP0, `(.L_x_6962) ;  /* 0xfffffffd00a47547 */ /* 0x000fea000b83ffff */
.L_x_6959:
[----:B------:R-:W-:Y:S01]  /*11c50*/  BAR.SYNC.DEFER_BLOCKING 0x0 ;  /* 0x0000000000007b1d */ /* 0x000fe20000010000 */
[----:B------:R-:W-:-:S09]  /*11c60*/  UISETP.GE.U32.AND UP0, UPT, UR4, 0x2, UPT ;  /* 0x000000020400788c */ /* 0x000fd2000bf06070 */
[----:B------:R-:W-:Y:S05]  /*11c70*/  BRA.U !UP0, `(.L_x_6958) ;  /* 0x0000000108447547 */ /* 0x000fea000b800000 */
[----:B01----:R-:W-:-:S07]  /*11c80*/  HFMA2 R0, -RZ, RZ, 0, 5.9604644775390625e-08 ;  /* 0x00000001ff007431 */ /* 0x003fce00000001ff */
.L_x_6963:
        /* <DEDUP_REMOVED lines=16> */
.L_x_6958:
        /* <DEDUP_REMOVED lines=32> */
.L_x_6965:
        /* <DEDUP_REMOVED lines=19> */
.L_x_6966:
        /* <DEDUP_REMOVED lines=25> */
.L_x_6967:
[----:B------:R-:W0:Y:S01]  /*12250*/  LDCU.64 UR4, c[0x0][0x758] ;  /* 0x0000eb00ff0477ac */ /* 0x000e220008000a00 */
[----:B------:R-:W-:-:S04]  /*12260*/  LOP3.LUT P1, RZ, R17, 0xff, RZ, 0xc0, !PT ;  /* 0x000000ff11ff7812 */ /* 0x000fc8000782c0ff */
[----:B------:R-:W-:Y:S02]  /*12270*/  SEL R3, RZ, 0x1, !P1 ;  /* 0x00000001ff037807 */ /* 0x000fe40004800000 */
[----:B0-----:R-:W-:-:S04]  /*12280*/  IADD3 R16, P0, PT, R16, UR4, RZ ;  /* 0x0000000410107c10 */ /* 0x001fc8000ff1e0ff */
[----:B------:R-:W-:-:S05]  /*12290*/  IADD3.X R17, PT, PT, RZ, UR5, RZ, P0, !PT ;  /* 0x00000005ff117c10 */ /* 0x000fca00087fe4ff */
[----:B------:R-:W-:Y:S01]  /*122a0*/  STG.E.U8 desc[UR36][R16.64], R3 ;  /* 0x0000000310007986 */ /* 0x000fe2000c101124 */
[----:B------:R-:W-:Y:S05]  /*122b0*/  EXIT ;  /* 0x000000000000794d */ /* 0x000fea0003800000 */
.L_x_6964:
        /* <DEDUP_REMOVED lines=13> */
.L_x_6968:
        /* <DEDUP_REMOVED lines=20> */
.L_x_6970:
        /* <DEDUP_REMOVED lines=25> */
.L_x_6971:
[----:B------:R-:W0:Y:S01]  /*12660*/  LDCU.64 UR4, c[0x0][0x758] ;  /* 0x0000eb00ff0477ac */ /* 0x000e220008000a00 */
[----:B------:R-:W-:-:S04]  /*12670*/  LOP3.LUT P0, RZ, R17, 0xff, RZ, 0xc0, !PT ;  /* 0x000000ff11ff7812 */ /* 0x000fc8000780c0ff */
[----:B------:R-:W-:Y:S02]  /*12680*/  SEL R3, RZ, 0x1, !P0 ;  /* 0x00000001ff037807 */ /* 0x000fe40004000000 */
[----:B0-----:R-:W-:-:S04]  /*12690*/  IADD3 R16, P1, PT, R16, UR4, RZ ;  /* 0x0000000410107c10 */ /* 0x001fc8000ff3e0ff */
[----:B------:R-:W-:-:S05]  /*126a0*/  IADD3.X R17, PT, PT, RZ, UR5, RZ, P1, !PT ;  /* 0x00000005ff117c10 */ /* 0x000fca0008ffe4ff */
[----:B------:R-:W-:Y:S01]  /*126b0*/  STG.E.U8 desc[UR36][R16.64], R3 ;  /* 0x0000000310007986 */ /* 0x000fe2000c101124 */
[----:B------:R-:W-:Y:S05]  /*126c0*/  EXIT ;  /* 0x000000000000794d */ /* 0x000fea0003800000 */
.L_x_6969:
[----:B------:R-:W-:Y:S04]  /*126d0*/  STG.E.U8 desc[UR36][R6.64], R18 ;  /* 0x0000001206007986 */ /* 0x000fe8000c101124 */
[----:B------:R-:W-:Y:S01]  /*126e0*/  STG.E.U8 desc[UR36][R6.64+0x1], R17 ;  /* 0x0000011106007986 */ /* 0x000fe2000c101124 */
[----:B------:R-:W-:Y:S05]  /*126f0*/  EXIT ;  /* 0x000000000000794d */ /* 0x000fea0003800000 */
.L_x_6940:
        /* <DEDUP_REMOVED lines=41> */
.L_x_6973:
        /* <DEDUP_REMOVED lines=19> */
.L_x_6974:
        /* <DEDUP_REMOVED lines=25> */
.L_x_6975:
[----:B------:R-:W0:Y:S01]  /*12c50*/  LDCU.64 UR4, c[0x0][0x758] ;  /* 0x0000eb00ff0477ac */ /* 0x000e220008000a00 */
[----:B------:R-:W-:-:S04]  /*12c60*/  LOP3.LUT P1, RZ, R17, 0xff, RZ, 0xc0, !PT ;  /* 0x000000ff11ff7812 */ /* 0x000fc8000782c0ff */
[----:B------:R-:W-:Y:S02]  /*12c70*/  SEL R3, RZ, 0x1, !P1 ;  /* 0x00000001ff037807 */ /* 0x000fe40004800000 */
[----:B0-----:R-:W-:-:S04]  /*12c80*/  IADD3 R16, P0, PT, R16, UR4, RZ ;  /* 0x0000000410107c10 */ /* 0x001fc8000ff1e0ff */
[----:B------:R-:W-:-:S05]  /*12c90*/  IADD3.X R17, PT, PT, RZ, UR5, RZ, P0, !PT ;  /* 0x00000005ff117c10 */ /* 0x000fca00087fe4ff */
[----:B------:R-:W-:Y:S01]  /*12ca0*/  STG.E.U8 desc[UR36][R16.64], R3 ;  /* 0x0000000310007986 */ /* 0x000fe2000c101124 */
[----:B------:R-:W-:Y:S05]  /*12cb0*/  EXIT ;  /* 0x000000000000794d */ /* 0x000fea0003800000 */
.L_x_6972:
        /* <DEDUP_REMOVED lines=13> */
.L_x_6976:
        /* <DEDUP_REMOVED lines=20> */
.L_x_6978:
        /* <DEDUP_REMOVED lines=25> */
.L_x_6979:
[----:B------:R-:W0:Y:S01]  /*13060*/  LDCU.64 UR4, c[0x0][0x758] ;  /* 0x0000eb00ff0477ac */ /* 0x000e220008000a00 */
[----:B------:R-:W-:-:S04]  /*13070*/  LOP3.LUT P0, RZ, R17, 0xff, RZ, 0xc0, !PT ;  /* 0x000000ff11ff7812 */ /* 0x000fc8000780c0ff */
[----:B------:R-:W-:Y:S02]  /*13080*/  SEL R3, RZ, 0x1, !P0 ;  /* 0x00000001ff037807 */ /* 0x000fe40004000000 */
[----:B0-----:R-:W-:-:S04]  /*13090*/  IADD3 R16, P1, PT, R16, UR4, RZ ;  /* 0x0000000410107c10 */ /* 0x001fc8000ff3e0ff */
[----:B------:R-:W-:-:S05]  /*130a0*/  IADD3.X R17, PT, PT, RZ, UR5, RZ, P1, !PT ;  /* 0x00000005ff117c10 */ /* 0x000fca0008ffe4ff */
[----:B------:R-:W-:Y:S01]  /*130b0*/  STG.E.U8 desc[UR36][R16.64], R3 ;  /* 0x0000000310007986 */ /* 0x000fe2000c101124 */
[----:B------:R-:W-:Y:S05]  /*130c0*/  EXIT ;  /* 0x000000000000794d */ /* 0x000fea0003800000 */
.L_x_6977:
[----:B------:R-:W-:Y:S04]  /*130d0*/  STG.E.U8 desc[UR36][R6.64], R18 ;  /* 0x0000001206007986 */ /* 0x000fe8000c101124 */
[----:B------:R-:W-:Y:S01]  /*130e0*/  STG.E.U8 desc[UR36][R6.64+0x1], R17 ;  /* 0x0000011106007986 */ /* 0x000fe2000c101124 */
[----:B------:R-:W-:Y:S05]  /*130f0*/  EXIT ;  /* 0x000000000000794d */ /* 0x000fea0003800000 */
.L_x_6980:
        /* <DEDUP_REMOVED lines=16> */
.L_x_7810:


//--------------------- .text._ZN2at6native13reduce_kernelILi128ELi4ENS0_8ReduceOpIiNS0_14func_wrapper_tIbZZZNS0_15and_kernel_cudaERNS_14TensorIteratorEENKUlvE_clEvENKUlvE1_clEvEUlbiE_EEjbLi4ELi4EEEEEvT1_ --------------------------
	.section	.text._ZN2at6native13reduce_kernelILi128ELi4ENS0_8ReduceOpIiNS0_14func_wrapper_tIbZZZNS0_15and_kernel_cudaERNS_14TensorIteratorEENKUlvE_clEvENKUlvE1_clEvEUlbiE_EEjbLi4ELi4EEEEEvT1_,"ax",@progbits
	.align	128
        .global         _ZN2at6native13reduce_kernelILi128ELi4ENS0_8ReduceOpIiNS0_14func_wrapper_tIbZZZNS0_15and_kernel_cudaERNS_14TensorIteratorEENKUlvE_clEvENKUlvE1_clEvEUlbiE_EEjbLi4ELi4EEEEEvT1_
        .type           _ZN2at6native13reduce_kernelILi128ELi4ENS0_8ReduceOpIiNS0_14func_wrapper_tIbZZZNS0_15and_kernel_cudaERNS_14TensorIteratorEENKUlvE_clEvENKUlvE1_clEvEUlbiE_EEjbLi4ELi4EEEEEvT1_,@function
        .size           _ZN2at6native13reduce_kernelILi128ELi4ENS0_8ReduceOpIiNS0_14func_wrapper_tIbZZZNS0_15and_kernel_cudaERNS_14TensorIteratorEENKUlvE_clEvENKUlvE1_clEvEUlbiE_EEjbLi4ELi4EEEEEvT1_,(.L_x_7811 - _ZN2at6native13reduce_kernelILi128ELi4ENS0_8ReduceOpIiNS0_14func_wrapper_tIbZZZNS0_15and_kernel_cudaERNS_14TensorIteratorEENKUlvE_clEvENKUlvE1_clEvEUlbiE_EEjbLi4ELi4EEEEEvT1_)
        .other          _ZN2at6native13reduce_kernelILi128ELi4ENS0_8ReduceOpIiNS0_14func_wrapper_tIbZZZNS0_15and_kernel_cudaERNS_14TensorIteratorEENKUlvE_clEvENKUlvE1_clEvEUlbiE_EEjbLi4ELi4EEEEEvT1_,@"STO_CUDA_ENTRY STV_DEFAULT"
_ZN2at6native13reduce_kernelILi128ELi4ENS0_8ReduceOpIiNS0_14func_wrapper_tIbZZZNS0_15and_kernel_cudaERNS_14TensorIteratorEENKUlvE_clEvENKUlvE1_clEvEUlbiE_EEjbLi4ELi4EEEEEvT1_:
.text._ZN2at6native13reduce_kernelILi128ELi4ENS0_8ReduceOpIiNS0_14func_wrapper_tIbZZZNS0_15and_kernel_cudaERNS_14TensorIteratorEENKUlvE_clEvENKUlvE1_clEvEUlbiE_EEjbLi4ELi4EEEEEvT1_:
        /* <DEDUP_REMOVED lines=296> */
.L_x_6981:
        /* <DEDUP_REMOVED lines=31> */
.L_x_6985:
        /* <DEDUP_REMOVED lines=32> */
.L_x_6989:
[----:B------:R-:W-:Y:S05]  /*1670*/  BSYNC.RECONVERGENT B1 ;  /* 0x0000000000017941 */ /* 0x000fea0003800200 */
.L_x_6988:
[----:B------:R-:W0:Y:S01]  /*1680*/  LDC R0, c[0x0][0x388] ;  /* 0x0000e200ff007b82 */ /* 0x000e220000000800 */
[----:B------:R-:W-:-:S04]  /*1690*/  IADD3 R16, P0, PT, R16, 0x10, RZ ;  /* 0x0000001010107810 */ /* 0x000fc80007f1e0ff */
[----:B------:R-:W-:Y:S02]  /*16a0*/  IADD3.X R17, PT, PT, RZ, R17, RZ, P0, !PT ;  /* 0x00000011ff117210 */ /* 0x000fe400007fe4ff */
[----:B0-----:R-:W-:-:S07]  /*16b0*/  IADD3 R0, PT, PT, R7, -0x4, R0 ;  /* 0xfffffffc07007810 */ /* 0x001fce0007ffe000 */
.L_x_6987:
[----:B------:R-:W-:Y:S05]  /*16c0*/  BSYNC.RECONVERGENT B0 ;  /* 0x0000000000007941 */ /* 0x000fea0003800200 */
.L_x_6986:
        /* <DEDUP_REMOVED lines=18> */
.L_x_6993:
[C---:B------:R-:W-:Y:S01]  /*17f0*/  IMAD.WIDE.U32 R4, R7.reuse, 0x10, R16 ;  /* 0x0000001007047825 */ /* 0x040fe200078e0010 */
[----:B------:R-:W0:Y:S04]  /*1800*/  LDCU UR4, c[0x0][0x390] ;  /* 0x00007200ff0477ac */ /* 0x000e280008000800 */
[----:B------:R-:W2:Y:S01]  /*1810*/  LDG.E.128 R8, desc[UR36][R4.64] ;  /* 0x0000002404087981 */ /* 0x000ea2000c1e1d00 */
[----:B0-----:R-:W-:-:S05]  /*1820*/  VIADD R7, R7, UR4 ;  /* 0x0000000407077c36 */ /* 0x001fca0008000000 */
        /* <DEDUP_REMOVED lines=8> */
.L_x_6992:
[----:B------:R-:W-:Y:S02]  /*18b0*/  SEL R5, RZ, 0x1, !P3 ;  /* 0x00000001ff057807 */ /* 0x000fe40005800000 */
[----:B------:R-:W-:Y:S02]  /*18c0*/  SEL R7, RZ, 0x1, !P2 ;  /* 0x00000001ff077807 */ /* 0x000fe40005000000 */
[----:B------:R-:W-:Y:S02]  /*18d0*/  SEL R6, RZ, 0x1, !P1 ;  /* 0x00000001ff067807 */ /* 0x000fe40004800000 */
[----:B------:R-:W-:-:S07]  /*18e0*/  SEL R4, RZ, 0x1, !P0 ;  /* 0x00000001ff047807 */ /* 0x000fce0004000000 */
.L_x_6991:
[----:B------:R-:W-:Y:S05]  /*18f0*/  BSYNC.RECONVERGENT B0 ;  /* 0x0000000000007941 */ /* 0x000fea0003800200 */
.L_x_6990:
        /* <DEDUP_REMOVED lines=18> */
.L_x_6995:
[----:B------:R-:W-:Y:S05]  /*1a20*/  BSYNC.RECONVERGENT B0 ;  /* 0x0000000000007941 */ /* 0x000fea0003800200 */
.L_x_6994:
        /* <DEDUP_REMOVED lines=8> */
.L_x_6984:
        /* <DEDUP_REMOVED lines=56> */
.L_x_7001:
[----:B------:R-:W-:Y:S02]  /*1e30*/  IADD3 R7, PT, PT, R3, R2, RZ ;  /* 0x0000000203077210 */ /* 0x000fe40007ffe0ff */
[----:B------:R-:W-:Y:S02]  /*1e40*/  SHF.R.U32.HI R5, RZ, 0x2, R3 ;  /* 0x00000002ff057819 */ /* 0x000fe40000011603 */
[----:B------:R-:W-:Y:S01]  /*1e50*/  SHF.R.U32.HI R9, RZ, 0x2, R7 ;  /* 0x00000002ff097819 */ /* 0x000fe20000011607 */
[----:B------:R-:W-:Y:S01]  /*1e60*/  IMAD.IADD R3, R7, 0x1, R2 ;  /* 0x0000000107037824 */ /* 0x000fe200078e0202 */
[----:B------:R-:W-:Y:S01]  /*1e70*/  P2R R18, PR, RZ, 0x1 ;  /* 0x00000001ff127803 */ /* 0x000fe20000000000 */
[----:B------:R-:W-:Y:S01]  /*1e80*/  IMAD.WIDE.U32 R4, R5, 0x10, R16 ;  /* 0x0000001005047825 */ /* 0x000fe200078e0010 */
[C---:B------:R-:W-:Y:S02]  /*1e90*/  LOP3.LUT P0, RZ, R24.reuse, 0x80, RZ, 0xc0, !PT ;  /* 0x0000008018ff7812 */ /* 0x040fe4000780c0ff */
[----:B------:R-:W-:Y:S01]  /*1ea0*/  SHF.R.U32.HI R13, RZ, 0x2, R3 ;  /* 0x00000002ff0d7819 */ /* 0x000fe20000011603 */
[----:B------:R-:W-:Y:S01]  /*1eb0*/  IMAD.WIDE.U32 R8, R9, 0x10, R16 ;  /* 0x0000001009087825 */ /* 0x000fe200078e0010 */
[----:B------:R-:W-:Y:S01]  /*1ec0*/  P2R R19, PR, RZ, 0x1 ;  /* 0x00000001ff137803 */ /* 0x000fe20000000000 */
[----:B------:R-:W2:Y:S01]  /*1ed0*/  LDG.E.128 R4, desc[UR36][R4.64] ;  /* 0x0000002404047981 */ /* 0x000ea2000c1e1d00 */
[C---:B------:R-:W-:Y:S01]  /*1ee0*/  LOP3.LUT P0, RZ, R24.reuse, 0x40, RZ, 0xc0, !PT ;  /* 0x0000004018ff7812 */ /* 0x040fe2000780c0ff */
[----:B------:R-:W-:Y:S01]  /*1ef0*/  IMAD.IADD R3, R3, 0x1, R2 ;  /* 0x0000000103037824 */ /* 0x000fe200078e0202 */
[----:B------:R-:W-:Y:S01]  /*1f00*/  LOP3.LUT P6, RZ, R24, 0x200, RZ, 0xc0, !PT ;  /* 0x0000020018ff7812 */ /* 0x000fe200078cc0ff */
[----:B------:R-:W3:Y:S01]  /*1f10*/  LDG.E.128 R8, desc[UR36][R8.64] ;  /* 0x0000002408087981 */ /* 0x000ee2000c1e1d00 */
[----:B------:R-:W-:Y:S01]  /*1f20*/  IMAD.WIDE.U32 R12, R13, 0x10, R16 ;  /* 0x000000100d0c7825 */ /* 0x000fe200078e0010 */
[----:B------:R-:W-:-:S02]  /*1f30*/  P2R R25, PR, RZ, 0x1 ;  /* 0x00000001ff197803 */ /* 0x000fc40000000000 */
[----:B------:R-:W-:Y:S02]  /*1f40*/  SHF.R.U32.HI R21, RZ, 0x2, R3 ;  /* 0x00000002ff157819 */ /* 0x000fe40000011603 */
[C---:B------:R-:W-:Y:S01]  /*1f50*/  LOP3.LUT P0, RZ, R24.reuse, 0x20, RZ, 0xc0, !PT ;  /* 0x0000002018ff7812 */ /* 0x040fe2000780c0ff */
[----:B------:R-:W4:Y:S02]  /*1f60*/  LDG.E.128 R12, desc[UR36][R12.64] ;  /* 0x000000240c0c7981 */ /* 0x000f24000c1e1d00 */
        /* <DEDUP_REMOVED lines=12> */
[----:B--2---:R-:W-:Y:S02]  /*2030*/  ISETP.NE.AND P5, PT, R4, RZ, P5 ;  /* 0x000000ff0400720c */ /* 0x004fe40002fa5270 */
[----:B---3--:R-:W-:Y:S02]  /*2040*/  ISETP.NE.AND P0, PT, R9, RZ, P0 ;  /* 0x000000ff0900720c */ /* 0x008fe40000705270 */
[----:B------:R-:W-:Y:S02]  /*2050*/  P2R R32, PR, RZ, 0x20 ;  /* 0x00000020ff207803 */ /* 0x000fe40000000000 */
[----:B------:R-:W-:-:S02]  /*2060*/  LOP3.LUT P5, RZ, R24, 0x100, RZ, 0xc0, !PT ;  /* 0x0000010018ff7812 */ /* 0x000fc400078ac0ff */
[----:B------:R-:W-:-:S07]  /*2070*/  LOP3.LUT R24, R24, 0xfffffffe, RZ, 0xc0, !PT ;  /* 0xfffffffe18187812 */ /* 0x000fce00078ec0ff */
[----:B------:R-:W-:Y:S02]  /*2080*/  @P0 LOP3.LUT R24, R24, 0x1, RZ, 0xfc, !PT ;  /* 0x0000000118180812 */ /* 0x000fe400078efcff */
[----:B------:R-:W-:-:S04]  /*2090*/  ISETP.NE.AND P0, PT, R30, RZ, PT ;  /* 0x000000ff1e00720c */ /* 0x000fc80003f05270 */
[----:B------:R-:W-:Y:S02]  /*20a0*/  ISETP.NE.AND P0, PT, R10, RZ, P0 ;  /* 0x000000ff0a00720c */ /* 0x000fe40000705270 */
[----:B------:R-:W-:-:S11]  /*20b0*/  LOP3.LUT R24, R24, 0xfffffffd, RZ, 0xc0, !PT ;  /* 0xfffffffd18187812 */ /* 0x000fd600078ec0ff */
[----:B------:R-:W-:Y:S02]  /*20c0*/  @P0 LOP3.LUT R24, R24, 0x2, RZ, 0xfc, !PT ;  /* 0x0000000218180812 */ /* 0x000fe400078efcff */
[----:B------:R-:W-:-:S04]  /*20d0*/  ISETP.NE.AND P0, PT, R29, RZ, PT ;  /* 0x000000ff1d00720c */ /* 0x000fc80003f05270 */
[----:B------:R-:W-:Y:S02]  /*20e0*/  ISETP.NE.AND P0, PT, R11, RZ, P0 ;  /* 0x000000ff0b00720c */ /* 0x000fe40000705270 */
[----:B------:R-:W-:-:S11]  /*20f0*/  LOP3.LUT R24, R24, 0xfffffffb, RZ, 0xc0, !PT ;  /* 0xfffffffb18187812 */ /* 0x000fd600078ec0ff */
[----:B------:R-:W-:Y:S02]  /*2100*/  @P0 LOP3.LUT R24, R24, 0x4, RZ, 0xfc, !PT ;  /* 0x0000000418180812 */ /* 0x000fe400078efcff */
[----:B------:R-:W-:-:S04]  /*2110*/  ISETP.NE.AND P0, PT, R28, RZ, PT ;  /* 0x000000ff1c00720c */ /* 0x000fc80003f05270 */
[----:B----4-:R-:W-:Y:S02]  /*2120*/  ISETP.NE.AND P0, PT, R12, RZ, P0 ;  /* 0x000000ff0c00720c */ /* 0x010fe40000705270 */
[----:B------:R-:W-:-:S11]  /*2130*/  LOP3.LUT R24, R24, 0xfffffff7, RZ, 0xc0, !PT ;  /* 0xfffffff718187812 */ /* 0x000fd600078ec0ff */
        /* <DEDUP_REMOVED lines=14> */
[----:B-----5:R-:W-:Y:S02]  /*2220*/  ISETP.NE.AND P0, PT, R20, RZ, P0 ;  /* 0x000000ff1400720c */ /* 0x020fe40000705270 */
[----:B------:R-:W-:Y:S02]  /*2230*/  LOP3.LUT R24, R24, 0xffffff7f, RZ, 0xc0, !PT ;  /* 0xffffff7f18187812 */ /* 0x000fe400078ec0ff */
[----:B------:R-:W-:Y:S02]  /*2240*/  ISETP.NE.AND P5, PT, R21, RZ, P5 ;  /* 0x000000ff1500720c */ /* 0x000fe40002fa5270 */
[----:B------:R-:W-:-:S07]  /*2250*/  ISETP.NE.AND P6, PT, R22, RZ, P6 ;  /* 0x000000ff1600720c */ /* 0x000fce00037c5270 */
        /* <DEDUP_REMOVED lines=56> */
[----:B------:R-:W-:Y:S02]  /*25e0*/  ISETP.NE.AND P4, PT, R5, RZ, P4 ;  /* 0x000000ff0500720c */ /* 0x000fe40002785270 */
[----:B------:R-:W-:-:S02]  /*25f0*/  ISETP.NE.AND P3, PT, R6, RZ, P3 ;  /* 0x000000ff0600720c */ /* 0x000fc40001f65270 */
[----:B------:R-:W-:Y:S02]  /*2600*/  ISETP.NE.AND P2, PT, R7, RZ, P2 ;  /* 0x000000ff0700720c */ /* 0x000fe40001745270 */
[----:B------:R-:W-:Y:S02]  /*2610*/  ISETP.NE.AND P1, PT, R8, RZ, P1 ;  /* 0x000000ff0800720c */ /* 0x000fe40000f25270 */
[----:B------:R-:W-:Y:S02]  /*2620*/  @P5 LOP3.LUT R24, R24, 0x400, RZ, 0xfc, !PT ;  /* 0x0000040018185812 */ /* 0x000fe400078efcff */
[----:B------:R-:W-:Y:S02]  /*2630*/  ISETP.NE.AND P0, PT, R23, RZ, P0 ;  /* 0x000000ff1700720c */ /* 0x000fe40000705270 */
[----:B------:R-:W-:Y:S01]  /*2640*/  ISETP.NE.AND P5, PT, R32, RZ, PT ;  /* 0x000000ff2000720c */ /* 0x000fe20003fa5270 */
[----:B------:R-:W-:-:S12]  /*2650*/  @!P6 BRA `(.L_x_7001) ;  /* 0xfffffff400f4e947 */ /* 0x000fd8000383ffff */
[----:B------:R-:W-:Y:S05]  /*2660*/  BSYNC.RECONVERGENT B1 ;  /* 0x0000000000017941 */ /* 0x000fea0003800200 */
.L_x_7000:
        /* <DEDUP_REMOVED lines=72> */
.L_x_6999:
[----:B------:R-:W-:Y:S05]  /*2af0*/  BSYNC.RECONVERGENT B0 ;  /* 0x0000000000007941 */ /* 0x000fea0003800200 */
.L_x_6998:
        /* <DEDUP_REMOVED lines=18> */
[----:B------:R-:W-:Y:S02]  /*2c20*/  LOP3.LUT R24, R24, 0xfffffdff, RZ, 0xc0, !PT ;  /* 0xfffffdff18187812 */ /* 0x000fe400078ec0ff */
[----:B------:R-:W-:Y:S02]  /*2c30*/  IADD3 R27, PT, PT, R27, R2, RZ ;  /* 0x000000021b1b7210 */ /* 0x000fe40007ffe0ff */
        /* <DEDUP_REMOVED lines=47> */
.L_x_7003:
[----:B------:R-:W-:Y:S05]  /*2f30*/  BSYNC.RECONVERGENT B0 ;  /* 0x0000000000007941 */ /* 0x000fea0003800200 */
.L_x_7002:
        /* <DEDUP_REMOVED lines=70> */
.L_x_7005:
[----:B------:R-:W-:Y:S05]  /*33a0*/  BSYNC.RECONVERGENT B0 ;  /* 0x0000000000007941 */ /* 0x000fea0003800200 */
.L_x_7004:
        /* <DEDUP_REMOVED lines=25> */
.L_x_6997:
        /* <DEDUP_REMOVED lines=52> */
.L_x_7010:
[--C-:B------:R-:W-:Y:S01]  /*3880*/  IMAD.IADD R5, R3, 0x1, R2.reuse ;  /* 0x0000000103057824 */ /* 0x100fe200078e0202 */
[----:B------:R-:W-:Y:S01]  /*3890*/  P2R R25, PR, RZ, 0x1 ;  /* 0x00000001ff197803 */ /* 0x000fe20000000000 */
[----:B------:R-:W-:Y:S01]  /*38a0*/  IMAD R3, R4, R3, RZ ;  /* 0x0000000304037224 */ /* 0x000fe200078e02ff */
[C---:B------:R-:W-:Y:S01]  /*38b0*/  LOP3.LUT P0, RZ, R24.reuse, 0x80, RZ, 0xc0, !PT ;  /* 0x0000008018ff7812 */ /* 0x040fe2000780c0ff */
[--C-:B------:R-:W-:Y:S01]  /*38c0*/  IMAD.IADD R11, R5, 0x1, R2.reuse ;  /* 0x00000001050b7824 */ /* 0x100fe200078e0202 */
[----:B------:R-:W-:Y:S01]  /*38d0*/  LOP3.LUT P6, RZ, R24, 0x200, RZ, 0xc0, !PT ;  /* 0x0000020018ff7812 */ /* 0x000fe200078cc0ff */
[C---:B------:R-:W-:Y:S01]  /*38e0*/  IMAD R5, R4.reuse, R5, RZ ;  /* 0x0000000504057224 */ /* 0x040fe200078e02ff */
[----:B------:R-:W-:Y:S01]  /*38f0*/  SHF.R.U32.HI R9, RZ, 0x2, R3 ;  /* 0x00000002ff097819 */ /* 0x000fe20000011603 */
[----:B------:R-:W-:Y:S01]  /*3900*/  IMAD.IADD R3, R11, 0x1, R2 ;  /* 0x000000010b037824 */ /* 0x000fe200078e0202 */
[----:B------:R-:W-:Y:S01]  /*3910*/  P2R R26, PR, RZ, 0x1 ;  /* 0x00000001ff1a7803 */ /* 0x000fe20000000000 */
[C---:B------:R-:W-:Y:S01]  /*3920*/  IMAD R11, R4.reuse, R11, RZ ;  /* 0x0000000b040b7224 */ /* 0x040fe200078e02ff */
[----:B------:R-:W-:Y:S01]  /*3930*/  SHF.R.U32.HI R5, RZ, 0x2, R5 ;  /* 0x00000002ff057819 */ /* 0x000fe20000011605 */
[----:B------:R-:W-:Y:S01]  /*3940*/  IMAD R14, R4, R3, RZ ;  /* 0x00000003040e7224 */ /* 0x000fe200078e02ff */
[----:B------:R-:W-:Y:S01]  /*3950*/  LOP3.LUT P0, RZ, R24, 0x40, RZ, 0xc0, !PT ;  /* 0x0000004018ff7812 */ /* 0x000fe2000780c0ff */
[----:B------:R-:W-:Y:S01]  /*3960*/  IMAD.WIDE.U32 R8, R9, 0x10, R16 ;  /* 0x0000001009087825 */ /* 0x000fe200078e0010 */
[----:B------:R-:W-:-:S03]  /*3970*/  SHF.R.U32.HI R21, RZ, 0x2, R11 ;  /* 0x00000002ff157819 */ /* 0x000fc6000001160b */
[----:B------:R-:W-:Y:S01]  /*3980*/  IMAD.WIDE.U32 R12, R5, 0x10, R16 ;  /* 0x00000010050c7825 */ /* 0x000fe200078e0010 */
[----:B------:R-:W-:Y:S01]  /*3990*/  SHF.R.U32.HI R29, RZ, 0x2, R14 ;  /* 0x00000002ff1d7819 */ /* 0x000fe2000001160e */
[----:B------:R-:W2:Y:S01]  /*39a0*/  LDG.E.128 R8, desc[UR36][R8.64] ;  /* 0x0000002408087981 */ /* 0x000ea2000c1e1d00 */
[----:B------:R-:W-:Y:S01]  /*39b0*/  P2R R27, PR, RZ, 0x1 ;  /* 0x00000001ff1b7803 */ /* 0x000fe20000000000 */
[--C-:B------:R-:W-:Y:S01]  /*39c0*/  IMAD.WIDE.U32 R20, R21, 0x10, R16.reuse ;  /* 0x0000001015147825 */ /* 0x100fe200078e0010 */
[C---:B------:R-:W-:Y:S01]  /*39d0*/  LOP3.LUT P0, RZ, R24.reuse, 0x20, RZ, 0xc0, !PT ;  /* 0x0000002018ff7812 */ /* 0x040fe2000780c0ff */
[----:B------:R-:W3:Y:S02]  /*39e0*/  LDG.E.128 R12, desc[UR36][R12.64] ;  /* 0x000000240c0c7981 */ /* 0x000ee4000c1e1d00 */
[----:B------:R-:W-:Y:S01]  /*39f0*/  IMAD.WIDE.U32 R28, R29, 0x10, R16 ;  /* 0x000000101d1c7825 */ /* 0x000fe200078e0010 */
[----:B------:R-:W-:Y:S01]  /*3a00*/  P2R R7, PR, RZ, 0x1 ;  /* 0x00000001ff077803 */ /* 0x000fe20000000000 */
[----:B------:R-:W4:Y:S01]  /*3a10*/  LDG.E.128 R20, desc[UR36][R20.64] ;  /* 0x0000002414147981 */ /* 0x000f22000c1e1d00 */
        /* <DEDUP_REMOVED lines=110> */
.L_x_7009:
        /* <DEDUP_REMOVED lines=72> */
.L_x_7008:
[----:B------:R-:W-:Y:S05]  /*4580*/  BSYNC.RECONVERGENT B0 ;  /* 0x0000000000007941 */ /* 0x000fea0003800200 */
.L_x_7007:
        /* <DEDUP_REMOVED lines=71> */
.L_x_7012:
[----:B------:R-:W-:Y:S05]  /*4a00*/  BSYNC.RECONVERGENT B0 ;  /* 0x0000000000007941 */ /* 0x000fea0003800200 */
.L_x_7011:
        /* <DEDUP_REMOVED lines=70> */
.L_x_7014:
[----:B------:R-:W-:Y:S05]  /*4e70*/  BSYNC.RECONVERGENT B0 ;  /* 0x0000000000007941 */ /* 0x000fea0003800200 */
.L_x_7013:
        /* <DEDUP_REMOVED lines=25> */
.L_x_7006:
        /* <DEDUP_REMOVED lines=55> */
.L_x_7024:
[----:B------:R-:W-:Y:S01]  /*5380*/  ISETP.NE.AND P5, PT, R37, RZ, PT ;  /* 0x000000ff2500720c */ /* 0x000fe20003fa5270 */
[----:B------:R-:W0:-:S12]  /*5390*/  LDCU UR4, c[0x0][0x390] ;  /* 0x00007200ff0477ac */ /* 0x000e180008000800 */
[----:B------:R-:W-:Y:S05]  /*53a0*/  @P5 BRA `(.L_x_7018) ;  /* 0x0000000000385947 */ /* 0x000fea0003800000 */
[----:B------:R-:W2:Y:S02]  /*53b0*/  LDG.E.128 R16, desc[UR36][R38.64] ;  /* 0x0000002426107981 */ /* 0x000ea4000c1e1d00 */
[----:B--2---:R-:W-:Y:S01]  /*53c0*/  MOV R23, R19 ;  /* 0x0000001300177202 */ /* 0x004fe20000000f00 */
[----:B------:R-:W-:Y:S01]  /*53d0*/  IMAD.MOV.U32 R22, RZ, RZ, R18 ;  /* 0x000000ffff167224 */ /* 0x000fe200078e0012 */
[----:B------:R-:W-:Y:S01]  /*53e0*/  MOV R10, R18 ;  /* 0x00000012000a7202 */ /* 0x000fe20000000f00 */
[----:B------:R-:W-:Y:S01]  /*53f0*/  IMAD.MOV.U32 R21, RZ, RZ, R17 ;  /* 0x000000ffff157224 */ /* 0x000fe200078e0011 */
[----:B------:R-:W-:Y:S01]  /*5400*/  MOV R13, R17 ;  /* 0x00000011000d7202 */ /* 0x000fe20000000f00 */
        /* <DEDUP_REMOVED lines=8> */
.L_x_7018:
        /* <DEDUP_REMOVED lines=295> */
.L_x_7020:
[----:B------:R-:W-:-:S04]  /*6700*/  LOP3.LUT R13, R0, 0xfffffff0, RZ, 0xc0, !PT ;  /* 0xfffffff0000d7812 */ /* 0x000fc800078ec0ff */
[----:B------:R-:W-:-:S04]  /*6710*/  IADD3 R12, P6, PT, R13, R38, RZ ;  /* 0x000000260d0c7210 */ /* 0x000fc80007fde0ff */
[----:B------:R-:W-:-:S06]  /*6720*/  IADD3.X R13, PT, PT, RZ, R39, RZ, P6, !PT ;  /* 0x00000027ff0d7210 */ /* 0x000fcc00037fe4ff */
[----:B------:R-:W5:Y:S01]  /*6730*/  LDG.E.128 R12, desc[UR36][R12.64] ;  /* 0x000000240c0c7981 */ /* 0x000f62000c1e1d00 */
        /* <DEDUP_REMOVED lines=237> */
.L_x_7021:
[----:B------:R-:W-:-:S04]  /*7610*/  LOP3.LUT R9, R0, 0xfffffff0, RZ, 0xc0, !PT ;  /* 0xfffffff000097812 */ /* 0x000fc800078ec0ff */
[----:B------:R-:W-:-:S04]  /*7620*/  IADD3 R8, P6, PT, R9, R38, RZ ;  /* 0x0000002609087210 */ /* 0x000fc80007fde0ff */
[----:B------:R-:W-:-:S06]  /*7630*/  IADD3.X R9, PT, PT, RZ, R39, RZ, P6, !PT ;  /* 0x00000027ff097210 */ /* 0x000fcc00037fe4ff */
[----:B------:R-:W5:Y:S01]  /*7640*/  LDG.E.128 R8, desc[UR36][R8.64] ;  /* 0x0000002408087981 */ /* 0x000f62000c1e1d00 */
        /* <DEDUP_REMOVED lines=237> */
.L_x_7022:
        /* <DEDUP_REMOVED lines=241> */
.L_x_7023:
[----:B------:R-:W-:-:S04]  /*9430*/  LOP3.LUT R17, R0, 0xfffffff0, RZ, 0xc0, !PT ;  /* 0xfffffff000117812 */ /* 0x000fc800078ec0ff */
[----:B------:R-:W-:-:S04]  /*9440*/  IADD3 R16, P5, PT, R17, R38, RZ ;  /* 0x0000002611107210 */ /* 0x000fc80007fbe0ff */
[----:B------:R-:W-:-:S06]  /*9450*/  IADD3.X R17, PT, PT, RZ, R39, RZ, P5, !PT ;  /* 0x00000027ff117210 */ /* 0x000fcc0002ffe4ff */
[----:B------:R-:W5:Y:S03]  /*9460*/  LDG.E.128 R16, desc[UR36][R16.64] ;  /* 0x0000002410107981 */ /* 0x000f66000c1e1d00 */
.L_x_7019:
        /* <DEDUP_REMOVED lines=15> */
[----:B-----5:R-:W-:Y:S02]  /*9560*/  ISETP.NE.AND P4, PT, R16, RZ, P4 ;  /* 0x000000ff1000720c */ /* 0x020fe40002785270 */
[----:B------:R-:W-:Y:S02]  /*9570*/  P2R R4, PR, RZ, 0x1 ;  /* 0x00000001ff047803 */ /* 0x000fe40000000000 */
[----:B------:R-:W-:Y:S02]  /*9580*/  LOP3.LUT P0, RZ, R24, 0x4, RZ, 0xc0, !PT ;  /* 0x0000000418ff7812 */ /* 0x000fe4000780c0ff */
[----:B------:R-:W-:-:S02]  /*9590*/  ISETP.NE.AND P5, PT, R17, RZ, P5 ;  /* 0x000000ff1100720c */ /* 0x000fc40002fa5270 */
[----:B------:R-:W-:Y:S02]  /*95a0*/  P2R R2, PR, RZ, 0x1 ;  /* 0x00000001ff027803 */ /* 0x000fe40000000000 */
[----:B------:R-:W-:Y:S02]  /*95b0*/  LOP3.LUT P0, RZ, R24, 0x2, RZ, 0xc0, !PT ;  /* 0x0000000218ff7812 */ /* 0x000fe4000780c0ff */
[----:B------:R-:W-:Y:S02]  /*95c0*/  ISETP.NE.AND P6, PT, R18, RZ, P6 ;  /* 0x000000ff1200720c */ /* 0x000fe400037c5270 */
[----:B------:R-:W-:Y:S02]  /*95d0*/  P2R R0, PR, RZ, 0x1 ;  /* 0x00000001ff007803 */ /* 0x000fe40000000000 */
[C---:B------:R-:W-:Y:S02]  /*95e0*/  LOP3.LUT P0, RZ, R24.reuse, 0x1, RZ, 0xc0, !PT ;  /* 0x0000000118ff7812 */ /* 0x040fe4000780c0ff */
[----:B------:R-:W-:-:S02]  /*95f0*/  LOP3.LUT R24, R24, 0xfffffffe, RZ, 0xc0, !PT ;  /* 0xfffffffe18187812 */ /* 0x000fc400078ec0ff */
[----:B------:R-:W-:Y:S02]  /*9600*/  ISETP.NE.AND P0, PT, R8, RZ, P0 ;  /* 0x000000ff0800720c */ /* 0x000fe40000705270 */
[----:B------:R-:W-:Y:S02]  /*9610*/  ISETP.NE.AND P3, PT, R13, RZ, P3 ;  /* 0x000000ff0d00720c */ /* 0x000fe40001f65270 */
[----:B------:R-:W-:Y:S02]  /*9620*/  ISETP.NE.AND P2, PT, R14, RZ, P2 ;  /* 0x000000ff0e00720c */ /* 0x000fe40001745270 */
[----:B------:R-:W-:-:S07]  /*9630*/  ISETP.NE.AND P1, PT, R15, RZ, P1 ;  /* 0x000000ff0f00720c */ /* 0x000fce0000f25270 */
[----:B------:R-:W-:Y:S02]  /*9640*/  @P0 LOP3.LUT R24, R24, 0x1, RZ, 0xfc, !PT ;  /* 0x0000000118180812 */ /* 0x000fe400078efcff */
[----:B------:R-:W-:Y:S01]  /*9650*/  ISETP.NE.AND P0, PT, R0, RZ, PT ;  /* 0x000000ff0000720c */ /* 0x000fe20003f05270 */
[----:B-1----:R-:W-:Y:S01]  /*9660*/  IMAD.U32 R0, RZ, RZ, UR5 ;  /* 0x00000005ff007e24 */ /* 0x002fe2000f8e00ff */
[----:B------:R-:W-:Y:S02]  /*9670*/  LOP3.LUT R24, R24, 0xfffffffd, RZ, 0xc0, !PT ;  /* 0xfffffffd18187812 */ /* 0x000fe400078ec0ff */
[----:B------:R-:W-:-:S13]  /*9680*/  ISETP.NE.AND P0, PT, R9, RZ, P0 ;  /* 0x000000ff0900720c */ /* 0x000fda0000705270 */
[----:B------:R-:W-:Y:S02]  /*9690*/  @P0 LOP3.LUT R24, R24, 0x2, RZ, 0xfc, !PT ;  /* 0x0000000218180812 */ /* 0x000fe400078efcff */
[----:B------:R-:W-:Y:S01]  /*96a0*/  ISETP.NE.AND P0, PT, R2, RZ, PT ;  /* 0x000000ff0200720c */ /* 0x000fe20003f05270 */
[----:B0-----:R-:W-:Y:S01]  /*96b0*/  IMAD.U32 R2, RZ, RZ, UR4 ;  /* 0x00000004ff027e24 */ /* 0x001fe2000f8e00ff */
[----:B------:R-:W-:Y:S02]  /*96c0*/  LOP3.LUT R24, R24, 0xfffffffb, RZ, 0xc0, !PT ;  /* 0xfffffffb18187812 */ /* 0x000fe400078ec0ff */
[----:B------:R-:W-:Y:S01]  /*96d0*/  ISETP.NE.AND P0, PT, R10, RZ, P0 ;  /* 0x000000ff0a00720c */ /* 0x000fe20000705270 */
[----:B------:R-:W-:-:S12]  /*96e0*/  IMAD R35, R2, 0x4, R35 ;  /* 0x0000000402237824 */ /* 0x000fd800078e0223 */
[----:B------:R-:W-:Y:S02]  /*96f0*/  @P0 LOP3.LUT R24, R24, 0x4, RZ, 0xfc, !PT ;  /* 0x0000000418180812 */ /* 0x000fe400078efcff */
[----:B------:R-:W-:Y:S02]  /*9700*/  ISETP.NE.AND P0, PT, R4, RZ, PT ;  /* 0x000000ff0400720c */ /* 0x000fe40003f05270 */
[----:B------:R-:W-:Y:S02]  /*9710*/  LOP3.LUT R24, R24, 0xfffffff7, RZ, 0xc0, !PT ;  /* 0xfffffff718187812 */ /* 0x000fe400078ec0ff */
[----:B------:R-:W-:-:S13]  /*9720*/  ISETP.NE.AND P0, PT, R11, RZ, P0 ;  /* 0x000000ff0b00720c */ /* 0x000fda0000705270 */
[----:B------:R-:W-:Y:S02]  /*9730*/  @P0 LOP3.LUT R24, R24, 0x8, RZ, 0xfc, !PT ;  /* 0x0000000818180812 */ /* 0x000fe400078efcff */
[----:B------:R-:W-:Y:S01]  /*9740*/  ISETP.NE.AND P0, PT, R5, RZ, PT ;  /* 0x000000ff0500720c */ /* 0x000fe20003f05270 */
[----:B------:R-:W-:Y:S01]  /*9750*/  IMAD R5, R2, 0x3, R35 ;  /* 0x0000000302057824 */ /* 0x000fe200078e0223 */
[----:B------:R-:W-:Y:S02]  /*9760*/  LOP3.LUT R24, R24, 0xffffffef, RZ, 0xc0, !PT ;  /* 0xffffffef18187812 */ /* 0x000fe400078ec0ff */
[----:B------:R-:W-:-:S13]  /*9770*/  ISETP.NE.AND P0, PT, R20, RZ, P0 ;  /* 0x000000ff1400720c */ /* 0x000fda0000705270 */
[----:B------:R-:W-:Y:S02]  /*9780*/  @P0 LOP3.LUT R24, R24, 0x10, RZ, 0xfc, !PT ;  /* 0x0000001018180812 */ /* 0x000fe400078efcff */
[----:B------:R-:W-:Y:S02]  /*9790*/  ISETP.NE.AND P0, PT, R6, RZ, PT ;  /* 0x000000ff0600720c */ /* 0x000fe40003f05270 */
        /* <DEDUP_REMOVED lines=13> */
[----:B------:R-:W-:Y:S02]  /*9870*/  ISETP.NE.AND P0, PT, R19, RZ, P0 ;  /* 0x000000ff1300720c */ /* 0x000fe40000705270 */
[----:B------:R-:W-:Y:S02]  /*9880*/  @P4 LOP3.LUT R24, R24, 0x100, RZ, 0xfc, !PT ;  /* 0x0000010018184812 */ /* 0x000fe400078efcff */
[----:B------:R-:W-:-:S02]  /*9890*/  ISETP.NE.AND P4, PT, R28, RZ, PT ;  /* 0x000000ff1c00720c */ /* 0x000fc40003f85270 */
[----:B------:R-:W-:Y:S02]  /*98a0*/  LOP3.LUT R24, R24, 0xfffffdff, RZ, 0xc0, !PT ;  /* 0xfffffdff18187812 */ /* 0x000fe400078ec0ff */
[----:B------:R-:W-:Y:S02]  /*98b0*/  ISETP.NE.AND P4, PT, R12, RZ, P4 ;  /* 0x000000ff0c00720c */ /* 0x000fe40002785270 */
[----:B------:R-:W-:Y:S02]  /*98c0*/  @P5 LOP3.LUT R24, R24, 0x200, RZ, 0xfc, !PT ;  /* 0x0000020018185812 */ /* 0x000fe400078efcff */
[----:B------:R-:W-:Y:S02]  /*98d0*/  ISETP.GE.U32.AND P5, PT, R5, R0, PT ;  /* 0x000000000500720c */ /* 0x000fe40003fa6070 */
[----:B------:R-:W-:-:S04]  /*98e0*/  LOP3.LUT R24, R24, 0xfffffbff, RZ, 0xc0, !PT ;  /* 0xfffffbff18187812 */ /* 0x000fc800078ec0ff */
[----:B------:R-:W-:-:S07]  /*98f0*/  @P6 LOP3.LUT R24, R24, 0x400, RZ, 0xfc, !PT ;  /* 0x0000040018186812 */ /* 0x000fce00078efcff */
[----:B------:R-:W-:Y:S05]  /*9900*/  @!P5 BRA `(.L_x_7024) ;  /* 0xffffffb8009cd947 */ /* 0x000fea000383ffff */
[----:B------:R-:W-:Y:S05]  /*9910*/  BSYNC.RECONVERGENT B1 ;  /* 0x0000000000017941 */ /* 0x000fea0003800200 */
.L_x_7017:
        /* <DEDUP_REMOVED lines=29> */
[----:B------:R-:W-:-:S02]  /*9af0*/  ISETP.NE.AND P0, PT, R31, RZ, PT ;  /* 0x000000ff1f00720c */ /* 0x000fc40003f05270 */
[----:B------:R-:W-:Y:S02]  /*9b00*/  SEL R3, RZ, 0x1, !P2 ;  /* 0x00000001ff037807 */ /* 0x000fe40005000000 */
[----:B------:R-:W-:Y:S02]  /*9b10*/  SEL R30, RZ, 0x1, !P3 ;  /* 0x00000001ff1e7807 */ /* 0x000fe40005800000 */
[----:B------:R-:W-:Y:S02]  /*9b20*/  SEL R31, RZ, 0x1, !P4 ;  /* 0x00000001ff1f7807 */ /* 0x000fe40006000000 */
[----:B------:R-:W-:Y:S02]  /*9b30*/  SEL R32, RZ, 0x1, !P5 ;  /* 0x00000001ff207807 */ /* 0x000fe40006800000 */
[----:B------:R-:W-:Y:S02]  /*9b40*/  SEL R33, RZ, 0x1, !P6 ;  /* 0x00000001ff217807 */ /* 0x000fe40007000000 */
[----:B------:R-:W-:-:S07]  /*9b50*/  SEL R34, RZ, 0x1, !P0 ;  /* 0x00000001ff227807 */ /* 0x000fce0004000000 */
.L_x_7016:
[----:B------:R-:W-:Y:S05]  /*9b60*/  BSYNC.RECONVERGENT B0 ;  /* 0x0000000000007941 */ /* 0x000fea0003800200 */
.L_x_7015:
        /* <DEDUP_REMOVED lines=284> */
.L_x_7028:
[----:B------:R-:W-:Y:S01]  /*ad30*/  SHF.R.U32.HI R12, RZ, 0x4, R37 ;  /* 0x00000004ff0c7819 */ /* 0x000fe20000011625 */
[----:B------:R-:W-:-:S07]  /*ad40*/  IMAD.MOV.U32 R13, RZ, RZ, RZ ;  /* 0x000000ffff0d7224 */ /* 0x000fce00078e00ff */
.L_x_7027:
        /* <DEDUP_REMOVED lines=284> */
.L_x_7030:
[----:B------:R-:W-:Y:S02]  /*bf10*/  SHF.R.U32.HI R42, RZ, 0x4, R42 ;  /* 0x00000004ff2a7819 */ /* 0x000fe4000001162a */
[----:B------:R-:W-:-:S07]  /*bf20*/  MOV R43, RZ ;  /* 0x000000ff002b7202 */ /* 0x000fce0000000f00 */
.L_x_7029:
        /* <DEDUP_REMOVED lines=281> */
.L_x_7032:
[----:B------:R-:W-:Y:S01]  /*d0c0*/  SHF.R.U32.HI R42, RZ, 0x4, R42 ;  /* 0x00000004ff2a7819 */ /* 0x000fe2000001162a */
[----:B------:R-:W-:-:S07]  /*d0d0*/  IMAD.MOV.U32 R43, RZ, RZ, RZ ;  /* 0x000000ffff2b7224 */ /* 0x000fce00078e00ff */
.L_x_7031:
        /* <DEDUP_REMOVED lines=281> */
.L_x_7034:
[----:B------:R-:W-:Y:S01]  /*e270*/  SHF.R.U32.HI R16, RZ, 0x4, R36 ;  /* 0x00000004ff107819 */ /* 0x000fe20000011624 */
[----:B------:R-:W-:-:S07]  /*e280*/  IMAD.MOV.U32 R17, RZ, RZ, RZ ;  /* 0x000000ffff117224 */ /* 0x000fce00078e00ff */
.L_x_7033:
[----:B------:R-:W-:-:S04]  /*e290*/  LEA R18, P0, R16, R41, 0x4 ;  /* 0x0000002910127211 */ /* 0x000fc800078020ff */
[----:B------:R-:W-:-:S06]  /*e2a0*/  LEA.HI.X R19, R16, R40, R17, 0x4, P0 ;  /* 0x0000002810137211 */ /* 0x000fcc00000f2411 */
[----:B------:R-:W5:Y:S03]  /*e2b0*/  LDG.E.128 R16, desc[UR36][R18.64] ;  /* 0x0000002412107981 */ /* 0x000f66000c1e1d00 */
.L_x_7026:
[----:B------:R-:W-:Y:S05]  /*e2c0*/  BSYNC.RECONVERGENT B0 ;  /* 0x0000000000007941 */ /* 0x000fea0003800200 */
.L_x_7025:
[----:B------:R-:W-:Y:S01]  /*e2d0*/  ISETP.GE.U32.AND P0, PT, R35, R0, PT ;  /* 0x000000002300720c */ /* 0x000fe20003f06070 */
[----:B------:R-:W-:-:S12]  /*e2e0*/  BSSY.RECONVERGENT B0, `(.L_x_7035) ;  /* 0x000003b000007945 */ /* 0x000fd80003800200 */
[----:B------:R-:W-:Y:S05]  /*e2f0*/  @P0 BRA `(.L_x_7036) ;  /* 0x0000000000e40947 */ /* 0x000fea0003800000 */
[----:B------:R-:W-:Y:S02]  /*e300*/  IADD3 R35, PT, PT, R35, R2, RZ ;  /* 0x0000000223237210 */ /* 0x000fe40007ffe0ff */
[----:B------:R-:W-:Y:S02]  /*e310*/  LOP3.LUT P0, RZ, R29, 0xff, RZ, 0xc0, !PT ;  /* 0x000000ff1dff7812 */ /* 0x000fe4000780c0ff */
[----:B------:R-:W-:Y:S02]  /*e320*/  ISETP.GE.U32.AND P4, PT, R35, R0, PT ;  /* 0x000000002300720c */ /* 0x000fe40003f86070 */
[----:B------:R-:W-:Y:S02]  /*e330*/  LOP3.LUT P1, RZ, R28, 0xff, RZ, 0xc0, !PT ;  /* 0x000000ff1cff7812 */ /* 0x000fe4000782c0ff */
[----:B------:R-:W-:Y:S02]  /*e340*/  LOP3.LUT P2, RZ, R27, 0xff, RZ, 0xc0, !PT ;  /* 0x000000ff1bff7812 */ /* 0x000fe4000784c0ff */
[----:B------:R-:W-:-:S02]  /*e350*/  LOP3.LUT P3, RZ, R26, 0xff, RZ, 0xc0, !PT ;  /* 0x000000ff1aff7812 */ /* 0x000fc4000786c0ff */
[----:B-----5:R-:W-:Y:S02]  /*e360*/  ISETP.NE.AND P0, PT, R12, RZ, P0 ;  /* 0x000000ff0c00720c */ /* 0x020fe40000705270 */
[----:B------:R-:W-:Y:S02]  /*e370*/  ISETP.NE.AND P1, PT, R13, RZ, P1 ;  /* 0x000000ff0d00720c */ /* 0x000fe40000f25270 */
[----:B------:R-:W-:Y:S02]  /*e380*/  ISETP.NE.AND P2, PT, R14, RZ, P2 ;  /* 0x000000ff0e00720c */ /* 0x000fe40001745270 */
[----:B------:R-:W-:Y:S02]  /*e390*/  ISETP.NE.AND P3, PT, R15, RZ, P3 ;  /* 0x000000ff0f00720c */ /* 0x000fe40001f65270 */
[----:B------:R-:W-:Y:S02]  /*e3a0*/  SEL R29, RZ, 0x1, !P0 ;  /* 0x00000001ff1d7807 */ /* 0x000fe40004000000 */
[----:B------:R-:W-:-:S02]  /*e3b0*/  SEL R28, RZ, 0x1, !P1 ;  /* 0x00000001ff1c7807 */ /* 0x000fc40004800000 */
        /* <DEDUP_REMOVED lines=9> */
[----:B------:R-:W-:-:S02]  /*e450*/  ISETP.NE.AND P0, PT, R8, RZ, P0 ;  /* 0x000000ff0800720c */ /* 0x000fc40000705270 */
[----:B------:R-:W-:Y:S02]  /*e460*/  ISETP.NE.AND P1, PT, R9, RZ, P1 ;  /* 0x000000ff0900720c */ /* 0x000fe40000f25270 */
[----:B------:R-:W-:Y:S02]  /*e470*/  ISETP.NE.AND P2, PT, R10, RZ, P2 ;  /* 0x000000ff0a00720c */ /* 0x000fe40001745270 */
[----:B------:R-:W-:Y:S02]  /*e480*/  ISETP.NE.AND P3, PT, R11, RZ, P3 ;  /* 0x000000ff0b00720c */ /* 0x000fe40001f65270 */
[----:B------:R-:W-:Y:S02]  /*e490*/  SEL R25, RZ, 0x1, !P0 ;  /* 0x00000001ff197807 */ /* 0x000fe40004000000 */
[----:B------:R-:W-:Y:S02]  /*e4a0*/  SEL R24, RZ, 0x1, !P1 ;  /* 0x00000001ff187807 */ /* 0x000fe40004800000 */
[----:B------:R-:W-:-:S02]  /*e4b0*/  SEL R7, RZ, 0x1, !P2 ;  /* 0x00000001ff077807 */ /* 0x000fc40005000000 */
        /* <DEDUP_REMOVED lines=21> */
[----:B------:R-:W-:Y:S02]  /*e610*/  ISETP.NE.AND P0, PT, R16, RZ, P0 ;  /* 0x000000ff1000720c */ /* 0x000fe40000705270 */
[----:B------:R-:W-:-:S02]  /*e620*/  ISETP.NE.AND P1, PT, R17, RZ, P1 ;  /* 0x000000ff1100720c */ /* 0x000fc40000f25270 */
[----:B------:R-:W-:Y:S02]  /*e630*/  ISETP.NE.AND P2, PT, R18, RZ, P2 ;  /* 0x000000ff1200720c */ /* 0x000fe40001745270 */
[----:B------:R-:W-:Y:S02]  /*e640*/  ISETP.NE.AND P3, PT, R19, RZ, P3 ;  /* 0x000000ff1300720c */ /* 0x000fe40001f65270 */
[----:B------:R-:W-:Y:S02]  /*e650*/  SEL R31, RZ, 0x1, !P0 ;  /* 0x00000001ff1f7807 */ /* 0x000fe40004000000 */
[----:B------:R-:W-:Y:S02]  /*e660*/  SEL R32, RZ, 0x1, !P1 ;  /* 0x00000001ff207807 */ /* 0x000fe40004800000 */
[----:B------:R-:W-:Y:S02]  /*e670*/  SEL R33, RZ, 0x1, !P2 ;  /* 0x00000001ff217807 */ /* 0x000fe40005000000 */
[----:B------:R-:W-:-:S07]  /*e680*/  SEL R34, RZ, 0x1, !P3 ;  /* 0x00000001ff227807 */ /* 0x000fce0005800000 */
.L_x_7036:
[----:B------:R-:W-:Y:S05]  /*e690*/  BSYNC.RECONVERGENT B0 ;  /* 0x0000000000007941 */ /* 0x000fea0003800200 */
.L_x_7035:
        /* <DEDUP_REMOVED lines=24> */
.L_x_6996:
[----:B-----5:R-:W-:Y:S02]  /*e820*/  SEL R16, RZ, 0x1, !P4 ;  /* 0x00000001ff107807 */ /* 0x020fe40006000000 */
[----:B------:R-:W-:Y:S02]  /*e830*/  SEL R19, RZ, 0x1, !P2 ;  /* 0x00000001ff137807 */ /* 0x000fe40005000000 */
[----:B------:R-:W-:Y:S02]  /*e840*/  SEL R22, RZ, 0x1, !P0 ;  /* 0x00000001ff167807 */ /* 0x000fe40004000000 */
[----:B------:R-:W-:-:S07]  /*e850*/  SEL R25, RZ, 0x1, !P1 ;  /* 0x00000001ff197807 */ /* 0x000fce0004800000 */
.L_x_6983:
[----:B------:R-:W-:Y:S05]  /*e860*/  BSYNC.RECONVERGENT B6 ;  /* 0x0000000000067941 */ /* 0x000fea0003800200 */
.L_x_6982:
        /* <DEDUP_REMOVED lines=24> */
.L_x_7040:
        /* <DEDUP_REMOVED lines=32> */
.L_x_7039:
[----:B------:R-:W-:Y:S05]  /*ebf0*/  BSYNC.RECONVERGENT B0 ;  /* 0x0000000000007941 */ /* 0x000fea0003800200 */
.L_x_7038:
[----:B------:R-:W-:Y:S01]  /*ec00*/  IMAD.MOV.U32 R4, RZ, RZ, R13 ;  /* 0x000000ffff047224 */ /* 0x000fe200078e000d */
[----:B------:R-:W-:Y:S06]  /*ec10*/  @P3 BRA `(.L_x_7040) ;  /* 0xfffffffc00743947 */ /* 0x000fec000383ffff */
.L_x_7037:
        /* <DEDUP_REMOVED lines=25> */
.L_x_7045:
        /* <DEDUP_REMOVED lines=31> */
.L_x_7044:
[----:B------:R-:W-:Y:S05]  /*efa0*/  BSYNC.RECONVERGENT B0 ;  /* 0x0000000000007941 */ /* 0x000fea0003800200 */
.L_x_7043:
[----:B0-----:R-:W-:Y:S01]  /*efb0*/  IMAD.MOV.U32 R4, RZ, RZ, R10 ;  /* 0x000000ffff047224 */ /* 0x001fe200078e000a */
[----:B------:R-:W-:Y:S06]  /*efc0*/  @P4 BRA `(.L_x_7045) ;  /* 0xfffffffc00784947 */ /* 0x000fec000383ffff */
.L_x_7042:
[----:B------:R-:W-:Y:S01]  /*efd0*/  ISETP.GE.U32.AND P0, PT, R2, 0x2, PT ;  /* 0x000000020200780c */ /* 0x000fe20003f06070 */
[----:B------:R-:W-:Y:S05]  /*efe0*/  WARPSYNC.ALL ;  /* 0x0000000000007948 */ /* 0x000fea0003800000 */
[----:B------:R-:W-:Y:S07]  /*eff0*/  BAR.SYNC.DEFER_BLOCKING 0x0 ;  /* 0x0000000000007b1d */ /* 0x000fee0000010000 */
[----:B------:R-:W-:Y:S05]  /*f000*/  @!P0 BRA `(.L_x_7041) ;  /* 0x0000000000748947 */ /* 0x000fea0003800000 */
[----:B0-----:R-:W-:-:S07]  /*f010*/  IMAD.MOV.U32 R3, RZ, RZ, 0x1 ;  /* 0x00000001ff037424 */ /* 0x001fce00078e00ff */
.L_x_7046:
        /* <DEDUP_REMOVED lines=18> */
[----:B0-----:R-:W-:Y:S02]  /*f140*/  ISETP.NE.AND P3, PT, R10, RZ, P3 ;  /* 0x000000ff0a00720c */ /* 0x001fe40001f65270 */
[----:B------:R-:W-:Y:S02]  /*f150*/  ISETP.GE.AND P4, PT, R3, R2, PT ;  /* 0x000000020300720c */ /* 0x000fe40003f86270 */
[----:B-1----:R-:W-:Y:S02]  /*f160*/  ISETP.NE.AND P0, PT, R4, RZ, P0 ;  /* 0x000000ff0400720c */ /* 0x002fe40000705270 */
[----:B------:R-:W-:Y:S02]  /*f170*/  SEL R16, RZ, 0x1, !P3 ;  /* 0x00000001ff107807 */ /* 0x000fe40005800000 */
[----:B---3--:R-:W-:Y:S02]  /*f180*/  ISETP.NE.AND P1, PT, R6, RZ, P1 ;  /* 0x000000ff0600720c */ /* 0x008fe40000f25270 */
[----:B------:R-:W-:-:S02]  /*f190*/  SEL R25, RZ, 0x1, !P0 ;  /* 0x00000001ff197807 */ /* 0x000fc40004000000 */
[----:B-----5:R-:W-:Y:S02]  /*f1a0*/  ISETP.NE.AND P2, PT, R8, RZ, P2 ;  /* 0x000000ff0800720c */ /* 0x020fe40001745270 */
[----:B------:R-:W-:Y:S02]  /*f1b0*/  SEL R22, RZ, 0x1, !P1 ;  /* 0x00000001ff167807 */ /* 0x000fe40004800000 */
[----:B------:R-:W-:Y:S01]  /*f1c0*/  SEL R19, RZ, 0x1, !P2 ;  /* 0x00000001ff137807 */ /* 0x000fe20005000000 */
[----:B------:R-:W-:Y:S08]  /*f1d0*/  @!P4 BRA `(.L_x_7046) ;  /* 0xfffffffc0090c947 */ /* 0x000ff0000383ffff */
.L_x_7041:
        /* <DEDUP_REMOVED lines=288> */
.L_x_7047:
        /* <DEDUP_REMOVED lines=276> */
.L_x_7048:
        /* <DEDUP_REMOVED lines=276> */
.L_x_7049:
        /* <DEDUP_REMOVED lines=276> */
.L_x_7050:
        /* <DEDUP_REMOVED lines=286> */
.L_x_7052:
        /* <DEDUP_REMOVED lines=276> */
.L_x_7053:
        /* <DEDUP_REMOVED lines=276> */
.L_x_7054:
        /* <DEDUP_REMOVED lines=276> */
.L_x_7055:
        /* <DEDUP_REMOVED lines=27> */
.L_x_7057:
[----:B------:R-:W-:Y:S05]  /*17ef0*/  BSYNC.RECONVERGENT B0 ;  /* 0x0000000000007941 */ /* 0x000fea0003800200 */
.L_x_7056:
        /* <DEDUP_REMOVED lines=35> */
.L_x_7059:
[----:B------:R-:W-:Y:S05]  /*18130*/  BSYNC.RECONVERGENT B0 ;  /* 0x0000000000007941 */ /* 0x000fea0003800200 */
.L_x_7058:
        /* <DEDUP_REMOVED lines=41> */
.L_x_7064:
        /* <DEDUP_REMOVED lines=15> */
.L_x_7063:
[----:B------:R-:W-:Y:S02]  /*184c0*/  SEL R25, RZ, 0x1, !P1 ;  /* 0x00000001ff197807 */ /* 0x000fe40004800000 */
[----:B------:R-:W-:Y:S02]  /*184d0*/  SEL R22, RZ, 0x1, !P2 ;  /* 0x00000001ff167807 */ /* 0x000fe40005000000 */
[----:B------:R-:W-:Y:S02]  /*184e0*/  SEL R19, RZ, 0x1, !P3 ;  /* 0x00000001ff137807 */ /* 0x000fe40005800000 */
[----:B------:R-:W-:Y:S01]  /*184f0*/  SEL R16, RZ, 0x1, !P4 ;  /* 0x00000001ff107807 */ /* 0x000fe20006000000 */
[----:B------:R-:W-:Y:S06]  /*18500*/  BRA `(.L_x_7062) ;  /* 0x0000000000947947 */ /* 0x000fec0003800000 */
.L_x_7061:
        /* <DEDUP_REMOVED lines=18> */
.L_x_7066:
        /* <DEDUP_REMOVED lines=15> */
.L_x_7065:
[----:B------:R-:W-:Y:S02]  /*18720*/  SEL R25, RZ, 0x1, !P1 ;  /* 0x00000001ff197807 */ /* 0x000fe40004800000 */
[----:B------:R-:W-:Y:S02]  /*18730*/  SEL R22, RZ, 0x1, !P2 ;  /* 0x00000001ff167807 */ /* 0x000fe40005000000 */
[----:B------:R-:W-:Y:S02]  /*18740*/  SEL R19, RZ, 0x1, !P3 ;  /* 0x00000001ff137807 */ /* 0x000fe40005800000 */
[----:B------:R-:W-:-:S07]  /*18750*/  SEL R16, RZ, 0x1, !P4 ;  /* 0x00000001ff107807 */ /* 0x000fce0006000000 */
.L_x_7062:
[----:B------:R-:W-:Y:S05]  /*18760*/  BSYNC.RECONVERGENT B0 ;  /* 0x0000000000007941 */ /* 0x000fea0003800200 */
.L_x_7060:
        /* <DEDUP_REMOVED lines=17> */
.L_x_7070:
        /* <DEDUP_REMOVED lines=30> */
.L_x_7069:
[----:B------:R-:W-:Y:S05]  /*18a60*/  BSYNC.RECONVERGENT B0 ;  /* 0x0000000000007941 */ /* 0x000fea0003800200 */
.L_x_7068:
[----:B------:R-:W-:-:S03]  /*18a70*/  UISETP.GT.U32.AND UP0, UPT, UR4, 0x3, UPT ;  /* 0x000000030400788c */ /* 0x000fc6000bf04070 */
[----:B------:R-:W-:-:S06]  /*18a80*/  UMOV UR4, UR7 ;  /* 0x0000000700047c82 */ /* 0x000fcc0008000000 */
[----:B------:R-:W-:Y:S05]  /*18a90*/  BRA.U UP0, `(.L_x_7070) ;  /* 0xfffffffd00787547 */ /* 0x000fea000b83ffff */
.L_x_7067:
        /* <DEDUP_REMOVED lines=18> */
.L_x_7075:
        /* <DEDUP_REMOVED lines=30> */
.L_x_7074:
[----:B------:R-:W-:Y:S05]  /*18da0*/  BSYNC.RECONVERGENT B0 ;  /* 0x0000000000007941 */ /* 0x000fea0003800200 */
.L_x_7073:
[----:B------:R-:W-:Y:S01]  /*18db0*/  IMAD.MOV.U32 R0, RZ, RZ, R10 ;  /* 0x000000ffff007224 */ /* 0x000fe200078e000a */
[----:B------:R-:W-:Y:S06]  /*18dc0*/  @P5 BRA `(.L_x_7075) ;  /* 0xfffffffc007c5947 */ /* 0x000fec000383ffff */
.L_x_7072:
[----:B------:R-:W-:Y:S01]  /*18dd0*/  BAR.SYNC.DEFER_BLOCKING 0x0 ;  /* 0x0000000000007b1d */ /* 0x000fe20000010000 */
[----:B------:R-:W-:-:S09]  /*18de0*/  UISETP.GE.U32.AND UP0, UPT, UR4, 0x2, UPT ;  /* 0x000000020400788c */ /* 0x000fd2000bf06070 */
[----:B------:R-:W-:Y:S05]  /*18df0*/  BRA.U !UP0, `(.L_x_7071) ;  /* 0x0000000108787547 */ /* 0x000fea000b800000 */
[----:B------:R-:W-:-:S07]  /*18e00*/  IMAD.MOV.U32 R0, RZ, RZ, 0x1 ;  /* 0x00000001ff007424 */ /* 0x000fce00078e00ff */
.L_x_7076:
        /* <DEDUP_REMOVED lines=29> */
.L_x_7071:
        /* <DEDUP_REMOVED lines=52> */
.L_x_7078:
        /* <DEDUP_REMOVED lines=19> */
.L_x_7079:
        /* <DEDUP_REMOVED lines=25> */
.L_x_7080:
        /* <DEDUP_REMOVED lines=25> */
.L_x_7081:
        /* <DEDUP_REMOVED lines=25> */
.L_x_7082:
[----:B------:R-:W0:Y:S01]  /*19900*/  LDCU.64 UR4, c[0x0][0x758] ;  /* 0x0000eb00ff0477ac */ /* 0x000e220008000a00 */
[----:B------:R-:W-:-:S04]  /*19910*/  LOP3.LUT P1, RZ, R16, 0xff, RZ, 0xc0, !PT ;  /* 0x000000ff10ff7812 */ /* 0x000fc8000782c0ff */
[----:B------:R-:W-:Y:S02]  /*19920*/  SEL R5, RZ, 0x1, !P1 ;  /* 0x00000001ff057807 */ /* 0x000fe40004800000 */
[----:B0-----:R-:W-:-:S05]  /*19930*/  IADD3 R2, P0, PT, R17, UR4, RZ ;  /* 0x0000000411027c10 */ /* 0x001fca000ff1e0ff */
[----:B------:R-:W-:-:S05]  /*19940*/  IMAD.X R3, RZ, RZ, UR5, P0 ;  /* 0x00000005ff037e24 */ /* 0x000fca00080e06ff */
[----:B------:R-:W-:Y:S01]  /*19950*/  STG.E.U8 desc[UR36][R2.64], R5 ;  /* 0x0000000502007986 */ /* 0x000fe2000c101124 */
[----:B------:R-:W-:Y:S05]  /*19960*/  EXIT ;  /* 0x000000000000794d */ /* 0x000fea0003800000 */
.L_x_7077:
        /* <DEDUP_REMOVED lines=21> */
.L_x_7083:
        /* <DEDUP_REMOVED lines=20> */
.L_x_7085:
        /* <DEDUP_REMOVED lines=25> */
.L_x_7086:
        /* <DEDUP_REMOVED lines=25> */
.L_x_7087:
        /* <DEDUP_REMOVED lines=25> */
.L_x_7088:
[----:B------:R-:W2:Y:S01]  /*1a0b0*/  LDCU.64 UR4, c[0x0][0x758] ;  /* 0x0000eb00ff0477ac */ /* 0x000ea20008000a00 */
[----:B------:R-:W-:-:S04]  /*1a0c0*/  LOP3.LUT P0, RZ, R16, 0xff, RZ, 0xc0, !PT ;  /* 0x000000ff10ff7812 */ /* 0x000fc8000780c0ff */
[----:B------:R-:W-:Y:S02]  /*1a0d0*/  SEL R5, RZ, 0x1, !P0 ;  /* 0x00000001ff057807 */ /* 0x000fe40004000000 */
[----:B--2---:R-:W-:-:S05]  /*1a0e0*/  IADD3 R2, P1, PT, R17, UR4, RZ ;  /* 0x0000000411027c10 */ /* 0x004fca000ff3e0ff */
[----:B------:R-:W-:-:S05]  /*1a0f0*/  IMAD.X R3, RZ, RZ, UR5, P1 ;  /* 0x00000005ff037e24 */ /* 0x000fca00088e06ff */
[----:B------:R-:W-:Y:S01]  /*1a100*/  STG.E.U8 desc[UR36][R2.64], R5 ;  /* 0x0000000502007986 */ /* 0x000fe2000c101124 */
[----:B------:R-:W-:Y:S05]  /*1a110*/  EXIT ;  /* 0x000000000000794d */ /* 0x000fea0003800000 */
.L_x_7084:
[----:B------:R-:W-:Y:S04]  /*1a120*/  STG.E.U8 desc[UR36][R2.64], R25 ;  /* 0x0000001902007986 */ /* 0x000fe8000c101124 */
[----:B------:R-:W-:Y:S04]  /*1a130*/  STG.E.U8 desc[UR36][R2.64+0x1], R22 ;  /* 0x0000011602007986 */ /* 0x000fe8000c101124 */
[----:B------:R-:W-:Y:S04]  /*1a140*/  STG.E.U8 desc[UR36][R2.64+0x2], R19 ;  /* 0x0000021302007986 */ /* 0x000fe8000c101124 */
[----:B------:R-:W-:Y:S01]  /*1a150*/  STG.E.U8 desc[UR36][R2.64+0x3], R16 ;  /* 0x0000031002007986 */ /* 0x000fe2000c101124 */
[----:B------:R-:W-:Y:S05]  /*1a160*/  EXIT ;  /* 0x000000000000794d */ /* 0x000fea0003800000 */
.L_x_7051:
        /* <DEDUP_REMOVED lines=61> */
.L_x_7090:
        /* <DEDUP_REMOVED lines=19> */
.L_x_7091:
        /* <DEDUP_REMOVED lines=25> */
.L_x_7092:
        /* <DEDUP_REMOVED lines=25> */
.L_x_7093:
        /* <DEDUP_REMOVED lines=25> */
.L_x_7094:
[----:B------:R-:W0:Y:S01]  /*1ab20*/  LDCU.64 UR4, c[0x0][0x758] ;  /* 0x0000eb00ff0477ac */ /* 0x000e220008000a00 */
[----:B------:R-:W-:-:S04]  /*1ab30*/  LOP3.LUT P1, RZ, R16, 0xff, RZ, 0xc0, !PT ;  /* 0x000000ff10ff7812 */ /* 0x000fc8000782c0ff */
[----:B------:R-:W-:Y:S02]  /*1ab40*/  SEL R5, RZ, 0x1, !P1 ;  /* 0x00000001ff057807 */ /* 0x000fe40004800000 */
[----:B0-----:R-:W-:-:S05]  /*1ab50*/  IADD3 R2, P0, PT, R17, UR4, RZ ;  /* 0x0000000411027c10 */ /* 0x001fca000ff1e0ff */
[----:B------:R-:W-:-:S05]  /*1ab60*/  IMAD.X R3, RZ, RZ, UR5, P0 ;  /* 0x00000005ff037e24 */ /* 0x000fca00080e06ff */
[----:B------:R-:W-:Y:S01]  /*1ab70*/  STG.E.U8 desc[UR36][R2.64], R5 ;  /* 0x0000000502007986 */ /* 0x000fe2000c101124 */
[----:B------:R-:W-:Y:S05]  /*1ab80*/  EXIT ;  /* 0x000000000000794d */ /* 0x000fea0003800000 */
.L_x_7089:
        /* <DEDUP_REMOVED lines=21> */
.L_x_7095:
        /* <DEDUP_REMOVED lines=20> */
.L_x_7097:
        /* <DEDUP_REMOVED lines=25> */
.L_x_7098:
        /* <DEDUP_REMOVED lines=25> */
.L_x_7099:
        /* <DEDUP_REMOVED lines=25> */
.L_x_7100:
[----:B------:R-:W0:Y:S01]  /*1b2d0*/  LDCU.64 UR4, c[0x0][0x758] ;  /* 0x0000eb00ff0477ac */ /* 0x000e220008000a00 */
[----:B------:R-:W-:-:S04]  /*1b2e0*/  LOP3.LUT P0, RZ, R16, 0xff, RZ, 0xc0, !PT ;  /* 0x000000ff10ff7812 */ /* 0x000fc8000780c0ff */
[----:B------:R-:W-:Y:S02]  /*1b2f0*/  SEL R5, RZ, 0x1, !P0 ;  /* 0x00000001ff057807 */ /* 0x000fe40004000000 */
[----:B0-----:R-:W-:-:S05]  /*1b300*/  IADD3 R2, P1, PT, R17, UR4, RZ ;  /* 0x0000000411027c10 */ /* 0x001fca000ff3e0ff */
[----:B------:R-:W-:-:S05]  /*1b310*/  IMAD.X R3, RZ, RZ, UR5, P1 ;  /* 0x00000005ff037e24 */ /* 0x000fca00088e06ff */
[----:B------:R-:W-:Y:S01]  /*1b320*/  STG.E.U8 desc[UR36][R2.64], R5 ;  /* 0x0000000502007986 */ /* 0x000fe2000c101124 */
[----:B------:R-:W-:Y:S05]  /*1b330*/  EXIT ;  /* 0x000000000000794d */ /* 0x000fea0003800000 */
.L_x_7096:
[----:B------:R-:W-:Y:S04]  /*1b340*/  STG.E.U8 desc[UR36][R2.64], R25 ;  /* 0x0000001902007986 */ /* 0x000fe8000c101124 */
[----:B------:R-:W-:Y:S04]  /*1b350*/  STG.E.U8 desc[UR36][R2.64+0x1], R22 ;  /* 0x0000011602007986 */ /* 0x000fe8000c101124 */
[----:B------:R-:W-:Y:S04]  /*1b360*/  STG.E.U8 desc[UR36][R2.64+0x2], R19 ;  /* 0x0000021302007986 */ /* 0x000fe8000c101124 */
[----:B------:R-:W-:Y:S01]  /*1b370*/  STG.E.U8 desc[UR36][R2.64+0x3], R16 ;  /* 0x0000031002007986 */ /* 0x000fe2000c101124 */
[----:B------:R-:W-:Y:S05]  /*1b380*/  EXIT ;  /* 0x000000000000794d */ /* 0x000fea0003800000 */
.L_x_7101:
        /* <DEDUP_REMOVED lines=15> */
.L_x_7811:


//--------------------- .text._ZN2at6native13reduce_kernelILi512ELi1ENS0_8ReduceOpIaNS0_14func_wrapper_tIbZZZNS0_15and_kernel_cudaERNS_14TensorIteratorEENKUlvE_clEvENKUlvE0_clEvEUlbaE_EEjbLi4ELi4EEEEEvT1_ --------------------------
	.section	.text._ZN2at6native13reduce_kernelILi512ELi1ENS0_8ReduceOpIaNS0_14func_wrapper_tIbZZZNS0_15and_kernel_cudaERNS_14TensorIteratorEENKUlvE_clEvENKUlvE0_clEvEUlbaE_EEjbLi4ELi4EEEEEvT1_,"ax",@progbits
	.align	128
        .global         _ZN2at6native13reduce_kernelILi512ELi1ENS0_8ReduceOpIaNS0_14func_wrapper_tIbZZZNS0_15and_kernel_cudaERNS_14TensorIteratorEENKUlvE_clEvENKUlvE0_clEvEUlbaE_EEjbLi4ELi4EEEEEvT1_
        .type           _ZN2at6native13reduce_kernelILi512ELi1ENS0_8ReduceOpIaNS0_14func_wrapper_tIbZZZNS0_15and_kernel_cudaERNS_14TensorIteratorEENKUlvE_clEvENKUlvE0_clEvEUlbaE_EEjbLi4ELi4EEEEEvT1_,@function
        .size           _ZN2at6native13reduce_kernelILi512ELi1ENS0_8ReduceOpIaNS0_14func_wrapper_tIbZZZNS0_15and_kernel_cudaERNS_14TensorIteratorEENKUlvE_clEvENKUlvE0_clEvEUlbaE_EEjbLi4ELi4EEEEEvT1_,(.L_x_7812 - _ZN2at6native13reduce_kernelILi512ELi1ENS0_8ReduceOpIaNS0_14func_wrapper_tIbZZZNS0_15and_kernel_cudaERNS_14TensorIteratorEENKUlvE_clEvENKUlvE0_clEvEUlbaE_EEjbLi4ELi4EEEEEvT1_)
        .other          _ZN2at6native13reduce_kernelILi512ELi1ENS0_8ReduceOpIaNS0_14func_wrapper_tIbZZZNS0_15and_kernel_cudaERNS_14TensorIteratorEENKUlvE_clEvENKUlvE0_clEvEUlbaE_EEjbLi4ELi4EEEEEvT1_,@"STO_CUDA_ENTRY STV_DEFAULT"
_ZN2at6native13reduce_kernelILi512ELi1ENS0_8ReduceOpIaNS0_14func_wrapper_tIbZZZNS0_15and_kernel_cudaERNS_14TensorIteratorEENKUlvE_clEvENKUlvE0_clEvEUlbaE_EEjbLi4ELi4EEEEEvT1_:
.text._ZN2at6native13reduce_kernelILi512ELi1ENS0_8ReduceOpIaNS0_14func_wrapper_tIbZZZNS0_15and_kernel_cudaERNS_14TensorIteratorEENKUlvE_clEvENKUlvE0_clEvEUlbaE_EEjbLi4ELi4EEEEEvT1_:
        /* <DEDUP_REMOVED lines=295> */
.L_x_7102:
        /* <DEDUP_REMOVED lines=46> */
.L_x_7109:
[----:B------:R-:W-:Y:S05]  /*1550*/  BSYNC.RECONVERGENT B2 ;  /* 0x0000000000027941 */ /* 0x000fea0003800200 */
.L_x_7108:
[----:B------:R-:W-:Y:S02]  /*1560*/  IADD3 R2, P0, PT, R13, 0x4, RZ ;  /* 0x000000040d027810 */ /* 0x000fe40007f1e0ff */
[----:B------:R-:W-:Y:S02]  /*1570*/  IADD3 R8, PT, PT, R11, -0x4, R0 ;  /* 0xfffffffc0b087810 */ /* 0x000fe40007ffe000 */
[----:B------:R-:W-:-:S09]  /*1580*/  IADD3.X R3, PT, PT, RZ, R12, RZ, P0, !PT ;  /* 0x0000000cff037210 */ /* 0x000fd200007fe4ff */
.L_x_7107:
[----:B------:R-:W-:Y:S05]  /*1590*/  BSYNC.RECONVERGENT B1 ;  /* 0x0000000000017941 */ /* 0x000fea0003800200 */
.L_x_7106:
        /* <DEDUP_REMOVED lines=12> */
.L_x_7113:
        /* <DEDUP_REMOVED lines=16> */
.L_x_7112:
[----:B------:R-:W-:Y:S02]  /*1760*/  SEL R10, RZ, 0x1, !P3 ;  /* 0x00000001ff0a7807 */ /* 0x000fe40005800000 */
[----:B------:R-:W-:Y:S02]  /*1770*/  SEL R11, RZ, 0x1, !P2 ;  /* 0x00000001ff0b7807 */ /* 0x000fe40005000000 */
[----:B------:R-:W-:Y:S02]  /*1780*/  SEL R0, RZ, 0x1, !P1 ;  /* 0x00000001ff007807 */ /* 0x000fe40004800000 */
[----:B------:R-:W-:-:S07]  /*1790*/  SEL R9, RZ, 0x1, !P0 ;  /* 0x00000001ff097807 */ /* 0x000fce0004000000 */
.L_x_7111:
[----:B------:R-:W-:Y:S05]  /*17a0*/  BSYNC.RECONVERGENT B1 ;  /* 0x0000000000017941 */ /* 0x000fea0003800200 */
.L_x_7110:
        /* <DEDUP_REMOVED lines=19> */
.L_x_7115:
[----:B------:R-:W-:Y:S05]  /*18e0*/  BSYNC.RECONVERGENT B1 ;  /* 0x0000000000017941 */ /* 0x000fea0003800200 */
.L_x_7114:
[----:B------:R-:W-:Y:S02]  /*18f0*/  LOP3.LUT P2, RZ, R10, 0xff, RZ, 0xc0, !PT ;  /* 0x000000ff0aff7812 */ /* 0x000fe4000784c0ff */
[----:B------:R-:W-:Y:S02]  /*1900*/  LOP3.LUT P3, RZ, R9, 0xff, RZ, 0xc0, !PT ;  /* 0x000000ff09ff7812 */ /* 0x000fe4000786c0ff */
[----:B------:R-:W-:-:S04]  /*1910*/  PLOP3.LUT P0, PT, P1, P2, P0, 0x80, 0x0 ;  /* 0x000000000000781c */ /* 0x000fc80000f05000 */
[----:B------:R-:W-:-:S04]  /*1920*/  PLOP3.LUT P0, PT, P0, P3, PT, 0x80, 0x8 ;  /* 0x000000000008781c */ /* 0x000fc80000707070 */
[----:B------:R-:W-:Y:S01]  /*1930*/  SEL R17, RZ, 0x1, !P0 ;  /* 0x00000001ff117807 */ /* 0x000fe20004000000 */
[----:B------:R-:W-:Y:S08]  /*1940*/  BRA `(.L_x_7104) ;  /* 0x0000009400d07947 */ /* 0x000ff00003800000 */
.L_x_7105:
        /* <DEDUP_REMOVED lines=21> */
.L_x_7120:
        /* <DEDUP_REMOVED lines=24> */
.L_x_7119:
[----:B------:R-:W-:Y:S02]  /*1c20*/  PRMT R16, R8, 0x7610, R16 ;  /* 0x0000761008107816 */ /* 0x000fe40000000010 */
[----:B------:R-:W-:Y:S02]  /*1c30*/  PRMT R8, R12, 0x7610, R8 ;  /* 0x000076100c087816 */ /* 0x000fe40000000008 */
[----:B------:R-:W-:Y:S02]  /*1c40*/  PRMT R5, R14, 0x7610, R5 ;  /* 0x000076100e057816 */ /* 0x000fe40000000005 */
[----:B------:R-:W-:Y:S02]  /*1c50*/  SEL R6, RZ, 0x1, !P3 ;  /* 0x00000001ff067807 */ /* 0x000fe40005800000 */
[----:B------:R-:W-:Y:S02]  /*1c60*/  SEL R10, RZ, 0x1, !P2 ;  /* 0x00000001ff0a7807 */ /* 0x000fe40005000000 */
[----:B------:R-:W-:-:S02]  /*1c70*/  SEL R12, RZ, 0x1, !P1 ;  /* 0x00000001ff0c7807 */ /* 0x000fc40004800000 */
[----:B------:R-:W-:-:S07]  /*1c80*/  SEL R13, RZ, 0x1, !P0 ;  /* 0x00000001ff0d7807 */ /* 0x000fce0004000000 */
.L_x_7118:
[----:B------:R-:W-:Y:S05]  /*1c90*/  BSYNC.RECONVERGENT B1 ;  /* 0x0000000000017941 */ /* 0x000fea0003800200 */
.L_x_7117:
        /* <DEDUP_REMOVED lines=23> */
.L_x_7122:
[----:B------:R-:W-:Y:S05]  /*1e10*/  BSYNC.RECONVERGENT B1 ;  /* 0x0000000000017941 */ /* 0x000fea0003800200 */
.L_x_7121:
[----:B------:R-:W-:Y:S04]  /*1e20*/  BSSY.RECONVERGENT B1, `(.L_x_7123) ;  /* 0x000001b000017945 */ /* 0x000fe80003800200 */
[----:B------:R-:W-:Y:S05]  /*1e30*/  @P0 BRA `(.L_x_7124) ;  /* 0x0000000000640947 */ /* 0x000fea0003800000 */
[----:B------:R-:W-:Y:S02]  /*1e40*/  LOP3.LUT P0, RZ, R6, 0xff, RZ, 0xc0, !PT ;  /* 0x000000ff06ff7812 */ /* 0x000fe4000780c0ff */
[----:B-----5:R-:W-:Y:S02]  /*1e50*/  LOP3.LUT P1, RZ, R16, 0xff, RZ, 0xc0, !PT ;  /* 0x000000ff10ff7812 */ /* 0x020fe4000782c0ff */
[----:B0-----:R-:W-:Y:S02]  /*1e60*/  IADD3 R3, PT, PT, R7, R4, RZ ;  /* 0x0000000407037210 */ /* 0x001fe40007ffe0ff */
[----:B------:R-:W-:Y:S02]  /*1e70*/  PLOP3.LUT P0, PT, P0, P1, PT, 0x80, 0x8 ;  /* 0x000000000008781c */ /* 0x000fe40000703070 */
[----:B------:R-:W-:Y:S02]  /*1e80*/  ISETP.GE.U32.AND P1, PT, R3, R0, PT ;  /* 0x000000000300720c */ /* 0x000fe40003f26070 */
[----:B------:R-:W-:-:S11]  /*1e90*/  SEL R6, RZ, 0x1, !P0 ;  /* 0x00000001ff067807 */ /* 0x000fd60004000000 */
        /* <DEDUP_REMOVED lines=8> */
[----:B------:R-:W-:Y:S02]  /*1f20*/  IADD3 R3, PT, PT, R3, R4, RZ ;  /* 0x0000000403037210 */ /* 0x000fe40007ffe0ff */
[----:B------:R-:W-:Y:S02]  /*1f30*/  LOP3.LUT P0, RZ, R12, 0xff, RZ, 0xc0, !PT ;  /* 0x000000ff0cff7812 */ /* 0x000fe4000780c0ff */
[----:B------:R-:W-:Y:S02]  /*1f40*/  ISETP.GE.U32.AND P4, PT, R3, R0, PT ;  /* 0x000000000300720c */ /* 0x000fe40003f86070 */
[----:B------:R-:W-:-:S04]  /*1f50*/  LOP3.LUT P1, RZ, R8, 0xff, RZ, 0xc0, !PT ;  /* 0x000000ff08ff7812 */ /* 0x000fc8000782c0ff */
[----:B------:R-:W-:-:S04]  /*1f60*/  PLOP3.LUT P0, PT, P0, P1, PT, 0x80, 0x8 ;  /* 0x000000000008781c */ /* 0x000fc80000703070 */
[----:B------:R-:W-:-:S03]  /*1f70*/  SEL R12, RZ, 0x1, !P0 ;  /* 0x00000001ff0c7807 */ /* 0x000fc60004000000 */
[----:B------:R-:W-:Y:S02]  /*1f80*/  @!P4 LOP3.LUT P3, RZ, R5, 0xff, RZ, 0xc0, !PT ;  /* 0x000000ff05ffc812 */ /* 0x000fe4000786c0ff */
[----:B------:R-:W-:-:S04]  /*1f90*/  @!P4 LOP3.LUT P2, RZ, R13, 0xff, RZ, 0xc0, !PT ;  /* 0x000000ff0dffc812 */ /* 0x000fc8000784c0ff */
[----:B------:R-:W-:-:S04]  /*1fa0*/  @!P4 PLOP3.LUT P2, PT, P2, P3, PT, 0x80, 0x8 ;  /* 0x000000000008c81c */ /* 0x000fc80001747070 */
[----:B------:R-:W-:-:S04]  /*1fb0*/  @!P4 SEL R0, RZ, 0x1, !P2 ;  /* 0x00000001ff00c807 */ /* 0x000fc80005000000 */
[----:B------:R-:W-:-:S07]  /*1fc0*/  @!P4 PRMT R13, R0, 0x7610, R13 ;  /* 0x00007610000dc816 */ /* 0x000fce000000000d */
.L_x_7124:
[----:B------:R-:W-:Y:S05]  /*1fd0*/  BSYNC.RECONVERGENT B1 ;  /* 0x0000000000017941 */ /* 0x000fea0003800200 */
.L_x_7123:
        /* <DEDUP_REMOVED lines=8> */
.L_x_7116:
        /* <DEDUP_REMOVED lines=18> */
.L_x_7129:
        /* <DEDUP_REMOVED lines=28> */
.L_x_7128:
        /* <DEDUP_REMOVED lines=8> */
.L_x_7127:
[----:B------:R-:W-:Y:S05]  /*23c0*/  BSYNC.RECONVERGENT B1 ;  /* 0x0000000000017941 */ /* 0x000fea0003800200 */
.L_x_7126:
        /* <DEDUP_REMOVED lines=12> */
[----:B------:R-:W-:-:S05]  /*2490*/  IMAD.X R9, RZ, RZ, R3, P1 ;  /* 0x000000ffff097224 */ /* 0x000fca00008e0603 */
[----:B------:R0:W5:Y:S01]  /*24a0*/  LDG.E.U8 R8, desc[UR36][R8.64] ;  /* 0x0000002408087981 */ /* 0x000162000c1e1100 */
[----:B------:R-:W-:-:S04]  /*24b0*/  IADD3 R19, PT, PT, R19, R5, RZ ;  /* 0x0000000513137210 */ /* 0x000fc80007ffe0ff */
[----:B------:R-:W-:-:S13]  /*24c0*/  ISETP.GE.U32.AND P1, PT, R19, R0, PT ;  /* 0x000000001300720c */ /* 0x000fda0003f26070 */
[----:B0-----:R-:W-:Y:S05]  /*24d0*/  @P1 BRA `(.L_x_7131) ;  /* 0x0000000000281947 */ /* 0x001fea0003800000 */
[C---:B------:R-:W-:Y:S02]  /*24e0*/  IMAD.IADD R9, R19.reuse, 0x1, R5 ;  /* 0x0000000113097824 */ /* 0x040fe400078e0205 */
[----:B------:R-:W-:-:S03]  /*24f0*/  IMAD R17, R19, R4, RZ ;  /* 0x0000000413117224 */ /* 0x000fc600078e02ff */
[----:B------:R-:W-:Y:S02]  /*2500*/  ISETP.GE.U32.AND P1, PT, R9, R0, PT ;  /* 0x000000000900720c */ /* 0x000fe40003f26070 */
[----:B------:R-:W-:-:S04]  /*2510*/  IADD3 R16, P2, PT, R17, R2, RZ ;  /* 0x0000000211107210 */ /* 0x000fc80007f5e0ff */
[----:B------:R-:W-:-:S05]  /*2520*/  IADD3.X R17, PT, PT, RZ, R3, RZ, P2, !PT ;  /* 0x00000003ff117210 */ /* 0x000fca00017fe4ff */
[----:B------:R0:W5:Y:S02]  /*2530*/  LDG.E.U8 R10, desc[UR36][R16.64] ;  /* 0x00000024100a7981 */ /* 0x000164000c1e1100 */
[----:B------:R-:W-:-:S05]  /*2540*/  @!P1 IMAD R9, R9, R4, RZ ;  /* 0x0000000409099224 */ /* 0x000fca00078e02ff */
[----:B------:R-:W-:-:S05]  /*2550*/  @!P1 IADD3 R2, P3, PT, R9, R2, RZ ;  /* 0x0000000209029210 */ /* 0x000fca0007f7e0ff */
[----:B------:R-:W-:-:S05]  /*2560*/  @!P1 IMAD.X R3, RZ, RZ, R3, P3 ;  /* 0x000000ffff039224 */ /* 0x000fca00018e0603 */
[----:B------:R0:W5:Y:S03]  /*2570*/  @!P1 LDG.E.U8 R6, desc[UR36][R2.64] ;  /* 0x0000002402069981 */ /* 0x000166000c1e1100 */
.L_x_7131:
[----:B------:R-:W-:Y:S05]  /*2580*/  BSYNC.RECONVERGENT B1 ;  /* 0x0000000000017941 */ /* 0x000fea0003800200 */
.L_x_7130:
        /* <DEDUP_REMOVED lines=27> */
.L_x_7133:
[----:B------:R-:W-:Y:S05]  /*2740*/  BSYNC.RECONVERGENT B1 ;  /* 0x0000000000017941 */ /* 0x000fea0003800200 */
.L_x_7132:
        /* <DEDUP_REMOVED lines=8> */
.L_x_7125:
        /* <DEDUP_REMOVED lines=20> */
.L_x_7143:
        /* <DEDUP_REMOVED lines=8> */
.L_x_7137:
        /* <DEDUP_REMOVED lines=284> */
.L_x_7139:
        /* <DEDUP_REMOVED lines=230> */
.L_x_7140:
        /* <DEDUP_REMOVED lines=230> */
.L_x_7141:
        /* <DEDUP_REMOVED lines=230> */
.L_x_7142:
[----:B------:R-:W-:-:S05]  /*6670*/  IADD3 R10, P4, PT, R5, R8, RZ ;  /* 0x00000008050a7210 */ /* 0x000fca0007f9e0ff */
[----:B------:R-:W-:-:S05]  /*6680*/  IMAD.X R11, RZ, RZ, R9, P4 ;  /* 0x000000ffff0b7224 */ /* 0x000fca00020e0609 */
[----:B------:R1:W5:Y:S03]  /*6690*/  LDG.E.U8 R10, desc[UR36][R10.64] ;  /* 0x000000240a0a7981 */ /* 0x000366000c1e1100 */
.L_x_7138:
[----:B------:R-:W2:Y:S01]  /*66a0*/  LDCU UR5, c[0x0][0x388] ;  /* 0x00007100ff0577ac */ /* 0x000ea20008000800 */
[----:B0-----:R-:W-:Y:S02]  /*66b0*/  MOV R2, UR4 ;  /* 0x0000000400027c02 */ /* 0x001fe40008000f00 */
[----:B-----5:R-:W-:Y:S02]  /*66c0*/  PRMT R0, R25, 0x9910, RZ ;  /* 0x0000991019007816 */ /* 0x020fe400000000ff */
[----:B------:R-:W-:Y:S01]  /*66d0*/  PRMT R6, R24, 0x9910, RZ ;  /* 0x0000991018067816 */ /* 0x000fe200000000ff */
[----:B------:R-:W-:Y:S01]  /*66e0*/  IMAD R3, R2, 0x4, R3 ;  /* 0x0000000402037824 */ /* 0x000fe200078e0203 */
[----:B------:R-:W-:Y:S02]  /*66f0*/  ISETP.NE.AND P3, PT, R0, RZ, P3 ;  /* 0x000000ff0000720c */ /* 0x000fe40001f65270 */
[----:B------:R-:W-:Y:S01]  /*6700*/  PRMT R7, R20, 0x9910, RZ ;  /* 0x0000991014077816 */ /* 0x000fe200000000ff */
[----:B------:R-:W-:Y:S01]  /*6710*/  IMAD R5, R2, 0x3, R3 ;  /* 0x0000000302057824 */ /* 0x000fe200078e0203 */
[----:B-1----:R-:W-:-:S02]  /*6720*/  PRMT R11, R10, 0x9910, RZ ;  /* 0x000099100a0b7816 */ /* 0x002fc400000000ff */
[----:B------:R-:W-:Y:S02]  /*6730*/  ISETP.NE.AND P2, PT, R6, RZ, P2 ;  /* 0x000000ff0600720c */ /* 0x000fe40001745270 */
[----:B------:R-:W-:Y:S02]  /*6740*/  ISETP.NE.AND P1, PT, R7, RZ, P1 ;  /* 0x000000ff0700720c */ /* 0x000fe40000f25270 */
[----:B------:R-:W-:Y:S02]  /*6750*/  ISETP.NE.AND P0, PT, R11, RZ, P0 ;  /* 0x000000ff0b00720c */ /* 0x000fe40000705270 */
[----:B--2---:R-:W-:-:S04]  /*6760*/  MOV R0, UR5 ;  /* 0x0000000500007c02 */ /* 0x004fc80008000f00 */
[----:B------:R-:W-:-:S13]  /*6770*/  ISETP.GE.U32.AND P4, PT, R5, R0, PT ;  /* 0x000000000500720c */ /* 0x000fda0003f86070 */
[----:B------:R-:W-:Y:S05]  /*6780*/  @!P4 BRA `(.L_x_7143) ;  /* 0xffffffc00060c947 */ /* 0x000fea000383ffff */
[----:B------:R-:W-:Y:S05]  /*6790*/  BSYNC.RECONVERGENT B2 ;  /* 0x0000000000027941 */ /* 0x000fea0003800200 */
.L_x_7136:
[----:B------:R-:W-:Y:S02]  /*67a0*/  SEL R7, RZ, 0x1, !P3 ;  /* 0x00000001ff077807 */ /* 0x000fe40005800000 */
[----:B------:R-:W-:Y:S02]  /*67b0*/  SEL R6, RZ, 0x1, !P2 ;  /* 0x00000001ff067807 */ /* 0x000fe40005000000 */
[----:B------:R-:W-:Y:S02]  /*67c0*/  SEL R5, RZ, 0x1, !P1 ;  /* 0x00000001ff057807 */ /* 0x000fe40004800000 */
[----:B------:R-:W-:-:S07]  /*67d0*/  SEL R4, RZ, 0x1, !P0 ;  /* 0x00000001ff047807 */ /* 0x000fce0004000000 */
.L_x_7135:
[----:B------:R-:W-:Y:S05]  /*67e0*/  BSYNC.RECONVERGENT B1 ;  /* 0x0000000000017941 */ /* 0x000fea0003800200 */
.L_x_7134:
        /* <DEDUP_REMOVED lines=24> */
.L_x_7146:
        /* <DEDUP_REMOVED lines=276> */
.L_x_7147:
        /* <DEDUP_REMOVED lines=274> */
.L_x_7148:
        /* <DEDUP_REMOVED lines=274> */
.L_x_7149:
        /* <DEDUP_REMOVED lines=274> */
.L_x_7150:
[----:B------:R-:W-:-:S04]  /*ae10*/  IADD3 R8, P0, PT, R15, R12, RZ ;  /* 0x0000000c0f087210 */ /* 0x000fc80007f1e0ff */
[----:B------:R-:W-:-:S05]  /*ae20*/  IADD3.X R9, PT, PT, RZ, R13, RZ, P0, !PT ;  /* 0x0000000dff097210 */ /* 0x000fca00007fe4ff */
[----:B------:R0:W5:Y:S04]  /*ae30*/  LDG.E.U8 R8, desc[UR36][R8.64] ;  /* 0x0000002408087981 */ /* 0x000168000c1e1100 */
.L_x_7145:
[----:B------:R-:W-:Y:S05]  /*ae40*/  BSYNC.RECONVERGENT B1 ;  /* 0x0000000000017941 */ /* 0x000fea0003800200 */
.L_x_7144:
[----:B------:R-:W-:Y:S01]  /*ae50*/  ISETP.GE.U32.AND P0, PT, R3, R0, PT ;  /* 0x000000000300720c */ /* 0x000fe20003f06070 */
[----:B------:R-:W-:-:S12]  /*ae60*/  BSSY.RECONVERGENT B1, `(.L_x_7151) ;  /* 0x000001b000017945 */ /* 0x000fd80003800200 */
[----:B------:R-:W-:Y:S05]  /*ae70*/  @P0 BRA `(.L_x_7152) ;  /* 0x0000000000640947 */ /* 0x000fea0003800000 */
[----:B------:R-:W-:Y:S01]  /*ae80*/  LOP3.LUT P0, RZ, R7, 0xff, RZ, 0xc0, !PT ;  /* 0x000000ff07ff7812 */ /* 0x000fe2000780c0ff */
[----:B------:R-:W-:Y:S01]  /*ae90*/  IMAD.IADD R3, R3, 0x1, R2 ;  /* 0x0000000103037824 */ /* 0x000fe200078e0202 */
[----:B-----5:R-:W-:-:S04]  /*aea0*/  LOP3.LUT P1, RZ, R25, 0xff, RZ, 0xc0, !PT ;  /* 0x000000ff19ff7812 */ /* 0x020fc8000782c0ff */
        /* <DEDUP_REMOVED lines=22> */
.L_x_7152:
[----:B------:R-:W-:Y:S05]  /*b010*/  BSYNC.RECONVERGENT B1 ;  /* 0x0000000000017941 */ /* 0x000fea0003800200 */
.L_x_7151:
[----:B------:R-:W-:Y:S02]  /*b020*/  LOP3.LUT P0, RZ, R7, 0xff, RZ, 0xc0, !PT ;  /* 0x000000ff07ff7812 */ /* 0x000fe4000780c0ff */
[----:B------:R-:W-:Y:S02]  /*b030*/  LOP3.LUT P1, RZ, R6, 0xff, RZ, 0xc0, !PT ;  /* 0x000000ff06ff7812 */ /* 0x000fe4000782c0ff */
[----:B------:R-:W-:Y:S02]  /*b040*/  LOP3.LUT P2, RZ, R5, 0xff, RZ, 0xc0, !PT ;  /* 0x000000ff05ff7812 */ /* 0x000fe4000784c0ff */
[----:B------:R-:W-:Y:S02]  /*b050*/  LOP3.LUT P3, RZ, R4, 0xff, RZ, 0xc0, !PT ;  /* 0x000000ff04ff7812 */ /* 0x000fe4000786c0ff */
[----:B------:R-:W-:-:S04]  /*b060*/  PLOP3.LUT P0, PT, P2, P0, P1, 0x80, 0x0 ;  /* 0x000000000000781c */ /* 0x000fc80001701010 */
[----:B------:R-:W-:-:S04]  /*b070*/  PLOP3.LUT P0, PT, P0, P3, PT, 0x80, 0x8 ;  /* 0x000000000008781c */ /* 0x000fc80000707070 */
[----:B------:R-:W-:-:S09]  /*b080*/  SEL R17, RZ, 0x1, !P0 ;  /* 0x00000001ff117807 */ /* 0x000fd20004000000 */
.L_x_7104:
[----:B------:R-:W-:Y:S05]  /*b090*/  BSYNC.RECONVERGENT B0 ;  /* 0x0000000000007941 */ /* 0x000fea0003800200 */
.L_x_7103:
        /* <DEDUP_REMOVED lines=16> */
.L_x_7154:
        /* <DEDUP_REMOVED lines=15> */
.L_x_7153:
        /* <DEDUP_REMOVED lines=18> */
.L_x_7157:
[----:B------:R-:W-:Y:S01]  /*b3b0*/  USHF.R.U32.HI UR7, URZ, 0x1, UR5 ;  /* 0x00000001ff077899 */ /* 0x000fe20008011605 */
[----:B------:R-:W-:Y:S01]  /*b3c0*/  BAR.SYNC.DEFER_BLOCKING 0x0 ;  /* 0x0000000000007b1d */ /* 0x000fe20000010000 */
[----:B------:R-:W-:-:S04]  /*b3d0*/  UISETP.GT.U32.AND UP0, UPT, UR5, 0x7f, UPT ;  /* 0x0000007f0500788c */ /* 0x000fc8000bf04070 */
[----:B0----5:R-:W-:Y:S01]  /*b3e0*/  IADD3 R5, PT, PT, R3, UR7, RZ ;  /* 0x0000000703057c10 */ /* 0x021fe2000fffe0ff */
        /* <DEDUP_REMOVED lines=10> */
.L_x_7156:
[----:B------:R-:W-:Y:S01]  /*b490*/  BAR.SYNC.DEFER_BLOCKING 0x0 ;  /* 0x0000000000007b1d */ /* 0x000fe20000010000 */
[----:B------:R-:W-:-:S09]  /*b4a0*/  UISETP.GE.U32.AND UP0, UPT, UR4, 0x2, UPT ;  /* 0x000000020400788c */ /* 0x000fd2000bf06070 */
[----:B------:R-:W-:Y:S05]  /*b4b0*/  BRA.U !UP0, `(.L_x_7155) ;  /* 0x0000000108287547 */ /* 0x000fea000b800000 */
[----:B01-34-:R-:W-:-:S07]  /*b4c0*/  IMAD.MOV.U32 R2, RZ, RZ, 0x1 ;  /* 0x00000001ff027424 */ /* 0x01bfce00078e00ff */
.L_x_7158:
        /* <DEDUP_REMOVED lines=9> */
.L_x_7155:
        /* <DEDUP_REMOVED lines=287> */
.L_x_7159:
        /* <DEDUP_REMOVED lines=290> */
.L_x_7161:
        /* <DEDUP_REMOVED lines=26> */
.L_x_7163:
[----:B------:R-:W-:Y:S05]  /*db10*/  BSYNC.RECONVERGENT B0 ;  /* 0x0000000000007941 */ /* 0x000fea0003800200 */
.L_x_7162:
        /* <DEDUP_REMOVED lines=35> */
.L_x_7165:
[----:B------:R-:W-:Y:S05]  /*dd50*/  BSYNC.RECONVERGENT B0 ;  /* 0x0000000000007941 */ /* 0x000fea0003800200 */
.L_x_7164:
        /* <DEDUP_REMOVED lines=34> */
.L_x_7170:
        /* <DEDUP_REMOVED lines=9> */
.L_x_7169:
[----:B------:R-:W-:Y:S01]  /*e010*/  SEL R17, RZ, 0x1, !P1 ;  /* 0x00000001ff117807 */ /* 0x000fe20004800000 */
[----:B------:R-:W-:Y:S06]  /*e020*/  BRA `(.L_x_7168) ;  /* 0x00000000005c7947 */ /* 0x000fec0003800000 */
.L_x_7167:
        /* <DEDUP_REMOVED lines=12> */
.L_x_7172:
        /* <DEDUP_REMOVED lines=10> */
.L_x_7171:
[----:B------:R-:W-:-:S07]  /*e190*/  SEL R17, RZ, 0x1, !P1 ;  /* 0x00000001ff117807 */ /* 0x000fce0004800000 */
.L_x_7168:
[----:B------:R-:W-:Y:S05]  /*e1a0*/  BSYNC.RECONVERGENT B0 ;  /* 0x0000000000007941 */ /* 0x000fea0003800200 */
.L_x_7166:
        /* <DEDUP_REMOVED lines=11> */
.L_x_7174:
        /* <DEDUP_REMOVED lines=15> */
.L_x_7173:
        /* <DEDUP_REMOVED lines=10> */
.L_x_7177:
        /* <DEDUP_REMOVED lines=14> */
.L_x_7176:
[----:B------:R-:W-:Y:S01]  /*e4d0*/  BAR.SYNC.DEFER_BLOCKING 0x0 ;  /* 0x0000000000007b1d */ /* 0x000fe20000010000 */
[----:B------:R-:W-:-:S09]  /*e4e0*/  UISETP.GE.U32.AND UP0, UPT, UR4, 0x2, UPT ;  /* 0x000000020400788c */ /* 0x000fd2000bf06070 */
[----:B------:R-:W-:Y:S05]  /*e4f0*/  BRA.U !UP0, `(.L_x_7175) ;  /* 0x0000000108287547 */ /* 0x000fea000b800000 */
[----:B------:R-:W-:-:S07]  /*e500*/  HFMA2 R0, -RZ, RZ, 0, 5.9604644775390625e-08 ;  /* 0x00000001ff007431 */ /* 0x000fce00000001ff */
.L_x_7178:
        /* <DEDUP_REMOVED lines=9> */
.L_x_7175:
        /* <DEDUP_REMOVED lines=17> */
.L_x_7180:
        /* <DEDUP_REMOVED lines=20> */
.L_x_7182:
[----:B------:R-:W0:Y:S01]  /*e7f0*/  LDCU.64 UR4, c[0x0][0x758] ;  /* 0x0000eb00ff0477ac */ /* 0x000e220008000a00 */
[----:B------:R-:W-:-:S04]  /*e800*/  LOP3.LUT P0, RZ, R17, 0xff, RZ, 0xc0, !PT ;  /* 0x000000ff11ff7812 */ /* 0x000fc8000780c0ff */
[----:B------:R-:W-:Y:S02]  /*e810*/  SEL R3, RZ, 0x1, !P0 ;  /* 0x00000001ff037807 */ /* 0x000fe40004000000 */
[----:B0-----:R-:W-:-:S04]  /*e820*/  IADD3 R16, P1, PT, R16, UR4, RZ ;  /* 0x0000000410107c10 */ /* 0x001fc8000ff3e0ff */
[----:B------:R-:W-:-:S05]  /*e830*/  IADD3.X R17, PT, PT, RZ, UR5, RZ, P1, !PT ;  /* 0x00000005ff117c10 */ /* 0x000fca0008ffe4ff */
[----:B------:R-:W-:Y:S01]  /*e840*/  STG.E.U8 desc[UR36][R16.64], R3 ;  /* 0x0000000310007986 */ /* 0x000fe2000c101124 */
[----:B------:R-:W-:Y:S05]  /*e850*/  EXIT ;  /* 0x000000000000794d */ /* 0x000fea0003800000 */
.L_x_7181:
[----:B------:R-:W-:-:S04]  /*e860*/  LOP3.LUT P0, RZ, R17, 0xff, RZ, 0xc0, !PT ;  /* 0x000000ff11ff7812 */ /* 0x000fc8000780c0ff */
[----:B------:R-:W-:-:S05]  /*e870*/  SEL R5, RZ, 0x1, !P0 ;  /* 0x00000001ff057807 */ /* 0x000fca0004000000 */
[----:B------:R-:W-:Y:S01]  /*e880*/  STG.E.U8 desc[UR36][R2.64], R5 ;  /* 0x0000000502007986 */ /* 0x000fe2000c101124 */
[----:B------:R-:W-:Y:S05]  /*e890*/  EXIT ;  /* 0x000000000000794d */ /* 0x000fea0003800000 */
.L_x_7179:
        /* <DEDUP_REMOVED lines=9> */
.L_x_7183:
        /* <DEDUP_REMOVED lines=20> */
.L_x_7185:
[----:B------:R-:W2:Y:S01]  /*ea70*/  LDCU.64 UR4, c[0x0][0x758] ;  /* 0x0000eb00ff0477ac */ /* 0x000ea20008000a00 */
[----:B------:R-:W-:-:S04]  /*ea80*/  LOP3.LUT P0, RZ, R17, 0xff, RZ, 0xc0, !PT ;  /* 0x000000ff11ff7812 */ /* 0x000fc8000780c0ff */
[----:B------:R-:W-:Y:S02]  /*ea90*/  SEL R3, RZ, 0x1, !P0 ;  /* 0x00000001ff037807 */ /* 0x000fe40004000000 */
[----:B--2---:R-:W-:-:S04]  /*eaa0*/  IADD3 R16, P1, PT, R16, UR4, RZ ;  /* 0x0000000410107c10 */ /* 0x004fc8000ff3e0ff */
[----:B------:R-:W-:-:S05]  /*eab0*/  IADD3.X R17, PT, PT, RZ, UR5, RZ, P1, !PT ;  /* 0x00000005ff117c10 */ /* 0x000fca0008ffe4ff */
[----:B------:R-:W-:Y:S01]  /*eac0*/  STG.E.U8 desc[UR36][R16.64], R3 ;  /* 0x0000000310007986 */ /* 0x000fe2000c101124 */
[----:B------:R-:W-:Y:S05]  /*ead0*/  EXIT ;  /* 0x000000000000794d */ /* 0x000fea0003800000 */
.L_x_7184:
[----:B------:R-:W-:Y:S01]  /*eae0*/  STG.E.U8 desc[UR36][R6.64], R17 ;  /* 0x0000001106007986 */ /* 0x000fe2000c101124 */
[----:B------:R-:W-:Y:S05]  /*eaf0*/  EXIT ;  /* 0x000000000000794d */ /* 0x000fea0003800000 */
.L_x_7160:
        /* <DEDUP_REMOVED lines=26> */
.L_x_7187:
        /* <DEDUP_REMOVED lines=20> */
.L_x_7189:
[----:B------:R-:W0:Y:S01]  /*ede0*/  LDCU.64 UR4, c[0x0][0x758] ;  /* 0x0000eb00ff0477ac */ /* 0x000e220008000a00 */
[----:B------:R-:W-:-:S04]  /*edf0*/  LOP3.LUT P0, RZ, R17, 0xff, RZ, 0xc0, !PT ;  /* 0x000000ff11ff7812 */ /* 0x000fc8000780c0ff */
[----:B------:R-:W-:Y:S02]  /*ee00*/  SEL R3, RZ, 0x1, !P0 ;  /* 0x00000001ff037807 */ /* 0x000fe40004000000 */
[----:B0-----:R-:W-:-:S04]  /*ee10*/  IADD3 R16, P1, PT, R16, UR4, RZ ;  /* 0x0000000410107c10 */ /* 0x001fc8000ff3e0ff */
[----:B------:R-:W-:-:S05]  /*ee20*/  IADD3.X R17, PT, PT, RZ, UR5, RZ, P1, !PT ;  /* 0x00000005ff117c10 */ /* 0x000fca0008ffe4ff */
[----:B------:R-:W-:Y:S01]  /*ee30*/  STG.E.U8 desc[UR36][R16.64], R3 ;  /* 0x0000000310007986 */ /* 0x000fe2000c101124 */
[----:B------:R-:W-:Y:S05]  /*ee40*/  EXIT ;  /* 0x000000000000794d */ /* 0x000fea0003800000 */
.L_x_7188:
[----:B------:R-:W-:-:S04]  /*ee50*/  LOP3.LUT P0, RZ, R17, 0xff, RZ, 0xc0, !PT ;  /* 0x000000ff11ff7812 */ /* 0x000fc8000780c0ff */
[----:B------:R-:W-:-:S05]  /*ee60*/  SEL R5, RZ, 0x1, !P0 ;  /* 0x00000001ff057807 */ /* 0x000fca0004000000 */
[----:B------:R-:W-:Y:S01]  /*ee70*/  STG.E.U8 desc[UR36][R2.64], R5 ;  /* 0x0000000502007986 */ /* 0x000fe2000c101124 */
[----:B------:R-:W-:Y:S05]  /*ee80*/  EXIT ;  /* 0x000000000000794d */ /* 0x000fea0003800000 */
.L_x_7186:
        /* <DEDUP_REMOVED lines=9> */
.L_x_7190:
        /* <DEDUP_REMOVED lines=20> */
.L_x_7192:
[----:B------:R-:W0:Y:S01]  /*f060*/  LDCU.64 UR4, c[0x0][0x758] ;  /* 0x0000eb00ff0477ac */ /* 0x000e220008000a00 */
[----:B------:R-:W-:-:S04]  /*f070*/  LOP3.LUT P0, RZ, R17, 0xff, RZ, 0xc0, !PT ;  /* 0x000000ff11ff7812 */ /* 0x000fc8000780c0ff */
[----:B------:R-:W-:Y:S02]  /*f080*/  SEL R3, RZ, 0x1, !P0 ;  /* 0x00000001ff037807 */ /* 0x000fe40004000000 */
[----:B0-----:R-:W-:-:S04]  /*f090*/  IADD3 R16, P1, PT, R16, UR4, RZ ;  /* 0x0000000410107c10 */ /* 0x001fc8000ff3e0ff */
[----:B------:R-:W-:-:S05]  /*f0a0*/  IADD3.X R17, PT, PT, RZ, UR5, RZ, P1, !PT ;  /* 0x00000005ff117c10 */ /* 0x000fca0008ffe4ff */
[----:B------:R-:W-:Y:S01]  /*f0b0*/  STG.E.U8 desc[UR36][R16.64], R3 ;  /* 0x0000000310007986 */ /* 0x000fe2000c101124 */
[----:B------:R-:W-:Y:S05]  /*f0c0*/  EXIT ;  /* 0x000000000000794d */ /* 0x000fea0003800000 */
.L_x_7191:
[----:B------:R-:W-:Y:S01]  /*f0d0*/  STG.E.U8 desc[UR36][R6.64], R17 ;  /* 0x0000001106007986 */ /* 0x000fe2000c101124 */
[----:B------:R-:W-:Y:S05]  /*f0e0*/  EXIT ;  /* 0x000000000000794d */ /* 0x000fea0003800000 */
.L_x_7193:
        /* <DEDUP_REMOVED lines=9> */
.L_x_7812:


//--------------------- .text._ZN2at6native13reduce_kernelILi256ELi2ENS0_8ReduceOpIaNS0_14func_wrapper_tIbZZZNS0_15and_kernel_cudaERNS_14TensorIteratorEENKUlvE_clEvENKUlvE0_clEvEUlbaE_EEjbLi4ELi4EEEEEvT1_ --------------------------
	.section	.text._ZN2at6native13reduce_kernelILi256ELi2ENS0_8ReduceOpIaNS0_14func_wrapper_tIbZZZNS0_15and_kernel_cudaERNS_14TensorIteratorEENKUlvE_clEvENKUlvE0_clEvEUlbaE_EEjbLi4ELi4EEEEEvT1_,"ax",@progbits
	.align	128
        .global         _ZN2at6native13reduce_kernelILi256ELi2ENS0_8ReduceOpIaNS0_14func_wrapper_tIbZZZNS0_15and_kernel_cudaERNS_14TensorIteratorEENKUlvE_clEvENKUlvE0_clEvEUlbaE_EEjbLi4ELi4EEEEEvT1_
        .type           _ZN2at6native13reduce_kernelILi256ELi2ENS0_8ReduceOpIaNS0_14func_wrapper_tIbZZZNS0_15and_kernel_cudaERNS_14TensorIteratorEENKUlvE_clEvENKUlvE0_clEvEUlbaE_EEjbLi4ELi4EEEEEvT1_,@function
        .size           _ZN2at6native13reduce_kernelILi256ELi2ENS0_8ReduceOpIaNS0_14func_wrapper_tIbZZZNS0_15and_kernel_cudaERNS_14TensorIteratorEENKUlvE_clEvENKUlvE0_clEvEUlbaE_EEjbLi4ELi4EEEEEvT1_,(.L_x_7813 - _ZN2at6native13reduce_kernelILi256ELi2ENS0_8ReduceOpIaNS0_14func_wrapper_tIbZZZNS0_15and_kernel_cudaERNS_14TensorIteratorEENKUlvE_clEvENKUlvE0_clEvEUlbaE_EEjbLi4ELi4EEEEEvT1_)
        .other          _ZN2at6native13reduce_kernelILi256ELi2ENS0_8ReduceOpIaNS0_14func_wrapper_tIbZZZNS0_15and_kernel_cudaERNS_14TensorIteratorEENKUlvE_clEvENKUlvE0_clEvEUlbaE_EEjbLi4ELi4EEEEEvT1_,@"STO_CUDA_ENTRY STV_DEFAULT"
_ZN2at6native13reduce_kernelILi256ELi2ENS0_8ReduceOpIaNS0_14func_wrapper_tIbZZZNS0_15and_kernel_cudaERNS_14TensorIteratorEENKUlvE_clEvENKUlvE0_clEvEUlbaE_EEjbLi4ELi4EEEEEvT1_:
.text._ZN2at6native13reduce_kernelILi256ELi2ENS0_8ReduceOpIaNS0_14func_wrapper_tIbZZZNS0_15and_kernel_cudaERNS_14TensorIteratorEENKUlvE_clEvENKUlvE0_clEvEUlbaE_EEjbLi4ELi4EEEEEvT1_:
        /* <DEDUP_REMOVED lines=296> */
.L_x_7194:
        /* <DEDUP_REMOVED lines=31> */
.L_x_7198:
        /* <DEDUP_REMOVED lines=33> */
.L_x_7202:
[----:B------:R-:W-:Y:S05]  /*1680*/  BSYNC.RECONVERGENT B1 ;  /* 0x0000000000017941 */ /* 0x000fea0003800200 */
.L_x_7201:
[----:B------:R-:W0:Y:S01]  /*1690*/  LDC R0, c[0x0][0x388] ;  /* 0x0000e200ff007b82 */ /* 0x000e220000000800 */
[----:B------:R-:W-:-:S05]  /*16a0*/  IADD3 R24, P0, PT, R9, 0x4, RZ ;  /* 0x0000000409187810 */ /* 0x000fca0007f1e0ff */
[----:B------:R-:W-:Y:S01]  /*16b0*/  IMAD.X R25, RZ, RZ, R25, P0 ;  /* 0x000000ffff197224 */ /* 0x000fe200000e0619 */
[----:B0-----:R-:W-:-:S07]  /*16c0*/  IADD3 R0, PT, PT, R7, -0x4, R0 ;  /* 0xfffffffc07007810 */ /* 0x001fce0007ffe000 */
.L_x_7200:
[----:B------:R-:W-:Y:S05]  /*16d0*/  BSYNC.RECONVERGENT B0 ;  /* 0x0000000000007941 */ /* 0x000fea0003800200 */
.L_x_7199:
        /* <DEDUP_REMOVED lines=18> */
.L_x_7206:
        /* <DEDUP_REMOVED lines=16> */
.L_x_7205:
[----:B------:R-:W-:Y:S02]  /*1900*/  SEL R5, RZ, 0x1, !P3 ;  /* 0x00000001ff057807 */ /* 0x000fe40005800000 */
[----:B------:R-:W-:Y:S02]  /*1910*/  SEL R7, RZ, 0x1, !P2 ;  /* 0x00000001ff077807 */ /* 0x000fe40005000000 */
[----:B------:R-:W-:Y:S02]  /*1920*/  SEL R6, RZ, 0x1, !P1 ;  /* 0x00000001ff067807 */ /* 0x000fe40004800000 */
[----:B------:R-:W-:-:S07]  /*1930*/  SEL R4, RZ, 0x1, !P0 ;  /* 0x00000001ff047807 */ /* 0x000fce0004000000 */
.L_x_7204:
[----:B------:R-:W-:Y:S05]  /*1940*/  BSYNC.RECONVERGENT B0 ;  /* 0x0000000000007941 */ /* 0x000fea0003800200 */
.L_x_7203:
        /* <DEDUP_REMOVED lines=19> */
.L_x_7208:
[----:B------:R-:W-:Y:S05]  /*1a80*/  BSYNC.RECONVERGENT B0 ;  /* 0x0000000000007941 */ /* 0x000fea0003800200 */
.L_x_7207:
[----:B------:R-:W-:Y:S02]  /*1a90*/  LOP3.LUT P2, RZ, R5, 0xff, RZ, 0xc0, !PT ;  /* 0x000000ff05ff7812 */ /* 0x000fe4000784c0ff */
[----:B------:R-:W-:Y:S02]  /*1aa0*/  LOP3.LUT P3, RZ, R4, 0xff, RZ, 0xc0, !PT ;  /* 0x000000ff04ff7812 */ /* 0x000fe4000786c0ff */
[----:B------:R-:W-:Y:S02]  /*1ab0*/  PLOP3.LUT P0, PT, P1, P2, P0, 0x80, 0x0 ;  /* 0x000000000000781c */ /* 0x000fe40000f05000 */
[----:B------:R-:W-:Y:S02]  /*1ac0*/  PLOP3.LUT P4, PT, PT, PT, PT, 0x8, 0x80 ;  /* 0x000000000080781c */ /* 0x000fe40003f8e170 */
[----:B------:R-:W-:Y:S01]  /*1ad0*/  PLOP3.LUT P3, PT, P0, P3, PT, 0x80, 0x8 ;  /* 0x000000000008781c */ /* 0x000fe20000767070 */
[----:B------:R-:W-:-:S12]  /*1ae0*/  BRA `(.L_x_7209) ;  /* 0x000000a400fc7947 */ /* 0x000fd80003800000 */
.L_x_7197:
        /* <DEDUP_REMOVED lines=31> */
.L_x_7214:
        /* <DEDUP_REMOVED lines=25> */
[----:B------:R-:W-:Y:S02]  /*1e70*/  ISETP.NE.AND P1, PT, R16, RZ, P1 ;  /* 0x000000ff1000720c */ /* 0x000fe40000f25270 */
[C---:B--2---:R-:W-:Y:S02]  /*1e80*/  PRMT R4, R2.reuse, 0x7770, RZ ;  /* 0x0000777002047816 */ /* 0x044fe400000000ff */
[----:B------:R-:W-:Y:S02]  /*1e90*/  PRMT R9, R2, 0x7771, RZ ;  /* 0x0000777102097816 */ /* 0x000fe400000000ff */
[----:B-----5:R-:W-:-:S04]  /*1ea0*/  PRMT R2, R14, 0x7770, RZ ;  /* 0x000077700e027816 */ /* 0x020fc800000000ff */
[----:B------:R-:W-:-:S03]  /*1eb0*/  ISETP.NE.AND P6, PT, R2, RZ, P6 ;  /* 0x000000ff0200720c */ /* 0x000fc600037c5270 */
        /* <DEDUP_REMOVED lines=17> */
.L_x_7213:
        /* <DEDUP_REMOVED lines=15> */
.L_x_7212:
[----:B------:R-:W-:Y:S05]  /*20c0*/  BSYNC.RECONVERGENT B0 ;  /* 0x0000000000007941 */ /* 0x000fea0003800200 */
.L_x_7211:
        /* <DEDUP_REMOVED lines=37> */
.L_x_7216:
[----:B------:R-:W-:Y:S05]  /*2320*/  BSYNC.RECONVERGENT B0 ;  /* 0x0000000000007941 */ /* 0x000fea0003800200 */
.L_x_7215:
[----:B------:R-:W-:Y:S04]  /*2330*/  BSSY.RECONVERGENT B0, `(.L_x_7217) ;  /* 0x000002c000007945 */ /* 0x000fe80003800200 */
        /* <DEDUP_REMOVED lines=23> */
[----:B------:R-:W-:Y:S02]  /*24b0*/  IADD3 R0, PT, PT, R2, R0, RZ ;  /* 0x0000000002007210 */ /* 0x000fe40007ffe0ff */
[----:B------:R-:W-:Y:S02]  /*24c0*/  LOP3.LUT P0, RZ, R18, 0xff, RZ, 0xc0, !PT ;  /* 0x000000ff12ff7812 */ /* 0x000fe4000780c0ff */
[----:B------:R-:W-:Y:S02]  /*24d0*/  ISETP.GE.U32.AND P6, PT, R0, R5, PT ;  /* 0x000000050000720c */ /* 0x000fe40003fc6070 */
[----:B------:R-:W-:Y:S02]  /*24e0*/  LOP3.LUT P3, RZ, R13, 0xff, RZ, 0xc0, !PT ;  /* 0x000000ff0dff7812 */ /* 0x000fe4000786c0ff */
[----:B------:R-:W-:Y:S02]  /*24f0*/  LOP3.LUT P2, RZ, R19, 0xff, RZ, 0xc0, !PT ;  /* 0x000000ff13ff7812 */ /* 0x000fe4000784c0ff */
[----:B------:R-:W-:-:S04]  /*2500*/  PLOP3.LUT P0, PT, P0, P3, PT, 0x80, 0x8 ;  /* 0x000000000008781c */ /* 0x000fc80000707070 */
[----:B------:R-:W-:-:S03]  /*2510*/  SEL R18, RZ, 0x1, !P0 ;  /* 0x00000001ff127807 */ /* 0x000fc60004000000 */
        /* <DEDUP_REMOVED lines=13> */
.L_x_7218:
[----:B------:R-:W-:Y:S05]  /*25f0*/  BSYNC.RECONVERGENT B0 ;  /* 0x0000000000007941 */ /* 0x000fea0003800200 */
.L_x_7217:
        /* <DEDUP_REMOVED lines=13> */
.L_x_7210:
        /* <DEDUP_REMOVED lines=28> */
.L_x_7223:
        /* <DEDUP_REMOVED lines=30> */
[----:B------:R-:W-:Y:S02]  /*2a70*/  ISETP.NE.AND P1, PT, R22, RZ, P1 ;  /* 0x000000ff1600720c */ /* 0x000fe40000f25270 */
[----:B-----5:R-:W-:-:S04]  /*2a80*/  PRMT R15, R14, 0x7770, RZ ;  /* 0x000077700e0f7816 */ /* 0x020fc800000000ff */
[----:B------:R-:W-:-:S07]  /*2a90*/  ISETP.NE.AND P6, PT, R15, RZ, P6 ;  /* 0x000000ff0f00720c */ /* 0x000fce00037c5270 */
        /* <DEDUP_REMOVED lines=11> */
[----:B------:R-:W-:Y:S02]  /*2b50*/  ISETP.NE.AND P5, PT, R18, RZ, P5 ;  /* 0x000000ff1200720c */ /* 0x000fe40002fa5270 */
[----:B------:R-:W-:Y:S02]  /*2b60*/  ISETP.NE.AND P0, PT, R17, RZ, P0 ;  /* 0x000000ff1100720c */ /* 0x000fe40000705270 */
[----:B------:R-:W-:-:S02]  /*2b70*/  ISETP.NE.AND P4, PT, R20, RZ, P4 ;  /* 0x000000ff1400720c */ /* 0x000fc40002785270 */
[----:B------:R-:W-:Y:S02]  /*2b80*/  ISETP.NE.AND P3, PT, R19, RZ, P3 ;  /* 0x000000ff1300720c */ /* 0x000fe40001f65270 */
[----:B------:R-:W-:Y:S02]  /*2b90*/  ISETP.NE.AND P2, PT, R21, RZ, P2 ;  /* 0x000000ff1500720c */ /* 0x000fe40001745270 */
[----:B------:R-:W-:Y:S01]  /*2ba0*/  ISETP.NE.AND P1, PT, R16, RZ, P1 ;  /* 0x000000ff1000720c */ /* 0x000fe20000f25270 */
[----:B------:R-:W-:-:S12]  /*2bb0*/  @!P6 BRA `(.L_x_7223) ;  /* 0xfffffffc0034e947 */ /* 0x000fd8000383ffff */
[----:B------:R-:W-:Y:S05]  /*2bc0*/  BSYNC.RECONVERGENT B1 ;  /* 0x0000000000017941 */ /* 0x000fea0003800200 */
.L_x_7222:
        /* <DEDUP_REMOVED lines=10> */
.L_x_7221:
[----:B------:R-:W-:Y:S05]  /*2c70*/  BSYNC.RECONVERGENT B0 ;  /* 0x0000000000007941 */ /* 0x000fea0003800200 */
.L_x_7220:
        /* <DEDUP_REMOVED lines=41> */
.L_x_7225:
[----:B------:R-:W-:Y:S05]  /*2f10*/  BSYNC.RECONVERGENT B0 ;  /* 0x0000000000007941 */ /* 0x000fea0003800200 */
.L_x_7224:
[----:B------:R-:W-:Y:S04]  /*2f20*/  BSSY.RECONVERGENT B0, `(.L_x_7226) ;  /* 0x000002c000007945 */ /* 0x000fe80003800200 */
[----:B------:R-:W-:Y:S05]  /*2f30*/  @P0 BRA `(.L_x_7227) ;  /* 0x0000000000a80947 */ /* 0x000fea0003800000 */
        /* <DEDUP_REMOVED lines=42> */
.L_x_7227:
[----:B------:R-:W-:Y:S05]  /*31e0*/  BSYNC.RECONVERGENT B0 ;  /* 0x0000000000007941 */ /* 0x000fea0003800200 */
.L_x_7226:
        /* <DEDUP_REMOVED lines=13> */
.L_x_7219:
        /* <DEDUP_REMOVED lines=29> */
.L_x_7237:
        /* <DEDUP_REMOVED lines=13> */
.L_x_7231:
        /* <DEDUP_REMOVED lines=285> */
.L_x_7233:
        /* <DEDUP_REMOVED lines=232> */
.L_x_7234:
        /* <DEDUP_REMOVED lines=243> */
.L_x_7235:
        /* <DEDUP_REMOVED lines=243> */
.L_x_7236:
[----:B------:R-:W-:-:S04]  /*7410*/  LOP3.LUT R3, R6, 0xfffffffe, RZ, 0xc0, !PT ;  /* 0xfffffffe06037812 */ /* 0x000fc800078ec0ff */
[----:B------:R-:W-:-:S04]  /*7420*/  IADD3 R2, P6, PT, R3, R16, RZ ;  /* 0x0000001003027210 */ /* 0x000fc80007fde0ff */
[----:B------:R-:W-:-:S05]  /*7430*/  IADD3.X R3, PT, PT, RZ, R17, RZ, P6, !PT ;  /* 0x00000011ff037210 */ /* 0x000fca00037fe4ff */
[----:B------:R-:W2:Y:S02]  /*7440*/  LDG.E.U16 R2, desc[UR36][R2.64] ;  /* 0x0000002402027981 */ /* 0x000ea4000c1e1500 */
[C---:B--2---:R-:W-:Y:S02]  /*7450*/  PRMT R28, R2.reuse, 0x7770, RZ ;  /* 0x00007770021c7816 */ /* 0x044fe400000000ff */
[----:B------:R-:W-:-:S07]  /*7460*/  PRMT R27, R2, 0x7771, RZ ;  /* 0x00007771021b7816 */ /* 0x000fce00000000ff */
.L_x_7232:
[----:B------:R-:W-:Y:S01]  /*7470*/  LOP3.LUT P6, RZ, R23, 0xff, RZ, 0xc0, !PT ;  /* 0x000000ff17ff7812 */ /* 0x000fe200078cc0ff */
[----:B------:R-:W1:Y:S01]  /*7480*/  LDCU UR5, c[0x0][0x388] ;  /* 0x00007100ff0577ac */ /* 0x000e620008000800 */
[----:B------:R-:W-:Y:S01]  /*7490*/  P2R R3, PR, RZ, 0x1 ;  /* 0x00000001ff037803 */ /* 0x000fe20000000000 */
[----:B0-----:R-:W-:Y:S01]  /*74a0*/  IMAD.U32 R6, RZ, RZ, UR4 ;  /* 0x00000004ff067e24 */ /* 0x001fe2000f8e00ff */
[----:B------:R-:W-:Y:S02]  /*74b0*/  PLOP3.LUT P5, PT, P5, P6, PT, 0x80, 0x8 ;  /* 0x000000000008781c */ /* 0x000fe40002fad070 */
[----:B------:R-:W-:Y:S01]  /*74c0*/  LOP3.LUT P6, RZ, R24, 0xff, RZ, 0xc0, !PT ;  /* 0x000000ff18ff7812 */ /* 0x000fe200078cc0ff */
[----:B------:R-:W-:Y:S01]  /*74d0*/  IMAD R7, R6, 0x4, R7 ;  /* 0x0000000406077824 */ /* 0x000fe200078e0207 */
        /* <DEDUP_REMOVED lines=12> */
[----:B-1----:R-:W-:Y:S02]  /*75a0*/  MOV R5, UR5 ;  /* 0x0000000500057c02 */ /* 0x002fe40008000f00 */
[----:B------:R-:W-:-:S02]  /*75b0*/  PLOP3.LUT P0, PT, P0, P6, PT, 0x80, 0x8 ;  /* 0x000000000008781c */ /* 0x000fc4000070d070 */
        /* <DEDUP_REMOVED lines=13> */
.L_x_7230:
        /* <DEDUP_REMOVED lines=10> */
.L_x_7229:
[----:B------:R-:W-:Y:S05]  /*7730*/  BSYNC.RECONVERGENT B0 ;  /* 0x0000000000007941 */ /* 0x000fea0003800200 */
.L_x_7228:
        /* <DEDUP_REMOVED lines=286> */
.L_x_7241:
[----:B------:R-:W-:Y:S02]  /*8920*/  SHF.R.U32.HI R12, RZ, 0x1, R18 ;  /* 0x00000001ff0c7819 */ /* 0x000fe40000011612 */
[----:B------:R-:W-:-:S07]  /*8930*/  MOV R13, RZ ;  /* 0x000000ff000d7202 */ /* 0x000fce0000000f00 */
.L_x_7240:
        /* <DEDUP_REMOVED lines=9> */
[----:B------:R-:W-:-:S09]  /*89d0*/  PRMT R24, R14, 0x7771, RZ ;  /* 0x000077710e187816 */ /* 0x000fd200000000ff */
        /* <DEDUP_REMOVED lines=276> */
.L_x_7243:
[----:B------:R-:W-:Y:S01]  /*9b20*/  SHF.R.U32.HI R30, RZ, 0x1, R18 ;  /* 0x00000001ff1e7819 */ /* 0x000fe20000011612 */
[----:B------:R-:W-:-:S07]  /*9b30*/  IMAD.MOV.U32 R31, RZ, RZ, RZ ;  /* 0x000000ffff1f7224 */ /* 0x000fce00078e00ff */
.L_x_7242:
        /* <DEDUP_REMOVED lines=283> */
.L_x_7245:
[----:B------:R-:W-:Y:S02]  /*acf0*/  SHF.R.U32.HI R16, RZ, 0x1, R18 ;  /* 0x00000001ff107819 */ /* 0x000fe40000011612 */
[----:B------:R-:W-:-:S07]  /*ad00*/  MOV R17, RZ ;  /* 0x000000ff00117202 */ /* 0x000fce0000000f00 */
.L_x_7244:
        /* <DEDUP_REMOVED lines=283> */
.L_x_7247:
[----:B------:R-:W-:Y:S01]  /*bec0*/  SHF.R.U32.HI R14, RZ, 0x1, R18 ;  /* 0x00000001ff0e7819 */ /* 0x000fe20000011612 */
[----:B------:R-:W-:-:S07]  /*bed0*/  IMAD.MOV.U32 R15, RZ, RZ, RZ ;  /* 0x000000ffff0f7224 */ /* 0x000fce00078e00ff */
.L_x_7246:
[----:B------:R-:W-:-:S04]  /*bee0*/  LEA R20, P0, R14, R20, 0x1 ;  /* 0x000000140e147211 */ /* 0x000fc800078008ff */
[----:B------:R-:W-:-:S05]  /*bef0*/  LEA.HI.X R21, R14, R19, R15, 0x1, P0 ;  /* 0x000000130e157211 */ /* 0x000fca00000f0c0f */
[----:B------:R-:W2:Y:S02]  /*bf00*/  LDG.E.U16 R20, desc[UR36][R20.64] ;  /* 0x0000002414147981 */ /* 0x000ea4000c1e1500 */
[C---:B--2---:R-:W-:Y:S02]  /*bf10*/  PRMT R28, R20.reuse, 0x7770, RZ ;  /* 0x00007770141c7816 */ /* 0x044fe400000000ff */
[----:B------:R-:W-:-:S07]  /*bf20*/  PRMT R27, R20, 0x7771, RZ ;  /* 0x00007771141b7816 */ /* 0x000fce00000000ff */
.L_x_7239:
[----:B------:R-:W-:Y:S05]  /*bf30*/  BSYNC.RECONVERGENT B0 ;  /* 0x0000000000007941 */ /* 0x000fea0003800200 */
.L_x_7238:
[----:B------:R-:W-:Y:S01]  /*bf40*/  ISETP.GE.U32.AND P0, PT, R7, R5, PT ;  /* 0x000000050700720c */ /* 0x000fe20003f06070 */
[----:B------:R-:W-:-:S12]  /*bf50*/  BSSY.RECONVERGENT B0, `(.L_x_7248) ;  /* 0x000002c000007945 */ /* 0x000fd80003800200 */
        /* <DEDUP_REMOVED lines=43> */
.L_x_7249:
[----:B------:R-:W-:Y:S05]  /*c210*/  BSYNC.RECONVERGENT B0 ;  /* 0x0000000000007941 */ /* 0x000fea0003800200 */
.L_x_7248:
        /* <DEDUP_REMOVED lines=12> */
.L_x_7209:
[----:B------:R-:W-:Y:S02]  /*c2e0*/  SEL R17, RZ, 0x1, !P4 ;  /* 0x00000001ff117807 */ /* 0x000fe40006000000 */
[----:B------:R-:W-:-:S07]  /*c2f0*/  SEL R18, RZ, 0x1, !P3 ;  /* 0x00000001ff127807 */ /* 0x000fce0005800000 */
.L_x_7196:
[----:B------:R-:W-:Y:S05]  /*c300*/  BSYNC.RECONVERGENT B6 ;  /* 0x0000000000067941 */ /* 0x000fea0003800200 */
.L_x_7195:
        /* <DEDUP_REMOVED lines=18> */
.L_x_7253:
        /* <DEDUP_REMOVED lines=22> */
.L_x_7252:
[----:B------:R-:W-:Y:S05]  /*c590*/  BSYNC.RECONVERGENT B0 ;  /* 0x0000000000007941 */ /* 0x000fea0003800200 */
.L_x_7251:
[----:B------:R-:W-:Y:S01]  /*c5a0*/  MOV R2, R11 ;  /* 0x0000000b00027202 */ /* 0x000fe20000000f00 */
[----:B------:R-:W-:Y:S06]  /*c5b0*/  @P2 BRA `(.L_x_7253) ;  /* 0xfffffffc009c2947 */ /* 0x000fec000383ffff */
.L_x_7250:
        /* <DEDUP_REMOVED lines=19> */
.L_x_7258:
        /* <DEDUP_REMOVED lines=22> */
.L_x_7257:
[----:B------:R-:W-:Y:S05]  /*c850*/  BSYNC.RECONVERGENT B0 ;  /* 0x0000000000007941 */ /* 0x000fea0003800200 */
.L_x_7256:
[----:B------:R-:W-:Y:S01]  /*c860*/  MOV R3, R8 ;  /* 0x0000000800037202 */ /* 0x000fe20000000f00 */
[----:B------:R-:W-:Y:S06]  /*c870*/  @P2 BRA `(.L_x_7258) ;  /* 0xfffffffc009c2947 */ /* 0x000fec000383ffff */
.L_x_7255:
[----:B------:R-:W-:Y:S01]  /*c880*/  ISETP.GE.U32.AND P0, PT, R0, 0x2, PT ;  /* 0x000000020000780c */ /* 0x000fe20003f06070 */
[----:B------:R-:W-:Y:S05]  /*c890*/  WARPSYNC.ALL ;  /* 0x0000000000007948 */ /* 0x000fea0003800000 */
[----:B------:R-:W-:Y:S07]  /*c8a0*/  BAR.SYNC.DEFER_BLOCKING 0x0 ;  /* 0x0000000000007b1d */ /* 0x000fee0000010000 */
[----:B------:R-:W-:Y:S05]  /*c8b0*/  @!P0 BRA `(.L_x_7254) ;  /* 0x0000000000408947 */ /* 0x000fea0003800000 */
[----:B0-----:R-:W-:-:S07]  /*c8c0*/  IMAD.MOV.U32 R3, RZ, RZ, 0x1 ;  /* 0x00000001ff037424 */ /* 0x001fce00078e00ff */
.L_x_7259:
        /* <DEDUP_REMOVED lines=15> */
.L_x_7254:
        /* <DEDUP_REMOVED lines=288> */
.L_x_7260:
        /* <DEDUP_REMOVED lines=276> */
.L_x_7261:
        /* <DEDUP_REMOVED lines=286> */
.L_x_7263:
        /* <DEDUP_REMOVED lines=276> */
.L_x_7264:
        /* <DEDUP_REMOVED lines=25> */
.L_x_7266:
[----:B------:R-:W-:Y:S05]  /*111b0*/  BSYNC.RECONVERGENT B0 ;  /* 0x0000000000007941 */ /* 0x000fea0003800200 */
.L_x_7265:
        /* <DEDUP_REMOVED lines=35> */
.L_x_7268:
[----:B------:R-:W-:Y:S05]  /*113f0*/  BSYNC.RECONVERGENT B0 ;  /* 0x0000000000007941 */ /* 0x000fea0003800200 */
.L_x_7267:
        /* <DEDUP_REMOVED lines=38> */
.L_x_7273:
        /* <DEDUP_REMOVED lines=10> */
.L_x_7272:
[----:B------:R-:W-:Y:S02]  /*11700*/  SEL R18, RZ, 0x1, !P1 ;  /* 0x00000001ff127807 */ /* 0x000fe40004800000 */
[----:B------:R-:W-:Y:S01]  /*11710*/  SEL R17, RZ, 0x1, !P2 ;  /* 0x00000001ff117807 */ /* 0x000fe20005000000 */
[----:B------:R-:W-:Y:S06]  /*11720*/  BRA `(.L_x_7271) ;  /* 0x00000000006c7947 */ /* 0x000fec0003800000 */
.L_x_7270:
        /* <DEDUP_REMOVED lines=14> */
.L_x_7275:
        /* <DEDUP_REMOVED lines=11> */
.L_x_7274:
[----:B------:R-:W-:Y:S02]  /*118c0*/  SEL R18, RZ, 0x1, !P1 ;  /* 0x00000001ff127807 */ /* 0x000fe40004800000 */
[----:B------:R-:W-:-:S07]  /*118d0*/  SEL R17, RZ, 0x1, !P2 ;  /* 0x00000001ff117807 */ /* 0x000fce0005000000 */
.L_x_7271:
[----:B------:R-:W-:Y:S05]  /*118e0*/  BSYNC.RECONVERGENT B0 ;  /* 0x0000000000007941 */ /* 0x000fea0003800200 */
.L_x_7269:
        /* <DEDUP_REMOVED lines=11> */
.L_x_7279:
        /* <DEDUP_REMOVED lines=20> */
.L_x_7278:
[----:B------:R-:W-:Y:S05]  /*11ae0*/  BSYNC.RECONVERGENT B0 ;  /* 0x0000000000007941 */ /* 0x000fea0003800200 */
.L_x_7277:
[----:B------:R-:W-:-:S03]  /*11af0*/  UISETP.GT.U32.AND UP0, UPT, UR4, 0x3, UPT ;  /* 0x000000030400788c */ /* 0x000fc6000bf04070 */
[----:B------:R-:W-:-:S06]  /*11b00*/  UMOV UR4, UR7 ;  /* 0x0000000700047c82 */ /* 0x000fcc0008000000 */
[----:B------:R-:W-:Y:S05]  /*11b10*/  BRA.U UP0, `(.L_x_7279) ;  /* 0xfffffffd00a07547 */ /* 0x000fea000b83ffff */
.L_x_7276:
        /* <DEDUP_REMOVED lines=12> */
.L_x_7284:
        /* <DEDUP_REMOVED lines=19> */
.L_x_7283:
[----:B------:R-:W-:Y:S05]  /*11d10*/  BSYNC.RECONVERGENT B0 ;  /* 0x0000000000007941 */ /* 0x000fea0003800200 */
.L_x_7282:
[----:B------:R-:W-:-:S03]  /*11d20*/  UISETP.GT.U32.AND UP0, UPT, UR5, 0x7f, UPT ;  /* 0x0000007f0500788c */ /* 0x000fc6000bf04070 */
[----:B------:R-:W-:-:S06]  /*11d30*/  UMOV UR5, UR7 ;  /* 0x0000000700057c82 */ /* 0x000fcc0008000000 */
[----:B------:R-:W-:Y:S05]  /*11d40*/  BRA.U UP0, `(.L_x_7284) ;  /* 0xfffffffd00a47547 */ /* 0x000fea000b83ffff */
.L_x_7281:
[----:B------:R-:W-:Y:S01]  /*11d50*/  BAR.SYNC.DEFER_BLOCKING 0x0 ;  /* 0x0000000000007b1d */ /* 0x000fe20000010000 */
[----:B------:R-:W-:-:S09]  /*11d60*/  UISETP.GE.U32.AND UP0, UPT, UR4, 0x2, UPT ;  /* 0x000000020400788c */ /* 0x000fd2000bf06070 */
[----:B------:R-:W-:Y:S05]  /*11d70*/  BRA.U !UP0, `(.L_x_7280) ;  /* 0x0000000108447547 */ /* 0x000fea000b800000 */
[----:B01----:R-:W-:-:S07]  /*11d80*/  HFMA2 R0, -RZ, RZ, 0, 5.9604644775390625e-08 ;  /* 0x00000001ff007431 */ /* 0x003fce00000001ff */
.L_x_7285:
        /* <DEDUP_REMOVED lines=16> */
.L_x_7280:
        /* <DEDUP_REMOVED lines=32> */
.L_x_7287:
        /* <DEDUP_REMOVED lines=19> */
.L_x_7288:
        /* <DEDUP_REMOVED lines=25> */
.L_x_7289:
[----:B------:R-:W0:Y:S01]  /*12350*/  LDCU.64 UR4, c[0x0][0x758] ;  /* 0x0000eb00ff0477ac */ /* 0x000e220008000a00 */
[----:B------:R-:W-:-:S04]  /*12360*/  LOP3.LUT P1, RZ, R17, 0xff, RZ, 0xc0, !PT ;  /* 0x000000ff11ff7812 */ /* 0x000fc8000782c0ff */
[----:B------:R-:W-:Y:S02]  /*12370*/  SEL R3, RZ, 0x1, !P1 ;  /* 0x00000001ff037807 */ /* 0x000fe40004800000 */
[----:B0-----:R-:W-:-:S04]  /*12380*/  IADD3 R16, P0, PT, R16, UR4, RZ ;  /* 0x0000000410107c10 */ /* 0x001fc8000ff1e0ff */
[----:B------:R-:W-:-:S05]  /*12390*/  IADD3.X R17, PT, PT, RZ, UR5, RZ, P0, !PT ;  /* 0x00000005ff117c10 */ /* 0x000fca00087fe4ff */
[----:B------:R-:W-:Y:S01]  /*123a0*/  STG.E.U8 desc[UR36][R16.64], R3 ;  /* 0x0000000310007986 */ /* 0x000fe2000c101124 */
[----:B------:R-:W-:Y:S05]  /*123b0*/  EXIT ;  /* 0x000000000000794d */ /* 0x000fea0003800000 */
.L_x_7286:
        /* <DEDUP_REMOVED lines=13> */
.L_x_7290:
        /* <DEDUP_REMOVED lines=20> */
.L_x_7292:
        /* <DEDUP_REMOVED lines=25> */
.L_x_7293:
[----:B------:R-:W0:Y:S01]  /*12760*/  LDCU.64 UR4, c[0x0][0x758] ;  /* 0x0000eb00ff0477ac */ /* 0x000e220008000a00 */
[----:B------:R-:W-:-:S04]  /*12770*/  LOP3.LUT P0, RZ, R17, 0xff, RZ, 0xc0, !PT ;  /* 0x000000ff11ff7812 */ /* 0x000fc8000780c0ff */
[----:B------:R-:W-:Y:S02]  /*12780*/  SEL R3, RZ, 0x1, !P0 ;  /* 0x00000001ff037807 */ /* 0x000fe40004000000 */
[----:B0-----:R-:W-:-:S04]  /*12790*/  IADD3 R16, P1, PT, R16, UR4, RZ ;  /* 0x0000000410107c10 */ /* 0x001fc8000ff3e0ff */
[----:B------:R-:W-:-:S05]  /*127a0*/  IADD3.X R17, PT, PT, RZ, UR5, RZ, P1, !PT ;  /* 0x00000005ff117c10 */ /* 0x000fca0008ffe4ff */
[----:B------:R-:W-:Y:S01]  /*127b0*/  STG.E.U8 desc[UR36][R16.64], R3 ;  /* 0x0000000310007986 */ /* 0x000fe2000c101124 */
[----:B------:R-:W-:Y:S05]  /*127c0*/  EXIT ;  /* 0x000000000000794d */ /* 0x000fea0003800000 */
.L_x_7291:
[----:B------:R-:W-:Y:S04]  /*127d0*/  STG.E.U8 desc[UR36][R6.64], R18 ;  /* 0x0000001206007986 */ /* 0x000fe8000c101124 */
[----:B------:R-:W-:Y:S01]  /*127e0*/  STG.E.U8 desc[UR36][R6.64+0x1], R17 ;  /* 0x0000011106007986 */ /* 0x000fe2000c101124 */
[----:B------:R-:W-:Y:S05]  /*127f0*/  EXIT ;  /* 0x000000000000794d */ /* 0x000fea0003800000 */
.L_x_7262:
        /* <DEDUP_REMOVED lines=41> */
.L_x_7295:
        /* <DEDUP_REMOVED lines=19> */
.L_x_7296:
        /* <DEDUP_REMOVED lines=25> */
.L_x_7297:
[----:B------:R-:W0:Y:S01]  /*12d50*/  LDCU.64 UR4, c[0x0][0x758] ;  /* 0x0000eb00ff0477ac */ /* 0x000e220008000a00 */
[----:B------:R-:W-:-:S04]  /*12d60*/  LOP3.LUT P1, RZ, R17, 0xff, RZ, 0xc0, !PT ;  /* 0x000000ff11ff7812 */ /* 0x000fc8000782c0ff */
[----:B------:R-:W-:Y:S02]  /*12d70*/  SEL R3, RZ, 0x1, !P1 ;  /* 0x00000001ff037807 */ /* 0x000fe40004800000 */
[----:B0-----:R-:W-:-:S04]  /*12d80*/  IADD3 R16, P0, PT, R16, UR4, RZ ;  /* 0x0000000410107c10 */ /* 0x001fc8000ff1e0ff */
[----:B------:R-:W-:-:S05]  /*12d90*/  IADD3.X R17, PT, PT, RZ, UR5, RZ, P0, !PT ;  /* 0x00000005ff117c10 */ /* 0x000fca00087fe4ff */
[----:B------:R-:W-:Y:S01]  /*12da0*/  STG.E.U8 desc[UR36][R16.64], R3 ;  /* 0x0000000310007986 */ /* 0x000fe2000c101124 */
[----:B------:R-:W-:Y:S05]  /*12db0*/  EXIT ;  /* 0x000000000000794d */ /* 0x000fea0003800000 */
.L_x_7294:
        /* <DEDUP_REMOVED lines=13> */
.L_x_7298:
        /* <DEDUP_REMOVED lines=20> */
.L_x_7300:
        /* <DEDUP_REMOVED lines=25> */
.L_x_7301:
[----:B------:R-:W0:Y:S01]  /*13160*/  LDCU.64 UR4, c[0x0][0x758] ;  /* 0x0000eb00ff0477ac */ /* 0x000e220008000a00 */
[----:B------:R-:W-:-:S04]  /*13170*/  LOP3.LUT P0, RZ, R17, 0xff, RZ, 0xc0, !PT ;  /* 0x000000ff11ff7812 */ /* 0x000fc8000780c0ff */
[----:B------:R-:W-:Y:S02]  /*13180*/  SEL R3, RZ, 0x1, !P0 ;  /* 0x00000001ff037807 */ /* 0x000fe40004000000 */
[----:B0-----:R-:W-:-:S04]  /*13190*/  IADD3 R16, P1, PT, R16, UR4, RZ ;  /* 0x0000000410107c10 */ /* 0x001fc8000ff3e0ff */
[----:B------:R-:W-:-:S05]  /*131a0*/  IADD3.X R17, PT, PT, RZ, UR5, RZ, P1, !PT ;  /* 0x00000005ff117c10 */ /* 0x000fca0008ffe4ff */
[----:B------:R-:W-:Y:S01]  /*131b0*/  STG.E.U8 desc[UR36][R16.64], R3 ;  /* 0x0000000310007986 */ /* 0x000fe2000c101124 */
[----:B------:R-:W-:Y:S05]  /*131c0*/  EXIT ;  /* 0x000000000000794d */ /* 0x000fea0003800000 */
.L_x_7299:
[----:B------:R-:W-:Y:S04]  /*131d0*/  STG.E.U8 desc[UR36][R6.64], R18 ;  /* 0x0000001206007986 */ /* 0x000fe8000c101124 */
[----:B------:R-:W-:Y:S01]  /*131e0*/  STG.E.U8 desc[UR36][R6.64+0x1], R17 ;  /* 0x0000011106007986 */ /* 0x000fe2000c101124 */
[----:B------:R-:W-:Y:S05]  /*131f0*/  EXIT ;  /* 0x000000000000794d */ /* 0x000fea0003800000 */
.L_x_7302:
        /* <DEDUP_REMOVED lines=16> */
.L_x_7813:


//--------------------- .text._ZN2at6native13reduce_kernelILi128ELi4ENS0_8ReduceOpIaNS0_14func_wrapper_tIbZZZNS0_15and_kernel_cudaERNS_14TensorIteratorEENKUlvE_clEvENKUlvE0_clEvEUlbaE_EEjbLi4ELi4EEEEEvT1_ --------------------------
	.section	.text._ZN2at6native13reduce_kernelILi128ELi4ENS0_8ReduceOpIaNS0_14func_wrapper_tIbZZZNS0_15and_kernel_cudaERNS_14TensorIteratorEENKUlvE_clEvENKUlvE0_clEvEUlbaE_EEjbLi4ELi4EEEEEvT1_,"ax",@progbits
	.align	128
        .global         _ZN2at6native13reduce_kernelILi128ELi4ENS0_8ReduceOpIaNS0_14func_wrapper_tIbZZZNS0_15and_kernel_cudaERNS_14TensorIteratorEENKUlvE_clEvENKUlvE0_clEvEUlbaE_EEjbLi4ELi4EEEEEvT1_
        .type           _ZN2at6native13reduce_kernelILi128ELi4ENS0_8ReduceOpIaNS0_14func_wrapper_tIbZZZNS0_15and_kernel_cudaERNS_14TensorIteratorEENKUlvE_clEvENKUlvE0_clEvEUlbaE_EEjbLi4ELi4EEEEEvT1_,@function
        .size           _ZN2at6native13reduce_kernelILi128ELi4ENS0_8ReduceOpIaNS0_14func_wrapper_tIbZZZNS0_15and_kernel_cudaERNS_14TensorIteratorEENKUlvE_clEvENKUlvE0_clEvEUlbaE_EEjbLi4ELi4EEEEEvT1_,(.L_x_7814 - _ZN2at6native13reduce_kernelILi128ELi4ENS0_8ReduceOpIaNS0_14func_wrapper_tIbZZZNS0_15and_kernel_cudaERNS_14TensorIteratorEENKUlvE_clEvENKUlvE0_clEvEUlbaE_EEjbLi4ELi4EEEEEvT1_)
        .other          _ZN2at6native13reduce_kernelILi128ELi4ENS0_8ReduceOpIaNS0_14func_wrapper_tIbZZZNS0_15and_kernel_cudaERNS_14TensorIteratorEENKUlvE_clEvENKUlvE0_clEvEUlbaE_EEjbLi4ELi4EEEEEvT1_,@"STO_CUDA_ENTRY STV_DEFAULT"
_ZN2at6native13reduce_kernelILi128ELi4ENS0_8ReduceOpIaNS0_14func_wrapper_tIbZZZNS0_15and_kernel_cudaERNS_14TensorIteratorEENKUlvE_clEvENKUlvE0_clEvEUlbaE_EEjbLi4ELi4EEEEEvT1_:
.text._ZN2at6native13reduce_kernelILi128ELi4ENS0_8ReduceOpIaNS0_14func_wrapper_tIbZZZNS0_15and_kernel_cudaERNS_14TensorIteratorEENKUlvE_clEvENKUlvE0_clEvEUlbaE_EEjbLi4ELi4EEEEEvT1_:
        /* <DEDUP_REMOVED lines=296> */
.L_x_7303:
        /* <DEDUP_REMOVED lines=31> */
.L_x_7307:
        /* <DEDUP_REMOVED lines=33> */
.L_x_7311:
[----:B------:R-:W-:Y:S05]  /*1680*/  BSYNC.RECONVERGENT B1 ;  /* 0x0000000000017941 */ /* 0x000fea0003800200 */
.L_x_7310:
[----:B------:R-:W0:Y:S01]  /*1690*/  LDC R3, c[0x0][0x388] ;  /* 0x0000e200ff037b82 */ /* 0x000e220000000800 */
[----:B------:R-:W-:-:S05]  /*16a0*/  IADD3 R18, P0, PT, R18, 0x4, RZ ;  /* 0x0000000412127810 */ /* 0x000fca0007f1e0ff */
[----:B------:R-:W-:Y:S01]  /*16b0*/  IMAD.X R19, RZ, RZ, R19, P0 ;  /* 0x000000ffff137224 */ /* 0x000fe200000e0613 */
[----:B0-----:R-:W-:-:S07]  /*16c0*/  IADD3 R0, PT, PT, R6, -0x4, R3 ;  /* 0xfffffffc06007810 */ /* 0x001fce0007ffe003 */
.L_x_7309:
[----:B------:R-:W-:Y:S05]  /*16d0*/  BSYNC.RECONVERGENT B0 ;  /* 0x0000000000007941 */ /* 0x000fea0003800200 */
.L_x_7308:
        /* <DEDUP_REMOVED lines=18> */
.L_x_7315:
        /* <DEDUP_REMOVED lines=16> */
.L_x_7314:
[----:B------:R-:W-:Y:S02]  /*1900*/  SEL R5, RZ, 0x1, !P3 ;  /* 0x00000001ff057807 */ /* 0x000fe40005800000 */
[----:B------:R-:W-:Y:S02]  /*1910*/  SEL R7, RZ, 0x1, !P2 ;  /* 0x00000001ff077807 */ /* 0x000fe40005000000 */
[----:B------:R-:W-:Y:S02]  /*1920*/  SEL R6, RZ, 0x1, !P1 ;  /* 0x00000001ff067807 */ /* 0x000fe40004800000 */
[----:B------:R-:W-:-:S07]  /*1930*/  SEL R4, RZ, 0x1, !P0 ;  /* 0x00000001ff047807 */ /* 0x000fce0004000000 */
.L_x_7313:
[----:B------:R-:W-:Y:S05]  /*1940*/  BSYNC.RECONVERGENT B0 ;  /* 0x0000000000007941 */ /* 0x000fea0003800200 */
.L_x_7312:
        /* <DEDUP_REMOVED lines=19> */
.L_x_7317:
[----:B------:R-:W-:Y:S05]  /*1a80*/  BSYNC.RECONVERGENT B0 ;  /* 0x0000000000007941 */ /* 0x000fea0003800200 */
.L_x_7316:
        /* <DEDUP_REMOVED lines=8> */
.L_x_7306:
[----:B------:R-:W0:Y:S08]  /*1b10*/  LDC R27, c[0x0][0x4f4] ;  /* 0x00013d00ff1b7b82 */ /* 0x000e300000000800 */
[----:B------:R-:W1:Y:S01]  /*1b20*/  LDC R5, c[0x0][0x3c4] ;  /* 0x0000f100ff057b82 */ /* 0x000e620000000800 */
[----:B0-----:R-:W-:-:S04]  /*1b30*/  ISETP.NE.AND P0, PT, R27, 0x1, PT ;  /* 0x000000011b00780c */ /* 0x001fc80003f05270 */
[----:B-1----:R-:W-:-:S13]  /*1b40*/  ISETP.NE.OR P0, PT, R5, 0x1, P0 ;  /* 0x000000010500780c */ /* 0x002fda0000705670 */
[----:B------:R-:W-:Y:S05]  /*1b50*/  @P0 BRA `(.L_x_7319) ;  /* 0x0000001400500947 */ /* 0x000fea0003800000 */
[----:B------:R-:W0:Y:S01]  /*1b60*/  LDC R17, c[0x0][0x390] ;  /* 0x0000e400ff117b82 */ /* 0x000e220000000800 */
[----:B------:R-:W1:Y:S01]  /*1b70*/  LDCU.U8 UR4, c[0x0][0x381] ;  /* 0x00007020ff0477ac */ /* 0x000e620008000000 */
[----:B------:R-:W-:Y:S01]  /*1b80*/  MOV R20, R12 ;  /* 0x0000000c00147202 */ /* 0x000fe20000000f00 */
[----:B------:R-:W-:Y:S01]  /*1b90*/  BSSY.RECONVERGENT B0, `(.L_x_7320) ;  /* 0x00000ba000007945 */ /* 0x000fe20003800200 */
        /* <DEDUP_REMOVED lines=47> */
.L_x_7323:
[C---:B------:R-:W-:Y:S01]  /*1e90*/  LOP3.LUT R3, R20.reuse, 0xfffffffc, RZ, 0xc0, !PT ;  /* 0xfffffffc14037812 */ /* 0x040fe200078ec0ff */
[----:B------:R-:W-:Y:S01]  /*1ea0*/  IMAD.IADD R20, R20, 0x1, R17 ;  /* 0x0000000114147824 */ /* 0x000fe200078e0211 */
[----:B------:R-:W-:Y:S02]  /*1eb0*/  P2R R10, PR, RZ, 0x2 ;  /* 0x00000002ff0a7803 */ /* 0x000fe40000000000 */
[-C--:B------:R-:W-:Y:S02]  /*1ec0*/  IADD3 R2, P6, PT, R3, R18.reuse, RZ ;  /* 0x0000001203027210 */ /* 0x080fe40007fde0ff */
[C---:B------:R-:W-:Y:S02]  /*1ed0*/  LOP3.LUT R5, R20.reuse, 0xfffffffc, RZ, 0xc0, !PT ;  /* 0xfffffffc14057812 */ /* 0x040fe400078ec0ff */
[----:B------:R-:W-:Y:S01]  /*1ee0*/  IADD3 R20, PT, PT, R20, R17, RZ ;  /* 0x0000001114147210 */ /* 0x000fe20007ffe0ff */
[----:B------:R-:W-:Y:S01]  /*1ef0*/  IMAD.X R3, RZ, RZ, R19, P6 ;  /* 0x000000ffff037224 */ /* 0x000fe200030e0613 */
[----:B------:R-:W-:-:S02]  /*1f00*/  IADD3 R4, P6, PT, R5, R18, RZ ;  /* 0x0000001205047210 */ /* 0x000fc40007fde0ff */
[C---:B------:R-:W-:Y:S01]  /*1f10*/  LOP3.LUT R7, R20.reuse, 0xfffffffc, RZ, 0xc0, !PT ;  /* 0xfffffffc14077812 */ /* 0x040fe200078ec0ff */
[----:B------:R-:W-:Y:S01]  /*1f20*/  IMAD.IADD R20, R20, 0x1, R17 ;  /* 0x0000000114147824 */ /* 0x000fe200078e0211 */
[----:B------:R-:W2:Y:S01]  /*1f30*/  LDG.E R2, desc[UR36][R2.64] ;  /* 0x0000002402027981 */ /* 0x000ea2000c1e1900 */
[--C-:B------:R-:W-:Y:S01]  /*1f40*/  IMAD.X R5, RZ, RZ, R19.reuse, P6 ;  /* 0x000000ffff057224 */ /* 0x100fe200030e0613 */
[-C--:B------:R-:W-:Y:S02]  /*1f50*/  IADD3 R6, P6, PT, R7, R18.reuse, RZ ;  /* 0x0000001207067210 */ /* 0x080fe40007fde0ff */
[----:B------:R-:W-:Y:S02]  /*1f60*/  LOP3.LUT R9, R20, 0xfffffffc, RZ, 0xc0, !PT ;  /* 0xfffffffc14097812 */ /* 0x000fe400078ec0ff */
[----:B------:R-:W3:Y:S01]  /*1f70*/  LDG.E R4, desc[UR36][R4.64] ;  /* 0x0000002404047981 */ /* 0x000ee2000c1e1900 */
[----:B------:R-:W-:Y:S01]  /*1f80*/  IMAD.X R7, RZ, RZ, R19, P6 ;  /* 0x000000ffff077224 */ /* 0x000fe200030e0613 */
[----:B------:R-:W-:-:S02]  /*1f90*/  IADD3 R8, P6, PT, R9, R18, RZ ;  /* 0x0000001209087210 */ /* 0x000fc40007fde0ff */
[----:B------:R-:W-:Y:S02]  /*1fa0*/  LOP3.LUT P1, RZ, R23, 0x1, RZ, 0xc0, !PT ;  /* 0x0000000117ff7812 */ /* 0x000fe4000782c0ff */
[----:B------:R-:W4:Y:S01]  /*1fb0*/  LDG.E R6, desc[UR36][R6.64] ;  /* 0x0000002406067981 */ /* 0x000f22000c1e1900 */
[----:B------:R-:W-:-:S05]  /*1fc0*/  IMAD.X R9, RZ, RZ, R19, P6 ;  /* 0x000000ffff097224 */ /* 0x000fca00030e0613 */
[----:B------:R0:W5:Y:S01]  /*1fd0*/  LDG.E R8, desc[UR36][R8.64] ;  /* 0x0000002408087981 */ /* 0x000162000c1e1900 */
[----:B------:R-:W-:-:S04]  /*1fe0*/  IMAD.IADD R20, R20, 0x1, R17 ;  /* 0x0000000114147824 */ /* 0x000fc800078e0211 */
[----:B------:R-:W-:Y:S01]  /*1ff0*/  IMAD R11, R17, 0x3, R20 ;  /* 0x00000003110b7824 */ /* 0x000fe200078e0214 */
[----:B--2---:R-:W-:-:S04]  /*2000*/  PRMT R26, R2, 0x7771, RZ ;  /* 0x00007771021a7816 */ /* 0x004fc800000000ff */
[----:B------:R-:W-:-:S04]  /*2010*/  ISETP.NE.AND P0, PT, R26, RZ, P0 ;  /* 0x000000ff1a00720c */ /* 0x000fc80000705270 */
        /* <DEDUP_REMOVED lines=17> */
[C---:B------:R-:W-:Y:S02]  /*2130*/  LOP3.LUT P0, RZ, R23.reuse, 0x2, RZ, 0xc0, !PT ;  /* 0x0000000217ff7812 */ /* 0x040fe4000780c0ff */
        /* <DEDUP_REMOVED lines=59> */
.L_x_7322:
        /* <DEDUP_REMOVED lines=36> */
.L_x_7321:
[----:B------:R-:W-:Y:S05]  /*2730*/  BSYNC.RECONVERGENT B0 ;  /* 0x0000000000007941 */ /* 0x000fea0003800200 */
.L_x_7320:
        /* <DEDUP_REMOVED lines=25> */
[C---:B------:R-:W-:Y:S01]  /*28d0*/  IMAD.IADD R3, R39.reuse, 0x1, R17 ;  /* 0x0000000127037824 */ /* 0x040fe200078e0211 */
[----:B------:R-:W-:-:S04]  /*28e0*/  LOP3.LUT R39, R39, 0xfffffffc, RZ, 0xc0, !PT ;  /* 0xfffffffc27277812 */ /* 0x000fc800078ec0ff */
[----:B------:R-:W-:-:S13]  /*28f0*/  ISETP.GE.U32.AND P1, PT, R3, R42, PT ;  /* 0x0000002a0300720c */ /* 0x000fda0003f26070 */
[----:B------:R-:W-:-:S04]  /*2900*/  @!P1 LOP3.LUT R3, R3, 0xfffffffc, RZ, 0xc0, !PT ;  /* 0xfffffffc03039812 */ /* 0x000fc800078ec0ff */
[----:B------:R-:W-:-:S04]  /*2910*/  @!P1 IADD3 R2, P2, PT, R3, R18, RZ ;  /* 0x0000001203029210 */ /* 0x000fc80007f5e0ff */
[----:B------:R-:W-:Y:S02]  /*2920*/  @!P1 IADD3.X R3, PT, PT, RZ, R19, RZ, P2, !PT ;  /* 0x00000013ff039210 */ /* 0x000fe400017fe4ff */
[----:B------:R-:W-:-:S03]  /*2930*/  IADD3 R18, P2, PT, R39, R18, RZ ;  /* 0x0000001227127210 */ /* 0x000fc60007f5e0ff */
[----:B------:R-:W2:Y:S02]  /*2940*/  @!P1 LDG.E R2, desc[UR36][R2.64] ;  /* 0x0000002402029981 */ /* 0x000ea4000c1e1900 */
        /* <DEDUP_REMOVED lines=15> */
.L_x_7325:
[----:B------:R-:W-:Y:S05]  /*2a40*/  BSYNC.RECONVERGENT B0 ;  /* 0x0000000000007941 */ /* 0x000fea0003800200 */
.L_x_7324:
[----:B------:R-:W-:Y:S04]  /*2a50*/  BSSY.RECONVERGENT B0, `(.L_x_7326) ;  /* 0x000004b000007945 */ /* 0x000fe80003800200 */
        /* <DEDUP_REMOVED lines=74> */
.L_x_7327:
[----:B------:R-:W-:Y:S05]  /*2f00*/  BSYNC.RECONVERGENT B0 ;  /* 0x0000000000007941 */ /* 0x000fea0003800200 */
.L_x_7326:
        /* <DEDUP_REMOVED lines=25> */
.L_x_7319:
        /* <DEDUP_REMOVED lines=52> */
.L_x_7332:
[CC--:B------:R-:W-:Y:S01]  /*33e0*/  IMAD R0, R12.reuse, R27.reuse, RZ ;  /* 0x0000001b0c007224 */ /* 0x0c0fe200078e02ff */
[----:B------:R-:W-:Y:S01]  /*33f0*/  P2R R10, PR, RZ, 0x2 ;  /* 0x00000002ff0a7803 */ /* 0x000fe20000000000 */
[--C-:B------:R-:W-:Y:S01]  /*3400*/  IMAD.IADD R12, R12, 0x1, R11.reuse ;  /* 0x000000010c0c7824 */ /* 0x100fe200078e020b */
[----:B------:R-:W-:Y:S02]  /*3410*/  LOP3.LUT P1, RZ, R23, 0x1, RZ, 0xc0, !PT ;  /* 0x0000000117ff7812 */ /* 0x000fe4000782c0ff */
[----:B------:R-:W-:Y:S01]  /*3420*/  LOP3.LUT R3, R0, 0xfffffffc, RZ, 0xc0, !PT ;  /* 0xfffffffc00037812 */ /* 0x000fe200078ec0ff */
[CC--:B------:R-:W-:Y:S02]  /*3430*/  IMAD R0, R12.reuse, R27.reuse, RZ ;  /* 0x0000001b0c007224 */ /* 0x0c0fe400078e02ff */
[----:B------:R-:W-:Y:S01]  /*3440*/  IMAD.IADD R12, R12, 0x1, R11 ;  /* 0x000000010c0c7824 */ /* 0x000fe200078e020b */
[----:B------:R-:W-:Y:S02]  /*3450*/  IADD3 R2, P6, PT, R3, R18, RZ ;  /* 0x0000001203027210 */ /* 0x000fe40007fde0ff */
[----:B------:R-:W-:Y:S01]  /*3460*/  LOP3.LUT R5, R0, 0xfffffffc, RZ, 0xc0, !PT ;  /* 0xfffffffc00057812 */ /* 0x000fe200078ec0ff */
[----:B------:R-:W-:-:S02]  /*3470*/  IMAD R0, R12, R27, RZ ;  /* 0x0000001b0c007224 */ /* 0x000fc400078e02ff */
[----:B------:R-:W-:Y:S01]  /*3480*/  IMAD.X R3, RZ, RZ, R19, P6 ;  /* 0x000000ffff037224 */ /* 0x000fe200030e0613 */
        /* <DEDUP_REMOVED lines=95> */
.L_x_7331:
        /* <DEDUP_REMOVED lines=35> */
.L_x_7330:
[----:B------:R-:W-:Y:S05]  /*3cb0*/  BSYNC.RECONVERGENT B0 ;  /* 0x0000000000007941 */ /* 0x000fea0003800200 */
.L_x_7329:
        /* <DEDUP_REMOVED lines=40> */
[C---:B------:R-:W-:Y:S02]  /*3f40*/  @!P1 PRMT R37, R2.reuse, 0x7772, RZ ;  /* 0x0000777202259816 */ /* 0x040fe400000000ff */
[----:B------:R-:W-:Y:S02]  /*3f50*/  @!P1 PRMT R38, R2, 0x7773, RZ ;  /* 0x0000777302269816 */ /* 0x000fe400000000ff */
[----:B------:R-:W-:Y:S02]  /*3f60*/  @!P1 PRMT R24, R36, 0x7610, R24 ;  /* 0x0000761024189816 */ /* 0x000fe40000000018 */
[----:B------:R-:W-:Y:S02]  /*3f70*/  @!P1 PRMT R25, R37, 0x7610, R25 ;  /* 0x0000761025199816 */ /* 0x000fe40000000019 */
[----:B------:R-:W-:-:S02]  /*3f80*/  @!P1 PRMT R26, R38, 0x7610, R26 ;  /* 0x00007610261a9816 */ /* 0x000fc4000000001a */
[C---:B---3--:R-:W-:Y:S02]  /*3f90*/  PRMT R36, R18.reuse, 0x7770, RZ ;  /* 0x0000777012247816 */ /* 0x048fe400000000ff */
[C---:B------:R-:W-:Y:S02]  /*3fa0*/  PRMT R37, R18.reuse, 0x7771, RZ ;  /* 0x0000777112257816 */ /* 0x040fe400000000ff */
[----:B------:R-:W-:Y:S02]  /*3fb0*/  PRMT R38, R18, 0x7772, RZ ;  /* 0x0000777212267816 */ /* 0x000fe400000000ff */
[----:B------:R-:W-:Y:S02]  /*3fc0*/  @!P1 PRMT R27, R2, 0x7770, RZ ;  /* 0x00007770021b9816 */ /* 0x000fe400000000ff */
[----:B------:R-:W-:Y:S02]  /*3fd0*/  PRMT R18, R18, 0x7773, RZ ;  /* 0x0000777312127816 */ /* 0x000fe400000000ff */
[----:B------:R-:W-:-:S02]  /*3fe0*/  @!P1 PRMT R23, R27, 0x7610, R23 ;  /* 0x000076101b179816 */ /* 0x000fc40000000017 */
[----:B------:R-:W-:-:S07]  /*3ff0*/  PRMT R39, R18, 0x7610, R39 ;  /* 0x0000761012277816 */ /* 0x000fce0000000027 */
.L_x_7334:
[----:B------:R-:W-:Y:S05]  /*4000*/  BSYNC.RECONVERGENT B0 ;  /* 0x0000000000007941 */ /* 0x000fea0003800200 */
.L_x_7333:
        /* <DEDUP_REMOVED lines=75> */
.L_x_7336:
[----:B------:R-:W-:Y:S05]  /*44c0*/  BSYNC.RECONVERGENT B0 ;  /* 0x0000000000007941 */ /* 0x000fea0003800200 */
.L_x_7335:
        /* <DEDUP_REMOVED lines=25> */
.L_x_7328:
        /* <DEDUP_REMOVED lines=55> */
.L_x_7346:
        /* <DEDUP_REMOVED lines=22> */
.L_x_7340:
        /* <DEDUP_REMOVED lines=295> */
.L_x_7342:
[----:B------:R-:W-:-:S04]  /*5da0*/  LOP3.LUT R7, R0, 0xfffffffc, RZ, 0xc0, !PT ;  /* 0xfffffffc00077812 */ /* 0x000fc800078ec0ff */
[----:B------:R-:W-:-:S05]  /*5db0*/  IADD3 R6, P6, PT, R7, R16, RZ ;  /* 0x0000001007067210 */ /* 0x000fca0007fde0ff */
[----:B------:R-:W-:-:S05]  /*5dc0*/  IMAD.X R7, RZ, RZ, R17, P6 ;  /* 0x000000ffff077224 */ /* 0x000fca00030e0611 */
[----:B------:R-:W2:Y:S01]  /*5dd0*/  LDG.E R6, desc[UR36][R6.64] ;  /* 0x0000002406067981 */ /* 0x000ea2000c1e1900 */
        /* <DEDUP_REMOVED lines=245> */
.L_x_7343:
        /* <DEDUP_REMOVED lines=249> */
.L_x_7344:
[----:B------:R-:W-:-:S04]  /*7cc0*/  LOP3.LUT R15, R0, 0xfffffffc, RZ, 0xc0, !PT ;  /* 0xfffffffc000f7812 */ /* 0x000fc800078ec0ff */
[----:B------:R-:W-:-:S05]  /*7cd0*/  IADD3 R14, P6, PT, R15, R16, RZ ;  /* 0x000000100f0e7210 */ /* 0x000fca0007fde0ff */
[----:B------:R-:W-:-:S05]  /*7ce0*/  IMAD.X R15, RZ, RZ, R17, P6 ;  /* 0x000000ffff0f7224 */ /* 0x000fca00030e0611 */
[----:B------:R-:W2:Y:S01]  /*7cf0*/  LDG.E R14, desc[UR36][R14.64] ;  /* 0x000000240e0e7981 */ /* 0x000ea2000c1e1900 */
[----:B------:R-:W-:Y:S02]  /*7d00*/  VIADD R3, R3, UR4 ;  /* 0x0000000403037c36 */ /* 0x000fe40008000000 */
[----:B------:R-:W-:-:S04]  /*7d10*/  IMAD.MOV.U32 R2, RZ, RZ, RZ ;  /* 0x000000ffff027224 */ /* 0x000fc800078e00ff */
[----:B------:R-:W-:-:S05]  /*7d20*/  IMAD.HI.U32 R0, R3, UR31, R2 ;  /* 0x0000001f03007c27 */ /* 0x000fca000f8e0002 */
[----:B------:R-:W-:-:S04]  /*7d30*/  SHF.R.U32.HI R18, RZ, UR76, R0 ;  /* 0x0000004cff127c19 */ /* 0x000fc80008011600 */
[----:B------:R-:W-:-:S05]  /*7d40*/  IADD3 R2, PT, PT, -R18, RZ, RZ ;  /* 0x000000ff12027210 */ /* 0x000fca0007ffe1ff */
[----:B------:R-:W-:Y:S01]  /*7d50*/  IMAD R2, R2, UR30, R3 ;  /* 0x0000001e02027c24 */ /* 0x000fe2000f8e0203 */
[C---:B--2---:R-:W-:Y:S02]  /*7d60*/  PRMT R0, R14.reuse, 0x7770, RZ ;  /* 0x000077700e007816 */ /* 0x044fe400000000ff */
[C---:B------:R-:W-:Y:S02]  /*7d70*/  PRMT R20, R14.reuse, 0x7771, RZ ;  /* 0x000077710e147816 */ /* 0x040fe400000000ff */
[C---:B------:R-:W-:Y:S02]  /*7d80*/  PRMT R21, R14.reuse, 0x7772, RZ ;  /* 0x000077720e157816 */ /* 0x040fe400000000ff */
[----:B------:R-:W-:Y:S01]  /*7d90*/  PRMT R24, R14, 0x7773, RZ ;  /* 0x000077730e187816 */ /* 0x000fe200000000ff */
        /* <DEDUP_REMOVED lines=231> */
.L_x_7345:
[----:B------:R-:W-:-:S04]  /*8c10*/  LOP3.LUT R19, R14, 0xfffffffc, RZ, 0xc0, !PT ;  /* 0xfffffffc0e137812 */ /* 0x000fc800078ec0ff */
[----:B------:R-:W-:-:S04]  /*8c20*/  IADD3 R18, P5, PT, R19, R16, RZ ;  /* 0x0000001013127210 */ /* 0x000fc80007fbe0ff */
[----:B------:R-:W-:-:S05]  /*8c30*/  IADD3.X R19, PT, PT, RZ, R17, RZ, P5, !PT ;  /* 0x00000011ff137210 */ /* 0x000fca0002ffe4ff */
[----:B------:R-:W2:Y:S02]  /*8c40*/  LDG.E R18, desc[UR36][R18.64] ;  /* 0x0000002412127981 */ /* 0x000ea4000c1e1900 */
[C---:B--2---:R-:W-:Y:S02]  /*8c50*/  PRMT R3, R18.reuse, 0x7770, RZ ;  /* 0x0000777012037816 */ /* 0x044fe400000000ff */
[C---:B------:R-:W-:Y:S02]  /*8c60*/  PRMT R2, R18.reuse, 0x7771, RZ ;  /* 0x0000777112027816 */ /* 0x040fe400000000ff */
[C---:B------:R-:W-:Y:S02]  /*8c70*/  PRMT R15, R18.reuse, 0x7772, RZ ;  /* 0x00007772120f7816 */ /* 0x040fe400000000ff */
[----:B------:R-:W-:-:S07]  /*8c80*/  PRMT R14, R18, 0x7773, RZ ;  /* 0x00007773120e7816 */ /* 0x000fce00000000ff */
.L_x_7341:
[----:B------:R-:W-:Y:S01]  /*8c90*/  LOP3.LUT P5, RZ, R6, 0xff, RZ, 0xc0, !PT ;  /* 0x000000ff06ff7812 */ /* 0x000fe200078ac0ff */
[----:B------:R-:W1:Y:S01]  /*8ca0*/  LDCU UR5, c[0x0][0x388] ;  /* 0x00007100ff0577ac */ /* 0x000e620008000800 */
[----:B------:R-:W-:Y:S01]  /*8cb0*/  P2R R32, PR, RZ, 0x1 ;  /* 0x00000001ff207803 */ /* 0x000fe20000000000 */
[----:B0-----:R-:W-:Y:S01]  /*8cc0*/  IMAD.U32 R40, RZ, RZ, UR4 ;  /* 0x00000004ff287e24 */ /* 0x001fe2000f8e00ff */
[----:B------:R-:W-:Y:S02]  /*8cd0*/  PLOP3.LUT P4, PT, P4, P5, PT, 0x80, 0x8 ;  /* 0x000000000008781c */ /* 0x000fe4000278b070 */
[----:B------:R-:W-:Y:S01]  /*8ce0*/  LOP3.LUT P5, RZ, R7, 0xff, RZ, 0xc0, !PT ;  /* 0x000000ff07ff7812 */ /* 0x000fe200078ac0ff */
[----:B------:R-:W-:Y:S01]  /*8cf0*/  IMAD R41, R40, 0x4, R41 ;  /* 0x0000000428297824 */ /* 0x000fe200078e0229 */
        /* <DEDUP_REMOVED lines=32> */
[----:B------:R-:W-:-:S05]  /*8f00*/  LOP3.LUT R23, R23, 0xfffffffd, RZ, 0xc0, !PT ;  /* 0xfffffffd17177812 */ /* 0x000fca00078ec0ff */
        /* <DEDUP_REMOVED lines=51> */
.L_x_7339:
        /* <DEDUP_REMOVED lines=36> */
.L_x_7338:
[----:B------:R-:W-:Y:S05]  /*9480*/  BSYNC.RECONVERGENT B0 ;  /* 0x0000000000007941 */ /* 0x000fea0003800200 */
.L_x_7337:
[----:B------:R-:W-:Y:S01]  /*9490*/  ISETP.GE.U32.AND P0, PT, R41, R42, PT ;  /* 0x0000002a2900720c */ /* 0x000fe20003f06070 */
[----:B------:R-:W-:Y:S01]  /*94a0*/  BSSY.RECONVERGENT B0, `(.L_x_7347) ;  /* 0x0000486000007945 */ /* 0x000fe20003800200 */
[----:B------:R-:W-:Y:S02]  /*94b0*/  PRMT R17, R3, 0x7610, R17 ;  /* 0x0000761003117816 */ /* 0x000fe40000000011 */
[----:B------:R-:W-:-:S09]  /*94c0*/  PRMT R16, R2, 0x7610, R16 ;  /* 0x0000761002107816 */ /* 0x000fd20000000010 */
        /* <DEDUP_REMOVED lines=282> */
.L_x_7350:
[----:B------:R-:W-:Y:S01]  /*a670*/  SHF.R.U32.HI R8, RZ, 0x2, R8 ;  /* 0x00000002ff087819 */ /* 0x000fe20000011608 */
[----:B------:R-:W-:-:S07]  /*a680*/  IMAD.MOV.U32 R9, RZ, RZ, RZ ;  /* 0x000000ffff097224 */ /* 0x000fce00078e00ff */
.L_x_7349:
        /* <DEDUP_REMOVED lines=288> */
.L_x_7352:
[----:B------:R-:W-:Y:S01]  /*b890*/  SHF.R.U32.HI R10, RZ, 0x2, R25 ;  /* 0x00000002ff0a7819 */ /* 0x000fe20000011619 */
[----:B------:R-:W-:-:S07]  /*b8a0*/  IMAD.MOV.U32 R11, RZ, RZ, RZ ;  /* 0x000000ffff0b7224 */ /* 0x000fce00078e00ff */
.L_x_7351:
        /* <DEDUP_REMOVED lines=285> */
.L_x_7354:
[----:B------:R-:W-:Y:S01]  /*ca80*/  SHF.R.U32.HI R20, RZ, 0x2, R0 ;  /* 0x00000002ff147819 */ /* 0x000fe20000011600 */
[----:B------:R-:W-:-:S07]  /*ca90*/  IMAD.MOV.U32 R21, RZ, RZ, RZ ;  /* 0x000000ffff157224 */ /* 0x000fce00078e00ff */
.L_x_7353:
        /* <DEDUP_REMOVED lines=285> */
.L_x_7356:
[----:B------:R-:W-:Y:S01]  /*dc70*/  SHF.R.U32.HI R14, RZ, 0x2, R5 ;  /* 0x00000002ff0e7819 */ /* 0x000fe20000011605 */
[----:B------:R-:W-:-:S07]  /*dc80*/  IMAD.MOV.U32 R15, RZ, RZ, RZ ;  /* 0x000000ffff0f7224 */ /* 0x000fce00078e00ff */
.L_x_7355:
[----:B------:R-:W-:-:S04]  /*dc90*/  LEA R4, P0, R14, R3, 0x2 ;  /* 0x000000030e047211 */ /* 0x000fc800078010ff */
[----:B------:R-:W-:-:S05]  /*dca0*/  LEA.HI.X R5, R14, R2, R15, 0x2, P0 ;  /* 0x000000020e057211 */ /* 0x000fca00000f140f */
[----:B------:R-:W2:Y:S02]  /*dcb0*/  LDG.E R4, desc[UR36][R4.64] ;  /* 0x0000002404047981 */ /* 0x000ea4000c1e1900 */
[C---:B--2---:R-:W-:Y:S02]  /*dcc0*/  PRMT R17, R4.reuse, 0x7770, RZ ;  /* 0x0000777004117816 */ /* 0x044fe400000000ff */
[C---:B------:R-:W-:Y:S02]  /*dcd0*/  PRMT R16, R4.reuse, 0x7771, RZ ;  /* 0x0000777104107816 */ /* 0x040fe400000000ff */
[C---:B------:R-:W-:Y:S02]  /*dce0*/  PRMT R15, R4.reuse, 0x7772, RZ ;  /* 0x00007772040f7816 */ /* 0x040fe400000000ff */
[----:B------:R-:W-:-:S07]  /*dcf0*/  PRMT R14, R4, 0x7773, RZ ;  /* 0x00007773040e7816 */ /* 0x000fce00000000ff */
.L_x_7348:
[----:B------:R-:W-:Y:S05]  /*dd00*/  BSYNC.RECONVERGENT B0 ;  /* 0x0000000000007941 */ /* 0x000fea0003800200 */
.L_x_7347:
        /* <DEDUP_REMOVED lines=30> */
[----:B------:R-:W-:Y:S02]  /*def0*/  LOP3.LUT P5, RZ, R29, 0xff, RZ, 0xc0, !PT ;  /* 0x000000ff1dff7812 */ /* 0x000fe400078ac0ff */
[----:B------:R-:W-:Y:S02]  /*df00*/  LOP3.LUT P6, RZ, R11, 0xff, RZ, 0xc0, !PT ;  /* 0x000000ff0bff7812 */ /* 0x000fe400078cc0ff */
[----:B------:R-:W-:Y:S02]  /*df10*/  LOP3.LUT P3, RZ, R30, 0xff, RZ, 0xc0, !PT ;  /* 0x000000ff1eff7812 */ /* 0x000fe4000786c0ff */
[----:B------:R-:W-:-:S02]  /*df20*/  LOP3.LUT P4, RZ, R12, 0xff, RZ, 0xc0, !PT ;  /* 0x000000ff0cff7812 */ /* 0x000fc4000788c0ff */
        /* <DEDUP_REMOVED lines=42> */
.L_x_7358:
[----:B------:R-:W-:Y:S05]  /*e1d0*/  BSYNC.RECONVERGENT B0 ;  /* 0x0000000000007941 */ /* 0x000fea0003800200 */
.L_x_7357:
        /* <DEDUP_REMOVED lines=24> */
.L_x_7318:
[----:B------:R-:W-:Y:S02]  /*e360*/  SEL R16, RZ, 0x1, !P4 ;  /* 0x00000001ff107807 */ /* 0x000fe40006000000 */
[----:B------:R-:W-:Y:S02]  /*e370*/  SEL R19, RZ, 0x1, !P2 ;  /* 0x00000001ff137807 */ /* 0x000fe40005000000 */
[----:B------:R-:W-:Y:S02]  /*e380*/  SEL R22, RZ, 0x1, !P0 ;  /* 0x00000001ff167807 */ /* 0x000fe40004000000 */
[----:B------:R-:W-:-:S07]  /*e390*/  SEL R25, RZ, 0x1, !P1 ;  /* 0x00000001ff197807 */ /* 0x000fce0004800000 */
.L_x_7305:
[----:B------:R-:W-:Y:S05]  /*e3a0*/  BSYNC.RECONVERGENT B6 ;  /* 0x0000000000067941 */ /* 0x000fea0003800200 */
.L_x_7304:
        /* <DEDUP_REMOVED lines=24> */
.L_x_7362:
        /* <DEDUP_REMOVED lines=32> */
.L_x_7361:
[----:B------:R-:W-:Y:S05]  /*e730*/  BSYNC.RECONVERGENT B0 ;  /* 0x0000000000007941 */ /* 0x000fea0003800200 */
.L_x_7360:
[----:B------:R-:W-:Y:S01]  /*e740*/  IMAD.MOV.U32 R4, RZ, RZ, R13 ;  /* 0x000000ffff047224 */ /* 0x000fe200078e000d */
[----:B------:R-:W-:Y:S06]  /*e750*/  @P3 BRA `(.L_x_7362) ;  /* 0xfffffffc00743947 */ /* 0x000fec000383ffff */
.L_x_7359:
        /* <DEDUP_REMOVED lines=25> */
.L_x_7367:
        /* <DEDUP_REMOVED lines=31> */
.L_x_7366:
[----:B------:R-:W-:Y:S05]  /*eae0*/  BSYNC.RECONVERGENT B0 ;  /* 0x0000000000007941 */ /* 0x000fea0003800200 */
.L_x_7365:
[----:B0-----:R-:W-:Y:S01]  /*eaf0*/  IMAD.MOV.U32 R4, RZ, RZ, R10 ;  /* 0x000000ffff047224 */ /* 0x001fe200078e000a */
[----:B------:R-:W-:Y:S06]  /*eb00*/  @P4 BRA `(.L_x_7367) ;  /* 0xfffffffc00784947 */ /* 0x000fec000383ffff */
.L_x_7364:
[----:B------:R-:W-:Y:S01]  /*eb10*/  ISETP.GE.U32.AND P0, PT, R2, 0x2, PT ;  /* 0x000000020200780c */ /* 0x000fe20003f06070 */
[----:B------:R-:W-:Y:S05]  /*eb20*/  WARPSYNC.ALL ;  /* 0x0000000000007948 */ /* 0x000fea0003800000 */
[----:B------:R-:W-:Y:S07]  /*eb30*/  BAR.SYNC.DEFER_BLOCKING 0x0 ;  /* 0x0000000000007b1d */ /* 0x000fee0000010000 */
[----:B------:R-:W-:Y:S05]  /*eb40*/  @!P0 BRA `(.L_x_7363) ;  /* 0x0000000000748947 */ /* 0x000fea0003800000 */
[----:B0-----:R-:W-:-:S07]  /*eb50*/  IMAD.MOV.U32 R3, RZ, RZ, 0x1 ;  /* 0x00000001ff037424 */ /* 0x001fce00078e00ff */
.L_x_7368:
        /* <DEDUP_REMOVED lines=28> */
.L_x_7363:
        /* <DEDUP_REMOVED lines=288> */
.L_x_7369:
        /* <DEDUP_REMOVED lines=276> */
.L_x_7370:
        /* <DEDUP_REMOVED lines=276> */
.L_x_7371:
        /* <DEDUP_REMOVED lines=276> */
.L_x_7372:
        /* <DEDUP_REMOVED lines=286> */
.L_x_7374:
        /* <DEDUP_REMOVED lines=276> */
.L_x_7375:
        /* <DEDUP_REMOVED lines=276> */
.L_x_7376:
        /* <DEDUP_REMOVED lines=276> */
.L_x_7377:
        /* <DEDUP_REMOVED lines=27> */
.L_x_7379:
[----:B------:R-:W-:Y:S05]  /*17a30*/  BSYNC.RECONVERGENT B0 ;  /* 0x0000000000007941 */ /* 0x000fea0003800200 */
.L_x_7378:
        /* <DEDUP_REMOVED lines=35> */
.L_x_7381:
[----:B------:R-:W-:Y:S05]  /*17c70*/  BSYNC.RECONVERGENT B0 ;  /* 0x0000000000007941 */ /* 0x000fea0003800200 */
.L_x_7380:
        /* <DEDUP_REMOVED lines=41> */
.L_x_7386:
        /* <DEDUP_REMOVED lines=15> */
.L_x_7385:
[----:B------:R-:W-:Y:S02]  /*18000*/  SEL R25, RZ, 0x1, !P1 ;  /* 0x00000001ff197807 */ /* 0x000fe40004800000 */
[----:B------:R-:W-:Y:S02]  /*18010*/  SEL R22, RZ, 0x1, !P2 ;  /* 0x00000001ff167807 */ /* 0x000fe40005000000 */
[----:B------:R-:W-:Y:S02]  /*18020*/  SEL R19, RZ, 0x1, !P3 ;  /* 0x00000001ff137807 */ /* 0x000fe40005800000 */
[----:B------:R-:W-:Y:S01]  /*18030*/  SEL R16, RZ, 0x1, !P4 ;  /* 0x00000001ff107807 */ /* 0x000fe20006000000 */
[----:B------:R-:W-:Y:S06]  /*18040*/  BRA `(.L_x_7384) ;  /* 0x0000000000947947 */ /* 0x000fec0003800000 */
.L_x_7383:
        /* <DEDUP_REMOVED lines=18> */
.L_x_7388:
        /* <DEDUP_REMOVED lines=15> */
.L_x_7387:
[----:B------:R-:W-:Y:S02]  /*18260*/  SEL R25, RZ, 0x1, !P1 ;  /* 0x00000001ff197807 */ /* 0x000fe40004800000 */
[----:B------:R-:W-:Y:S02]  /*18270*/  SEL R22, RZ, 0x1, !P2 ;  /* 0x00000001ff167807 */ /* 0x000fe40005000000 */
[----:B------:R-:W-:Y:S02]  /*18280*/  SEL R19, RZ, 0x1, !P3 ;  /* 0x00000001ff137807 */ /* 0x000fe40005800000 */
[----:B------:R-:W-:-:S07]  /*18290*/  SEL R16, RZ, 0x1, !P4 ;  /* 0x00000001ff107807 */ /* 0x000fce0006000000 */
.L_x_7384:
[----:B------:R-:W-:Y:S05]  /*182a0*/  BSYNC.RECONVERGENT B0 ;  /* 0x0000000000007941 */ /* 0x000fea0003800200 */
.L_x_7382:
        /* <DEDUP_REMOVED lines=17> */
.L_x_7392:
        /* <DEDUP_REMOVED lines=30> */
.L_x_7391:
[----:B------:R-:W-:Y:S05]  /*185a0*/  BSYNC.RECONVERGENT B0 ;  /* 0x0000000000007941 */ /* 0x000fea0003800200 */
.L_x_7390:
[----:B------:R-:W-:-:S03]  /*185b0*/  UISETP.GT.U32.AND UP0, UPT, UR4, 0x3, UPT ;  /* 0x000000030400788c */ /* 0x000fc6000bf04070 */
[----:B------:R-:W-:-:S06]  /*185c0*/  UMOV UR4, UR7 ;  /* 0x0000000700047c82 */ /* 0x000fcc0008000000 */
[----:B------:R-:W-:Y:S05]  /*185d0*/  BRA.U UP0, `(.L_x_7392) ;  /* 0xfffffffd00787547 */ /* 0x000fea000b83ffff */
.L_x_7389:
        /* <DEDUP_REMOVED lines=18> */
.L_x_7397:
        /* <DEDUP_REMOVED lines=30> */
.L_x_7396:
[----:B------:R-:W-:Y:S05]  /*188e0*/  BSYNC.RECONVERGENT B0 ;  /* 0x0000000000007941 */ /* 0x000fea0003800200 */
.L_x_7395:
[----:B------:R-:W-:Y:S01]  /*188f0*/  IMAD.MOV.U32 R0, RZ, RZ, R10 ;  /* 0x000000ffff007224 */ /* 0x000fe200078e000a */
[----:B------:R-:W-:Y:S06]  /*18900*/  @P5 BRA `(.L_x_7397) ;  /* 0xfffffffc007c5947 */ /* 0x000fec000383ffff */
.L_x_7394:
[----:B------:R-:W-:Y:S01]  /*18910*/  BAR.SYNC.DEFER_BLOCKING 0x0 ;  /* 0x0000000000007b1d */ /* 0x000fe20000010000 */
[----:B------:R-:W-:-:S09]  /*18920*/  UISETP.GE.U32.AND UP0, UPT, UR4, 0x2, UPT ;  /* 0x000000020400788c */ /* 0x000fd2000bf06070 */
[----:B------:R-:W-:Y:S05]  /*18930*/  BRA.U !UP0, `(.L_x_7393) ;  /* 0x0000000108787547 */ /* 0x000fea000b800000 */
[----:B------:R-:W-:-:S07]  /*18940*/  IMAD.MOV.U32 R0, RZ, RZ, 0x1 ;  /* 0x00000001ff007424 */ /* 0x000fce00078e00ff */
.L_x_7398:
        /* <DEDUP_REMOVED lines=29> */
.L_x_7393:
        /* <DEDUP_REMOVED lines=52> */
.L_x_7400:
        /* <DEDUP_REMOVED lines=19> */
.L_x_7401:
        /* <DEDUP_REMOVED lines=25> */
.L_x_7402:
        /* <DEDUP_REMOVED lines=25> */
.L_x_7403:
        /* <DEDUP_REMOVED lines=25> */
.L_x_7404:
[----:B------:R-:W0:Y:S01]  /*19440*/  LDCU.64 UR4, c[0x0][0x758] ;  /* 0x0000eb00ff0477ac */ /* 0x000e220008000a00 */
[----:B------:R-:W-:-:S04]  /*19450*/  LOP3.LUT P1, RZ, R16, 0xff, RZ, 0xc0, !PT ;  /* 0x000000ff10ff7812 */ /* 0x000fc8000782c0ff */
[----:B------:R-:W-:Y:S02]  /*19460*/  SEL R5, RZ, 0x1, !P1 ;  /* 0x00000001ff057807 */ /* 0x000fe40004800000 */
[----:B0-----:R-:W-:-:S05]  /*19470*/  IADD3 R2, P0, PT, R17, UR4, RZ ;  /* 0x0000000411027c10 */ /* 0x001fca000ff1e0ff */
[----:B------:R-:W-:-:S05]  /*19480*/  IMAD.X R3, RZ, RZ, UR5, P0 ;  /* 0x00000005ff037e24 */ /* 0x000fca00080e06ff */
[----:B------:R-:W-:Y:S01]  /*19490*/  STG.E.U8 desc[UR36][R2.64], R5 ;  /* 0x0000000502007986 */ /* 0x000fe2000c101124 */
[----:B------:R-:W-:Y:S05]  /*194a0*/  EXIT ;  /* 0x000000000000794d */ /* 0x000fea0003800000 */
.L_x_7399:
        /* <DEDUP_REMOVED lines=21> */
.L_x_7405:
        /* <DEDUP_REMOVED lines=20> */
.L_x_7407:
        /* <DEDUP_REMOVED lines=25> */
.L_x_7408:
        /* <DEDUP_REMOVED lines=25> */
.L_x_7409:
        /* <DEDUP_REMOVED lines=25> */
.L_x_7410:
[----:B------:R-:W2:Y:S01]  /*19bf0*/  LDCU.64 UR4, c[0x0][0x758] ;  /* 0x0000eb00ff0477ac */ /* 0x000ea20008000a00 */
[----:B------:R-:W-:-:S04]  /*19c00*/  LOP3.LUT P0, RZ, R16, 0xff, RZ, 0xc0, !PT ;  /* 0x000000ff10ff7812 */ /* 0x000fc8000780c0ff */
[----:B------:R-:W-:Y:S02]  /*19c10*/  SEL R5, RZ, 0x1, !P0 ;  /* 0x00000001ff057807 */ /* 0x000fe40004000000 */
[----:B--2---:R-:W-:-:S05]  /*19c20*/  IADD3 R2, P1, PT, R17, UR4, RZ ;  /* 0x0000000411027c10 */ /* 0x004fca000ff3e0ff */
[----:B------:R-:W-:-:S05]  /*19c30*/  IMAD.X R3, RZ, RZ, UR5, P1 ;  /* 0x00000005ff037e24 */ /* 0x000fca00088e06ff */
[----:B------:R-:W-:Y:S01]  /*19c40*/  STG.E.U8 desc[UR36][R2.64], R5 ;  /* 0x0000000502007986 */ /* 0x000fe2000c101124 */
[----:B------:R-:W-:Y:S05]  /*19c50*/  EXIT ;  /* 0x000000000000794d */ /* 0x000fea0003800000 */
.L_x_7406:
[----:B------:R-:W-:Y:S04]  /*19c60*/  STG.E.U8 desc[UR36][R2.64], R25 ;  /* 0x0000001902007986 */ /* 0x000fe8000c101124 */
[----:B------:R-:W-:Y:S04]  /*19c70*/  STG.E.U8 desc[UR36][R2.64+0x1], R22 ;  /* 0x0000011602007986 */ /* 0x000fe8000c101124 */
[----:B------:R-:W-:Y:S04]  /*19c80*/  STG.E.U8 desc[UR36][R2.64+0x2], R19 ;  /* 0x0000021302007986 */ /* 0x000fe8000c101124 */
[----:B------:R-:W-:Y:S01]  /*19c90*/  STG.E.U8 desc[UR36][R2.64+0x3], R16 ;  /* 0x0000031002007986 */ /* 0x000fe2000c101124 */
[----:B------:R-:W-:Y:S05]  /*19ca0*/  EXIT ;  /* 0x000000000000794d */ /* 0x000fea0003800000 */
.L_x_7373:
        /* <DEDUP_REMOVED lines=61> */
.L_x_7412:
        /* <DEDUP_REMOVED lines=19> */
.L_x_7413:
        /* <DEDUP_REMOVED lines=25> */
.L_x_7414:
        /* <DEDUP_REMOVED lines=25> */
.L_x_7415:
        /* <DEDUP_REMOVED lines=25> */
.L_x_7416:
[----:B------:R-:W0:Y:S01]  /*1a660*/  LDCU.64 UR4, c[0x0][0x758] ;  /* 0x0000eb00ff0477ac */ /* 0x000e220008000a00 */
[----:B------:R-:W-:-:S04]  /*1a670*/  LOP3.LUT P1, RZ, R16, 0xff, RZ, 0xc0, !PT ;  /* 0x000000ff10ff7812 */ /* 0x000fc8000782c0ff */
[----:B------:R-:W-:Y:S02]  /*1a680*/  SEL R5, RZ, 0x1, !P1 ;  /* 0x00000001ff057807 */ /* 0x000fe40004800000 */
[----:B0-----:R-:W-:-:S05]  /*1a690*/  IADD3 R2, P0, PT, R17, UR4, RZ ;  /* 0x0000000411027c10 */ /* 0x001fca000ff1e0ff */
[----:B------:R-:W-:-:S05]  /*1a6a0*/  IMAD.X R3, RZ, RZ, UR5, P0 ;  /* 0x00000005ff037e24 */ /* 0x000fca00080e06ff */
[----:B------:R-:W-:Y:S01]  /*1a6b0*/  STG.E.U8 desc[UR36][R2.64], R5 ;  /* 0x0000000502007986 */ /* 0x000fe2000c101124 */
[----:B------:R-:W-:Y:S05]  /*1a6c0*/  EXIT ;  /* 0x000000000000794d */ /* 0x000fea0003800000 */
.L_x_7411:
        /* <DEDUP_REMOVED lines=21> */
.L_x_7417:
        /* <DEDUP_REMOVED lines=20> */
.L_x_7419:
        /* <DEDUP_REMOVED lines=25> */
.L_x_7420:
        /* <DEDUP_REMOVED lines=25> */
.L_x_7421:
        /* <DEDUP_REMOVED lines=25> */
.L_x_7422:
[----:B------:R-:W0:Y:S01]  /*1ae10*/  LDCU.64 UR4, c[0x0][0x758] ;  /* 0x0000eb00ff0477ac */ /* 0x000e220008000a00 */
[----:B------:R-:W-:-:S04]  /*1ae20*/  LOP3.LUT P0, RZ, R16, 0xff, RZ, 0xc0, !PT ;  /* 0x000000ff10ff7812 */ /* 0x000fc8000780c0ff */
[----:B------:R-:W-:Y:S02]  /*1ae30*/  SEL R5, RZ, 0x1, !P0 ;  /* 0x00000001ff057807 */ /* 0x000fe40004000000 */
[----:B0-----:R-:W-:-:S05]  /*1ae40*/  IADD3 R2, P1, PT, R17, UR4, RZ ;  /* 0x0000000411027c10 */ /* 0x001fca000ff3e0ff */
[----:B------:R-:W-:-:S05]  /*1ae50*/  IMAD.X R3, RZ, RZ, UR5, P1 ;  /* 0x00000005ff037e24 */ /* 0x000fca00088e06ff */
[----:B------:R-:W-:Y:S01]  /*1ae60*/  STG.E.U8 desc[UR36][R2.64], R5 ;  /* 0x0000000502007986 */ /* 0x000fe2000c101124 */
[----:B------:R-:W-:Y:S05]  /*1ae70*/  EXIT ;  /* 0x000000000000794d */ /* 0x000fea0003800000 */
.L_x_7418:
[----:B------:R-:W-:Y:S04]  /*1ae80*/  STG.E.U8 desc[UR36][R2.64], R25 ;  /* 0x0000001902007986 */ /* 0x000fe8000c101124 */
[----:B------:R-:W-:Y:S04]  /*1ae90*/  STG.E.U8 desc[UR36][R2.64+0x1], R22 ;  /* 0x0000011602007986 */ /* 0x000fe8000c101124 */
[----:B------:R-:W-:Y:S04]  /*1aea0*/  STG.E.U8 desc[UR36][R2.64+0x2], R19 ;  /* 0x0000021302007986 */ /* 0x000fe8000c101124 */
[----:B------:R-:W-:Y:S01]  /*1aeb0*/  STG.E.U8 desc[UR36][R2.64+0x3], R16 ;  /* 0x0000031002007986 */ /* 0x000fe2000c101124 */
[----:B------:R-:W-:Y:S05]  /*1aec0*/  EXIT ;  /* 0x000000000000794d */ /* 0x000fea0003800000 */
.L_x_7423:
        /* <DEDUP_REMOVED lines=11> */
.L_x_7814:


//--------------------- .text._ZN2at6native13reduce_kernelILi512ELi1ENS0_8ReduceOpIhNS0_14func_wrapper_tIbZZZNS0_15and_kernel_cudaERNS_14TensorIteratorEENKUlvE_clEvENKUlvE_clEvEUlbhE_EEjbLi4ELi4EEEEEvT1_ --------------------------
	.section	.text._ZN2at6native13reduce_kernelILi512ELi1ENS0_8ReduceOpIhNS0_14func_wrapper_tIbZZZNS0_15and_kernel_cudaERNS_14TensorIteratorEENKUlvE_clEvENKUlvE_clEvEUlbhE_EEjbLi4ELi4EEEEEvT1_,"ax",@progbits
	.align	128
        .global         _ZN2at6native13reduce_kernelILi512ELi1ENS0_8ReduceOpIhNS0_14func_wrapper_tIbZZZNS0_15and_kernel_cudaERNS_14TensorIteratorEENKUlvE_clEvENKUlvE_clEvEUlbhE_EEjbLi4ELi4EEEEEvT1_
        .type           _ZN2at6native13reduce_kernelILi512ELi1ENS0_8ReduceOpIhNS0_14func_wrapper_tIbZZZNS0_15and_kernel_cudaERNS_14TensorIteratorEENKUlvE_clEvENKUlvE_clEvEUlbhE_EEjbLi4ELi4EEEEEvT1_,@function
        .size           _ZN2at6native13reduce_kernelILi512ELi1ENS0_8ReduceOpIhNS0_14func_wrapper_tIbZZZNS0_15and_kernel_cudaERNS_14TensorIteratorEENKUlvE_clEvENKUlvE_clEvEUlbhE_EEjbLi4ELi4EEEEEvT1_,(.L_x_7815 - _ZN2at6native13reduce_kernelILi512ELi1ENS0_8ReduceOpIhNS0_14func_wrapper_tIbZZZNS0_15and_kernel_cudaERNS_14TensorIteratorEENKUlvE_clEvENKUlvE_clEvEUlbhE_EEjbLi4ELi4EEEEEvT1_)
        .other          _ZN2at6native13reduce_kernelILi512ELi1ENS0_8ReduceOpIhNS0_14func_wrapper_tIbZZZNS0_15and_kernel_cudaERNS_14TensorIteratorEENKUlvE_clEvENKUlvE_clEvEUlbhE_EEjbLi4ELi4EEEEEvT1_,@"STO_CUDA_ENTRY STV_DEFAULT"
_ZN2at6native13reduce_kernelILi512ELi1ENS0_8ReduceOpIhNS0_14func_wrapper_tIbZZZNS0_15and_kernel_cudaERNS_14TensorIteratorEENKUlvE_clEvENKUlvE_clEvEUlbhE_EEjbLi4ELi4EEEEEvT1_:
.text._ZN2at6native13reduce_kernelILi512ELi1ENS0_8ReduceOpIhNS0_14func_wrapper_tIbZZZNS0_15and_kernel_cudaERNS_14TensorIteratorEENKUlvE_clEvENKUlvE_clEvEUlbhE_EEjbLi4ELi4EEEEEvT1_:
        /* <DEDUP_REMOVED lines=295> */
.L_x_7424:
        /* <DEDUP_REMOVED lines=46> */
.L_x_7431:
[----:B------:R-:W-:Y:S05]  /*1550*/  BSYNC.RECONVERGENT B2 ;  /* 0x0000000000027941 */ /* 0x000fea0003800200 */
.L_x_7430:
[----:B------:R-:W-:Y:S02]  /*1560*/  IADD3 R2, P0, PT, R13, 0x4, RZ ;  /* 0x000000040d027810 */ /* 0x000fe40007f1e0ff */
[----:B------:R-:W-:Y:S02]  /*1570*/  IADD3 R8, PT, PT, R11, -0x4, R0 ;  /* 0xfffffffc0b087810 */ /* 0x000fe40007ffe000 */
[----:B------:R-:W-:-:S09]  /*1580*/  IADD3.X R3, PT, PT, RZ, R12, RZ, P0, !PT ;  /* 0x0000000cff037210 */ /* 0x000fd200007fe4ff */
.L_x_7429:
[----:B------:R-:W-:Y:S05]  /*1590*/  BSYNC.RECONVERGENT B1 ;  /* 0x0000000000017941 */ /* 0x000fea0003800200 */
.L_x_7428:
        /* <DEDUP_REMOVED lines=12> */
.L_x_7435:
        /* <DEDUP_REMOVED lines=16> */
.L_x_7434:
[----:B------:R-:W-:Y:S02]  /*1760*/  SEL R10, RZ, 0x1, !P3 ;  /* 0x00000001ff0a7807 */ /* 0x000fe40005800000 */
[----:B------:R-:W-:Y:S02]  /*1770*/  SEL R11, RZ, 0x1, !P2 ;  /* 0x00000001ff0b7807 */ /* 0x000fe40005000000 */
[----:B------:R-:W-:Y:S02]  /*1780*/  SEL R0, RZ, 0x1, !P1 ;  /* 0x00000001ff007807 */ /* 0x000fe40004800000 */
[----:B------:R-:W-:-:S07]  /*1790*/  SEL R9, RZ, 0x1, !P0 ;  /* 0x00000001ff097807 */ /* 0x000fce0004000000 */
.L_x_7433:
[----:B------:R-:W-:Y:S05]  /*17a0*/  BSYNC.RECONVERGENT B1 ;  /* 0x0000000000017941 */ /* 0x000fea0003800200 */
.L_x_7432:
        /* <DEDUP_REMOVED lines=19> */
.L_x_7437:
[----:B------:R-:W-:Y:S05]  /*18e0*/  BSYNC.RECONVERGENT B1 ;  /* 0x0000000000017941 */ /* 0x000fea0003800200 */
.L_x_7436:
[----:B------:R-:W-:Y:S02]  /*18f0*/  LOP3.LUT P2, RZ, R10, 0xff, RZ, 0xc0, !PT ;  /* 0x000000ff0aff7812 */ /* 0x000fe4000784c0ff */
[----:B------:R-:W-:Y:S02]  /*1900*/  LOP3.LUT P3, RZ, R9, 0xff, RZ, 0xc0, !PT ;  /* 0x000000ff09ff7812 */ /* 0x000fe4000786c0ff */
[----:B------:R-:W-:-:S04]  /*1910*/  PLOP3.LUT P0, PT, P1, P2, P0, 0x80, 0x0 ;  /* 0x000000000000781c */ /* 0x000fc80000f05000 */
[----:B------:R-:W-:-:S04]  /*1920*/  PLOP3.LUT P0, PT, P0, P3, PT, 0x80, 0x8 ;  /* 0x000000000008781c */ /* 0x000fc80000707070 */
[----:B------:R-:W-:Y:S01]  /*1930*/  SEL R17, RZ, 0x1, !P0 ;  /* 0x00000001ff117807 */ /* 0x000fe20004000000 */
[----:B------:R-:W-:Y:S08]  /*1940*/  BRA `(.L_x_7426) ;  /* 0x0000009400d07947 */ /* 0x000ff00003800000 */
.L_x_7427:
        /* <DEDUP_REMOVED lines=21> */
.L_x_7442:
        /* <DEDUP_REMOVED lines=24> */
.L_x_7441:
[----:B------:R-:W-:Y:S02]  /*1c20*/  PRMT R16, R8, 0x7610, R16 ;  /* 0x0000761008107816 */ /* 0x000fe40000000010 */
[----:B------:R-:W-:Y:S02]  /*1c30*/  PRMT R8, R12, 0x7610, R8 ;  /* 0x000076100c087816 */ /* 0x000fe40000000008 */
[----:B------:R-:W-:Y:S02]  /*1c40*/  PRMT R5, R14, 0x7610, R5 ;  /* 0x000076100e057816 */ /* 0x000fe40000000005 */
[----:B------:R-:W-:Y:S02]  /*1c50*/  SEL R6, RZ, 0x1, !P3 ;  /* 0x00000001ff067807 */ /* 0x000fe40005800000 */
[----:B------:R-:W-:Y:S02]  /*1c60*/  SEL R10, RZ, 0x1, !P2 ;  /* 0x00000001ff0a7807 */ /* 0x000fe40005000000 */
[----:B------:R-:W-:-:S02]  /*1c70*/  SEL R12, RZ, 0x1, !P1 ;  /* 0x00000001ff0c7807 */ /* 0x000fc40004800000 */
[----:B------:R-:W-:-:S07]  /*1c80*/  SEL R13, RZ, 0x1, !P0 ;  /* 0x00000001ff0d7807 */ /* 0x000fce0004000000 */
.L_x_7440:
[----:B------:R-:W-:Y:S05]  /*1c90*/  BSYNC.RECONVERGENT B1 ;  /* 0x0000000000017941 */ /* 0x000fea0003800200 */
.L_x_7439:
        /* <DEDUP_REMOVED lines=23> */
.L_x_7444:
[----:B------:R-:W-:Y:S05]  /*1e10*/  BSYNC.RECONVERGENT B1 ;  /* 0x0000000000017941 */ /* 0x000fea0003800200 */
.L_x_7443:
        /* <DEDUP_REMOVED lines=27> */
.L_x_7446:
[----:B------:R-:W-:Y:S05]  /*1fd0*/  BSYNC.RECONVERGENT B1 ;  /* 0x0000000000017941 */ /* 0x000fea0003800200 */
.L_x_7445:
        /* <DEDUP_REMOVED lines=8> */
.L_x_7438:
        /* <DEDUP_REMOVED lines=18> */
.L_x_7451:
        /* <DEDUP_REMOVED lines=28> */
.L_x_7450:
        /* <DEDUP_REMOVED lines=8> */
.L_x_7449:
[----:B------:R-:W-:Y:S05]  /*23c0*/  BSYNC.RECONVERGENT B1 ;  /* 0x0000000000017941 */ /* 0x000fea0003800200 */
.L_x_7448:
        /* <DEDUP_REMOVED lines=27> */
.L_x_7453:
[----:B------:R-:W-:Y:S05]  /*2580*/  BSYNC.RECONVERGENT B1 ;  /* 0x0000000000017941 */ /* 0x000fea0003800200 */
.L_x_7452:
        /* <DEDUP_REMOVED lines=27> */
.L_x_7455:
[----:B------:R-:W-:Y:S05]  /*2740*/  BSYNC.RECONVERGENT B1 ;  /* 0x0000000000017941 */ /* 0x000fea0003800200 */
.L_x_7454:
        /* <DEDUP_REMOVED lines=8> */
.L_x_7447:
        /* <DEDUP_REMOVED lines=20> */
.L_x_7465:
        /* <DEDUP_REMOVED lines=8> */
.L_x_7459:
        /* <DEDUP_REMOVED lines=284> */
.L_x_7461:
        /* <DEDUP_REMOVED lines=230> */
.L_x_7462:
        /* <DEDUP_REMOVED lines=230> */
.L_x_7463:
        /* <DEDUP_REMOVED lines=230> */
.L_x_7464:
[----:B------:R-:W-:-:S05]  /*6670*/  IADD3 R10, P4, PT, R5, R8, RZ ;  /* 0x00000008050a7210 */ /* 0x000fca0007f9e0ff */
[----:B------:R-:W-:-:S05]  /*6680*/  IMAD.X R11, RZ, RZ, R9, P4 ;  /* 0x000000ffff0b7224 */ /* 0x000fca00020e0609 */
[----:B------:R1:W5:Y:S03]  /*6690*/  LDG.E.U8 R10, desc[UR36][R10.64] ;  /* 0x000000240a0a7981 */ /* 0x000366000c1e1100 */
.L_x_7460:
        /* <DEDUP_REMOVED lines=16> */
.L_x_7458:
[----:B------:R-:W-:Y:S02]  /*67a0*/  SEL R7, RZ, 0x1, !P3 ;  /* 0x00000001ff077807 */ /* 0x000fe40005800000 */
[----:B------:R-:W-:Y:S02]  /*67b0*/  SEL R6, RZ, 0x1, !P2 ;  /* 0x00000001ff067807 */ /* 0x000fe40005000000 */
[----:B------:R-:W-:Y:S02]  /*67c0*/  SEL R5, RZ, 0x1, !P1 ;  /* 0x00000001ff057807 */ /* 0x000fe40004800000 */
[----:B------:R-:W-:-:S07]  /*67d0*/  SEL R4, RZ, 0x1, !P0 ;  /* 0x00000001ff047807 */ /* 0x000fce0004000000 */
.L_x_7457:
[----:B------:R-:W-:Y:S05]  /*67e0*/  BSYNC.RECONVERGENT B1 ;  /* 0x0000000000017941 */ /* 0x000fea0003800200 */
.L_x_7456:
        /* <DEDUP_REMOVED lines=24> */
.L_x_7468:
        /* <DEDUP_REMOVED lines=276> */
.L_x_7469:
        /* <DEDUP_REMOVED lines=274> */
.L_x_7470:
        /* <DEDUP_REMOVED lines=274> */
.L_x_7471:
        /* <DEDUP_REMOVED lines=274> */
.L_x_7472:
[----:B------:R-:W-:-:S04]  /*ae10*/  IADD3 R8, P0, PT, R15, R12, RZ ;  /* 0x0000000c0f087210 */ /* 0x000fc80007f1e0ff */
[----:B------:R-:W-:-:S05]  /*ae20*/  IADD3.X R9, PT, PT, RZ, R13, RZ, P0, !PT ;  /* 0x0000000dff097210 */ /* 0x000fca00007fe4ff */
[----:B------:R0:W5:Y:S04]  /*ae30*/  LDG.E.U8 R8, desc[UR36][R8.64] ;  /* 0x0000002408087981 */ /* 0x000168000c1e1100 */
.L_x_7467:
[----:B------:R-:W-:Y:S05]  /*ae40*/  BSYNC.RECONVERGENT B1 ;  /* 0x0000000000017941 */ /* 0x000fea0003800200 */
.L_x_7466:
        /* <DEDUP_REMOVED lines=28> */
.L_x_7474:
[----:B------:R-:W-:Y:S05]  /*b010*/  BSYNC.RECONVERGENT B1 ;  /* 0x0000000000017941 */ /* 0x000fea0003800200 */
.L_x_7473:
[----:B------:R-:W-:Y:S02]  /*b020*/  LOP3.LUT P0, RZ, R7, 0xff, RZ, 0xc0, !PT ;  /* 0x000000ff07ff7812 */ /* 0x000fe4000780c0ff */
[----:B------:R-:W-:Y:S02]  /*b030*/  LOP3.LUT P1, RZ, R6, 0xff, RZ, 0xc0, !PT ;  /* 0x000000ff06ff7812 */ /* 0x000fe4000782c0ff */
[----:B------:R-:W-:Y:S02]  /*b040*/  LOP3.LUT P2, RZ, R5, 0xff, RZ, 0xc0, !PT ;  /* 0x000000ff05ff7812 */ /* 0x000fe4000784c0ff */
[----:B------:R-:W-:Y:S02]  /*b050*/  LOP3.LUT P3, RZ, R4, 0xff, RZ, 0xc0, !PT ;  /* 0x000000ff04ff7812 */ /* 0x000fe4000786c0ff */
[----:B------:R-:W-:-:S04]  /*b060*/  PLOP3.LUT P0, PT, P2, P0, P1, 0x80, 0x0 ;  /* 0x000000000000781c */ /* 0x000fc80001701010 */
[----:B------:R-:W-:-:S04]  /*b070*/  PLOP3.LUT P0, PT, P0, P3, PT, 0x80, 0x8 ;  /* 0x000000000008781c */ /* 0x000fc80000707070 */
[----:B------:R-:W-:-:S09]  /*b080*/  SEL R17, RZ, 0x1, !P0 ;  /* 0x00000001ff117807 */ /* 0x000fd20004000000 */
.L_x_7426:
[----:B------:R-:W-:Y:S05]  /*b090*/  BSYNC.RECONVERGENT B0 ;  /* 0x0000000000007941 */ /* 0x000fea0003800200 */
.L_x_7425:
        /* <DEDUP_REMOVED lines=16> */
.L_x_7476:
        /* <DEDUP_REMOVED lines=15> */
.L_x_7475:
        /* <DEDUP_REMOVED lines=18> */
.L_x_7479:
        /* <DEDUP_REMOVED lines=14> */
.L_x_7478:
[----:B------:R-:W-:Y:S01]  /*b490*/  BAR.SYNC.DEFER_BLOCKING 0x0 ;  /* 0x0000000000007b1d */ /* 0x000fe20000010000 */
[----:B------:R-:W-:-:S09]  /*b4a0*/  UISETP.GE.U32.AND UP0, UPT, UR4, 0x2, UPT ;  /* 0x000000020400788c */ /* 0x000fd2000bf06070 */
[----:B------:R-:W-:Y:S05]  /*b4b0*/  BRA.U !UP0, `(.L_x_7477) ;  /* 0x0000000108287547 */ /* 0x000fea000b800000 */
[----:B01-34-:R-:W-:-:S07]  /*b4c0*/  IMAD.MOV.U32 R2, RZ, RZ, 0x1 ;  /* 0x00000001ff027424 */ /* 0x01bfce00078e00ff */
.L_x_7480:
        /* <DEDUP_REMOVED lines=9> */
.L_x_7477:
        /* <DEDUP_REMOVED lines=287> */
.L_x_7481:
        /* <DEDUP_REMOVED lines=290> */
.L_x_7483:
        /* <DEDUP_REMOVED lines=26> */
.L_x_7485:
[----:B------:R-:W-:Y:S05]  /*db10*/  BSYNC.RECONVERGENT B0 ;  /* 0x0000000000007941 */ /* 0x000fea0003800200 */
.L_x_7484:
        /* <DEDUP_REMOVED lines=35> */
.L_x_7487:
[----:B------:R-:W-:Y:S05]  /*dd50*/  BSYNC.RECONVERGENT B0 ;  /* 0x0000000000007941 */ /* 0x000fea0003800200 */
.L_x_7486:
        /* <DEDUP_REMOVED lines=34> */
.L_x_7492:
        /* <DEDUP_REMOVED lines=9> */
.L_x_7491:
[----:B------:R-:W-:Y:S01]  /*e010*/  SEL R17, RZ, 0x1, !P1 ;  /* 0x00000001ff117807 */ /* 0x000fe20004800000 */
[----:B------:R-:W-:Y:S06]  /*e020*/  BRA `(.L_x_7490) ;  /* 0x00000000005c7947 */ /* 0x000fec0003800000 */
.L_x_7489:
        /* <DEDUP_REMOVED lines=12> */
.L_x_7494:
        /* <DEDUP_REMOVED lines=10> */
.L_x_7493:
[----:B------:R-:W-:-:S07]  /*e190*/  SEL R17, RZ, 0x1, !P1 ;  /* 0x00000001ff117807 */ /* 0x000fce0004800000 */
.L_x_7490:
[----:B------:R-:W-:Y:S05]  /*e1a0*/  BSYNC.RECONVERGENT B0 ;  /* 0x0000000000007941 */ /* 0x000fea0003800200 */
.L_x_7488:
        /* <DEDUP_REMOVED lines=11> */
.L_x_7496:
        /* <DEDUP_REMOVED lines=15> */
.L_x_7495:
        /* <DEDUP_REMOVED lines=10> */
.L_x_7499:
        /* <DEDUP_REMOVED lines=14> */
.L_x_7498:
[----:B------:R-:W-:Y:S01]  /*e4d0*/  BAR.SYNC.DEFER_BLOCKING 0x0 ;  /* 0x0000000000007b1d */ /* 0x000fe20000010000 */
[----:B------:R-:W-:-:S09]  /*e4e0*/  UISETP.GE.U32.AND UP0, UPT, UR4, 0x2, UPT ;  /* 0x000000020400788c */ /* 0x000fd2000bf06070 */
[----:B------:R-:W-:Y:S05]  /*e4f0*/  BRA.U !UP0, `(.L_x_7497) ;  /* 0x0000000108287547 */ /* 0x000fea000b800000 */
[----:B------:R-:W-:-:S07]  /*e500*/  HFMA2 R0, -RZ, RZ, 0, 5.9604644775390625e-08 ;  /* 0x00000001ff007431 */ /* 0x000fce00000001ff */
.L_x_7500:
        /* <DEDUP_REMOVED lines=9> */
.L_x_7497:
        /* <DEDUP_REMOVED lines=17> */
.L_x_7502:
        /* <DEDUP_REMOVED lines=20> */
.L_x_7504:
[----:B------:R-:W0:Y:S01]  /*e7f0*/  LDCU.64 UR4, c[0x0][0x758] ;  /* 0x0000eb00ff0477ac */ /* 0x000e220008000a00 */
[----:B------:R-:W-:-:S04]  /*e800*/  LOP3.LUT P0, RZ, R17, 0xff, RZ, 0xc0, !PT ;  /* 0x000000ff11ff7812 */ /* 0x000fc8000780c0ff */
[----:B------:R-:W-:Y:S02]  /*e810*/  SEL R3, RZ, 0x1, !P0 ;  /* 0x00000001ff037807 */ /* 0x000fe40004000000 */
[----:B0-----:R-:W-:-:S04]  /*e820*/  IADD3 R16, P1, PT, R16, UR4, RZ ;  /* 0x0000000410107c10 */ /* 0x001fc8000ff3e0ff */
[----:B------:R-:W-:-:S05]  /*e830*/  IADD3.X R17, PT, PT, RZ, UR5, RZ, P1, !PT ;  /* 0x00000005ff117c10 */ /* 0x000fca0008ffe4ff */
[----:B------:R-:W-:Y:S01]  /*e840*/  STG.E.U8 desc[UR36][R16.64], R3 ;  /* 0x0000000310007986 */ /* 0x000fe2000c101124 */
[----:B------:R-:W-:Y:S05]  /*e850*/  EXIT ;  /* 0x000000000000794d */ /* 0x000fea0003800000 */
.L_x_7503:
[----:B------:R-:W-:-:S04]  /*e860*/  LOP3.LUT P0, RZ, R17, 0xff, RZ, 0xc0, !PT ;  /* 0x000000ff11ff7812 */ /* 0x000fc8000780c0ff */
[----:B------:R-:W-:-:S05]  /*e870*/  SEL R5, RZ, 0x1, !P0 ;  /* 0x00000001ff057807 */ /* 0x000fca0004000000 */
[----:B------:R-:W-:Y:S01]  /*e880*/  STG.E.U8 desc[UR36][R2.64], R5 ;  /* 0x0000000502007986 */ /* 0x000fe2000c101124 */
[----:B------:R-:W-:Y:S05]  /*e890*/  EXIT ;  /* 0x000000000000794d */ /* 0x000fea0003800000 */
.L_x_7501:
        /* <DEDUP_REMOVED lines=9> */
.L_x_7505:
        /* <DEDUP_REMOVED lines=20> */
.L_x_7507:
[----:B------:R-:W2:Y:S01]  /*ea70*/  LDCU.64 UR4, c[0x0][0x758] ;  /* 0x0000eb00ff0477ac */ /* 0x000ea20008000a00 */
[----:B------:R-:W-:-:S04]  /*ea80*/  LOP3.LUT P0, RZ, R17, 0xff, RZ, 0xc0, !PT ;  /* 0x000000ff11ff7812 */ /* 0x000fc8000780c0ff */
[----:B------:R-:W-:Y:S02]  /*ea90*/  SEL R3, RZ, 0x1, !P0 ;  /* 0x00000001ff037807 */ /* 0x000fe40004000000 */
[----:B--2---:R-:W-:-:S04]  /*eaa0*/  IADD3 R16, P1, PT, R16, UR4, RZ ;  /* 0x0000000410107c10 */ /* 0x004fc8000ff3e0ff */
[----:B------:R-:W-:-:S05]  /*eab0*/  IADD3.X R17, PT, PT, RZ, UR5, RZ, P1, !PT ;  /* 0x00000005ff117c10 */ /* 0x000fca0008ffe4ff */
[----:B------:R-:W-:Y:S01]  /*eac0*/  STG.E.U8 desc[UR36][R16.64], R3 ;  /* 0x0000000310007986 */ /* 0x000fe2000c101124 */
[----:B------:R-:W-:Y:S05]  /*ead0*/  EXIT ;  /* 0x000000000000794d */ /* 0x000fea0003800000 */
.L_x_7506:
[----:B------:R-:W-:Y:S01]  /*eae0*/  STG.E.U8 desc[UR36][R6.64], R17 ;  /* 0x0000001106007986 */ /* 0x000fe2000c101124 */
[----:B------:R-:W-:Y:S05]  /*eaf0*/  EXIT ;  /* 0x000000000000794d */ /* 0x000fea0003800000 */
.L_x_7482:
        /* <DEDUP_REMOVED lines=26> */
.L_x_7509:
        /* <DEDUP_REMOVED lines=20> */
.L_x_7511:
[----:B------:R-:W0:Y:S01]  /*ede0*/  LDCU.64 UR4, c[0x0][0x758] ;  /* 0x0000eb00ff0477ac */ /* 0x000e220008000a00 */
[----:B------:R-:W-:-:S04]  /*edf0*/  LOP3.LUT P0, RZ, R17, 0xff, RZ, 0xc0, !PT ;  /* 0x000000ff11ff7812 */ /* 0x000fc8000780c0ff */
[----:B------:R-:W-:Y:S02]  /*ee00*/  SEL R3, RZ, 0x1, !P0 ;  /* 0x00000001ff037807 */ /* 0x000fe40004000000 */
[----:B0-----:R-:W-:-:S04]  /*ee10*/  IADD3 R16, P1, PT, R16, UR4, RZ ;  /* 0x0000000410107c10 */ /* 0x001fc8000ff3e0ff */
[----:B------:R-:W-:-:S05]  /*ee20*/  IADD3.X R17, PT, PT, RZ, UR5, RZ, P1, !PT ;  /* 0x00000005ff117c10 */ /* 0x000fca0008ffe4ff */
[----:B------:R-:W-:Y:S01]  /*ee30*/  STG.E.U8 desc[UR36][R16.64], R3 ;  /* 0x0000000310007986 */ /* 0x000fe2000c101124 */
[----:B------:R-:W-:Y:S05]  /*ee40*/  EXIT ;  /* 0x000000000000794d */ /* 0x000fea0003800000 */
.L_x_7510:
[----:B------:R-:W-:-:S04]  /*ee50*/  LOP3.LUT P0, RZ, R17, 0xff, RZ, 0xc0, !PT ;  /* 0x000000ff11ff7812 */ /* 0x000fc8000780c0ff */
[----:B------:R-:W-:-:S05]  /*ee60*/  SEL R5, RZ, 0x1, !P0 ;  /* 0x00000001ff057807 */ /* 0x000fca0004000000 */
[----:B------:R-:W-:Y:S01]  /*ee70*/  STG.E.U8 desc[UR36][R2.64], R5 ;  /* 0x0000000502007986 */ /* 0x000fe2000c101124 */
[----:B------:R-:W-:Y:S05]  /*ee80*/  EXIT ;  /* 0x000000000000794d */ /* 0x000fea0003800000 */
.L_x_7508:
        /* <DEDUP_REMOVED lines=9> */
.L_x_7512:
        /* <DEDUP_REMOVED lines=20> */
.L_x_7514:
[----:B------:R-:W0:Y:S01]  /*f060*/  LDCU.64 UR4, c[0x0][0x758] ;  /* 0x0000eb00ff0477ac */ /* 0x000e220008000a00 */
[----:B------:R-:W-:-:S04]  /*f070*/  LOP3.LUT P0, RZ, R17, 0xff, RZ, 0xc0, !PT ;  /* 0x000000ff11ff7812 */ /* 0x000fc8000780c0ff */
[----:B------:R-:W-:Y:S02]  /*f080*/  SEL R3, RZ, 0x1, !P0 ;  /* 0x00000001ff037807 */ /* 0x000fe40004000000 */
[----:B0-----:R-:W-:-:S04]  /*f090*/  IADD3 R16, P1, PT, R16, UR4, RZ ;  /* 0x0000000410107c10 */ /* 0x001fc8000ff3e0ff */
[----:B------:R-:W-:-:S05]  /*f0a0*/  IADD3.X R17, PT, PT, RZ, UR5, RZ, P1, !PT ;  /* 0x00000005ff117c10 */ /* 0x000fca0008ffe4ff */
[----:B------:R-:W-:Y:S01]  /*f0b0*/  STG.E.U8 desc[UR36][R16.64], R3 ;  /* 0x0000000310007986 */ /* 0x000fe2000c101124 */
[----:B------:R-:W-:Y:S05]  /*f0c0*/  EXIT ;  /* 0x000000000000794d */ /* 0x000fea0003800000 */
.L_x_7513:
[----:B------:R-:W-:Y:S01]  /*f0d0*/  STG.E.U8 desc[UR36][R6.64], R17 ;  /* 0x0000001106007986 */ /* 0x000fe2000c101124 */
[----:B------:R-:W-:Y:S05]  /*f0e0*/  EXIT ;  /* 0x000000000000794d */ /* 0x000fea0003800000 */
.L_x_7515:
        /* <DEDUP_REMOVED lines=9> */
.L_x_7815:


//--------------------- .text._ZN2at6native13reduce_kernelILi256ELi2ENS0_8ReduceOpIhNS0_14func_wrapper_tIbZZZNS0_15and_kernel_cudaERNS_14TensorIteratorEENKUlvE_clEvENKUlvE_clEvEUlbhE_EEjbLi4ELi4EEEEEvT1_ --------------------------
	.section	.text._ZN2at6native13reduce_kernelILi256ELi2ENS0_8ReduceOpIhNS0_14func_wrapper_tIbZZZNS0_15and_kernel_cudaERNS_14TensorIteratorEENKUlvE_clEvENKUlvE_clEvEUlbhE_EEjbLi4ELi4EEEEEvT1_,"ax",@progbits
	.align	128
        .global         _ZN2at6native13reduce_kernelILi256ELi2ENS0_8ReduceOpIhNS0_14func_wrapper_tIbZZZNS0_15and_kernel_cudaERNS_14TensorIteratorEENKUlvE_clEvENKUlvE_clEvEUlbhE_EEjbLi4ELi4EEEEEvT1_
        .type           _ZN2at6native13reduce_kernelILi256ELi2ENS0_8ReduceOpIhNS0_14func_wrapper_tIbZZZNS0_15and_kernel_cudaERNS_14TensorIteratorEENKUlvE_clEvENKUlvE_clEvEUlbhE_EEjbLi4ELi4EEEEEvT1_,@function
        .size           _ZN2at6native13reduce_kernelILi256ELi2ENS0_8ReduceOpIhNS0_14func_wrapper_tIbZZZNS0_15and_kernel_cudaERNS_14TensorIteratorEENKUlvE_clEvENKUlvE_clEvEUlbhE_EEjbLi4ELi4EEEEEvT1_,(.L_x_7816 - _ZN2at6native13reduce_kernelILi256ELi2ENS0_8ReduceOpIhNS0_14func_wrapper_tIbZZZNS0_15and_kernel_cudaERNS_14TensorIteratorEENKUlvE_clEvENKUlvE_clEvEUlbhE_EEjbLi4ELi4EEEEEvT1_)
        .other          _ZN2at6native13reduce_kernelILi256ELi2ENS0_8ReduceOpIhNS0_14func_wrapper_tIbZZZNS0_15and_kernel_cudaERNS_14TensorIteratorEENKUlvE_clEvENKUlvE_clEvEUlbhE_EEjbLi4ELi4EEEEEvT1_,@"STO_CUDA_ENTRY STV_DEFAULT"
_ZN2at6native13reduce_kernelILi256ELi2ENS0_8ReduceOpIhNS0_14func_wrapper_tIbZZZNS0_15and_kernel_cudaERNS_14TensorIteratorEENKUlvE_clEvENKUlvE_clEvEUlbhE_EEjbLi4ELi4EEEEEvT1_:
.text._ZN2at6native13reduce_kernelILi256ELi2ENS0_8ReduceOpIhNS0_14func_wrapper_tIbZZZNS0_15and_kernel_cudaERNS_14TensorIteratorEENKUlvE_clEvENKUlvE_clEvEUlbhE_EEjbLi4ELi4EEEEEvT1_:
        /* <DEDUP_REMOVED lines=296> */
.L_x_7516:
        /* <DEDUP_REMOVED lines=31> */
.L_x_7520:
        /* <DEDUP_REMOVED lines=33> */
.L_x_7524:
[----:B------:R-:W-:Y:S05]  /*1680*/  BSYNC.RECONVERGENT B1 ;  /* 0x0000000000017941 */ /* 0x000fea0003800200 */
.L_x_7523:
[----:B------:R-:W0:Y:S01]  /*1690*/  LDC R0, c[0x0][0x388] ;  /* 0x0000e200ff007b82 */ /* 0x000e220000000800 */
[----:B------:R-:W-:-:S05]  /*16a0*/  IADD3 R24, P0, PT, R9, 0x4, RZ ;  /* 0x0000000409187810 */ /* 0x000fca0007f1e0ff */
[----:B------:R-:W-:Y:S01]  /*16b0*/  IMAD.X R25, RZ, RZ, R25, P0 ;  /* 0x000000ffff197224 */ /* 0x000fe200000e0619 */
[----:B0-----:R-:W-:-:S07]  /*16c0*/  IADD3 R0, PT, PT, R7, -0x4, R0 ;  /* 0xfffffffc07007810 */ /* 0x001fce0007ffe000 */
.L_x_7522:
[----:B------:R-:W-:Y:S05]  /*16d0*/  BSYNC.RECONVERGENT B0 ;  /* 0x0000000000007941 */ /* 0x000fea0003800200 */
.L_x_7521:
        /* <DEDUP_REMOVED lines=18> */
.L_x_7528:
        /* <DEDUP_REMOVED lines=16> */
.L_x_7527:
[----:B------:R-:W-:Y:S02]  /*1900*/  SEL R5, RZ, 0x1, !P3 ;  /* 0x00000001ff057807 */ /* 0x000fe40005800000 */
[----:B------:R-:W-:Y:S02]  /*1910*/  SEL R7, RZ, 0x1, !P2 ;  /* 0x00000001ff077807 */ /* 0x000fe40005000000 */
[----:B------:R-:W-:Y:S02]  /*1920*/  SEL R6, RZ, 0x1, !P1 ;  /* 0x00000001ff067807 */ /* 0x000fe40004800000 */
[----:B------:R-:W-:-:S07]  /*1930*/  SEL R4, RZ, 0x1, !P0 ;  /* 0x00000001ff047807 */ /* 0x000fce0004000000 */
.L_x_7526:
[----:B------:R-:W-:Y:S05]  /*1940*/  BSYNC.RECONVERGENT B0 ;  /* 0x0000000000007941 */ /* 0x000fea0003800200 */
.L_x_7525:
        /* <DEDUP_REMOVED lines=19> */
.L_x_7530:
[----:B------:R-:W-:Y:S05]  /*1a80*/  BSYNC.RECONVERGENT B0 ;  /* 0x0000000000007941 */ /* 0x000fea0003800200 */
.L_x_7529:
[----:B------:R-:W-:Y:S02]  /*1a90*/  LOP3.LUT P2, RZ, R5, 0xff, RZ, 0xc0, !PT ;  /* 0x000000ff05ff7812 */ /* 0x000fe4000784c0ff */
[----:B------:R-:W-:Y:S02]  /*1aa0*/  LOP3.LUT P3, RZ, R4, 0xff, RZ, 0xc0, !PT ;  /* 0x000000ff04ff7812 */ /* 0x000fe4000786c0ff */
[----:B------:R-:W-:Y:S02]  /*1ab0*/  PLOP3.LUT P0, PT, P1, P2, P0, 0x80, 0x0 ;  /* 0x000000000000781c */ /* 0x000fe40000f05000 */
[----:B------:R-:W-:Y:S02]  /*1ac0*/  PLOP3.LUT P4, PT, PT, PT, PT, 0x8, 0x80 ;  /* 0x000000000080781c */ /* 0x000fe40003f8e170 */
[----:B------:R-:W-:Y:S01]  /*1ad0*/  PLOP3.LUT P3, PT, P0, P3, PT, 0x80, 0x8 ;  /* 0x000000000008781c */ /* 0x000fe20000767070 */
[----:B------:R-:W-:-:S12]  /*1ae0*/  BRA `(.L_x_7531) ;  /* 0x000000a400fc7947 */ /* 0x000fd80003800000 */
.L_x_7519:
        /* <DEDUP_REMOVED lines=31> */
.L_x_7536:
        /* <DEDUP_REMOVED lines=47> */
.L_x_7535:
        /* <DEDUP_REMOVED lines=15> */
.L_x_7534:
[----:B------:R-:W-:Y:S05]  /*20c0*/  BSYNC.RECONVERGENT B0 ;  /* 0x0000000000007941 */ /* 0x000fea0003800200 */
.L_x_7533:
        /* <DEDUP_REMOVED lines=37> */
.L_x_7538:
[----:B------:R-:W-:Y:S05]  /*2320*/  BSYNC.RECONVERGENT B0 ;  /* 0x0000000000007941 */ /* 0x000fea0003800200 */
.L_x_7537:
        /* <DEDUP_REMOVED lines=44> */
.L_x_7540:
[----:B------:R-:W-:Y:S05]  /*25f0*/  BSYNC.RECONVERGENT B0 ;  /* 0x0000000000007941 */ /* 0x000fea0003800200 */
.L_x_7539:
        /* <DEDUP_REMOVED lines=13> */
.L_x_7532:
        /* <DEDUP_REMOVED lines=28> */
.L_x_7545:
        /* <DEDUP_REMOVED lines=52> */
.L_x_7544:
        /* <DEDUP_REMOVED lines=10> */
.L_x_7543:
[----:B------:R-:W-:Y:S05]  /*2c70*/  BSYNC.RECONVERGENT B0 ;  /* 0x0000000000007941 */ /* 0x000fea0003800200 */
.L_x_7542:
        /* <DEDUP_REMOVED lines=41> */
.L_x_7547:
[----:B------:R-:W-:Y:S05]  /*2f10*/  BSYNC.RECONVERGENT B0 ;  /* 0x0000000000007941 */ /* 0x000fea0003800200 */
.L_x_7546:
        /* <DEDUP_REMOVED lines=44> */
.L_x_7549:
[----:B------:R-:W-:Y:S05]  /*31e0*/  BSYNC.RECONVERGENT B0 ;  /* 0x0000000000007941 */ /* 0x000fea0003800200 */
.L_x_7548:
        /* <DEDUP_REMOVED lines=13> */
.L_x_7541:
        /* <DEDUP_REMOVED lines=29> */
.L_x_7559:
        /* <DEDUP_REMOVED lines=13> */
.L_x_7553:
        /* <DEDUP_REMOVED lines=285> */
.L_x_7555:
        /* <DEDUP_REMOVED lines=232> */
.L_x_7556:
        /* <DEDUP_REMOVED lines=243> */
.L_x_7557:
        /* <DEDUP_REMOVED lines=243> */
.L_x_7558:
[----:B------:R-:W-:-:S04]  /*7410*/  LOP3.LUT R3, R6, 0xfffffffe, RZ, 0xc0, !PT ;  /* 0xfffffffe06037812 */ /* 0x000fc800078ec0ff */
[----:B------:R-:W-:-:S04]  /*7420*/  IADD3 R2, P6, PT, R3, R16, RZ ;  /* 0x0000001003027210 */ /* 0x000fc80007fde0ff */
[----:B------:R-:W-:-:S05]  /*7430*/  IADD3.X R3, PT, PT, RZ, R17, RZ, P6, !PT ;  /* 0x00000011ff037210 */ /* 0x000fca00037fe4ff */
[----:B------:R-:W2:Y:S02]  /*7440*/  LDG.E.U16 R2, desc[UR36][R2.64] ;  /* 0x0000002402027981 */ /* 0x000ea4000c1e1500 */
[C---:B--2---:R-:W-:Y:S02]  /*7450*/  PRMT R28, R2.reuse, 0x7770, RZ ;  /* 0x00007770021c7816 */ /* 0x044fe400000000ff */
[----:B------:R-:W-:-:S07]  /*7460*/  PRMT R27, R2, 0x7771, RZ ;  /* 0x00007771021b7816 */ /* 0x000fce00000000ff */
.L_x_7554:
        /* <DEDUP_REMOVED lines=34> */
.L_x_7552:
        /* <DEDUP_REMOVED lines=10> */
.L_x_7551:
[----:B------:R-:W-:Y:S05]  /*7730*/  BSYNC.RECONVERGENT B0 ;  /* 0x0000000000007941 */ /* 0x000fea0003800200 */
.L_x_7550:
        /* <DEDUP_REMOVED lines=286> */
.L_x_7563:
[----:B------:R-:W-:Y:S02]  /*8920*/  SHF.R.U32.HI R12, RZ, 0x1, R18 ;  /* 0x00000001ff0c7819 */ /* 0x000fe40000011612 */
[----:B------:R-:W-:-:S07]  /*8930*/  MOV R13, RZ ;  /* 0x000000ff000d7202 */ /* 0x000fce0000000f00 */
.L_x_7562:
        /* <DEDUP_REMOVED lines=286> */
.L_x_7565:
[----:B------:R-:W-:Y:S01]  /*9b20*/  SHF.R.U32.HI R30, RZ, 0x1, R18 ;  /* 0x00000001ff1e7819 */ /* 0x000fe20000011612 */
[----:B------:R-:W-:-:S07]  /*9b30*/  IMAD.MOV.U32 R31, RZ, RZ, RZ ;  /* 0x000000ffff1f7224 */ /* 0x000fce00078e00ff */
.L_x_7564:
        /* <DEDUP_REMOVED lines=283> */
.L_x_7567:
[----:B------:R-:W-:Y:S02]  /*acf0*/  SHF.R.U32.HI R16, RZ, 0x1, R18 ;  /* 0x00000001ff107819 */ /* 0x000fe40000011612 */
[----:B------:R-:W-:-:S07]  /*ad00*/  MOV R17, RZ ;  /* 0x000000ff00117202 */ /* 0x000fce0000000f00 */
.L_x_7566:
        /* <DEDUP_REMOVED lines=283> */
.L_x_7569:
[----:B------:R-:W-:Y:S01]  /*bec0*/  SHF.R.U32.HI R14, RZ, 0x1, R18 ;  /* 0x00000001ff0e7819 */ /* 0x000fe20000011612 */
[----:B------:R-:W-:-:S07]  /*bed0*/  IMAD.MOV.U32 R15, RZ, RZ, RZ ;  /* 0x000000ffff0f7224 */ /* 0x000fce00078e00ff */
.L_x_7568:
[----:B------:R-:W-:-:S04]  /*bee0*/  LEA R20, P0, R14, R20, 0x1 ;  /* 0x000000140e147211 */ /* 0x000fc800078008ff */
[----:B------:R-:W-:-:S05]  /*bef0*/  LEA.HI.X R21, R14, R19, R15, 0x1, P0 ;  /* 0x000000130e157211 */ /* 0x000fca00000f0c0f */
[----:B------:R-:W2:Y:S02]  /*bf00*/  LDG.E.U16 R20, desc[UR36][R20.64] ;  /* 0x0000002414147981 */ /* 0x000ea4000c1e1500 */
[C---:B--2---:R-:W-:Y:S02]  /*bf10*/  PRMT R28, R20.reuse, 0x7770, RZ ;  /* 0x00007770141c7816 */ /* 0x044fe400000000ff */
[----:B------:R-:W-:-:S07]  /*bf20*/  PRMT R27, R20, 0x7771, RZ ;  /* 0x00007771141b7816 */ /* 0x000fce00000000ff */
.L_x_7561:
[----:B------:R-:W-:Y:S05]  /*bf30*/  BSYNC.RECONVERGENT B0 ;  /* 0x0000000000007941 */ /* 0x000fea0003800200 */
.L_x_7560:
        /* <DEDUP_REMOVED lines=45> */
.L_x_7571:
[----:B------:R-:W-:Y:S05]  /*c210*/  BSYNC.RECONVERGENT B0 ;  /* 0x0000000000007941 */ /* 0x000fea0003800200 */
.L_x_7570:
        /* <DEDUP_REMOVED lines=12> */
.L_x_7531:
[----:B------:R-:W-:Y:S02]  /*c2e0*/  SEL R17, RZ, 0x1, !P4 ;  /* 0x00000001ff117807 */ /* 0x000fe40006000000 */
[----:B------:R-:W-:-:S07]  /*c2f0*/  SEL R18, RZ, 0x1, !P3 ;  /* 0x00000001ff127807 */ /* 0x000fce0005800000 */
.L_x_7518:
[----:B------:R-:W-:Y:S05]  /*c300*/  BSYNC.RECONVERGENT B6 ;  /* 0x0000000000067941 */ /* 0x000fea0003800200 */
.L_x_7517:
        /* <DEDUP_REMOVED lines=18> */
.L_x_7575:
        /* <DEDUP_REMOVED lines=22> */
.L_x_7574:
[----:B------:R-:W-:Y:S05]  /*c590*/  BSYNC.RECONVERGENT B0 ;  /* 0x0000000000007941 */ /* 0x000fea0003800200 */
.L_x_7573:
[----:B------:R-:W-:Y:S01]  /*c5a0*/  MOV R2, R11 ;  /* 0x0000000b00027202 */ /* 0x000fe20000000f00 */
[----:B------:R-:W-:Y:S06]  /*c5b0*/  @P2 BRA `(.L_x_7575) ;  /* 0xfffffffc009c2947 */ /* 0x000fec000383ffff */
.L_x_7572:
        /* <DEDUP_REMOVED lines=19> */
.L_x_7580:
        /* <DEDUP_REMOVED lines=22> */
.L_x_7579:
[----:B------:R-:W-:Y:S05]  /*c850*/  BSYNC.RECONVERGENT B0 ;  /* 0x0000000000007941 */ /* 0x000fea0003800200 */
.L_x_7578:
[----:B------:R-:W-:Y:S01]  /*c860*/  MOV R3, R8 ;  /* 0x0000000800037202 */ /* 0x000fe20000000f00 */
[----:B------:R-:W-:Y:S06]  /*c870*/  @P2 BRA `(.L_x_7580) ;  /* 0xfffffffc009c2947 */ /* 0x000fec000383ffff */
.L_x_7577:
[----:B------:R-:W-:Y:S01]  /*c880*/  ISETP.GE.U32.AND P0, PT, R0, 0x2, PT ;  /* 0x000000020000780c */ /* 0x000fe20003f06070 */
[----:B------:R-:W-:Y:S05]  /*c890*/  WARPSYNC.ALL ;  /* 0x0000000000007948 */ /* 0x000fea0003800000 */
[----:B------:R-:W-:Y:S07]  /*c8a0*/  BAR.SYNC.DEFER_BLOCKING 0x0 ;  /* 0x0000000000007b1d */ /* 0x000fee0000010000 */
[----:B------:R-:W-:Y:S05]  /*c8b0*/  @!P0 BRA `(.L_x_7576) ;  /* 0x0000000000408947 */ /* 0x000fea0003800000 */
[----:B0-----:R-:W-:-:S07]  /*c8c0*/  IMAD.MOV.U32 R3, RZ, RZ, 0x1 ;  /* 0x00000001ff037424 */ /* 0x001fce00078e00ff */
.L_x_7581:
        /* <DEDUP_REMOVED lines=15> */
.L_x_7576:
        /* <DEDUP_REMOVED lines=288> */
.L_x_7582:
        /* <DEDUP_REMOVED lines=276> */
.L_x_7583:
        /* <DEDUP_REMOVED lines=286> */
.L_x_7585:
        /* <DEDUP_REMOVED lines=276> */
.L_x_7586:
        /* <DEDUP_REMOVED lines=25> */
.L_x_7588:
[----:B------:R-:W-:Y:S05]  /*111b0*/  BSYNC.RECONVERGENT B0 ;  /* 0x0000000000007941 */ /* 0x000fea0003800200 */
.L_x_7587:
        /* <DEDUP_REMOVED lines=35> */
.L_x_7590:
[----:B------:R-:W-:Y:S05]  /*113f0*/  BSYNC.RECONVERGENT B0 ;  /* 0x0000000000007941 */ /* 0x000fea0003800200 */
.L_x_7589:
        /* <DEDUP_REMOVED lines=38> */
.L_x_7595:
        /* <DEDUP_REMOVED lines=10> */
.L_x_7594:
[----:B------:R-:W-:Y:S02]  /*11700*/  SEL R18, RZ, 0x1, !P1 ;  /* 0x00000001ff127807 */ /* 0x000fe40004800000 */
[----:B------:R-:W-:Y:S01]  /*11710*/  SEL R17, RZ, 0x1, !P2 ;  /* 0x00000001ff117807 */ /* 0x000fe20005000000 */
[----:B------:R-:W-:Y:S06]  /*11720*/  BRA `(.L_x_7593) ;  /* 0x00000000006c7947 */ /* 0x000fec0003800000 */
.L_x_7592:
        /* <DEDUP_REMOVED lines=14> */
.L_x_7597:
        /* <DEDUP_REMOVED lines=11> */
.L_x_7596:
[----:B------:R-:W-:Y:S02]  /*118c0*/  SEL R18, RZ, 0x1, !P1 ;  /* 0x00000001ff127807 */ /* 0x000fe40004800000 */
[----:B------:R-:W-:-:S07]  /*118d0*/  SEL R17, RZ, 0x1, !P2 ;  /* 0x00000001ff117807 */ /* 0x000fce0005000000 */
.L_x_7593:
[----:B------:R-:W-:Y:S05]  /*118e0*/  BSYNC.RECONVERGENT B0 ;  /* 0x0000000000007941 */ /* 0x000fea0003800200 */
.L_x_7591:
        /* <DEDUP_REMOVED lines=11> */
.L_x_7601:
        /* <DEDUP_REMOVED lines=20> */
.L_x_7600:
[----:B------:R-:W-:Y:S05]  /*11ae0*/  BSYNC.RECONVERGENT B0 ;  /* 0x0000000000007941 */ /* 0x000fea0003800200 */
.L_x_7599:
[----:B------:R-:W-:-:S03]  /*11af0*/  UISETP.GT.U32.AND UP0, UPT, UR4, 0x3, UPT ;  /* 0x000000030400788c */ /* 0x000fc6000bf04070 */
[----:B------:R-:W-:-:S06]  /*11b00*/  UMOV UR4, UR7 ;  /* 0x0000000700047c82 */ /* 0x000fcc0008000000 */
[----:B------:R-:W-:Y:S05]  /*11b10*/  BRA.U UP0, `(.L_x_7601) ;  /* 0xfffffffd00a07547 */ /* 0x000fea000b83ffff */
.L_x_7598:
        /* <DEDUP_REMOVED lines=12> */
.L_x_7606:
        /* <DEDUP_REMOVED lines=19> */
.L_x_7605:
[----:B------:R-:W-:Y:S05]  /*11d10*/  BSYNC.RECONVERGENT B0 ;  /* 0x0000000000007941 */ /* 0x000fea0003800200 */
.L_x_7604:
[----:B------:R-:W-:-:S03]  /*11d20*/  UISETP.GT.U32.AND UP0, UPT, UR5, 0x7f, UPT ;  /* 0x0000007f0500788c */ /* 0x000fc6000bf04070 */
[----:B------:R-:W-:-:S06]  /*11d30*/  UMOV UR5, UR7 ;  /* 0x0000000700057c82 */ /* 0x000fcc0008000000 */
[----:B------:R-:W-:Y:S05]  /*11d40*/  BRA.U UP0, `(.L_x_7606) ;  /* 0xfffffffd00a47547 */ /* 0x000fea000b83ffff */
.L_x_7603:
[----:B------:R-:W-:Y:S01]  /*11d50*/  BAR.SYNC.DEFER_BLOCKING 0x0 ;  /* 0x0000000000007b1d */ /* 0x000fe20000010000 */
[----:B------:R-:W-:-:S09]  /*11d60*/  UISETP.GE.U32.AND UP0, UPT, UR4, 0x2, UPT ;  /* 0x000000020400788c */ /* 0x000fd2000bf06070 */
[----:B------:R-:W-:Y:S05]  /*11d70*/  BRA.U !UP0, `(.L_x_7602) ;  /* 0x0000000108447547 */ /* 0x000fea000b800000 */
[----:B01----:R-:W-:-:S07]  /*11d80*/  HFMA2 R0, -RZ, RZ, 0, 5.9604644775390625e-08 ;  /* 0x00000001ff007431 */ /* 0x003fce00000001ff */
.L_x_7607:
        /* <DEDUP_REMOVED lines=16> */
.L_x_7602:
        /* <DEDUP_REMOVED lines=32> */
.L_x_7609:
        /* <DEDUP_REMOVED lines=19> */
.L_x_7610:
        /* <DEDUP_REMOVED lines=25> */
.L_x_7611:
[----:B------:R-:W0:Y:S01]  /*12350*/  LDCU.64 UR4, c[0x0][0x758] ;  /* 0x0000eb00ff0477ac */ /* 0x000e220008000a00 */
[----:B------:R-:W-:-:S04]  /*12360*/  LOP3.LUT P1, RZ, R17, 0xff, RZ, 0xc0, !PT ;  /* 0x000000ff11ff7812 */ /* 0x000fc8000782c0ff */
[----:B------:R-:W-:Y:S02]  /*12370*/  SEL R3, RZ, 0x1, !P1 ;  /* 0x00000001ff037807 */ /* 0x000fe40004800000 */
[----:B0-----:R-:W-:-:S04]  /*12380*/  IADD3 R16, P0, PT, R16, UR4, RZ ;  /* 0x0000000410107c10 */ /* 0x001fc8000ff1e0ff */
[----:B------:R-:W-:-:S05]  /*12390*/  IADD3.X R17, PT, PT, RZ, UR5, RZ, P0, !PT ;  /* 0x00000005ff117c10 */ /* 0x000fca00087fe4ff */
[----:B------:R-:W-:Y:S01]  /*123a0*/  STG.E.U8 desc[UR36][R16.64], R3 ;  /* 0x0000000310007986 */ /* 0x000fe2000c101124 */
[----:B------:R-:W-:Y:S05]  /*123b0*/  EXIT ;  /* 0x000000000000794d */ /* 0x000fea0003800000 */
.L_x_7608:
        /* <DEDUP_REMOVED lines=13> */
.L_x_7612:
        /* <DEDUP_REMOVED lines=20> */
.L_x_7614:
        /* <DEDUP_REMOVED lines=25> */
.L_x_7615:
[----:B------:R-:W0:Y:S01]  /*12760*/  LDCU.64 UR4, c[0x0][0x758] ;  /* 0x0000eb00ff0477ac */ /* 0x000e220008000a00 */
[----:B------:R-:W-:-:S04]  /*12770*/  LOP3.LUT P0, RZ, R17, 0xff, RZ, 0xc0, !PT ;  /* 0x000000ff11ff7812 */ /* 0x000fc8000780c0ff */
[----:B------:R-:W-:Y:S02]  /*12780*/  SEL R3, RZ, 0x1, !P0 ;  /* 0x00000001ff037807 */ /* 0x000fe40004000000 */
[----:B0-----:R-:W-:-:S04]  /*12790*/  IADD3 R16, P1, PT, R16, UR4, RZ ;  /* 0x0000000410107c10 */ /* 0x001fc8000ff3e0ff */
[----:B------:R-:W-:-:S05]  /*127a0*/  IADD3.X R17, PT, PT, RZ, UR5, RZ, P1, !PT ;  /* 0x00000005ff117c10 */ /* 0x000fca0008ffe4ff */
[----:B------:R-:W-:Y:S01]  /*127b0*/  STG.E.U8 desc[UR36][R16.64], R3 ;  /* 0x0000000310007986 */ /* 0x000fe2000c101124 */
[----:B------:R-:W-:Y:S05]  /*127c0*/  EXIT ;  /* 0x000000000000794d */ /* 0x000fea0003800000 */
.L_x_7613:
[----:B------:R-:W-:Y:S04]  /*127d0*/  STG.E.U8 desc[UR36][R6.64], R18 ;  /* 0x0000001206007986 */ /* 0x000fe8000c101124 */
[----:B------:R-:W-:Y:S01]  /*127e0*/  STG.E.U8 desc[UR36][R6.64+0x1], R17 ;  /* 0x0000011106007986 */ /* 0x000fe2000c101124 */
[----:B------:R-:W-:Y:S05]  /*127f0*/  EXIT ;  /* 0x000000000000794d */ /* 0x000fea0003800000 */
.L_x_7584:
        /* <DEDUP_REMOVED lines=41> */
.L_x_7617:
        /* <DEDUP_REMOVED lines=19> */
.L_x_7618:
        /* <DEDUP_REMOVED lines=25> */
.L_x_7619:
[----:B------:R-:W0:Y:S01]  /*12d50*/  LDCU.64 UR4, c[0x0][0x758] ;  /* 0x0000eb00ff0477ac */ /* 0x000e220008000a00 */
[----:B------:R-:W-:-:S04]  /*12d60*/  LOP3.LUT P1, RZ, R17, 0xff, RZ, 0xc0, !PT ;  /* 0x000000ff11ff7812 */ /* 0x000fc8000782c0ff */
[----:B------:R-:W-:Y:S02]  /*12d70*/  SEL R3, RZ, 0x1, !P1 ;  /* 0x00000001ff037807 */ /* 0x000fe40004800000 */
[----:B0-----:R-:W-:-:S04]  /*12d80*/  IADD3 R16, P0, PT, R16, UR4, RZ ;  /* 0x0000000410107c10 */ /* 0x001fc8000ff1e0ff */
[----:B------:R-:W-:-:S05]  /*12d90*/  IADD3.X R17, PT, PT, RZ, UR5, RZ, P0, !PT ;  /* 0x00000005ff117c10 */ /* 0x000fca00087fe4ff */
[----:B------:R-:W-:Y:S01]  /*12da0*/  STG.E.U8 desc[UR36][R16.64], R3 ;  /* 0x0000000310007986 */ /* 0x000fe2000c101124 */
[----:B------:R-:W-:Y:S05]  /*12db0*/  EXIT ;  /* 0x000000000000794d */ /* 0x000fea0003800000 */
.L_x_7616:
        /* <DEDUP_REMOVED lines=13> */
.L_x_7620:
        /* <DEDUP_REMOVED lines=20> */
.L_x_7622:
        /* <DEDUP_REMOVED lines=25> */
.L_x_7623:
[----:B------:R-:W0:Y:S01]  /*13160*/  LDCU.64 UR4, c[0x0][0x758] ;  /* 0x0000eb00ff0477ac */ /* 0x000e220008000a00 */
[----:B------:R-:W-:-:S04]  /*13170*/  LOP3.LUT P0, RZ, R17, 0xff, RZ, 0xc0, !PT ;  /* 0x000000ff11ff7812 */ /* 0x000fc8000780c0ff */
[----:B------:R-:W-:Y:S02]  /*13180*/  SEL R3, RZ, 0x1, !P0 ;  /* 0x00000001ff037807 */ /* 0x000fe40004000000 */
[----:B0-----:R-:W-:-:S04]  /*13190*/  IADD3 R16, P1, PT, R16, UR4, RZ ;  /* 0x0000000410107c10 */ /* 0x001fc8000ff3e0ff */
[----:B------:R-:W-:-:S05]  /*131a0*/  IADD3.X R17, PT, PT, RZ, UR5, RZ, P1, !PT ;  /* 0x00000005ff117c10 */ /* 0x000fca0008ffe4ff */
[----:B------:R-:W-:Y:S01]  /*131b0*/  STG.E.U8 desc[UR36][R16.64], R3 ;  /* 0x0000000310007986 */ /* 0x000fe2000c101124 */
[----:B------:R-:W-:Y:S05]  /*131c0*/  EXIT ;  /* 0x000000000000794d */ /* 0x000fea0003800000 */
.L_x_7621:
[----:B------:R-:W-:Y:S04]  /*131d0*/  STG.E.U8 desc[UR36][R6.64], R18 ;  /* 0x0000001206007986 */ /* 0x000fe8000c101124 */
[----:B------:R-:W-:Y:S01]  /*131e0*/  STG.E.U8 desc[UR36][R6.64+0x1], R17 ;  /* 0x0000011106007986 */ /* 0x000fe2000c101124 */
[----:B------:R-:W-:Y:S05]  /*131f0*/  EXIT ;  /* 0x000000000000794d */ /* 0x000fea0003800000 */
.L_x_7624:
        /* <DEDUP_REMOVED lines=16> */
.L_x_7816:


//--------------------- .text._ZN2at6native13reduce_kernelILi128ELi4ENS0_8ReduceOpIhNS0_14func_wrapper_tIbZZZNS0_15and_kernel_cudaERNS_14TensorIteratorEENKUlvE_clEvENKUlvE_clEvEUlbhE_EEjbLi4ELi4EEEEEvT1_ --------------------------
	.section	.text._ZN2at6native13reduce_kernelILi128ELi4ENS0_8ReduceOpIhNS0_14func_wrapper_tIbZZZNS0_15and_kernel_cudaERNS_14TensorIteratorEENKUlvE_clEvENKUlvE_clEvEUlbhE_EEjbLi4ELi4EEEEEvT1_,"ax",@progbits
	.align	128
        .global         _ZN2at6native13reduce_kernelILi128ELi4ENS0_8ReduceOpIhNS0_14func_wrapper_tIbZZZNS0_15and_kernel_cudaERNS_14TensorIteratorEENKUlvE_clEvENKUlvE_clEvEUlbhE_EEjbLi4ELi4EEEEEvT1_
        .type           _ZN2at6native13reduce_kernelILi128ELi4ENS0_8ReduceOpIhNS0_14func_wrapper_tIbZZZNS0_15and_kernel_cudaERNS_14TensorIteratorEENKUlvE_clEvENKUlvE_clEvEUlbhE_EEjbLi4ELi4EEEEEvT1_,@function
        .size           _ZN2at6native13reduce_kernelILi128ELi4ENS0_8ReduceOpIhNS0_14func_wrapper_tIbZZZNS0_15and_kernel_cudaERNS_14TensorIteratorEENKUlvE_clEvENKUlvE_clEvEUlbhE_EEjbLi4ELi4EEEEEvT1_,(.L_x_7817 - _ZN2at6native13reduce_kernelILi128ELi4ENS0_8ReduceOpIhNS0_14func_wrapper_tIbZZZNS0_15and_kernel_cudaERNS_14TensorIteratorEENKUlvE_clEvENKUlvE_clEvEUlbhE_EEjbLi4ELi4EEEEEvT1_)
        .other          _ZN2at6native13reduce_kernelILi128ELi4ENS0_8ReduceOpIhNS0_14func_wrapper_tIbZZZNS0_15and_kernel_cudaERNS_14TensorIteratorEENKUlvE_clEvENKUlvE_clEvEUlbhE_EEjbLi4ELi4EEEEEvT1_,@"STO_CUDA_ENTRY STV_DEFAULT"
_ZN2at6native13reduce_kernelILi128ELi4ENS0_8ReduceOpIhNS0_14func_wrapper_tIbZZZNS0_15and_kernel_cudaERNS_14TensorIteratorEENKUlvE_clEvENKUlvE_clEvEUlbhE_EEjbLi4ELi4EEEEEvT1_:
.text._ZN2at6native13reduce_kernelILi128ELi4ENS0_8ReduceOpIhNS0_14func_wrapper_tIbZZZNS0_15and_kernel_cudaERNS_14TensorIteratorEENKUlvE_clEvENKUlvE_clEvEUlbhE_EEjbLi4ELi4EEEEEvT1_:
        /* <DEDUP_REMOVED lines=296> */
.L_x_7625:
        /* <DEDUP_REMOVED lines=31> */
.L_x_7629:
        /* <DEDUP_REMOVED lines=33> */
.L_x_7633:
[----:B------:R-:W-:Y:S05]  /*1680*/  BSYNC.RECONVERGENT B1 ;  /* 0x0000000000017941 */ /* 0x000fea0003800200 */
.L_x_7632:
[----:B------:R-:W0:Y:S01]  /*1690*/  LDC R3, c[0x0][0x388] ;  /* 0x0000e200ff037b82 */ /* 0x000e220000000800 */
[----:B------:R-:W-:-:S05]  /*16a0*/  IADD3 R18, P0, PT, R18, 0x4, RZ ;  /* 0x0000000412127810 */ /* 0x000fca0007f1e0ff */
[----:B------:R-:W-:Y:S01]  /*16b0*/  IMAD.X R19, RZ, RZ, R19, P0 ;  /* 0x000000ffff137224 */ /* 0x000fe200000e0613 */
[----:B0-----:R-:W-:-:S07]  /*16c0*/  IADD3 R0, PT, PT, R6, -0x4, R3 ;  /* 0xfffffffc06007810 */ /* 0x001fce0007ffe003 */
.L_x_7631:
[----:B------:R-:W-:Y:S05]  /*16d0*/  BSYNC.RECONVERGENT B0 ;  /* 0x0000000000007941 */ /* 0x000fea0003800200 */
.L_x_7630:
        /* <DEDUP_REMOVED lines=18> */
.L_x_7637:
        /* <DEDUP_REMOVED lines=16> */
.L_x_7636:
[----:B------:R-:W-:Y:S02]  /*1900*/  SEL R5, RZ, 0x1, !P3 ;  /* 0x00000001ff057807 */ /* 0x000fe40005800000 */
[----:B------:R-:W-:Y:S02]  /*1910*/  SEL R7, RZ, 0x1, !P2 ;  /* 0x00000001ff077807 */ /* 0x000fe40005000000 */
[----:B------:R-:W-:Y:S02]  /*1920*/  SEL R6, RZ, 0x1, !P1 ;  /* 0x00000001ff067807 */ /* 0x000fe40004800000 */
[----:B------:R-:W-:-:S07]  /*1930*/  SEL R4, RZ, 0x1, !P0 ;  /* 0x00000001ff047807 */ /* 0x000fce0004000000 */
.L_x_7635:
[----:B------:R-:W-:Y:S05]  /*1940*/  BSYNC.RECONVERGENT B0 ;  /* 0x0000000000007941 */ /* 0x000fea0003800200 */
.L_x_7634:
        /* <DEDUP_REMOVED lines=19> */
.L_x_7639:
[----:B------:R-:W-:Y:S05]  /*1a80*/  BSYNC.RECONVERGENT B0 ;  /* 0x0000000000007941 */ /* 0x000fea0003800200 */
.L_x_7638:
        /* <DEDUP_REMOVED lines=8> */
.L_x_7628:
        /* <DEDUP_REMOVED lines=56> */
.L_x_7645:
        /* <DEDUP_REMOVED lines=102> */
.L_x_7644:
        /* <DEDUP_REMOVED lines=36> */
.L_x_7643:
[----:B------:R-:W-:Y:S05]  /*2730*/  BSYNC.RECONVERGENT B0 ;  /* 0x0000000000007941 */ /* 0x000fea0003800200 */
.L_x_7642:
        /* <DEDUP_REMOVED lines=48> */
.L_x_7647:
[----:B------:R-:W-:Y:S05]  /*2a40*/  BSYNC.RECONVERGENT B0 ;  /* 0x0000000000007941 */ /* 0x000fea0003800200 */
.L_x_7646:
        /* <DEDUP_REMOVED lines=75> */
.L_x_7649:
[----:B------:R-:W-:Y:S05]  /*2f00*/  BSYNC.RECONVERGENT B0 ;  /* 0x0000000000007941 */ /* 0x000fea0003800200 */
.L_x_7648:
        /* <DEDUP_REMOVED lines=25> */
.L_x_7641:
        /* <DEDUP_REMOVED lines=52> */
.L_x_7654:
        /* <DEDUP_REMOVED lines=106> */
.L_x_7653:
        /* <DEDUP_REMOVED lines=35> */
.L_x_7652:
[----:B------:R-:W-:Y:S05]  /*3cb0*/  BSYNC.RECONVERGENT B0 ;  /* 0x0000000000007941 */ /* 0x000fea0003800200 */
.L_x_7651:
        /* <DEDUP_REMOVED lines=52> */
.L_x_7656:
[----:B------:R-:W-:Y:S05]  /*4000*/  BSYNC.RECONVERGENT B0 ;  /* 0x0000000000007941 */ /* 0x000fea0003800200 */
.L_x_7655:
        /* <DEDUP_REMOVED lines=75> */
.L_x_7658:
[----:B------:R-:W-:Y:S05]  /*44c0*/  BSYNC.RECONVERGENT B0 ;  /* 0x0000000000007941 */ /* 0x000fea0003800200 */
.L_x_7657:
        /* <DEDUP_REMOVED lines=25> */
.L_x_7650:
        /* <DEDUP_REMOVED lines=55> */
.L_x_7668:
        /* <DEDUP_REMOVED lines=22> */
.L_x_7662:
        /* <DEDUP_REMOVED lines=295> */
.L_x_7664:
        /* <DEDUP_REMOVED lines=249> */
.L_x_7665:
        /* <DEDUP_REMOVED lines=249> */
.L_x_7666:
        /* <DEDUP_REMOVED lines=245> */
.L_x_7667:
        /* <DEDUP_REMOVED lines=8> */
.L_x_7663:
        /* <DEDUP_REMOVED lines=91> */
.L_x_7661:
        /* <DEDUP_REMOVED lines=36> */
.L_x_7660:
[----:B------:R-:W-:Y:S05]  /*9480*/  BSYNC.RECONVERGENT B0 ;  /* 0x0000000000007941 */ /* 0x000fea0003800200 */
.L_x_7659:
        /* <DEDUP_REMOVED lines=286> */
.L_x_7672:
[----:B------:R-:W-:Y:S01]  /*a670*/  SHF.R.U32.HI R8, RZ, 0x2, R8 ;  /* 0x00000002ff087819 */ /* 0x000fe20000011608 */
[----:B------:R-:W-:-:S07]  /*a680*/  IMAD.MOV.U32 R9, RZ, RZ, RZ ;  /* 0x000000ffff097224 */ /* 0x000fce00078e00ff */
.L_x_7671:
        /* <DEDUP_REMOVED lines=288> */
.L_x_7674:
[----:B------:R-:W-:Y:S01]  /*b890*/  SHF.R.U32.HI R10, RZ, 0x2, R25 ;  /* 0x00000002ff0a7819 */ /* 0x000fe20000011619 */
[----:B------:R-:W-:-:S07]  /*b8a0*/  IMAD.MOV.U32 R11, RZ, RZ, RZ ;  /* 0x000000ffff0b7224 */ /* 0x000fce00078e00ff */
.L_x_7673:
        /* <DEDUP_REMOVED lines=285> */
.L_x_7676:
[----:B------:R-:W-:Y:S01]  /*ca80*/  SHF.R.U32.HI R20, RZ, 0x2, R0 ;  /* 0x00000002ff147819 */ /* 0x000fe20000011600 */
[----:B------:R-:W-:-:S07]  /*ca90*/  IMAD.MOV.U32 R21, RZ, RZ, RZ ;  /* 0x000000ffff157224 */ /* 0x000fce00078e00ff */
.L_x_7675:
        /* <DEDUP_REMOVED lines=285> */
.L_x_7678:
[----:B------:R-:W-:Y:S01]  /*dc70*/  SHF.R.U32.HI R14, RZ, 0x2, R5 ;  /* 0x00000002ff0e7819 */ /* 0x000fe20000011605 */
[----:B------:R-:W-:-:S07]  /*dc80*/  IMAD.MOV.U32 R15, RZ, RZ, RZ ;  /* 0x000000ffff0f7224 */ /* 0x000fce00078e00ff */
.L_x_7677:
[----:B------:R-:W-:-:S04]  /*dc90*/  LEA R4, P0, R14, R3, 0x2 ;  /* 0x000000030e047211 */ /* 0x000fc800078010ff */
[----:B------:R-:W-:-:S05]  /*dca0*/  LEA.HI.X R5, R14, R2, R15, 0x2, P0 ;  /* 0x000000020e057211 */ /* 0x000fca00000f140f */
[----:B------:R-:W2:Y:S02]  /*dcb0*/  LDG.E R4, desc[UR36][R4.64] ;  /* 0x0000002404047981 */ /* 0x000ea4000c1e1900 */
[C---:B--2---:R-:W-:Y:S02]  /*dcc0*/  PRMT R17, R4.reuse, 0x7770, RZ ;  /* 0x0000777004117816 */ /* 0x044fe400000000ff */
[C---:B------:R-:W-:Y:S02]  /*dcd0*/  PRMT R16, R4.reuse, 0x7771, RZ ;  /* 0x0000777104107816 */ /* 0x040fe400000000ff */
[C---:B------:R-:W-:Y:S02]  /*dce0*/  PRMT R15, R4.reuse, 0x7772, RZ ;  /* 0x00007772040f7816 */ /* 0x040fe400000000ff */
[----:B------:R-:W-:-:S07]  /*dcf0*/  PRMT R14, R4, 0x7773, RZ ;  /* 0x00007773040e7816 */ /* 0x000fce00000000ff */
.L_x_7670:
[----:B------:R-:W-:Y:S05]  /*dd00*/  BSYNC.RECONVERGENT B0 ;  /* 0x0000000000007941 */ /* 0x000fea0003800200 */
.L_x_7669:
        /* <DEDUP_REMOVED lines=76> */
.L_x_7680:
[----:B------:R-:W-:Y:S05]  /*e1d0*/  BSYNC.RECONVERGENT B0 ;  /* 0x0000000000007941 */ /* 0x000fea0003800200 */
.L_x_7679:
        /* <DEDUP_REMOVED lines=24> */
.L_x_7640:
[----:B------:R-:W-:Y:S02]  /*e360*/  SEL R16, RZ, 0x1, !P4 ;  /* 0x00000001ff107807 */ /* 0x000fe40006000000 */
[----:B------:R-:W-:Y:S02]  /*e370*/  SEL R19, RZ, 0x1, !P2 ;  /* 0x00000001ff137807 */ /* 0x000fe40005000000 */
[----:B------:R-:W-:Y:S02]  /*e380*/  SEL R22, RZ, 0x1, !P0 ;  /* 0x00000001ff167807 */ /* 0x000fe40004000000 */
[----:B------:R-:W-:-:S07]  /*e390*/  SEL R25, RZ, 0x1, !P1 ;  /* 0x00000001ff197807 */ /* 0x000fce0004800000 */
.L_x_7627:
[----:B------:R-:W-:Y:S05]  /*e3a0*/  BSYNC.RECONVERGENT B6 ;  /* 0x0000000000067941 */ /* 0x000fea0003800200 */
.L_x_7626:
        /* <DEDUP_REMOVED lines=24> */
.L_x_7684:
        /* <DEDUP_REMOVED lines=32> */
.L_x_7683:
[----:B------:R-:W-:Y:S05]  /*e730*/  BSYNC.RECONVERGENT B0 ;  /* 0x0000000000007941 */ /* 0x000fea0003800200 */
.L_x_7682:
[----:B------:R-:W-:Y:S01]  /*e740*/  IMAD.MOV.U32 R4, RZ, RZ, R13 ;  /* 0x000000ffff047224 */ /* 0x000fe200078e000d */
[----:B------:R-:W-:Y:S06]  /*e750*/  @P3 BRA `(.L_x_7684) ;  /* 0xfffffffc00743947 */ /* 0x000fec000383ffff */
.L_x_7681:
        /* <DEDUP_REMOVED lines=25> */
.L_x_7689:
        /* <DEDUP_REMOVED lines=31> */
.L_x_7688:
[----:B------:R-:W-:Y:S05]  /*eae0*/  BSYNC.RECONVERGENT B0 ;  /* 0x0000000000007941 */ /* 0x000fea0003800200 */
.L_x_7687:
[----:B0-----:R-:W-:Y:S01]  /*eaf0*/  IMAD.MOV.U32 R4, RZ, RZ, R10 ;  /* 0x000000ffff047224 */ /* 0x001fe200078e000a */
[----:B------:R-:W-:Y:S06]  /*eb00*/  @P4 BRA `(.L_x_7689) ;  /* 0xfffffffc00784947 */ /* 0x000fec000383ffff */
.L_x_7686:
[----:B------:R-:W-:Y:S01]  /*eb10*/  ISETP.GE.U32.AND P0, PT, R2, 0x2, PT ;  /* 0x000000020200780c */ /* 0x000fe20003f06070 */
[----:B------:R-:W-:Y:S05]  /*eb20*/  WARPSYNC.ALL ;  /* 0x0000000000007948 */ /* 0x000fea0003800000 */
[----:B------:R-:W-:Y:S07]  /*eb30*/  BAR.SYNC.DEFER_BLOCKING 0x0 ;  /* 0x0000000000007b1d */ /* 0x000fee0000010000 */
[----:B------:R-:W-:Y:S05]  /*eb40*/  @!P0 BRA `(.L_x_7685) ;  /* 0x0000000000748947 */ /* 0x000fea0003800000 */
[----:B0-----:R-:W-:-:S07]  /*eb50*/  IMAD.MOV.U32 R3, RZ, RZ, 0x1 ;  /* 0x00000001ff037424 */ /* 0x001fce00078e00ff */
.L_x_7690:
        /* <DEDUP_REMOVED lines=28> */
.L_x_7685:
        /* <DEDUP_REMOVED lines=288> */
.L_x_7691:
        /* <DEDUP_REMOVED lines=276> */
.L_x_7692:
        /* <DEDUP_REMOVED lines=276> */
.L_x_7693:
        /* <DEDUP_REMOVED lines=276> */
.L_x_7694:
        /* <DEDUP_REMOVED lines=286> */
.L_x_7696:
        /* <DEDUP_REMOVED lines=276> */
.L_x_7697:
        /* <DEDUP_REMOVED lines=276> */
.L_x_7698:
        /* <DEDUP_REMOVED lines=276> */
.L_x_7699:
        /* <DEDUP_REMOVED lines=27> */
.L_x_7701:
[----:B------:R-:W-:Y:S05]  /*17a30*/  BSYNC.RECONVERGENT B0 ;  /* 0x0000000000007941 */ /* 0x000fea0003800200 */
.L_x_7700:
        /* <DEDUP_REMOVED lines=35> */
.L_x_7703:
[----:B------:R-:W-:Y:S05]  /*17c70*/  BSYNC.RECONVERGENT B0 ;  /* 0x0000000000007941 */ /* 0x000fea0003800200 */
.L_x_7702:
        /* <DEDUP_REMOVED lines=41> */
.L_x_7708:
        /* <DEDUP_REMOVED lines=15> */
.L_x_7707:
[----:B------:R-:W-:Y:S02]  /*18000*/  SEL R25, RZ, 0x1, !P1 ;  /* 0x00000001ff197807 */ /* 0x000fe40004800000 */
[----:B------:R-:W-:Y:S02]  /*18010*/  SEL R22, RZ, 0x1, !P2 ;  /* 0x00000001ff167807 */ /* 0x000fe40005000000 */
[----:B------:R-:W-:Y:S02]  /*18020*/  SEL R19, RZ, 0x1, !P3 ;  /* 0x00000001ff137807 */ /* 0x000fe40005800000 */
[----:B------:R-:W-:Y:S01]  /*18030*/  SEL R16, RZ, 0x1, !P4 ;  /* 0x00000001ff107807 */ /* 0x000fe20006000000 */
[----:B------:R-:W-:Y:S06]  /*18040*/  BRA `(.L_x_7706) ;  /* 0x0000000000947947 */ /* 0x000fec0003800000 */
.L_x_7705:
        /* <DEDUP_REMOVED lines=18> */
.L_x_7710:
        /* <DEDUP_REMOVED lines=15> */
.L_x_7709:
[----:B------:R-:W-:Y:S02]  /*18260*/  SEL R25, RZ, 0x1, !P1 ;  /* 0x00000001ff197807 */ /* 0x000fe40004800000 */
[----:B------:R-:W-:Y:S02]  /*18270*/  SEL R22, RZ, 0x1, !P2 ;  /* 0x00000001ff167807 */ /* 0x000fe40005000000 */
[----:B------:R-:W-:Y:S02]  /*18280*/  SEL R19, RZ, 0x1, !P3 ;  /* 0x00000001ff137807 */ /* 0x000fe40005800000 */
[----:B------:R-:W-:-:S07]  /*18290*/  SEL R16, RZ, 0x1, !P4 ;  /* 0x00000001ff107807 */ /* 0x000fce0006000000 */
.L_x_7706:
[----:B------:R-:W-:Y:S05]  /*182a0*/  BSYNC.RECONVERGENT B0 ;  /* 0x0000000000007941 */ /* 0x000fea0003800200 */
.L_x_7704:
        /* <DEDUP_REMOVED lines=17> */
.L_x_7714:
        /* <DEDUP_REMOVED lines=30> */
.L_x_7713:
[----:B------:R-:W-:Y:S05]  /*185a0*/  BSYNC.RECONVERGENT B0 ;  /* 0x0000000000007941 */ /* 0x000fea0003800200 */
.L_x_7712:
[----:B------:R-:W-:-:S03]  /*185b0*/  UISETP.GT.U32.AND UP0, UPT, UR4, 0x3, UPT ;  /* 0x000000030400788c */ /* 0x000fc6000bf04070 */
[----:B------:R-:W-:-:S06]  /*185c0*/  UMOV UR4, UR7 ;  /* 0x0000000700047c82 */ /* 0x000fcc0008000000 */
[----:B------:R-:W-:Y:S05]  /*185d0*/  BRA.U UP0, `(.L_x_7714) ;  /* 0xfffffffd00787547 */ /* 0x000fea000b83ffff */
.L_x_7711:
        /* <DEDUP_REMOVED lines=18> */
.L_x_7719:
        /* <DEDUP_REMOVED lines=30> */
.L_x_7718:
[----:B------:R-:W-:Y:S05]  /*188e0*/  BSYNC.RECONVERGENT B0 ;  /* 0x0000000000007941 */ /* 0x000fea0003800200 */
.L_x_7717:
[----:B------:R-:W-:Y:S01]  /*188f0*/  IMAD.MOV.U32 R0, RZ, RZ, R10 ;  /* 0x000000ffff007224 */ /* 0x000fe200078e000a */
[----:B------:R-:W-:Y:S06]  /*18900*/  @P5 BRA `(.L_x_7719) ;  /* 0xfffffffc007c5947 */ /* 0x000fec000383ffff */
.L_x_7716:
[----:B------:R-:W-:Y:S01]  /*18910*/  BAR.SYNC.DEFER_BLOCKING 0x0 ;  /* 0x0000000000007b1d */ /* 0x000fe20000010000 */
[----:B------:R-:W-:-:S09]  /*18920*/  UISETP.GE.U32.AND UP0, UPT, UR4, 0x2, UPT ;  /* 0x000000020400788c */ /* 0x000fd2000bf06070 */
[----:B------:R-:W-:Y:S05]  /*18930*/  BRA.U !UP0, `(.L_x_7715) ;  /* 0x0000000108787547 */ /* 0x000fea000b800000 */
[----:B------:R-:W-:-:S07]  /*18940*/  IMAD.MOV.U32 R0, RZ, RZ, 0x1 ;  /* 0x00000001ff007424 */ /* 0x000fce00078e00ff */
.L_x_7720:
        /* <DEDUP_REMOVED lines=29> */
.L_x_7715:
        /* <DEDUP_REMOVED lines=52> */
.L_x_7722:
        /* <DEDUP_REMOVED lines=19> */
.L_x_7723:
        /* <DEDUP_REMOVED lines=25> */
.L_x_7724:
        /* <DEDUP_REMOVED lines=25> */
.L_x_7725:
        /* <DEDUP_REMOVED lines=25> */
.L_x_7726:
[----:B------:R-:W0:Y:S01]  /*19440*/  LDCU.64 UR4, c[0x0][0x758] ;  /* 0x0000eb00ff0477ac */ /* 0x000e220008000a00 */
[----:B------:R-:W-:-:S04]  /*19450*/  LOP3.LUT P1, RZ, R16, 0xff, RZ, 0xc0, !PT ;  /* 0x000000ff10ff7812 */ /* 0x000fc8000782c0ff */
[----:B------:R-:W-:Y:S02]  /*19460*/  SEL R5, RZ, 0x1, !P1 ;  /* 0x00000001ff057807 */ /* 0x000fe40004800000 */
[----:B0-----:R-:W-:-:S05]  /*19470*/  IADD3 R2, P0, PT, R17, UR4, RZ ;  /* 0x0000000411027c10 */ /* 0x001fca000ff1e0ff */
[----:B------:R-:W-:-:S05]  /*19480*/  IMAD.X R3, RZ, RZ, UR5, P0 ;  /* 0x00000005ff037e24 */ /* 0x000fca00080e06ff */
[----:B------:R-:W-:Y:S01]  /*19490*/  STG.E.U8 desc[UR36][R2.64], R5 ;  /* 0x0000000502007986 */ /* 0x000fe2000c101124 */
[----:B------:R-:W-:Y:S05]  /*194a0*/  EXIT ;  /* 0x000000000000794d */ /* 0x000fea0003800000 */
.L_x_7721:
        /* <DEDUP_REMOVED lines=21> */
.L_x_7727:
        /* <DEDUP_REMOVED lines=20> */
.L_x_7729:
        /* <DEDUP_REMOVED lines=25> */
.L_x_7730:
        /* <DEDUP_REMOVED lines=25> */
.L_x_7731:
        /* <DEDUP_REMOVED lines=25> */
.L_x_7732:
[----:B------:R-:W2:Y:S01]  /*19bf0*/  LDCU.64 UR4, c[0x0][0x758] ;  /* 0x0000eb00ff0477ac */ /* 0x000ea20008000a00 */
[----:B------:R-:W-:-:S04]  /*19c00*/  LOP3.LUT P0, RZ, R16, 0xff, RZ, 0xc0, !PT ;  /* 0x000000ff10ff7812 */ /* 0x000fc8000780c0ff */
[----:B------:R-:W-:Y:S02]  /*19c10*/  SEL R5, RZ, 0x1, !P0 ;  /* 0x00000001ff057807 */ /* 0x000fe40004000000 */
[----:B--2---:R-:W-:-:S05]  /*19c20*/  IADD3 R2, P1, PT, R17, UR4, RZ ;  /* 0x0000000411027c10 */ /* 0x004fca000ff3e0ff */
[----:B------:R-:W-:-:S05]  /*19c30*/  IMAD.X R3, RZ, RZ, UR5, P1 ;  /* 0x00000005ff037e24 */ /* 0x000fca00088e06ff */
[----:B------:R-:W-:Y:S01]  /*19c40*/  STG.E.U8 desc[UR36][R2.64], R5 ;  /* 0x0000000502007986 */ /* 0x000fe2000c101124 */
[----:B------:R-:W-:Y:S05]  /*19c50*/  EXIT ;  /* 0x000000000000794d */ /* 0x000fea0003800000 */
.L_x_7728:
[----:B------:R-:W-:Y:S04]  /*19c60*/  STG.E.U8 desc[UR36][R2.64], R25 ;  /* 0x0000001902007986 */ /* 0x000fe8000c101124 */
[----:B------:R-:W-:Y:S04]  /*19c70*/  STG.E.U8 desc[UR36][R2.64+0x1], R22 ;  /* 0x0000011602007986 */ /* 0x000fe8000c101124 */
[----:B------:R-:W-:Y:S04]  /*19c80*/  STG.E.U8 desc[UR36][R2.64+0x2], R19 ;  /* 0x0000021302007986 */ /* 0x000fe8000c101124 */
[----:B------:R-:W-:Y:S01]  /*19c90*/  STG.E.U8 desc[UR36][R2.64+0x3], R16 ;  /* 0x0000031002007986 */ /* 0x000fe2000c101124 */
[----:B------:R-:W-:Y:S05]  /*19ca0*/  EXIT ;  /* 0x000000000000794d */ /* 0x000fea0003800000 */
.L_x_7695:
        /* <DEDUP_REMOVED lines=61> */
.L_x_7734:
        /* <DEDUP_REMOVED lines=19> */
.L_x_7735:
        /* <DEDUP_REMOVED lines=25> */
.L_x_7736:
        /* <DEDUP_REMOVED lines=25> */
.L_x_7737:
        /* <DEDUP_REMOVED lines=25> */
.L_x_7738:
[----:B------:R-:W0:Y:S01]  /*1a660*/  LDCU.64 UR4, c[0x0][0x758] ;  /* 0x0000eb00ff0477ac */ /* 0x000e220008000a00 */
[----:B------:R-:W-:-:S04]  /*1a670*/  LOP3.LUT P1, RZ, R16, 0xff, RZ, 0xc0, !PT ;  /* 0x000000ff10ff7812 */ /* 0x000fc8000782c0ff */
[----:B------:R-:W-:Y:S02]  /*1a680*/  SEL R5, RZ, 0x1, !P1 ;  /* 0x00000001ff057807 */ /* 0x000fe40004800000 */
[----:B0-----:R-:W-:-:S05]  /*1a690*/  IADD3 R2, P0, PT, R17, UR4, RZ ;  /* 0x0000000411027c10 */ /* 0x001fca000ff1e0ff */
[----:B------:R-:W-:-:S05]  /*1a6a0*/  IMAD.X R3, RZ, RZ, UR5, P0 ;  /* 0x00000005ff037e24 */ /* 0x000fca00080e06ff */
[----:B------:R-:W-:Y:S01]  /*1a6b0*/  STG.E.U8 desc[UR36][R2.64], R5 ;  /* 0x0000000502007986 */ /* 0x000fe2000c101124 */
[----:B------:R-:W-:Y:S05]  /*1a6c0*/  EXIT ;  /* 0x000000000000794d */ /* 0x000fea0003800000 */
.L_x_7733:
        /* <DEDUP_REMOVED lines=21> */
.L_x_7739:
        /* <DEDUP_REMOVED lines=20> */
.L_x_7741:
        /* <DEDUP_REMOVED lines=25> */
.L_x_7742:
        /* <DEDUP_REMOVED lines=25> */
.L_x_7743:
        /* <DEDUP_REMOVED lines=25> */
.L_x_7744:
[----:B------:R-:W0:Y:S01]  /*1ae10*/  LDCU.64 UR4, c[0x0][0x758] ;  /* 0x0000eb00ff0477ac */ /* 0x000e220008000a00 */
[----:B------:R-:W-:-:S04]  /*1ae20*/  LOP3.LUT P0, RZ, R16, 0xff, RZ, 0xc0, !PT ;  /* 0x000000ff10ff7812 */ /* 0x000fc8000780c0ff */
[----:B------:R-:W-:Y:S02]  /*1ae30*/  SEL R5, RZ, 0x1, !P0 ;  /* 0x00000001ff057807 */ /* 0x000fe40004000000 */
[----:B0-----:R-:W-:-:S05]  /*1ae40*/  IADD3 R2, P1, PT, R17, UR4, RZ ;  /* 0x0000000411027c10 */ /* 0x001fca000ff3e0ff */
[----:B------:R-:W-:-:S05]  /*1ae50*/  IMAD.X R3, RZ, RZ, UR5, P1 ;  /* 0x00000005ff037e24 */ /* 0x000fca00088e06ff */
[----:B------:R-:W-:Y:S01]  /*1ae60*/  STG.E.U8 desc[UR36][R2.64], R5 ;  /* 0x0000000502007986 */ /* 0x000fe2000c101124 */
[----:B------:R-:W-:Y:S05]  /*1ae70*/  EXIT ;  /* 0x000000000000794d */ /* 0x000fea0003800000 */
.L_x_7740:
[----:B------:R-:W-:Y:S04]  /*1ae80*/  STG.E.U8 desc[UR36][R2.64], R25 ;  /* 0x0000001902007986 */ /* 0x000fe8000c101124 */
[----:B------:R-:W-:Y:S04]  /*1ae90*/  STG.E.U8 desc[UR36][R2.64+0x1], R22 ;  /* 0x0000011602007986 */ /* 0x000fe8000c101124 */
[----:B------:R-:W-:Y:S04]  /*1aea0*/  STG.E.U8 desc[UR36][R2.64+0x2], R19 ;  /* 0x0000021302007986 */ /* 0x000fe8000c101124 */
[----:B------:R-:W-:Y:S01]  /*1aeb0*/  STG.E.U8 desc[UR36][R2.64+0x3], R16 ;  /* 0x0000031002007986 */ /* 0x000fe2000c101124 */
[----:B------:R-:W-:Y:S05]  /*1aec0*/  EXIT ;  /* 0x000000000000794d */ /* 0x000fea0003800000 */
.L_x_7745:
        /* <DEDUP_REMOVED lines=11> */
.L_x_7817:


//--------------------- .nv.global.init           --------------------------
	.section	.nv.global.init,"aw",@progbits
.nv.global.init:
	.type		__unnamed_73,@object
	.size		__unnamed_73,(__unnamed_129 - __unnamed_73)
__unnamed_73:
        /*0000*/ 	.byte	0x73, 0x65, 0x74, 0x5f, 0x72, 0x65, 0x73, 0x75, 0x6c, 0x74, 0x73, 0x00
	.type		__unnamed_129,@object
	.size		__unnamed_129,(__unnamed_17 - __unnamed_129)
__unnamed_129:
        /*000c*/ 	.byte	0x73, 0x65, 0x74, 0x5f, 0x72, 0x65, 0x73, 0x75, 0x6c, 0x74, 0x73, 0x00
	.type		__unnamed_17,@object
	.size		__unnamed_17,(__unnamed_45 - __unnamed_17)
__unnamed_17:
        /*0018*/ 	.byte	0x73, 0x65, 0x74, 0x5f, 0x72, 0x65, 0x73, 0x75, 0x6c, 0x74, 0x73, 0x00
	.type		__unnamed_45,@object
	.size		__unnamed_45,(__unnamed_157 - __unnamed_45)
__unnamed_45:
        /*0024*/ 	.byte	0x73, 0x65, 0x74, 0x5f, 0x72, 0x65, 0x73, 0x75, 0x6c, 0x74, 0x73, 0x00
	.type		__unnamed_157,@object
	.size		__unnamed_157,(__unnamed_101 - __unnamed_157)
__unnamed_157:
        /*0030*/ 	.byte	0x73, 0x65, 0x74, 0x5f, 0x72, 0x65, 0x73, 0x75, 0x6c, 0x74, 0x73, 0x00
	.type		__unnamed_101,@object
	.size		__unnamed_101,(__unnamed_59 - __unnamed_101)
__unnamed_101:
        /*003c*/ 	.byte	0x73, 0x65, 0x74, 0x5f, 0x72, 0x65, 0x73, 0x75, 0x6c, 0x74, 0x73, 0x00
	.type		__unnamed_59,@object
	.size		__unnamed_59,(__unnamed_3 - __unnamed_59)
__unnamed_59:
        /*0048*/ 	.byte	0x73, 0x65, 0x74, 0x5f, 0x72, 0x65, 0x73, 0x75, 0x6c, 0x74, 0x73, 0x00
	.type		__unnamed_3,@object
	.size		__unnamed_3,(__unnamed_115 - __unnamed_3)
__unnamed_3:
        /*0054*/ 	.byte	0x73, 0x65, 0x74, 0x5f, 0x72, 0x65, 0x73, 0x75, 0x6c, 0x74, 0x73, 0x00
	.type		__unnamed_115,@object
	.size		__unnamed_115,(__unnamed_87 - __unnamed_115)
__unnamed_115:
        /*0060*/ 	.byte	0x73, 0x65, 0x74, 0x5f, 0x72, 0x65, 0x73, 0x75, 0x6c, 0x74, 0x73, 0x00
	.type		__unnamed_87,@object
	.size		__unnamed_87,(__unnamed_143 - __unnamed_87)
__unnamed_87:
        /*006c*/ 	.byte	0x73, 0x65, 0x74, 0x5f, 0x72, 0x65, 0x73, 0x75, 0x6c, 0x74, 0x73, 0x00
	.type		__unnamed_143,@object
	.size		__unnamed_143,(__unnamed_31 - __unnamed_143)
__unnamed_143:
        /*0078*/ 	.byte	0x73, 0x65, 0x74, 0x5f, 0x72, 0x65, 0x73, 0x75, 0x6c, 0x74, 0x73, 0x00
	.type		__unnamed_31,@object
	.size		__unnamed_31,(__unnamed_108 - __unnamed_31)
__unnamed_31:
        /*0084*/ 	.byte	0x73, 0x65, 0x74, 0x5f, 0x72, 0x65, 0x73, 0x75, 0x6c, 0x74, 0x73, 0x00
	.type		__unnamed_108,@object
	.size		__unnamed_108,(__unnamed_164 - __unnamed_108)
__unnamed_108:
        /*0090*/ 	.byte	0x73, 0x65, 0x74, 0x5f, 0x72, 0x65, 0x73, 0x75, 0x6c, 0x74, 0x73, 0x00
	.type		__unnamed_164,@object
	.size		__unnamed_164,(__unnamed_52 - __unnamed_164)
__unnamed_164:
        /*009c*/ 	.byte	0x73, 0x65, 0x74, 0x5f, 0x72, 0x65, 0x73, 0x75, 0x6c, 0x74, 0x73, 0x00
	.type		__unnamed_52,@object
	.size		__unnamed_52,(__unnamed_136 - __unnamed_52)
__unnamed_52:
        /*00a8*/ 	.byte	0x73, 0x65, 0x74, 0x5f, 0x72, 0x65, 0x73, 0x75, 0x6c, 0x74, 0x73, 0x00
	.type		__unnamed_136,@object
	.size		__unnamed_136,(__unnamed_24 - __unnamed_136)
__unnamed_136:
        /*00b4*/ 	.byte	0x73, 0x65, 0x74, 0x5f, 0x72, 0x65, 0x73, 0x75, 0x6c, 0x74, 0x73, 0x00
	.type		__unnamed_24,@object
	.size		__unnamed_24,(__unnamed_80 - __unnamed_24)
__unnamed_24:
        /*00c0*/ 	.byte	0x73, 0x65, 0x74, 0x5f, 0x72, 0x65, 0x73, 0x75, 0x6c, 0x74, 0x73, 0x00
	.type		__unnamed_80,@object
	.size		__unnamed_80,(__unnamed_10 - __unnamed_80)
__unnamed_80:
        /*00cc*/ 	.byte	0x73, 0x65, 0x74, 0x5f, 0x72, 0x65, 0x73, 0x75, 0x6c, 0x74, 0x73, 0x00
	.type		__unnamed_10,@object
	.size		__unnamed_10,(__unnamed_122 - __unnamed_10)
__unnamed_10:
        /*00d8*/ 	.byte	0x73, 0x65, 0x74, 0x5f, 0x72, 0x65, 0x73, 0x75, 0x6c, 0x74, 0x73, 0x00
	.type		__unnamed_122,@object
	.size		__unnamed_122,(__unnamed_66 - __unnamed_122)
__unnamed_122:
        /*00e4*/ 	.byte	0x73, 0x65, 0x74, 0x5f, 0x72, 0x65, 0x73, 0x75, 0x6c, 0x74, 0x73, 0x00
	.type		__unnamed_66,@object
	.size		__unnamed_66,(__unnamed_38 - __unnamed_66)
__unnamed_66:
        /*00f0*/ 	.byte	0x73, 0x65, 0x74, 0x5f, 0x72, 0x65, 0x73, 0x75, 0x6c, 0x74, 0x73, 0x00
	.type		__unnamed_38,@object
	.size		__unnamed_38,(__unnamed_150 - __unnamed_38)
__unnamed_38:
        /*00fc*/ 	.byte	0x73, 0x65, 0x74, 0x5f, 0x72, 0x65, 0x73, 0x75, 0x6c, 0x74, 0x73, 0x00
	.type		__unnamed_150,@object
	.size		__unnamed_150,(__unnamed_94 - __unnamed_150)
__unnamed_150:
        /*0108*/ 	.byte	0x73, 0x65, 0x74, 0x5f, 0x72, 0x65, 0x73, 0x75, 0x6c, 0x74, 0x73, 0x00
	.type		__unnamed_94,@object
	.size		__unnamed_94,($str$8 - __unnamed_94)
__unnamed_94:
        /*0114*/ 	.byte	0x73, 0x65, 0x74, 0x5f, 0x72, 0x65, 0x73, 0x75, 0x6c, 0x74, 0x73, 0x00
	.type		$str$8,@object
	.size		$str$8,(__unnamed_89 - $str$8)
$str$8:
        /*0120*/ 	.byte	0x66, 0x69, 0x6e, 0x61, 0x6c, 0x5f, 0x6f, 0x75, 0x74, 0x70, 0x75, 0x74, 0x00
	.type		__unnamed_89,@object
	.size		__unnamed_89,(__unnamed_57 - __unnamed_89)
__unnamed_89:
        /*012d*/ 	.byte	0x74, 0x68, 0x72, 0x65, 0x61, 0x64, 0x5f, 0x72, 0x65, 0x64, 0x75, 0x63, 0x65, 0x00
	.type		__unnamed_57,@object
	.size		__unnamed_57,(__unnamed_33 - __unnamed_57)
__unnamed_57:
        /*013b*/ 	.byte	0x74, 0x68, 0x72, 0x65, 0x61, 0x64, 0x5f, 0x72, 0x65, 0x64, 0x75, 0x63, 0x65, 0x00
	.type		__unnamed_33,@object
	.size		__unnamed_33,(__unnamed_1 - __unnamed_33)
__unnamed_33:
        /*0149*/ 	.byte	0x74, 0x68, 0x72, 0x65, 0x61, 0x64, 0x5f, 0x72, 0x65, 0x64, 0x75, 0x63, 0x65, 0x00
	.type		__unnamed_1,@object
	.size		__unnamed_1,(__unnamed_145 - __unnamed_1)
__unnamed_1:
        /*0157*/ 	.byte	0x74, 0x68, 0x72, 0x65, 0x61, 0x64, 0x5f, 0x72, 0x65, 0x64, 0x75, 0x63, 0x65, 0x00
	.type		__unnamed_145,@object
	.size		__unnamed_145,(__unnamed_113 - __unnamed_145)
__unnamed_145:
        /*0165*/ 	.byte	0x74, 0x68, 0x72, 0x65, 0x61, 0x64, 0x5f, 0x72, 0x65, 0x64, 0x75, 0x63, 0x65, 0x00
	.type		__unnamed_113,@object
	.size		__unnamed_113,($str$10 - __unnamed_113)
__unnamed_113:
        /*0173*/ 	.byte	0x74, 0x68, 0x72, 0x65, 0x61, 0x64, 0x5f, 0x72, 0x65, 0x64, 0x75, 0x63, 0x65, 0x00
	.type		$str$10,@object
	.size		$str$10,(__unnamed_141 - $str$10)
$str$10:
        /*0181*/ 	.byte	0x21, 0x66, 0x69, 0x6e, 0x61, 0x6c, 0x5f, 0x6f, 0x75, 0x74, 0x70, 0x75, 0x74, 0x00
	.type		__unnamed_141,@object
	.size		__unnamed_141,(__unnamed_29 - __unnamed_141)
__unnamed_141:
        /*018f*/ 	.byte	0x74, 0x68, 0x72, 0x65, 0x61, 0x64, 0x5f, 0x72, 0x65, 0x64, 0x75, 0x63, 0x65, 0x00
	.type		__unnamed_29,@object
	.size		__unnamed_29,(__unnamed_61 - __unnamed_29)
__unnamed_29:
        /*019d*/ 	.byte	0x74, 0x68, 0x72, 0x65, 0x61, 0x64, 0x5f, 0x72, 0x65, 0x64, 0x75, 0x63, 0x65, 0x00
	.type		__unnamed_61,@object
	.size		__unnamed_61,(__unnamed_5 - __unnamed_61)
__unnamed_61:
        /*01ab*/ 	.byte	0x74, 0x68, 0x72, 0x65, 0x61, 0x64, 0x5f, 0x72, 0x65, 0x64, 0x75, 0x63, 0x65, 0x00
	.type		__unnamed_5,@object
	.size		__unnamed_5,(__unnamed_85 - __unnamed_5)
__unnamed_5:
        /*01b9*/ 	.byte	0x74, 0x68, 0x72, 0x65, 0x61, 0x64, 0x5f, 0x72, 0x65, 0x64, 0x75, 0x63, 0x65, 0x00
	.type		__unnamed_85,@object
	.size		__unnamed_85,(__unnamed_117 - __unnamed_85)
__unnamed_85:
        /*01c7*/ 	.byte	0x74, 0x68, 0x72, 0x65, 0x61, 0x64, 0x5f, 0x72, 0x65, 0x64, 0x75, 0x63, 0x65, 0x00
	.type		__unnamed_117,@object
	.size		__unnamed_117,(__unnamed_43 - __unnamed_117)
__unnamed_117:
        /*01d5*/ 	.byte	0x74, 0x68, 0x72, 0x65, 0x61, 0x64, 0x5f, 0x72, 0x65, 0x64, 0x75, 0x63, 0x65, 0x00
	.type		__unnamed_43,@object
	.size		__unnamed_43,(__unnamed_75 - __unnamed_43)
__unnamed_43:
        /*01e3*/ 	.byte	0x74, 0x68, 0x72, 0x65, 0x61, 0x64, 0x5f, 0x72, 0x65, 0x64, 0x75, 0x63, 0x65, 0x00
	.type		__unnamed_75,@object
	.size		__unnamed_75,(__unnamed_155 - __unnamed_75)
__unnamed_75:
        /*01f1*/ 	.byte	0x74, 0x68, 0x72, 0x65, 0x61, 0x64, 0x5f, 0x72, 0x65, 0x64, 0x75, 0x63, 0x65, 0x00
	.type		__unnamed_155,@object
	.size		__unnamed_155,(__unnamed_99 - __unnamed_155)
__unnamed_155:
        /*01ff*/ 	.byte	0x74, 0x68, 0x72, 0x65, 0x61, 0x64, 0x5f, 0x72, 0x65, 0x64, 0x75, 0x63, 0x65, 0x00
	.type		__unnamed_99,@object
	.size		__unnamed_99,(__unnamed_131 - __unnamed_99)
__unnamed_99:
        /*020d*/ 	.byte	0x74, 0x68, 0x72, 0x65, 0x61, 0x64, 0x5f, 0x72, 0x65, 0x64, 0x75, 0x63, 0x65, 0x00
	.type		__unnamed_131,@object
	.size		__unnamed_131,(__unnamed_19 - __unnamed_131)
__unnamed_131:
        /*021b*/ 	.byte	0x74, 0x68, 0x72, 0x65, 0x61, 0x64, 0x5f, 0x72, 0x65, 0x64, 0x75, 0x63, 0x65, 0x00
	.type		__unnamed_19,@object
	.size		__unnamed_19,(__unnamed_103 - __unnamed_19)
__unnamed_19:
        /*0229*/ 	.byte	0x74, 0x68, 0x72, 0x65, 0x61, 0x64, 0x5f, 0x72, 0x65, 0x64, 0x75, 0x63, 0x65, 0x00
	.type		__unnamed_103,@object
	.size		__unnamed_103,(__unnamed_71 - __unnamed_103)
__unnamed_103:
        /*0237*/ 	.byte	0x74, 0x68, 0x72, 0x65, 0x61, 0x64, 0x5f, 0x72, 0x65, 0x64, 0x75, 0x63, 0x65, 0x00
	.type		__unnamed_71,@object
	.size		__unnamed_71,(__unnamed_15 - __unnamed_71)
__unnamed_71:
        /*0245*/ 	.byte	0x74, 0x68, 0x72, 0x65, 0x61, 0x64, 0x5f, 0x72, 0x65, 0x64, 0x75, 0x63, 0x65, 0x00
	.type		__unnamed_15,@object
	.size		__unnamed_15,(__unnamed_47 - __unnamed_15)
__unnamed_15:
        /*0253*/ 	.byte	0x74, 0x68, 0x72, 0x65, 0x61, 0x64, 0x5f, 0x72, 0x65, 0x64, 0x75, 0x63, 0x65, 0x00
	.type		__unnamed_47,@object
	.size		__unnamed_47,(__unnamed_159 - __unnamed_47)
__unnamed_47:
        /*0261*/ 	.byte	0x74, 0x68, 0x72, 0x65, 0x61, 0x64, 0x5f, 0x72, 0x65, 0x64, 0x75, 0x63, 0x65, 0x00
	.type		__unnamed_159,@object
	.size		__unnamed_159,(__unnamed_127 - __unnamed_159)
__unnamed_159:
        /*026f*/ 	.byte	0x74, 0x68, 0x72, 0x65, 0x61, 0x64, 0x5f, 0x72, 0x65, 0x64, 0x75, 0x63, 0x65, 0x00
	.type		__unnamed_127,@object
	.size		__unnamed_127,($str$9 - __unnamed_127)
__unnamed_127:
        /*027d*/ 	.byte	0x74, 0x68, 0x72, 0x65, 0x61, 0x64, 0x5f, 0x72, 0x65, 0x64, 0x75, 0x63, 0x65, 0x00
	.type		$str$9,@object
	.size		$str$9,(__unnamed_12 - $str$9)
$str$9:
        /*028b*/ 	.byte	0x6e, 0x6f, 0x75, 0x74, 0x70, 0x75, 0x74, 0x73, 0x20, 0x3d, 0x3d, 0x20, 0x31, 0x00
	.type		__unnamed_12,@object
	.size		__unnamed_12,(__unnamed_92 - __unnamed_12)
__unnamed_12:
        /*0299*/ 	.byte	0x74, 0x68, 0x72, 0x65, 0x61, 0x64, 0x5f, 0x72, 0x65, 0x64, 0x75, 0x63, 0x65, 0x00
	.type		__unnamed_92,@object
	.size		__unnamed_92,(__unnamed_124 - __unnamed_92)
__unnamed_92:
        /*02a7*/ 	.byte	0x74, 0x68, 0x72, 0x65, 0x61, 0x64, 0x5f, 0x72, 0x65, 0x64, 0x75, 0x63, 0x65, 0x00
	.type		__unnamed_124,@object
	.size		__unnamed_124,(__unnamed_36 - __unnamed_124)
__unnamed_124:
        /*02b5*/ 	.byte	0x74, 0x68, 0x72, 0x65, 0x61, 0x64, 0x5f, 0x72, 0x65, 0x64, 0x75, 0x63, 0x65, 0x00
	.type		__unnamed_36,@object
	.size		__unnamed_36,(__unnamed_68 - __unnamed_36)
__unnamed_36:
        /*02c3*/ 	.byte	0x74, 0x68, 0x72, 0x65, 0x61, 0x64, 0x5f, 0x72, 0x65, 0x64, 0x75, 0x63, 0x65, 0x00
	.type		__unnamed_68,@object
	.size		__unnamed_68,(__unnamed_148 - __unnamed_68)
__unnamed_68:
        /*02d1*/ 	.byte	0x74, 0x68, 0x72, 0x65, 0x61, 0x64, 0x5f, 0x72, 0x65, 0x64, 0x75, 0x63, 0x65, 0x00
	.type		__unnamed_148,@object
	.size		__unnamed_148,(__unnamed_40 - __unnamed_148)
__unnamed_148:
        /*02df*/ 	.byte	0x74, 0x68, 0x72, 0x65, 0x61, 0x64, 0x5f, 0x72, 0x65, 0x64, 0x75, 0x63, 0x65, 0x00
	.type		__unnamed_40,@object
	.size		__unnamed_40,(__unnamed_8 - __unnamed_40)
__unnamed_40:
        /*02ed*/ 	.byte	0x74, 0x68, 0x72, 0x65, 0x61, 0x64, 0x5f, 0x72, 0x65, 0x64, 0x75, 0x63, 0x65, 0x00
	.type		__unnamed_8,@object
	.size		__unnamed_8,(__unnamed_152 - __unnamed_8)
__unnamed_8:
        /*02fb*/ 	.byte	0x74, 0x68, 0x72, 0x65, 0x61, 0x64, 0x5f, 0x72, 0x65, 0x64, 0x75, 0x63, 0x65, 0x00
	.type		__unnamed_152,@object
	.size		__unnamed_152,(__unnamed_120 - __unnamed_152)
__unnamed_152:
        /*0309*/ 	.byte	0x74, 0x68, 0x72, 0x65, 0x61, 0x64, 0x5f, 0x72, 0x65, 0x64, 0x75, 0x63, 0x65, 0x00
	.type		__unnamed_120,@object
	.size		__unnamed_120,(__unnamed_96 - __unnamed_120)
__unnamed_120:
        /*0317*/ 	.byte	0x74, 0x68, 0x72, 0x65, 0x61, 0x64, 0x5f, 0x72, 0x65, 0x64, 0x75, 0x63, 0x65, 0x00
	.type		__unnamed_96,@object
	.size		__unnamed_96,(__unnamed_64 - __unnamed_96)
__unnamed_96:
        /*0325*/ 	.byte	0x74, 0x68, 0x72, 0x65, 0x61, 0x64, 0x5f, 0x72, 0x65, 0x64, 0x75, 0x63, 0x65, 0x00
	.type		__unnamed_64,@object
	.size		__unnamed_64,(__unnamed_106 - __unnamed_64)
__unnamed_64:
        /*0333*/ 	.byte	0x74, 0x68, 0x72, 0x65, 0x61, 0x64, 0x5f, 0x72, 0x65, 0x64, 0x75, 0x63, 0x65, 0x00
	.type		__unnamed_106,@object
	.size		__unnamed_106,(__unnamed_138 - __unnamed_106)
__unnamed_106:
        /*0341*/ 	.byte	0x74, 0x68, 0x72, 0x65, 0x61, 0x64, 0x5f, 0x72, 0x65, 0x64, 0x75, 0x63, 0x65, 0x00
	.type		__unnamed_138,@object
	.size		__unnamed_138,(__unnamed_26 - __unnamed_138)
__unnamed_138:
        /*034f*/ 	.byte	0x74, 0x68, 0x72, 0x65, 0x61, 0x64, 0x5f, 0x72, 0x65, 0x64, 0x75, 0x63, 0x65, 0x00
	.type		__unnamed_26,@object
	.size		__unnamed_26,(__unnamed_162 - __unnamed_26)
__unnamed_26:
        /*035d*/ 	.byte	0x74, 0x68, 0x72, 0x65, 0x61, 0x64, 0x5f, 0x72, 0x65, 0x64, 0x75, 0x63, 0x65, 0x00
	.type		__unnamed_162,@object
	.size		__unnamed_162,(__unnamed_82 - __unnamed_162)
__unnamed_162:
        /*036b*/ 	.byte	0x74, 0x68, 0x72, 0x65, 0x61, 0x64, 0x5f, 0x72, 0x65, 0x64, 0x75, 0x63, 0x65, 0x00
	.type		__unnamed_82,@object
	.size		__unnamed_82,(__unnamed_50 - __unnamed_82)
__unnamed_82:
        /*0379*/ 	.byte	0x74, 0x68, 0x72, 0x65, 0x61, 0x64, 0x5f, 0x72, 0x65, 0x64, 0x75, 0x63, 0x65, 0x00
	.type		__unnamed_50,@object
	.size		__unnamed_50,(__unnamed_166 - __unnamed_50)
__unnamed_50:
        /*0387*/ 	.byte	0x74, 0x68, 0x72, 0x65, 0x61, 0x64, 0x5f, 0x72, 0x65, 0x64, 0x75, 0x63, 0x65, 0x00
	.type		__unnamed_166,@object
	.size		__unnamed_166,(__unnamed_134 - __unnamed_166)
__unnamed_166:
        /*0395*/ 	.byte	0x74, 0x68, 0x72, 0x65, 0x61, 0x64, 0x5f, 0x72, 0x65, 0x64, 0x75, 0x63, 0x65, 0x00
	.type		__unnamed_134,@object
	.size		__unnamed_134,(__unnamed_22 - __unnamed_134)
__unnamed_134:
        /*03a3*/ 	.byte	0x74, 0x68, 0x72, 0x65, 0x61, 0x64, 0x5f, 0x72, 0x65, 0x64, 0x75, 0x63, 0x65, 0x00
	.type		__unnamed_22,@object
	.size		__unnamed_22,(__unnamed_54 - __unnamed_22)
__unnamed_22:
        /*03b1*/ 	.byte	0x74, 0x68, 0x72, 0x65, 0x61, 0x64, 0x5f, 0x72, 0x65, 0x64, 0x75, 0x63, 0x65, 0x00
	.type		__unnamed_54,@object
	.size		__unnamed_54,(__unnamed_78 - __unnamed_54)
__unnamed_54:
        /*03bf*/ 	.byte	0x74, 0x68, 0x72, 0x65, 0x61, 0x64, 0x5f, 0x72, 0x65, 0x64, 0x75, 0x63, 0x65, 0x00
	.type		__unnamed_78,@object
	.size		__unnamed_78,(__unnamed_110 - __unnamed_78)
__unnamed_78:
        /*03cd*/ 	.byte	0x74, 0x68, 0x72, 0x65, 0x61, 0x64, 0x5f, 0x72, 0x65, 0x64, 0x75, 0x63, 0x65, 0x00
	.type		__unnamed_110,@object
	.size		__unnamed_110,($str$6 - __unnamed_110)
__unnamed_110:
        /*03db*/ 	.byte	0x74, 0x68, 0x72, 0x65, 0x61, 0x64, 0x5f, 0x72, 0x65, 0x64, 0x75, 0x63, 0x65, 0x00
	.type		$str$6,@object
	.size		$str$6,(__unnamed_41 - $str$6)
$str$6:
        /*03e9*/ 	.byte	0x6f, 0x75, 0x74, 0x70, 0x75, 0x74, 0x5f, 0x76, 0x65, 0x63, 0x5f, 0x73, 0x69, 0x7a, 0x65, 0x20
        /*03f9*/ 	.byte	0x3d, 0x3d, 0x20, 0x31, 0x00
	.type		__unnamed_41,@object
	.size		__unnamed_41,(__unnamed_105 - __unnamed_41)
__unnamed_41:
        /*03fe*/ 	.byte	0x73, 0x65, 0x74, 0x5f, 0x72, 0x65, 0x73, 0x75, 0x6c, 0x74, 0x73, 0x5f, 0x74, 0x6f, 0x5f, 0x6f
        /*040e*/ 	.byte	0x75, 0x74, 0x70, 0x75, 0x74, 0x00
	.type		__unnamed_105,@object
	.size		__unnamed_105,(__unnamed_9 - __unnamed_105)
__unnamed_105:
        /*0414*/ 	.byte	0x73, 0x65, 0x74, 0x5f, 0x72, 0x65, 0x73, 0x75, 0x6c, 0x74, 0x73, 0x5f, 0x74, 0x6f, 0x5f, 0x6f
        /*0424*/ 	.byte	0x75, 0x74, 0x70, 0x75, 0x74, 0x00
	.type		__unnamed_9,@object
	.size		__unnamed_9,(__unnamed_153 - __unnamed_9)
__unnamed_9:
        /*042a*/ 	.byte	0x73, 0x65, 0x74, 0x5f, 0x72, 0x65, 0x73, 0x75, 0x6c, 0x74, 0x73, 0x5f, 0x74, 0x6f, 0x5f, 0x6f
        /*043a*/ 	.byte	0x75, 0x74, 0x70, 0x75, 0x74, 0x00
	.type		__unnamed_153,@object
	.size		__unnamed_153,(__unnamed_121 - __unnamed_153)
__unnamed_153:
        /*0440*/ 	.byte	0x73, 0x65, 0x74, 0x5f, 0x72, 0x65, 0x73, 0x75, 0x6c, 0x74, 0x73, 0x5f, 0x74, 0x6f, 0x5f, 0x6f
        /*0450*/ 	.byte	0x75, 0x74, 0x70, 0x75, 0x74, 0x00
	.type		__unnamed_121,@object
	.size		__unnamed_121,(__unnamed_161 - __unnamed_121)
__unnamed_121:
        /*0456*/ 	.byte	0x73, 0x65, 0x74, 0x5f, 0x72, 0x65, 0x73, 0x75, 0x6c, 0x74, 0x73, 0x5f, 0x74, 0x6f, 0x5f, 0x6f
        /*0466*/ 	.byte	0x75, 0x74, 0x70, 0x75, 0x74, 0x00
	.type		__unnamed_161,@object
	.size		__unnamed_161,(__unnamed_97 - __unnamed_161)
__unnamed_161:
        /*046c*/ 	.byte	0x73, 0x65, 0x74, 0x5f, 0x72, 0x65, 0x73, 0x75, 0x6c, 0x74, 0x73, 0x5f, 0x74, 0x6f, 0x5f, 0x6f
        /*047c*/ 	.byte	0x75, 0x74, 0x70, 0x75, 0x74, 0x00
	.type		__unnamed_97,@object
	.size		__unnamed_97,(__unnamed_65 - __unnamed_97)
__unnamed_97:
        /*0482*/ 	.byte	0x73, 0x65, 0x74, 0x5f, 0x72, 0x65, 0x73, 0x75, 0x6c, 0x74, 0x73, 0x5f, 0x74, 0x6f, 0x5f, 0x6f
        /*0492*/ 	.byte	0x75, 0x74, 0x70, 0x75, 0x74, 0x00
	.type		__unnamed_65,@object
	.size		__unnamed_65,(__unnamed_49 - __unnamed_65)
__unnamed_65:
        /*0498*/ 	.byte	0x73, 0x65, 0x74, 0x5f, 0x72, 0x65, 0x73, 0x75, 0x6c, 0x74, 0x73, 0x5f, 0x74, 0x6f, 0x5f, 0x6f
        /*04a8*/ 	.byte	0x75, 0x74, 0x70, 0x75, 0x74, 0x00
	.type		__unnamed_49,@object
	.size		__unnamed_49,(__unnamed_13 - __unnamed_49)
__unnamed_49:
        /*04ae*/ 	.byte	0x73, 0x65, 0x74, 0x5f, 0x72, 0x65, 0x73, 0x75, 0x6c, 0x74, 0x73, 0x5f, 0x74, 0x6f, 0x5f, 0x6f
        /*04be*/ 	.byte	0x75, 0x74, 0x70, 0x75, 0x74, 0x00
	.type		__unnamed_13,@object
	.size		__unnamed_13,(__unnamed_77 - __unnamed_13)
__unnamed_13:
        /*04c4*/ 	.byte	0x73, 0x65, 0x74, 0x5f, 0x72, 0x65, 0x73, 0x75, 0x6c, 0x74, 0x73, 0x5f, 0x74, 0x6f, 0x5f, 0x6f
        /*04d4*/ 	.byte	0x75, 0x74, 0x70, 0x75, 0x74, 0x00
	.type		__unnamed_77,@object
	.size		__unnamed_77,(__unnamed_93 - __unnamed_77)
__unnamed_77:
        /*04da*/ 	.byte	0x73, 0x65, 0x74, 0x5f, 0x72, 0x65, 0x73, 0x75, 0x6c, 0x74, 0x73, 0x5f, 0x74, 0x6f, 0x5f, 0x6f
        /*04ea*/ 	.byte	0x75, 0x74, 0x70, 0x75, 0x74, 0x00
	.type		__unnamed_93,@object
	.size		__unnamed_93,(__unnamed_125 - __unnamed_93)
__unnamed_93:
        /*04f0*/ 	.byte	0x73, 0x65, 0x74, 0x5f, 0x72, 0x65, 0x73, 0x75, 0x6c, 0x74, 0x73, 0x5f, 0x74, 0x6f, 0x5f, 0x6f
        /*0500*/ 	.byte	0x75, 0x74, 0x70, 0x75, 0x74, 0x00
	.type		__unnamed_125,@object
	.size		__unnamed_125,(__unnamed_37 - __unnamed_125)
__unnamed_125:
        /*0506*/ 	.byte	0x73, 0x65, 0x74, 0x5f, 0x72, 0x65, 0x73, 0x75, 0x6c, 0x74, 0x73, 0x5f, 0x74, 0x6f, 0x5f, 0x6f
        /*0516*/ 	.byte	0x75, 0x74, 0x70, 0x75, 0x74, 0x00
	.type		__unnamed_37,@object
	.size		__unnamed_37,(__unnamed_133 - __unnamed_37)
__unnamed_37:
        /*051c*/ 	.byte	0x73, 0x65, 0x74, 0x5f, 0x72, 0x65, 0x73, 0x75, 0x6c, 0x74, 0x73, 0x5f, 0x74, 0x6f, 0x5f, 0x6f
        /*052c*/ 	.byte	0x75, 0x74, 0x70, 0x75, 0x74, 0x00
	.type		__unnamed_133,@object
	.size		__unnamed_133,(__unnamed_69 - __unnamed_133)
__unnamed_133:
        /*0532*/ 	.byte	0x73, 0x65, 0x74, 0x5f, 0x72, 0x65, 0x73, 0x75, 0x6c, 0x74, 0x73, 0x5f, 0x74, 0x6f, 0x5f, 0x6f
        /*0542*/ 	.byte	0x75, 0x74, 0x70, 0x75, 0x74, 0x00
	.type		__unnamed_69,@object
	.size		__unnamed_69,(__unnamed_149 - __unnamed_69)
__unnamed_69:
        /*0548*/ 	.byte	0x73, 0x65, 0x74, 0x5f, 0x72, 0x65, 0x73, 0x75, 0x6c, 0x74, 0x73, 0x5f, 0x74, 0x6f, 0x5f, 0x6f
        /*0558*/ 	.byte	0x75, 0x74, 0x70, 0x75, 0x74, 0x00
	.type		__unnamed_149,@object
	.size		__unnamed_149,(__unnamed_21 - __unnamed_149)
__unnamed_149:
        /*055e*/ 	.byte	0x73, 0x65, 0x74, 0x5f, 0x72, 0x65, 0x73, 0x75, 0x6c, 0x74, 0x73, 0x5f, 0x74, 0x6f, 0x5f, 0x6f
        /*056e*/ 	.byte	0x75, 0x74, 0x70, 0x75, 0x74, 0x00
	.type		__unnamed_21,@object
	.size		__unnamed_21,(__unnamed_107 - __unnamed_21)
__unnamed_21:
        /*0574*/ 	.byte	0x73, 0x65, 0x74, 0x5f, 0x72, 0x65, 0x73, 0x75, 0x6c, 0x74, 0x73, 0x5f, 0x74, 0x6f, 0x5f, 0x6f
        /*0584*/ 	.byte	0x75, 0x74, 0x70, 0x75, 0x74, 0x00
	.type		__unnamed_107,@object
	.size		__unnamed_107,(__unnamed_139 - __unnamed_107)
__unnamed_107:
        /*058a*/ 	.byte	0x73, 0x65, 0x74, 0x5f, 0x72, 0x65, 0x73, 0x75, 0x6c, 0x74, 0x73, 0x5f, 0x74, 0x6f, 0x5f, 0x6f
        /*059a*/ 	.byte	0x75, 0x74, 0x70, 0x75, 0x74, 0x00
	.type		__unnamed_139,@object
	.size		__unnamed_139,(__unnamed_27 - __unnamed_139)
__unnamed_139:
        /*05a0*/ 	.byte	0x73, 0x65, 0x74, 0x5f, 0x72, 0x65, 0x73, 0x75, 0x6c, 0x74, 0x73, 0x5f, 0x74, 0x6f, 0x5f, 0x6f
        /*05b0*/ 	.byte	0x75, 0x74, 0x70, 0x75, 0x74, 0x00
	.type		__unnamed_27,@object
	.size		__unnamed_27,(__unnamed_91 - __unnamed_27)
__unnamed_27:
        /*05b6*/ 	.byte	0x73, 0x65, 0x74, 0x5f, 0x72, 0x65, 0x73, 0x75, 0x6c, 0x74, 0x73, 0x5f, 0x74, 0x6f, 0x5f, 0x6f
        /*05c6*/ 	.byte	0x75, 0x74, 0x70, 0x75, 0x74, 0x00
	.type		__unnamed_91,@object
	.size		__unnamed_91,(__unnamed_163 - __unnamed_91)
__unnamed_91:
        /*05cc*/ 	.byte	0x73, 0x65, 0x74, 0x5f, 0x72, 0x65, 0x73, 0x75, 0x6c, 0x74, 0x73, 0x5f, 0x74, 0x6f, 0x5f, 0x6f
        /*05dc*/ 	.byte	0x75, 0x74, 0x70, 0x75, 0x74, 0x00
	.type		__unnamed_163,@object
	.size		__unnamed_163,(__unnamed_35 - __unnamed_163)
__unnamed_163:
        /*05e2*/ 	.byte	0x73, 0x65, 0x74, 0x5f, 0x72, 0x65, 0x73, 0x75, 0x6c, 0x74, 0x73, 0x5f, 0x74, 0x6f, 0x5f, 0x6f
        /*05f2*/ 	.byte	0x75, 0x74, 0x70, 0x75, 0x74, 0x00
	.type		__unnamed_35,@object
	.size		__unnamed_35,(__unnamed_147 - __unnamed_35)
__unnamed_35:
        /*05f8*/ 	.byte	0x73, 0x65, 0x74, 0x5f, 0x72, 0x65, 0x73, 0x75, 0x6c, 0x74, 0x73, 0x5f, 0x74, 0x6f, 0x5f, 0x6f
        /*0608*/ 	.byte	0x75, 0x74, 0x70, 0x75, 0x74, 0x00
	.type		__unnamed_147,@object
	.size		__unnamed_147,(__unnamed_83 - __unnamed_147)
__unnamed_147:
        /*060e*/ 	.byte	0x73, 0x65, 0x74, 0x5f, 0x72, 0x65, 0x73, 0x75, 0x6c, 0x74, 0x73, 0x5f, 0x74, 0x6f, 0x5f, 0x6f
        /*061e*/ 	.byte	0x75, 0x74, 0x70, 0x75, 0x74, 0x00
	.type		__unnamed_83,@object
	.size		__unnamed_83,(__unnamed_51 - __unnamed_83)
__unnamed_83:
        /*0624*/ 	.byte	0x73, 0x65, 0x74, 0x5f, 0x72, 0x65, 0x73, 0x75, 0x6c, 0x74, 0x73, 0x5f, 0x74, 0x6f, 0x5f, 0x6f
        /*0634*/ 	.byte	0x75, 0x74, 0x70, 0x75, 0x74, 0x00
	.type		__unnamed_51,@object
	.size		__unnamed_51,(__unnamed_167 - __unnamed_51)
__unnamed_51:
        /*063a*/ 	.byte	0x73, 0x65, 0x74, 0x5f, 0x72, 0x65, 0x73, 0x75, 0x6c, 0x74, 0x73, 0x5f, 0x74, 0x6f, 0x5f, 0x6f
        /*064a*/ 	.byte	0x75, 0x74, 0x70, 0x75, 0x74, 0x00
	.type		__unnamed_167,@object
	.size		__unnamed_167,(__unnamed_135 - __unnamed_167)
__unnamed_167:
        /*0650*/ 	.byte	0x73, 0x65, 0x74, 0x5f, 0x72, 0x65, 0x73, 0x75, 0x6c, 0x74, 0x73, 0x5f, 0x74, 0x6f, 0x5f, 0x6f
        /*0660*/ 	.byte	0x75, 0x74, 0x70, 0x75, 0x74, 0x00
	.type		__unnamed_135,@object
	.size		__unnamed_135,(__unnamed_7 - __unnamed_135)
__unnamed_135:
        /*0666*/ 	.byte	0x73, 0x65, 0x74, 0x5f, 0x72, 0x65, 0x73, 0x75, 0x6c, 0x74, 0x73, 0x5f, 0x74, 0x6f, 0x5f, 0x6f
        /*0676*/ 	.byte	0x75, 0x74, 0x70, 0x75, 0x74, 0x00
	.type		__unnamed_7,@object
	.size		__unnamed_7,(__unnamed_23 - __unnamed_7)
__unnamed_7:
        /*067c*/ 	.byte	0x73, 0x65, 0x74, 0x5f, 0x72, 0x65, 0x73, 0x75, 0x6c, 0x74, 0x73, 0x5f, 0x74, 0x6f, 0x5f, 0x6f
        /*068c*/ 	.byte	0x75, 0x74, 0x70, 0x75, 0x74, 0x00
	.type		__unnamed_23,@object
	.size		__unnamed_23,(__unnamed_55 - __unnamed_23)
__unnamed_23:
        /*0692*/ 	.byte	0x73, 0x65, 0x74, 0x5f, 0x72, 0x65, 0x73, 0x75, 0x6c, 0x74, 0x73, 0x5f, 0x74, 0x6f, 0x5f, 0x6f
        /*06a2*/ 	.byte	0x75, 0x74, 0x70, 0x75, 0x74, 0x00
	.type		__unnamed_55,@object
	.size		__unnamed_55,(__unnamed_119 - __unnamed_55)
__unnamed_55:
        /*06a8*/ 	.byte	0x73, 0x65, 0x74, 0x5f, 0x72, 0x65, 0x73, 0x75, 0x6c, 0x74, 0x73, 0x5f, 0x74, 0x6f, 0x5f, 0x6f
        /*06b8*/ 	.byte	0x75, 0x74, 0x70, 0x75, 0x74, 0x00
	.type		__unnamed_119,@object
	.size		__unnamed_119,(__unnamed_79 - __unnamed_119)
__unnamed_119:
        /*06be*/ 	.byte	0x73, 0x65, 0x74, 0x5f, 0x72, 0x65, 0x73, 0x75, 0x6c, 0x74, 0x73, 0x5f, 0x74, 0x6f, 0x5f, 0x6f
        /*06ce*/ 	.byte	0x75, 0x74, 0x70, 0x75, 0x74, 0x00
	.type		__unnamed_79,@object
	.size		__unnamed_79,(__unnamed_111 - __unnamed_79)
__unnamed_79:
        /*06d4*/ 	.byte	0x73, 0x65, 0x74, 0x5f, 0x72, 0x65, 0x73, 0x75, 0x6c, 0x74, 0x73, 0x5f, 0x74, 0x6f, 0x5f, 0x6f
        /*06e4*/ 	.byte	0x75, 0x74, 0x70, 0x75, 0x74, 0x00
	.type		__unnamed_111,@object
	.size		__unnamed_111,(__unnamed_63 - __unnamed_111)
__unnamed_111:
        /*06ea*/ 	.byte	0x73, 0x65, 0x74, 0x5f, 0x72, 0x65, 0x73, 0x75, 0x6c, 0x74, 0x73, 0x5f, 0x74, 0x6f, 0x5f, 0x6f
        /*06fa*/ 	.byte	0x75, 0x74, 0x70, 0x75, 0x74, 0x00
	.type		__unnamed_63,@object
	.size		__unnamed_63,(__unnamed_44 - __unnamed_63)
__unnamed_63:
        /*0700*/ 	.byte	0x73, 0x65, 0x74, 0x5f, 0x72, 0x65, 0x73, 0x75, 0x6c, 0x74, 0x73, 0x5f, 0x74, 0x6f, 0x5f, 0x6f
        /*0710*/ 	.byte	0x75, 0x74, 0x70, 0x75, 0x74, 0x00
	.type		__unnamed_44,@object
	.size		__unnamed_44,(__unnamed_140 - __unnamed_44)
__unnamed_44:
        /*0716*/ 	.byte	0x73, 0x65, 0x74, 0x5f, 0x72, 0x65, 0x73, 0x75, 0x6c, 0x74, 0x73, 0x5f, 0x74, 0x6f, 0x5f, 0x6f
        /*0726*/ 	.byte	0x75, 0x74, 0x70, 0x75, 0x74, 0x00
	.type		__unnamed_140,@object
	.size		__unnamed_140,(__unnamed_76 - __unnamed_140)
__unnamed_140:
        /*072c*/ 	.byte	0x73, 0x65, 0x74, 0x5f, 0x72, 0x65, 0x73, 0x75, 0x6c, 0x74, 0x73, 0x5f, 0x74, 0x6f, 0x5f, 0x6f
        /*073c*/ 	.byte	0x75, 0x74, 0x70, 0x75, 0x74, 0x00
	.type		__unnamed_76,@object
	.size		__unnamed_76,(__unnamed_156 - __unnamed_76)
__unnamed_76:
        /*0742*/ 	.byte	0x73, 0x65, 0x74, 0x5f, 0x72, 0x65, 0x73, 0x75, 0x6c, 0x74, 0x73, 0x5f, 0x74, 0x6f, 0x5f, 0x6f
        /*0752*/ 	.byte	0x75, 0x74, 0x70, 0x75, 0x74, 0x00
	.type		__unnamed_156,@object
	.size		__unnamed_156,(__unnamed_28 - __unnamed_156)
__unnamed_156:
        /*0758*/ 	.byte	0x73, 0x65, 0x74, 0x5f, 0x72, 0x65, 0x73, 0x75, 0x6c, 0x74, 0x73, 0x5f, 0x74, 0x6f, 0x5f, 0x6f
        /*0768*/ 	.byte	0x75, 0x74, 0x70, 0x75, 0x74, 0x00
	.type		__unnamed_28,@object
	.size		__unnamed_28,(__unnamed_100 - __unnamed_28)
__unnamed_28:
        /*076e*/ 	.byte	0x73, 0x65, 0x74, 0x5f, 0x72, 0x65, 0x73, 0x75, 0x6c, 0x74, 0x73, 0x5f, 0x74, 0x6f, 0x5f, 0x6f
        /*077e*/ 	.byte	0x75, 0x74, 0x70, 0x75, 0x74, 0x00
	.type		__unnamed_100,@object
	.size		__unnamed_100,(__unnamed_132 - __unnamed_100)
__unnamed_100:
        /*0784*/ 	.byte	0x73, 0x65, 0x74, 0x5f, 0x72, 0x65, 0x73, 0x75, 0x6c, 0x74, 0x73, 0x5f, 0x74, 0x6f, 0x5f, 0x6f
        /*0794*/ 	.byte	0x75, 0x74, 0x70, 0x75, 0x74, 0x00
	.type		__unnamed_132,@object
	.size		__unnamed_132,(__unnamed_20 - __unnamed_132)
__unnamed_132:
        /*079a*/ 	.byte	0x73, 0x65, 0x74, 0x5f, 0x72, 0x65, 0x73, 0x75, 0x6c, 0x74, 0x73, 0x5f, 0x74, 0x6f, 0x5f, 0x6f
        /*07aa*/ 	.byte	0x75, 0x74, 0x70, 0x75, 0x74, 0x00
	.type		__unnamed_20,@object
	.size		__unnamed_20,(__unnamed_84 - __unnamed_20)
__unnamed_20:
        /*07b0*/ 	.byte	0x73, 0x65, 0x74, 0x5f, 0x72, 0x65, 0x73, 0x75, 0x6c, 0x74, 0x73, 0x5f, 0x74, 0x6f, 0x5f, 0x6f
        /*07c0*/ 	.byte	0x75, 0x74, 0x70, 0x75, 0x74, 0x00
	.type		__unnamed_84,@object
	.size		__unnamed_84,(__unnamed_168 - __unnamed_84)
__unnamed_84:
        /*07c6*/ 	.byte	0x73, 0x65, 0x74, 0x5f, 0x72, 0x65, 0x73, 0x75, 0x6c, 0x74, 0x73, 0x5f, 0x74, 0x6f, 0x5f, 0x6f
        /*07d6*/ 	.byte	0x75, 0x74, 0x70, 0x75, 0x74, 0x00
	.type		__unnamed_168,@object
	.size		__unnamed_168,(__unnamed_104 - __unnamed_168)
__unnamed_168:
        /*07dc*/ 	.byte	0x73, 0x65, 0x74, 0x5f, 0x72, 0x65, 0x73, 0x75, 0x6c, 0x74, 0x73, 0x5f, 0x74, 0x6f, 0x5f, 0x6f
        /*07ec*/ 	.byte	0x75, 0x74, 0x70, 0x75, 0x74, 0x00
	.type		__unnamed_104,@object
	.size		__unnamed_104,(__unnamed_72 - __unnamed_104)
__unnamed_104:
        /*07f2*/ 	.byte	0x73, 0x65, 0x74, 0x5f, 0x72, 0x65, 0x73, 0x75, 0x6c, 0x74, 0x73, 0x5f, 0x74, 0x6f, 0x5f, 0x6f
        /*0802*/ 	.byte	0x75, 0x74, 0x70, 0x75, 0x74, 0x00
	.type		__unnamed_72,@object
	.size		__unnamed_72,(__unnamed_56 - __unnamed_72)
__unnamed_72:
        /*0808*/ 	.byte	0x73, 0x65, 0x74, 0x5f, 0x72, 0x65, 0x73, 0x75, 0x6c, 0x74, 0x73, 0x5f, 0x74, 0x6f, 0x5f, 0x6f
        /*0818*/ 	.byte	0x75, 0x74, 0x70, 0x75, 0x74, 0x00
	.type		__unnamed_56,@object
	.size		__unnamed_56,(__unnamed_16 - __unnamed_56)
__unnamed_56:
        /*081e*/ 	.byte	0x73, 0x65, 0x74, 0x5f, 0x72, 0x65, 0x73, 0x75, 0x6c, 0x74, 0x73, 0x5f, 0x74, 0x6f, 0x5f, 0x6f
        /*082e*/ 	.byte	0x75, 0x74, 0x70, 0x75, 0x74, 0x00
	.type		__unnamed_16,@object
	.size		__unnamed_16,(__unnamed_48 - __unnamed_16)
__unnamed_16:
        /*0834*/ 	.byte	0x73, 0x65, 0x74, 0x5f, 0x72, 0x65, 0x73, 0x75, 0x6c, 0x74, 0x73, 0x5f, 0x74, 0x6f, 0x5f, 0x6f
        /*0844*/ 	.byte	0x75, 0x74, 0x70, 0x75, 0x74, 0x00
	.type		__unnamed_48,@object
	.size		__unnamed_48,(__unnamed_112 - __unnamed_48)
__unnamed_48:
        /*084a*/ 	.byte	0x73, 0x65, 0x74, 0x5f, 0x72, 0x65, 0x73, 0x75, 0x6c, 0x74, 0x73, 0x5f, 0x74, 0x6f, 0x5f, 0x6f
        /*085a*/ 	.byte	0x75, 0x74, 0x70, 0x75, 0x74, 0x00
	.type		__unnamed_112,@object
	.size		__unnamed_112,(__unnamed_160 - __unnamed_112)
__unnamed_112:
        /*0860*/ 	.byte	0x73, 0x65, 0x74, 0x5f, 0x72, 0x65, 0x73, 0x75, 0x6c, 0x74, 0x73, 0x5f, 0x74, 0x6f, 0x5f, 0x6f
        /*0870*/ 	.byte	0x75, 0x74, 0x70, 0x75, 0x74, 0x00
	.type		__unnamed_160,@object
	.size		__unnamed_160,(__unnamed_128 - __unnamed_160)
__unnamed_160:
        /*0876*/ 	.byte	0x73, 0x65, 0x74, 0x5f, 0x72, 0x65, 0x73, 0x75, 0x6c, 0x74, 0x73, 0x5f, 0x74, 0x6f, 0x5f, 0x6f
        /*0886*/ 	.byte	0x75, 0x74, 0x70, 0x75, 0x74, 0x00
	.type		__unnamed_128,@object
	.size		__unnamed_128,(__unnamed_42 - __unnamed_128)
__unnamed_128:
        /*088c*/ 	.byte	0x73, 0x65, 0x74, 0x5f, 0x72, 0x65, 0x73, 0x75, 0x6c, 0x74, 0x73, 0x5f, 0x74, 0x6f, 0x5f, 0x6f
        /*089c*/ 	.byte	0x75, 0x74, 0x70, 0x75, 0x74, 0x00
	.type		__unnamed_42,@object
	.size		__unnamed_42,(__unnamed_154 - __unnamed_42)
__unnamed_42:
        /*08a2*/ 	.byte	0x73, 0x65, 0x74, 0x5f, 0x72, 0x65, 0x73, 0x75, 0x6c, 0x74, 0x73, 0x5f, 0x74, 0x6f, 0x5f, 0x6f
        /*08b2*/ 	.byte	0x75, 0x74, 0x70, 0x75, 0x74, 0x00
	.type		__unnamed_154,@object
	.size		__unnamed_154,(__unnamed_90 - __unnamed_154)
__unnamed_154:
        /*08b8*/ 	.byte	0x73, 0x65, 0x74, 0x5f, 0x72, 0x65, 0x73, 0x75, 0x6c, 0x74, 0x73, 0x5f, 0x74, 0x6f, 0x5f, 0x6f
        /*08c8*/ 	.byte	0x75, 0x74, 0x70, 0x75, 0x74, 0x00
	.type		__unnamed_90,@object
	.size		__unnamed_90,(__unnamed_58 - __unnamed_90)
__unnamed_90:
        /*08ce*/ 	.byte	0x73, 0x65, 0x74, 0x5f, 0x72, 0x65, 0x73, 0x75, 0x6c, 0x74, 0x73, 0x5f, 0x74, 0x6f, 0x5f, 0x6f
        /*08de*/ 	.byte	0x75, 0x74, 0x70, 0x75, 0x74, 0x00
	.type		__unnamed_58,@object
	.size		__unnamed_58,(__unnamed_34 - __unnamed_58)
__unnamed_58:
        /*08e4*/ 	.byte	0x73, 0x65, 0x74, 0x5f, 0x72, 0x65, 0x73, 0x75, 0x6c, 0x74, 0x73, 0x5f, 0x74, 0x6f, 0x5f, 0x6f
        /*08f4*/ 	.byte	0x75, 0x74, 0x70, 0x75, 0x74, 0x00
	.type		__unnamed_34,@object
	.size		__unnamed_34,(__unnamed_98 - __unnamed_34)
__unnamed_34:
        /*08fa*/ 	.byte	0x73, 0x65, 0x74, 0x5f, 0x72, 0x65, 0x73, 0x75, 0x6c, 0x74, 0x73, 0x5f, 0x74, 0x6f, 0x5f, 0x6f
        /*090a*/ 	.byte	0x75, 0x74, 0x70, 0x75, 0x74, 0x00
	.type		__unnamed_98,@object
	.size		__unnamed_98,(__unnamed_2 - __unnamed_98)
__unnamed_98:
        /*0910*/ 	.byte	0x73, 0x65, 0x74, 0x5f, 0x72, 0x65, 0x73, 0x75, 0x6c, 0x74, 0x73, 0x5f, 0x74, 0x6f, 0x5f, 0x6f
        /*0920*/ 	.byte	0x75, 0x74, 0x70, 0x75, 0x74, 0x00
	.type		__unnamed_2,@object
	.size		__unnamed_2,(__unnamed_146 - __unnamed_2)
__unnamed_2:
        /*0926*/ 	.byte	0x73, 0x65, 0x74, 0x5f, 0x72, 0x65, 0x73, 0x75, 0x6c, 0x74, 0x73, 0x5f, 0x74, 0x6f, 0x5f, 0x6f
        /*0936*/ 	.byte	0x75, 0x74, 0x70, 0x75, 0x74, 0x00
	.type		__unnamed_146,@object
	.size		__unnamed_146,(__unnamed_114 - __unnamed_146)
__unnamed_146:
        /*093c*/ 	.byte	0x73, 0x65, 0x74, 0x5f, 0x72, 0x65, 0x73, 0x75, 0x6c, 0x74, 0x73, 0x5f, 0x74, 0x6f, 0x5f, 0x6f
        /*094c*/ 	.byte	0x75, 0x74, 0x70, 0x75, 0x74, 0x00
	.type		__unnamed_114,@object
	.size		__unnamed_114,(__unnamed_6 - __unnamed_114)
__unnamed_114:
        /*0952*/ 	.byte	0x73, 0x65, 0x74, 0x5f, 0x72, 0x65, 0x73, 0x75, 0x6c, 0x74, 0x73, 0x5f, 0x74, 0x6f, 0x5f, 0x6f
        /*0962*/ 	.byte	0x75, 0x74, 0x70, 0x75, 0x74, 0x00
	.type		__unnamed_6,@object
	.size		__unnamed_6,(__unnamed_70 - __unnamed_6)
__unnamed_6:
        /*0968*/ 	.byte	0x73, 0x65, 0x74, 0x5f, 0x72, 0x65, 0x73, 0x75, 0x6c, 0x74, 0x73, 0x5f, 0x74, 0x6f, 0x5f, 0x6f
        /*0978*/ 	.byte	0x75, 0x74, 0x70, 0x75, 0x74, 0x00
	.type		__unnamed_70,@object
	.size		__unnamed_70,(__unnamed_86 - __unnamed_70)
__unnamed_70:
        /*097e*/ 	.byte	0x73, 0x65, 0x74, 0x5f, 0x72, 0x65, 0x73, 0x75, 0x6c, 0x74, 0x73, 0x5f, 0x74, 0x6f, 0x5f, 0x6f
        /*098e*/ 	.byte	0x75, 0x74, 0x70, 0x75, 0x74, 0x00
	.type		__unnamed_86,@object
	.size		__unnamed_86,(__unnamed_118 - __unnamed_86)
__unnamed_86:
        /*0994*/ 	.byte	0x73, 0x65, 0x74, 0x5f, 0x72, 0x65, 0x73, 0x75, 0x6c, 0x74, 0x73, 0x5f, 0x74, 0x6f, 0x5f, 0x6f
        /*09a4*/ 	.byte	0x75, 0x74, 0x70, 0x75, 0x74, 0x00
	.type		__unnamed_118,@object
	.size		__unnamed_118,(__unnamed_142 - __unnamed_118)
__unnamed_118:
        /*09aa*/ 	.byte	0x73, 0x65, 0x74, 0x5f, 0x72, 0x65, 0x73, 0x75, 0x6c, 0x74, 0x73, 0x5f, 0x74, 0x6f, 0x5f, 0x6f
        /*09ba*/ 	.byte	0x75, 0x74, 0x70, 0x75, 0x74, 0x00
	.type		__unnamed_142,@object
	.size		__unnamed_142,(__unnamed_14 - __unnamed_142)
__unnamed_142:
        /*09c0*/ 	.byte	0x73, 0x65, 0x74, 0x5f, 0x72, 0x65, 0x73, 0x75, 0x6c, 0x74, 0x73, 0x5f, 0x74, 0x6f, 0x5f, 0x6f
        /*09d0*/ 	.byte	0x75, 0x74, 0x70, 0x75, 0x74, 0x00
	.type		__unnamed_14,@object
	.size		__unnamed_14,(__unnamed_30 - __unnamed_14)
__unnamed_14:
        /*09d6*/ 	.byte	0x73, 0x65, 0x74, 0x5f, 0x72, 0x65, 0x73, 0x75, 0x6c, 0x74, 0x73, 0x5f, 0x74, 0x6f, 0x5f, 0x6f
        /*09e6*/ 	.byte	0x75, 0x74, 0x70, 0x75, 0x74, 0x00
	.type		__unnamed_30,@object
	.size		__unnamed_30,(__unnamed_62 - __unnamed_30)
__unnamed_30:
        /*09ec*/ 	.byte	0x73, 0x65, 0x74, 0x5f, 0x72, 0x65, 0x73, 0x75, 0x6c, 0x74, 0x73, 0x5f, 0x74, 0x6f, 0x5f, 0x6f
        /*09fc*/ 	.byte	0x75, 0x74, 0x70, 0x75, 0x74, 0x00
	.type		__unnamed_62,@object
	.size		__unnamed_62,(__unnamed_126 - __unnamed_62)
__unnamed_62:
        /*0a02*/ 	.byte	0x73, 0x65, 0x74, 0x5f, 0x72, 0x65, 0x73, 0x75, 0x6c, 0x74, 0x73, 0x5f, 0x74, 0x6f, 0x5f, 0x6f
        /*0a12*/ 	.byte	0x75, 0x74, 0x70, 0x75, 0x74, 0x00
	.type		__unnamed_126,@object
	.size		__unnamed_126,(__unnamed_137 - __unnamed_126)
__unnamed_126:
        /*0a18*/ 	.byte	0x73, 0x65, 0x74, 0x5f, 0x72, 0x65, 0x73, 0x75, 0x6c, 0x74, 0x73, 0x5f, 0x74, 0x6f, 0x5f, 0x6f
        /*0a28*/ 	.byte	0x75, 0x74, 0x70, 0x75, 0x74, 0x00
	.type		__unnamed_137,@object
	.size		__unnamed_137,(__unnamed_25 - __unnamed_137)
__unnamed_137:
        /*0a2e*/ 	.byte	0x67, 0x65, 0x74, 0x5f, 0x61, 0x63, 0x63, 0x75, 0x6d, 0x75, 0x6c, 0x61, 0x74, 0x65, 0x64, 0x5f
        /*0a3e*/ 	.byte	0x6f, 0x75, 0x74, 0x70, 0x75, 0x74, 0x00
	.type		__unnamed_25,@object
	.size		__unnamed_25,(__unnamed_81 - __unnamed_25)
__unnamed_25:
        /*0a45*/ 	.byte	0x67, 0x65, 0x74, 0x5f, 0x61, 0x63, 0x63, 0x75, 0x6d, 0x75, 0x6c, 0x61, 0x74, 0x65, 0x64, 0x5f
        /*0a55*/ 	.byte	0x6f, 0x75, 0x74, 0x70, 0x75, 0x74, 0x00
	.type		__unnamed_81,@object
	.size		__unnamed_81,(__unnamed_109 - __unnamed_81)
__unnamed_81:
        /*0a5c*/ 	.byte	0x67, 0x65, 0x74, 0x5f, 0x61, 0x63, 0x63, 0x75, 0x6d, 0x75, 0x6c, 0x61, 0x74, 0x65, 0x64, 0x5f
        /*0a6c*/ 	.byte	0x6f, 0x75, 0x74, 0x70, 0x75, 0x74, 0x00
	.type		__unnamed_109,@object
	.size		__unnamed_109,(__unnamed_165 - __unnamed_109)
__unnamed_109:
        /*0a73*/ 	.byte	0x67, 0x65, 0x74, 0x5f, 0x61, 0x63, 0x63, 0x75, 0x6d, 0x75, 0x6c, 0x61, 0x74, 0x65, 0x64, 0x5f
        /*0a83*/ 	.byte	0x6f, 0x75, 0x74, 0x70, 0x75, 0x74, 0x00
	.type		__unnamed_165,@object
	.size		__unnamed_165,(__unnamed_53 - __unnamed_165)
__unnamed_165:
        /*0a8a*/ 	.byte	0x67, 0x65, 0x74, 0x5f, 0x61, 0x63, 0x63, 0x75, 0x6d, 0x75, 0x6c, 0x61, 0x74, 0x65, 0x64, 0x5f
        /*0a9a*/ 	.byte	0x6f, 0x75, 0x74, 0x70, 0x75, 0x74, 0x00
	.type		__unnamed_53,@object
	.size		__unnamed_53,(__unnamed_11 - __unnamed_53)
__unnamed_53:
        /*0aa1*/ 	.byte	0x67, 0x65, 0x74, 0x5f, 0x61, 0x63, 0x63, 0x75, 0x6d, 0x75, 0x6c, 0x61, 0x74, 0x65, 0x64, 0x5f
        /*0ab1*/ 	.byte	0x6f, 0x75, 0x74, 0x70, 0x75, 0x74, 0x00
	.type		__unnamed_11,@object
	.size		__unnamed_11,(__unnamed_123 - __unnamed_11)
__unnamed_11:
        /*0ab8*/ 	.byte	0x67, 0x65, 0x74, 0x5f, 0x61, 0x63, 0x63, 0x75, 0x6d, 0x75, 0x6c, 0x61, 0x74, 0x65, 0x64, 0x5f
        /*0ac8*/ 	.byte	0x6f, 0x75, 0x74, 0x70, 0x75, 0x74, 0x00
	.type		__unnamed_123,@object
	.size		__unnamed_123,(__unnamed_67 - __unnamed_123)
__unnamed_123:
        /*0acf*/ 	.byte	0x67, 0x65, 0x74, 0x5f, 0x61, 0x63, 0x63, 0x75, 0x6d, 0x75, 0x6c, 0x61, 0x74, 0x65, 0x64, 0x5f
        /*0adf*/ 	.byte	0x6f, 0x75, 0x74, 0x70, 0x75, 0x74, 0x00
	.type		__unnamed_67,@object
	.size		__unnamed_67,(__unnamed_39 - __unnamed_67)
__unnamed_67:
        /*0ae6*/ 	.byte	0x67, 0x65, 0x74, 0x5f, 0x61, 0x63, 0x63, 0x75, 0x6d, 0x75, 0x6c, 0x61, 0x74, 0x65, 0x64, 0x5f
        /*0af6*/ 	.byte	0x6f, 0x75, 0x74, 0x70, 0x75, 0x74, 0x00
	.type		__unnamed_39,@object
	.size		__unnamed_39,(__unnamed_151 - __unnamed_39)
__unnamed_39:
        /*0afd*/ 	.byte	0x67, 0x65, 0x74, 0x5f, 0x61, 0x63, 0x63, 0x75, 0x6d, 0x75, 0x6c, 0x61, 0x74, 0x65, 0x64, 0x5f
        /*0b0d*/ 	.byte	0x6f, 0x75, 0x74, 0x70, 0x75, 0x74, 0x00
	.type		__unnamed_151,@object
	.size		__unnamed_151,(__unnamed_95 - __unnamed_151)
__unnamed_151:
        /*0b14*/ 	.byte	0x67, 0x65, 0x74, 0x5f, 0x61, 0x63, 0x63, 0x75, 0x6d, 0x75, 0x6c, 0x61, 0x74, 0x65, 0x64, 0x5f
        /*0b24*/ 	.byte	0x6f, 0x75, 0x74, 0x70, 0x75, 0x74, 0x00
	.type		__unnamed_95,@object
	.size		__unnamed_95,(__unnamed_60 - __unnamed_95)
__unnamed_95:
        /*0b2b*/ 	.byte	0x67, 0x65, 0x74, 0x5f, 0x61, 0x63, 0x63, 0x75, 0x6d, 0x75, 0x6c, 0x61, 0x74, 0x65, 0x64, 0x5f
        /*0b3b*/ 	.byte	0x6f, 0x75, 0x74, 0x70, 0x75, 0x74, 0x00
	.type		__unnamed_60,@object
	.size		__unnamed_60,(__unnamed_4 - __unnamed_60)
__unnamed_60:
        /*0b42*/ 	.byte	0x67, 0x65, 0x74, 0x5f, 0x61, 0x63, 0x63, 0x75, 0x6d, 0x75, 0x6c, 0x61, 0x74, 0x65, 0x64, 0x5f
        /*0b52*/ 	.byte	0x6f, 0x75, 0x74, 0x70, 0x75, 0x74, 0x00
	.type		__unnamed_4,@object
	.size		__unnamed_4,(__unnamed_116 - __unnamed_4)
__unnamed_4:
        /*0b59*/ 	.byte	0x67, 0x65, 0x74, 0x5f, 0x61, 0x63, 0x63, 0x75, 0x6d, 0x75, 0x6c, 0x61, 0x74, 0x65, 0x64, 0x5f
        /*0b69*/ 	.byte	0x6f, 0x75, 0x74, 0x70, 0x75, 0x74, 0x00
	.type		__unnamed_116,@object
	.size		__unnamed_116,(__unnamed_88 - __unnamed_116)
__unnamed_116:
        /*0b70*/ 	.byte	0x67, 0x65, 0x74, 0x5f, 0x61, 0x63, 0x63, 0x75, 0x6d, 0x75, 0x6c, 0x61, 0x74, 0x65, 0x64, 0x5f
        /*0b80*/ 	.byte	0x6f, 0x75, 0x74, 0x70, 0x75, 0x74, 0x00
	.type		__unnamed_88,@object
	.size		__unnamed_88,(__unnamed_144 - __unnamed_88)
__unnamed_88:
        /*0b87*/ 	.byte	0x67, 0x65, 0x74, 0x5f, 0x61, 0x63, 0x63, 0x75, 0x6d, 0x75, 0x6c, 0x61, 0x74, 0x65, 0x64, 0x5f
        /*0b97*/ 	.byte	0x6f, 0x75, 0x74, 0x70, 0x75, 0x74, 0x00
	.type		__unnamed_144,@object
	.size		__unnamed_144,(__unnamed_32 - __unnamed_144)
__unnamed_144:
        /*0b9e*/ 	.byte	0x67, 0x65, 0x74, 0x5f, 0x61, 0x63, 0x63, 0x75, 0x6d, 0x75, 0x6c, 0x61, 0x74, 0x65, 0x64, 0x5f
        /*0bae*/ 	.byte	0x6f, 0x75, 0x74, 0x70, 0x75, 0x74, 0x00
	.type		__unnamed_32,@object
	.size		__unnamed_32,(__unnamed_74 - __unnamed_32)
__unnamed_32:
        /*0bb5*/ 	.byte	0x67, 0x65, 0x74, 0x5f, 0x61, 0x63, 0x63, 0x75, 0x6d, 0x75, 0x6c, 0x61, 0x74, 0x65, 0x64, 0x5f
        /*0bc5*/ 	.byte	0x6f, 0x75, 0x74, 0x70, 0x75, 0x74, 0x00
	.type		__unnamed_74,@object
	.size		__unnamed_74,(__unnamed_130 - __unnamed_74)
__unnamed_74:
        /*0bcc*/ 	.byte	0x67, 0x65, 0x74, 0x5f, 0x61, 0x63, 0x63, 0x75, 0x6d, 0x75, 0x6c, 0x61, 0x74, 0x65, 0x64, 0x5f
        /*0bdc*/ 	.byte	0x6f, 0x75, 0x74, 0x70, 0x75, 0x74, 0x00
	.type		__unnamed_130,@object
	.size		__unnamed_130,(__unnamed_18 - __unnamed_130)
__unnamed_130:
        /*0be3*/ 	.byte	0x67, 0x65, 0x74, 0x5f, 0x61, 0x63, 0x63, 0x75, 0x6d, 0x75, 0x6c, 0x61, 0x74, 0x65, 0x64, 0x5f
        /*0bf3*/ 	.byte	0x6f, 0x75, 0x74, 0x70, 0x75, 0x74, 0x00
	.type		__unnamed_18,@object
	.size		__unnamed_18,(__unnamed_102 - __unnamed_18)
__unnamed_18:
        /*0bfa*/ 	.byte	0x67, 0x65, 0x74, 0x5f, 0x61, 0x63, 0x63, 0x75, 0x6d, 0x75, 0x6c, 0x61, 0x74, 0x65, 0x64, 0x5f
        /*0c0a*/ 	.byte	0x6f, 0x75, 0x74, 0x70, 0x75, 0x74, 0x00
	.type		__unnamed_102,@object
	.size		__unnamed_102,(__unnamed_46 - __unnamed_102)
__unnamed_102:
        /*0c11*/ 	.byte	0x67, 0x65, 0x74, 0x5f, 0x61, 0x63, 0x63, 0x75, 0x6d, 0x75, 0x6c, 0x61, 0x74, 0x65, 0x64, 0x5f
        /*0c21*/ 	.byte	0x6f, 0x75, 0x74, 0x70, 0x75, 0x74, 0x00
	.type		__unnamed_46,@object
	.size		__unnamed_46,(__unnamed_158 - __unnamed_46)
__unnamed_46:
        /*0c28*/ 	.byte	0x67, 0x65, 0x74, 0x5f, 0x61, 0x63, 0x63, 0x75, 0x6d, 0x75, 0x6c, 0x61, 0x74, 0x65, 0x64, 0x5f
        /*0c38*/ 	.byte	0x6f, 0x75, 0x74, 0x70, 0x75, 0x74, 0x00
	.type		__unnamed_158,@object
	.size		__unnamed_158,($str$7 - __unnamed_158)
__unnamed_158:
        /*0c3f*/ 	.byte	0x67, 0x65, 0x74, 0x5f, 0x61, 0x63, 0x63, 0x75, 0x6d, 0x75, 0x6c, 0x61, 0x74, 0x65, 0x64, 0x5f
        /*0c4f*/ 	.byte	0x6f, 0x75, 0x74, 0x70, 0x75, 0x74, 0x00
	.type		$str$7,@object
	.size		$str$7,(.L_197 - $str$7)
$str$7:
        /*0c56*/ 	.byte	0x2f, 0x72, 0x6f, 0x6f, 0x74, 0x2f, 0x2e, 0x70, 0x79, 0x65, 0x6e, 0x76, 0x2f, 0x76, 0x65, 0x72
        /*0c66*/ 	.byte	0x73, 0x69, 0x6f, 0x6e, 0x73, 0x2f, 0x33, 0x2e, 0x31, 0x33, 0x2e, 0x31, 0x32, 0x2f, 0x6c, 0x69
        /*0c76*/ 	.byte	0x62, 0x2f, 0x70, 0x79, 0x74, 0x68, 0x6f, 0x6e, 0x33, 0x2e, 0x31, 0x33, 0x2f, 0x73, 0x69, 0x74
        /*0c86*/ 	.byte	0x65, 0x2d, 0x70, 0x61, 0x63, 0x6b, 0x61, 0x67, 0x65, 0x73, 0x2f, 0x74, 0x6f, 0x72, 0x63, 0x68
        /*0c96*/ 	.byte	0x2f, 0x69, 0x6e, 0x63, 0x6c, 0x75, 0x64, 0x65, 0x2f, 0x41, 0x54, 0x65, 0x6e, 0x2f, 0x6e, 0x61
        /*0ca6*/ 	.byte	0x74, 0x69, 0x76, 0x65, 0x2f, 0x63, 0x75, 0x64, 0x61, 0x2f, 0x52, 0x65, 0x64, 0x75, 0x63, 0x65
        /*0cb6*/ 	.byte	0x2e, 0x63, 0x75, 0x68, 0x00
.L_197:


//--------------------- .nv.shared._ZN2at6native13reduce_kernelILi512ELi1ENS0_8ReduceOpIbNS0_14func_wrapper_tIbZZZNS0_14or_kernel_cudaERNS_14TensorIteratorEENKUlvE_clEvENKUlvE10_clEvEUlbbE_EEjbLi4ELi4EEEEEvT1_ --------------------------
	.section	.nv.shared._ZN2at6native13reduce_kernelILi512ELi1ENS0_8ReduceOpIbNS0_14func_wrapper_tIbZZZNS0_14or_kernel_cudaERNS_14TensorIteratorEENKUlvE_clEvENKUlvE10_clEvEUlbbE_EEjbLi4ELi4EEEEEvT1_,"aw",@nobits
	.sectionflags	@""
	.align	16
.nv.shared._ZN2at6native13reduce_kernelILi512ELi1ENS0_8ReduceOpIbNS0_14func_wrapper_tIbZZZNS0_14or_kernel_cudaERNS_14TensorIteratorEENKUlvE_clEvENKUlvE10_clEvEUlbbE_EEjbLi4ELi4EEEEEvT1_:
	.zero		1040


//--------------------- .nv.shared.reserved.0     --------------------------
	.section	.nv.shared.reserved.0,"aw",@nobits
	.weak		__nv_reservedSMEM_offset_0_alias
	.size		__nv_reservedSMEM_offset_0_alias, 0, 64
	.other		__nv_reservedSMEM_offset_0_alias,@"STO_CUDA_RESERVED_SHARED STV_DEFAULT"
__nv_reservedSMEM_offset_0_alias:
	.zero		0
	.zero		64


//--------------------- .nv.global                --------------------------
	.section	.nv.global,"aw",@nobits
.nv.global:
	.type		_ZN51_INTERNAL_e3e432fe_20_ReduceLogicKernel_cu_066a645d4cuda3std3__48in_placeE,@object
	.size		_ZN51_INTERNAL_e3e432fe_20_ReduceLogicKernel_cu_066a645d4cuda3std3__48in_placeE,(_ZN51_INTERNAL_e3e432fe_20_ReduceLogicKernel_cu_066a645d4cuda3std6ranges3__45__cpo8distanceE - _ZN51_INTERNAL_e3e432fe_20_ReduceLogicKernel_cu_066a645d4cuda3std3__48in_placeE)
_ZN51_INTERNAL_e3e432fe_20_ReduceLogicKernel_cu_066a645d4cuda3std3__48in_placeE:
	.zero		1
	.type		_ZN51_INTERNAL_e3e432fe_20_ReduceLogicKernel_cu_066a645d4cuda3std6ranges3__45__cpo8distanceE,@object
	.size		_ZN51_INTERNAL_e3e432fe_20_ReduceLogicKernel_cu_066a645d4cuda3std6ranges3__45__cpo8distanceE,(_ZN51_INTERNAL_e3e432fe_20_ReduceLogicKernel_cu_066a645d4cuda3std3__45__cpo6cbeginE - _ZN51_INTERNAL_e3e432fe_20_ReduceLogicKernel_cu_066a645d4cuda3std6ranges3__45__cpo8distanceE)
_ZN51_INTERNAL_e3e432fe_20_ReduceLogicKernel_cu_066a645d4cuda3std6ranges3__45__cpo8distanceE:
	.zero		1
	.type		_ZN51_INTERNAL_e3e432fe_20_ReduceLogicKernel_cu_066a645d4cuda3std3__45__cpo6cbeginE,@object
	.size		_ZN51_INTERNAL_e3e432fe_20_ReduceLogicKernel_cu_066a645d4cuda3std3__45__cpo6cbeginE,(_ZN51_INTERNAL_e3e432fe_20_ReduceLogicKernel_cu_066a645d4cuda3std6ranges3__45__cpo7advanceE - _ZN51_INTERNAL_e3e432fe_20_ReduceLogicKernel_cu_066a645d4cuda3std3__45__cpo6cbeginE)
_ZN51_INTERNAL_e3e432fe_20_ReduceLogicKernel_cu_066a645d4cuda3std3__45__cpo6cbeginE:
	.zero		1
	.type		_ZN51_INTERNAL_e3e432fe_20_ReduceLogicKernel_cu_066a645d4cuda3std6ranges3__45__cpo7advanceE,@object
	.size		_ZN51_INTERNAL_e3e432fe_20_ReduceLogicKernel_cu_066a645d4cuda3std6ranges3__45__cpo7advanceE,(_ZN51_INTERNAL_e3e432fe_20_ReduceLogicKernel_cu_066a645d4cuda3std3__45__cpo7crbeginE - _ZN51_INTERNAL_e3e432fe_20_ReduceLogicKernel_cu_066a645d4cuda3std6ranges3__45__cpo7advanceE)
_ZN51_INTERNAL_e3e432fe_20_ReduceLogicKernel_cu_066a645d4cuda3std6ranges3__45__cpo7advanceE:
	.zero		1
	.type		_ZN51_INTERNAL_e3e432fe_20_ReduceLogicKernel_cu_066a645d4cuda3std3__45__cpo7crbeginE,@object
	.size		_ZN51_INTERNAL_e3e432fe_20_ReduceLogicKernel_cu_066a645d4cuda3std3__45__cpo7crbeginE,(_ZN51_INTERNAL_e3e432fe_20_ReduceLogicKernel_cu_066a645d4cuda3std6ranges3__45__cpo4dataE - _ZN51_INTERNAL_e3e432fe_20_ReduceLogicKernel_cu_066a645d4cuda3std3__45__cpo7crbeginE)
_ZN51_INTERNAL_e3e432fe_20_ReduceLogicKernel_cu_066a645d4cuda3std3__45__cpo7crbeginE:
	.zero		1
	.type		_ZN51_INTERNAL_e3e432fe_20_ReduceLogicKernel_cu_066a645d4cuda3std6ranges3__45__cpo4dataE,@object
	.size		_ZN51_INTERNAL_e3e432fe_20_ReduceLogicKernel_cu_066a645d4cuda3std6ranges3__45__cpo4dataE,(_ZN51_INTERNAL_e3e432fe_20_ReduceLogicKernel_cu_066a645d4cuda3std6ranges3__45__cpo5beginE - _ZN51_INTERNAL_e3e432fe_20_ReduceLogicKernel_cu_066a645d4cuda3std6ranges3__45__cpo4dataE)
_ZN51_INTERNAL_e3e432fe_20_ReduceLogicKernel_cu_066a645d4cuda3std6ranges3__45__cpo4dataE:
	.zero		1
	.type		_ZN51_INTERNAL_e3e432fe_20_ReduceLogicKernel_cu_066a645d4cuda3std6ranges3__45__cpo5beginE,@object
	.size		_ZN51_INTERNAL_e3e432fe_20_ReduceLogicKernel_cu_066a645d4cuda3std6ranges3__45__cpo5beginE,(_ZN51_INTERNAL_e3e432fe_20_ReduceLogicKernel_cu_066a645d4cuda3std3__453_GLOBAL__N__e3e432fe_20_ReduceLogicKernel_cu_066a645d6ignoreE - _ZN51_INTERNAL_e3e432fe_20_ReduceLogicKernel_cu_066a645d4cuda3std6ranges3__45__cpo5beginE)
_ZN51_INTERNAL_e3e432fe_20_ReduceLogicKernel_cu_066a645d4cuda3std6ranges3__45__cpo5beginE:
	.zero		1
	.type		_ZN51_INTERNAL_e3e432fe_20_ReduceLogicKernel_cu_066a645d4cuda3std3__453_GLOBAL__N__e3e432fe_20_ReduceLogicKernel_cu_066a645d6ignoreE,@object
	.size		_ZN51_INTERNAL_e3e432fe_20_ReduceLogicKernel_cu_066a645d4cuda3std3__453_GLOBAL__N__e3e432fe_20_ReduceLogicKernel_cu_066a645d6ignoreE,(_ZN51_INTERNAL_e3e432fe_20_ReduceLogicKernel_cu_066a645d4cuda3std6ranges3__45__cpo4sizeE - _ZN51_INTERNAL_e3e432fe_20_ReduceLogicKernel_cu_066a645d4cuda3std3__453_GLOBAL__N__e3e432fe_20_ReduceLogicKernel_cu_066a645d6ignoreE)
_ZN51_INTERNAL_e3e432fe_20_ReduceLogicKernel_cu_066a645d4cuda3std3__453_GLOBAL__N__e3e432fe_20_ReduceLogicKernel_cu_066a645d6ignoreE:
	.zero		1
	.type		_ZN51_INTERNAL_e3e432fe_20_ReduceLogicKernel_cu_066a645d4cuda3std6ranges3__45__cpo4sizeE,@object
	.size		_ZN51_INTERNAL_e3e432fe_20_ReduceLogicKernel_cu_066a645d4cuda3std6ranges3__45__cpo4sizeE,(_ZN51_INTERNAL_e3e432fe_20_ReduceLogicKernel_cu_066a645d4cuda3std3__45__cpo5beginE - _ZN51_INTERNAL_e3e432fe_20_ReduceLogicKernel_cu_066a645d4cuda3std6ranges3__45__cpo4sizeE)
_ZN51_INTERNAL_e3e432fe_20_ReduceLogicKernel_cu_066a645d4cuda3std6ranges3__45__cpo4sizeE:
	.zero		1
	.type		_ZN51_INTERNAL_e3e432fe_20_ReduceLogicKernel_cu_066a645d4cuda3std3__45__cpo5beginE,@object
	.size		_ZN51_INTERNAL_e3e432fe_20_ReduceLogicKernel_cu_066a645d4cuda3std3__45__cpo5beginE,(_ZN51_INTERNAL_e3e432fe_20_ReduceLogicKernel_cu_066a645d4cuda3std6ranges3__45__cpo6cbeginE - _ZN51_INTERNAL_e3e432fe_20_ReduceLogicKernel_cu_066a645d4cuda3std3__45__cpo5beginE)
_ZN51_INTERNAL_e3e432fe_20_ReduceLogicKernel_cu_066a645d4cuda3std3__45__cpo5beginE:
	.zero		1
	.type		_ZN51_INTERNAL_e3e432fe_20_ReduceLogicKernel_cu_066a645d4cuda3std6ranges3__45__cpo6cbeginE,@object
	.size		_ZN51_INTERNAL_e3e432fe_20_ReduceLogicKernel_cu_066a645d4cuda3std6ranges3__45__cpo6cbeginE,(_ZN51_INTERNAL_e3e432fe_20_ReduceLogicKernel_cu_066a645d4cuda3std3__45__cpo6rbeginE - _ZN51_INTERNAL_e3e432fe_20_ReduceLogicKernel_cu_066a645d4cuda3std6ranges3__45__cpo6cbeginE)
_ZN51_INTERNAL_e3e432fe_20_ReduceLogicKernel_cu_066a645d4cuda3std6ranges3__45__cpo6cbeginE:
	.zero		1
	.type		_ZN51_INTERNAL_e3e432fe_20_ReduceLogicKernel_cu_066a645d4cuda3std3__45__cpo6rbeginE,@object
	.size		_ZN51_INTERNAL_e3e432fe_20_ReduceLogicKernel_cu_066a645d4cuda3std3__45__cpo6rbeginE,(_ZN51_INTERNAL_e3e432fe_20_ReduceLogicKernel_cu_066a645d4cuda3std6ranges3__45__cpo4nextE - _ZN51_INTERNAL_e3e432fe_20_ReduceLogicKernel_cu_066a645d4cuda3std3__45__cpo6rbeginE)
_ZN51_INTERNAL_e3e432fe_20_ReduceLogicKernel_cu_066a645d4cuda3std3__45__cpo6rbeginE:
	.zero		1
	.type		_ZN51_INTERNAL_e3e432fe_20_ReduceLogicKernel_cu_066a645d4cuda3std6ranges3__45__cpo4nextE,@object
	.size		_ZN51_INTERNAL_e3e432fe_20_ReduceLogicKernel_cu_066a645d4cuda3std6ranges3__45__cpo4nextE,(_ZN51_INTERNAL_e3e432fe_20_ReduceLogicKernel_cu_066a645d4cuda3std6ranges3__45__cpo4swapE - _ZN51_INTERNAL_e3e432fe_20_ReduceLogicKernel_cu_066a645d4cuda3std6ranges3__45__cpo4nextE)
_ZN51_INTERNAL_e3e432fe_20_ReduceLogicKernel_cu_066a645d4cuda3std6ranges3__45__cpo4nextE:
	.zero		1
	.type		_ZN51_INTERNAL_e3e432fe_20_ReduceLogicKernel_cu_066a645d4cuda3std6ranges3__45__cpo4swapE,@object
	.size		_ZN51_INTERNAL_e3e432fe_20_ReduceLogicKernel_cu_066a645d4cuda3std6ranges3__45__cpo4swapE,(_ZN51_INTERNAL_e3e432fe_20_ReduceLogicKernel_cu_066a645d4cuda3std3__420unreachable_sentinelE - _ZN51_INTERNAL_e3e432fe_20_ReduceLogicKernel_cu_066a645d4cuda3std6ranges3__45__cpo4swapE)
_ZN51_INTERNAL_e3e432fe_20_ReduceLogicKernel_cu_066a645d4cuda3std6ranges3__45__cpo4swapE:
	.zero		1
	.type		_ZN51_INTERNAL_e3e432fe_20_ReduceLogicKernel_cu_066a645d4cuda3std3__420unreachable_sentinelE,@object
	.size		_ZN51_INTERNAL_e3e432fe_20_ReduceLogicKernel_cu_066a645d4cuda3std3__420unreachable_sentinelE,(_ZN51_INTERNAL_e3e432fe_20_ReduceLogicKernel_cu_066a645d6thrust24THRUST_300001_SM_1030_NS6system6detail10sequential3seqE - _ZN51_INTERNAL_e3e432fe_20_ReduceLogicKernel_cu_066a645d4cuda3std3__420unreachable_sentinelE)
_ZN51_INTERNAL_e3e432fe_20_ReduceLogicKernel_cu_066a645d4cuda3std3__420unreachable_sentinelE:
	.zero		1
	.type		_ZN51_INTERNAL_e3e432fe_20_ReduceLogicKernel_cu_066a645d6thrust24THRUST_300001_SM_1030_NS6system6detail10sequential3seqE,@object
	.size		_ZN51_INTERNAL_e3e432fe_20_ReduceLogicKernel_cu_066a645d6thrust24THRUST_300001_SM_1030_NS6system6detail10sequential3seqE,(_ZN51_INTERNAL_e3e432fe_20_ReduceLogicKernel_cu_066a645d4cuda3std3__45__cpo4cendE - _ZN51_INTERNAL_e3e432fe_20_ReduceLogicKernel_cu_066a645d6thrust24THRUST_300001_SM_1030_NS6system6detail10sequential3seqE)
_ZN51_INTERNAL_e3e432fe_20_ReduceLogicKernel_cu_066a645d6thrust24THRUST_300001_SM_1030_NS6system6detail10sequential3seqE:
	.zero		1
	.type		_ZN51_INTERNAL_e3e432fe_20_ReduceLogicKernel_cu_066a645d4cuda3std3__45__cpo4cendE,@object
	.size		_ZN51_INTERNAL_e3e432fe_20_ReduceLogicKernel_cu_066a645d4cuda3std3__45__cpo4cendE,(_ZN51_INTERNAL_e3e432fe_20_ReduceLogicKernel_cu_066a645d4cuda3std6ranges3__45__cpo9iter_swapE - _ZN51_INTERNAL_e3e432fe_20_ReduceLogicKernel_cu_066a645d4cuda3std3__45__cpo4cendE)
_ZN51_INTERNAL_e3e432fe_20_ReduceLogicKernel_cu_066a645d4cuda3std3__45__cpo4cendE:
	.zero		1
	.type		_ZN51_INTERNAL_e3e432fe_20_ReduceLogicKernel_cu_066a645d4cuda3std6ranges3__45__cpo9iter_swapE,@object
	.size		_ZN51_INTERNAL_e3e432fe_20_ReduceLogicKernel_cu_066a645d4cuda3std6ranges3__45__cpo9iter_swapE,(_ZN51_INTERNAL_e3e432fe_20_ReduceLogicKernel_cu_066a645d4cuda3std3__45__cpo5crendE - _ZN51_INTERNAL_e3e432fe_20_ReduceLogicKernel_cu_066a645d4cuda3std6ranges3__45__cpo9iter_swapE)
_ZN51_INTERNAL_e3e432fe_20_ReduceLogicKernel_cu_066a645d4cuda3std6ranges3__45__cpo9iter_swapE:
	.zero		1
	.type		_ZN51_INTERNAL_e3e432fe_20_ReduceLogicKernel_cu_066a645d4cuda3std3__45__cpo5crendE,@object
	.size		_ZN51_INTERNAL_e3e432fe_20_ReduceLogicKernel_cu_066a645d4cuda3std3__45__cpo5crendE,(_ZN51_INTERNAL_e3e432fe_20_ReduceLogicKernel_cu_066a645d4cuda3std6ranges3__45__cpo5cdataE - _ZN51_INTERNAL_e3e432fe_20_ReduceLogicKernel_cu_066a645d4cuda3std3__45__cpo5crendE)
_ZN51_INTERNAL_e3e432fe_20_ReduceLogicKernel_cu_066a645d4cuda3std3__45__cpo5crendE:
	.zero		1
	.type		_ZN51_INTERNAL_e3e432fe_20_ReduceLogicKernel_cu_066a645d4cuda3std6ranges3__45__cpo5cdataE,@object
	.size		_ZN51_INTERNAL_e3e432fe_20_ReduceLogicKernel_cu_066a645d4cuda3std6ranges3__45__cpo5cdataE,(_ZN51_INTERNAL_e3e432fe_20_ReduceLogicKernel_cu_066a645d4cuda3std6ranges3__45__cpo3endE - _ZN51_INTERNAL_e3e432fe_20_ReduceLogicKernel_cu_066a645d4cuda3std6ranges3__45__cpo5cdataE)
_ZN51_INTERNAL_e3e432fe_20_ReduceLogicKernel_cu_066a645d4cuda3std6ranges3__45__cpo5cdataE:
	.zero		1
	.type		_ZN51_INTERNAL_e3e432fe_20_ReduceLogicKernel_cu_066a645d4cuda3std6ranges3__45__cpo3endE,@object
	.size		_ZN51_INTERNAL_e3e432fe_20_ReduceLogicKernel_cu_066a645d4cuda3std6ranges3__45__cpo3endE,(_ZN51_INTERNAL_e3e432fe_20_ReduceLogicKernel_cu_066a645d4cuda3std3__419piecewise_constructE - _ZN51_INTERNAL_e3e432fe_20_ReduceLogicKernel_cu_066a645d4cuda3std6ranges3__45__cpo3endE)
_ZN51_INTERNAL_e3e432fe_20_ReduceLogicKernel_cu_066a645d4cuda3std6ranges3__45__cpo3endE:
	.zero		1
	.type		_ZN51_INTERNAL_e3e432fe_20_ReduceLogicKernel_cu_066a645d4cuda3std3__419piecewise_constructE,@object
	.size		_ZN51_INTERNAL_e3e432fe_20_ReduceLogicKernel_cu_066a645d4cuda3std3__419piecewise_constructE,(_ZN51_INTERNAL_e3e432fe_20_ReduceLogicKernel_cu_066a645d4cuda3std6ranges3__45__cpo5ssizeE - _ZN51_INTERNAL_e3e432fe_20_ReduceLogicKernel_cu_066a645d4cuda3std3__419piecewise_constructE)
_ZN51_INTERNAL_e3e432fe_20_ReduceLogicKernel_cu_066a645d4cuda3std3__419piecewise_constructE:
	.zero		1
	.type		_ZN51_INTERNAL_e3e432fe_20_ReduceLogicKernel_cu_066a645d4cuda3std6ranges3__45__cpo5ssizeE,@object
	.size		_ZN51_INTERNAL_e3e432fe_20_ReduceLogicKernel_cu_066a645d4cuda3std6ranges3__45__cpo5ssizeE,(_ZN51_INTERNAL_e3e432fe_20_ReduceLogicKernel_cu_066a645d4cuda3std3__45__cpo3endE - _ZN51_INTERNAL_e3e432fe_20_ReduceLogicKernel_cu_066a645d4cuda3std6ranges3__45__cpo5ssizeE)
_ZN51_INTERNAL_e3e432fe_20_ReduceLogicKernel_cu_066a645d4cuda3std6ranges3__45__cpo5ssizeE:
	.zero		1
	.type		_ZN51_INTERNAL_e3e432fe_20_ReduceLogicKernel_cu_066a645d4cuda3std3__45__cpo3endE,@object
	.size		_ZN51_INTERNAL_e3e432fe_20_ReduceLogicKernel_cu_066a645d4cuda3std3__45__cpo3endE,(_ZN51_INTERNAL_e3e432fe_20_ReduceLogicKernel_cu_066a645d4cuda3std6ranges3__45__cpo4cendE - _ZN51_INTERNAL_e3e432fe_20_ReduceLogicKernel_cu_066a645d4cuda3std3__45__cpo3endE)
_ZN51_INTERNAL_e3e432fe_20_ReduceLogicKernel_cu_066a645d4cuda3std3__45__cpo3endE:
	.zero		1
	.type		_ZN51_INTERNAL_e3e432fe_20_ReduceLogicKernel_cu_066a645d4cuda3std6ranges3__45__cpo4cendE,@object
	.size		_ZN51_INTERNAL_e3e432fe_20_ReduceLogicKernel_cu_066a645d4cuda3std6ranges3__45__cpo4cendE,(_ZN51_INTERNAL_e3e432fe_20_ReduceLogicKernel_cu_066a645d4cuda3std3__45__cpo4rendE - _ZN51_INTERNAL_e3e432fe_20_ReduceLogicKernel_cu_066a645d4cuda3std6ranges3__45__cpo4cendE)
_ZN51_INTERNAL_e3e432fe_20_ReduceLogicKernel_cu_066a645d4cuda3std6ranges3__45__cpo4cendE:
	.zero		1
	.type		_ZN51_INTERNAL_e3e432fe_20_ReduceLogicKernel_cu_066a645d4cuda3std3__45__cpo4rendE,@object
	.size		_ZN51_INTERNAL_e3e432fe_20_ReduceLogicKernel_cu_066a645d4cuda3std3__45__cpo4rendE,(_ZN51_INTERNAL_e3e432fe_20_ReduceLogicKernel_cu_066a645d4cuda3std6ranges3__45__cpo4prevE - _ZN51_INTERNAL_e3e432fe_20_ReduceLogicKernel_cu_066a645d4cuda3std3__45__cpo4rendE)
_ZN51_INTERNAL_e3e432fe_20_ReduceLogicKernel_cu_066a645d4cuda3std3__45__cpo4rendE:
	.zero		1
	.type		_ZN51_INTERNAL_e3e432fe_20_ReduceLogicKernel_cu_066a645d4cuda3std6ranges3__45__cpo4prevE,@object
	.size		_ZN51_INTERNAL_e3e432fe_20_ReduceLogicKernel_cu_066a645d4cuda3std6ranges3__45__cpo4prevE,(_ZN51_INTERNAL_e3e432fe_20_ReduceLogicKernel_cu_066a645d4cuda3std6ranges3__45__cpo9iter_moveE - _ZN51_INTERNAL_e3e432fe_20_ReduceLogicKernel_cu_066a645d4cuda3std6ranges3__45__cpo4prevE)
_ZN51_INTERNAL_e3e432fe_20_ReduceLogicKernel_cu_066a645d4cuda3std6ranges3__45__cpo4prevE:
	.zero		1
	.type		_ZN51_INTERNAL_e3e432fe_20_ReduceLogicKernel_cu_066a645d4cuda3std6ranges3__45__cpo9iter_moveE,@object
	.size		_ZN51_INTERNAL_e3e432fe_20_ReduceLogicKernel_cu_066a645d4cuda3std6ranges3__45__cpo9iter_moveE,(.L_181 - _ZN51_INTERNAL_e3e432fe_20_ReduceLogicKernel_cu_066a645d4cuda3std6ranges3__45__cpo9iter_moveE)
_ZN51_INTERNAL_e3e432fe_20_ReduceLogicKernel_cu_066a645d4cuda3std6ranges3__45__cpo9iter_moveE:
	.zero		1
.L_181:


//--------------------- .nv.shared._ZN2at6native13reduce_kernelILi256ELi2ENS0_8ReduceOpIbNS0_14func_wrapper_tIbZZZNS0_14or_kernel_cudaERNS_14TensorIteratorEENKUlvE_clEvENKUlvE10_clEvEUlbbE_EEjbLi4ELi4EEEEEvT1_ --------------------------
	.section	.nv.shared._ZN2at6native13reduce_kernelILi256ELi2ENS0_8ReduceOpIbNS0_14func_wrapper_tIbZZZNS0_14or_kernel_cudaERNS_14TensorIteratorEENKUlvE_clEvENKUlvE10_clEvEUlbbE_EEjbLi4ELi4EEEEEvT1_,"aw",@nobits
	.sectionflags	@""
	.align	16
.nv.shared._ZN2at6native13reduce_kernelILi256ELi2ENS0_8ReduceOpIbNS0_14func_wrapper_tIbZZZNS0_14or_kernel_cudaERNS_14TensorIteratorEENKUlvE_clEvENKUlvE10_clEvEUlbbE_EEjbLi4ELi4EEEEEvT1_:
	.zero		1040


//--------------------- .nv.shared._ZN2at6native13reduce_kernelILi128ELi4ENS0_8ReduceOpIbNS0_14func_wrapper_tIbZZZNS0_14or_kernel_cudaERNS_14TensorIteratorEENKUlvE_clEvENKUlvE10_clEvEUlbbE_EEjbLi4ELi4EEEEEvT1_ --------------------------
	.section	.nv.shared._ZN2at6native13reduce_kernelILi128ELi4ENS0_8ReduceOpIbNS0_14func_wrapper_tIbZZZNS0_14or_kernel_cudaERNS_14TensorIteratorEENKUlvE_clEvENKUlvE10_clEvEUlbbE_EEjbLi4ELi4EEEEEvT1_,"aw",@nobits
	.sectionflags	@""
	.align	16
.nv.shared._ZN2at6native13reduce_kernelILi128ELi4ENS0_8ReduceOpIbNS0_14func_wrapper_tIbZZZNS0_14or_kernel_cudaERNS_14TensorIteratorEENKUlvE_clEvENKUlvE10_clEvEUlbbE_EEjbLi4ELi4EEEEEvT1_:
	.zero		1040


//--------------------- .nv.shared._ZN2at6native13reduce_kernelILi512ELi1ENS0_8ReduceOpIN3c108BFloat16ENS0_14func_wrapper_tIbZZZNS0_14or_kernel_cudaERNS_14TensorIteratorEENKUlvE_clEvENKUlvE9_clEvEUlbS4_E_EEjbLi4ELi4EEEEEvT1_ --------------------------
	.section	.nv.shared._ZN2at6native13reduce_kernelILi512ELi1ENS0_8ReduceOpIN3c108BFloat16ENS0_14func_wrapper_tIbZZZNS0_14or_kernel_cudaERNS_14TensorIteratorEENKUlvE_clEvENKUlvE9_clEvEUlbS4_E_EEjbLi4ELi4EEEEEvT1_,"aw",@nobits
	.sectionflags	@""
	.align	16
.nv.shared._ZN2at6native13reduce_kernelILi512ELi1ENS0_8ReduceOpIN3c108BFloat16ENS0_14func_wrapper_tIbZZZNS0_14or_kernel_cudaERNS_14TensorIteratorEENKUlvE_clEvENKUlvE9_clEvEUlbS4_E_EEjbLi4ELi4EEEEEvT1_:
	.zero		1040


//--------------------- .nv.shared._ZN2at6native13reduce_kernelILi256ELi2ENS0_8ReduceOpIN3c108BFloat16ENS0_14func_wrapper_tIbZZZNS0_14or_kernel_cudaERNS_14TensorIteratorEENKUlvE_clEvENKUlvE9_clEvEUlbS4_E_EEjbLi4ELi4EEEEEvT1_ --------------------------
	.section	.nv.shared._ZN2at6native13reduce_kernelILi256ELi2ENS0_8ReduceOpIN3c108BFloat16ENS0_14func_wrapper_tIbZZZNS0_14or_kernel_cudaERNS_14TensorIteratorEENKUlvE_clEvENKUlvE9_clEvEUlbS4_E_EEjbLi4ELi4EEEEEvT1_,"aw",@nobits
	.sectionflags	@""
	.align	16
.nv.shared._ZN2at6native13reduce_kernelILi256ELi2ENS0_8ReduceOpIN3c108BFloat16ENS0_14func_wrapper_tIbZZZNS0_14or_kernel_cudaERNS_14TensorIteratorEENKUlvE_clEvENKUlvE9_clEvEUlbS4_E_EEjbLi4ELi4EEEEEvT1_:
	.zero		1040


//--------------------- .nv.shared._ZN2at6native13reduce_kernelILi128ELi4ENS0_8ReduceOpIN3c108BFloat16ENS0_14func_wrapper_tIbZZZNS0_14or_kernel_cudaERNS_14TensorIteratorEENKUlvE_clEvENKUlvE9_clEvEUlbS4_E_EEjbLi4ELi4EEEEEvT1_ --------------------------
	.section	.nv.shared._ZN2at6native13reduce_kernelILi128ELi4ENS0_8ReduceOpIN3c108BFloat16ENS0_14func_wrapper_tIbZZZNS0_14or_kernel_cudaERNS_14TensorIteratorEENKUlvE_clEvENKUlvE9_clEvEUlbS4_E_EEjbLi4ELi4EEEEEvT1_,"aw",@nobits
	.sectionflags	@""
	.align	16
.nv.shared._ZN2at6native13reduce_kernelILi128ELi4ENS0_8ReduceOpIN3c108BFloat16ENS0_14func_wrapper_tIbZZZNS0_14or_kernel_cudaERNS_14TensorIteratorEENKUlvE_clEvENKUlvE9_clEvEUlbS4_E_EEjbLi4ELi4EEEEEvT1_:
	.zero		1040


//--------------------- .nv.shared._ZN2at6native13reduce_kernelILi512ELi1ENS0_8ReduceOpIN3c104HalfENS0_14func_wrapper_tIbZZZNS0_14or_kernel_cudaERNS_14TensorIteratorEENKUlvE_clEvENKUlvE8_clEvEUlbS4_E_EEjbLi4ELi4EEEEEvT1_ --------------------------
	.section	.nv.shared._ZN2at6native13reduce_kernelILi512ELi1ENS0_8ReduceOpIN3c104HalfENS0_14func_wrapper_tIbZZZNS0_14or_kernel_cudaERNS_14TensorIteratorEENKUlvE_clEvENKUlvE8_clEvEUlbS4_E_EEjbLi4ELi4EEEEEvT1_,"aw",@nobits
	.sectionflags	@""
	.align	16
.nv.shared._ZN2at6native13reduce_kernelILi512ELi1ENS0_8ReduceOpIN3c104HalfENS0_14func_wrapper_tIbZZZNS0_14or_kernel_cudaERNS_14TensorIteratorEENKUlvE_clEvENKUlvE8_clEvEUlbS4_E_EEjbLi4ELi4EEEEEvT1_:
	.zero		1040


//--------------------- .nv.shared._ZN2at6native13reduce_kernelILi256ELi2ENS0_8ReduceOpIN3c104HalfENS0_14func_wrapper_tIbZZZNS0_14or_kernel_cudaERNS_14TensorIteratorEENKUlvE_clEvENKUlvE8_clEvEUlbS4_E_EEjbLi4ELi4EEEEEvT1_ --------------------------
	.section	.nv.shared._ZN2at6native13reduce_kernelILi256ELi2ENS0_8ReduceOpIN3c104HalfENS0_14func_wrapper_tIbZZZNS0_14or_kernel_cudaERNS_14TensorIteratorEENKUlvE_clEvENKUlvE8_clEvEUlbS4_E_EEjbLi4ELi4EEEEEvT1_,"aw",@nobits
	.sectionflags	@""
	.align	16
.nv.shared._ZN2at6native13reduce_kernelILi256ELi2ENS0_8ReduceOpIN3c104HalfENS0_14func_wrapper_tIbZZZNS0_14or_kernel_cudaERNS_14TensorIteratorEENKUlvE_clEvENKUlvE8_clEvEUlbS4_E_EEjbLi4ELi4EEEEEvT1_:
	.zero		1040


//--------------------- .nv.shared._ZN2at6native13reduce_kernelILi128ELi4ENS0_8ReduceOpIN3c104HalfENS0_14func_wrapper_tIbZZZNS0_14or_kernel_cudaERNS_14TensorIteratorEENKUlvE_clEvENKUlvE8_clEvEUlbS4_E_EEjbLi4ELi4EEEEEvT1_ --------------------------
	.section	.nv.shared._ZN2at6native13reduce_kernelILi128ELi4ENS0_8ReduceOpIN3c104HalfENS0_14func_wrapper_tIbZZZNS0_14or_kernel_cudaERNS_14TensorIteratorEENKUlvE_clEvENKUlvE8_clEvEUlbS4_E_EEjbLi4ELi4EEEEEvT1_,"aw",@nobits
	.sectionflags	@""
	.align	16
.nv.shared._ZN2at6native13reduce_kernelILi128ELi4ENS0_8ReduceOpIN3c104HalfENS0_14func_wrapper_tIbZZZNS0_14or_kernel_cudaERNS_14TensorIteratorEENKUlvE_clEvENKUlvE8_clEvEUlbS4_E_EEjbLi4ELi4EEEEEvT1_:
	.zero		1040


//--------------------- .nv.shared._ZN2at6native13reduce_kernelILi512ELi1ENS0_8ReduceOpIN3c107complexIfEENS0_14func_wrapper_tIbZZZNS0_14or_kernel_cudaERNS_14TensorIteratorEENKUlvE_clEvENKUlvE7_clEvEUlbS5_E_EEjbLi4ELi4EEEEEvT1_ --------------------------
	.section	.nv.shared._ZN2at6native13reduce_kernelILi512ELi1ENS0_8ReduceOpIN3c107complexIfEENS0_14func_wrapper_tIbZZZNS0_14or_kernel_cudaERNS_14TensorIteratorEENKUlvE_clEvENKUlvE7_clEvEUlbS5_E_EEjbLi4ELi4EEEEEvT1_,"aw",@nobits
	.sectionflags	@""
	.align	16
.nv.shared._ZN2at6native13reduce_kernelILi512ELi1ENS0_8ReduceOpIN3c107complexIfEENS0_14func_wrapper_tIbZZZNS0_14or_kernel_cudaERNS_14TensorIteratorEENKUlvE_clEvENKUlvE7_clEvEUlbS5_E_EEjbLi4ELi4EEEEEvT1_:
	.zero		1040


//--------------------- .nv.shared._ZN2at6native13reduce_kernelILi256ELi2ENS0_8ReduceOpIN3c107complexIfEENS0_14func_wrapper_tIbZZZNS0_14or_kernel_cudaERNS_14TensorIteratorEENKUlvE_clEvENKUlvE7_clEvEUlbS5_E_EEjbLi4ELi4EEEEEvT1_ --------------------------
	.section	.nv.shared._ZN2at6native13reduce_kernelILi256ELi2ENS0_8ReduceOpIN3c107complexIfEENS0_14func_wrapper_tIbZZZNS0_14or_kernel_cudaERNS_14TensorIteratorEENKUlvE_clEvENKUlvE7_clEvEUlbS5_E_EEjbLi4ELi4EEEEEvT1_,"aw",@nobits
	.sectionflags	@""
	.align	16
.nv.shared._ZN2at6native13reduce_kernelILi256ELi2ENS0_8ReduceOpIN3c107complexIfEENS0_14func_wrapper_tIbZZZNS0_14or_kernel_cudaERNS_14TensorIteratorEENKUlvE_clEvENKUlvE7_clEvEUlbS5_E_EEjbLi4ELi4EEEEEvT1_:
	.zero		1040


//--------------------- .nv.shared._ZN2at6native13reduce_kernelILi128ELi4ENS0_8ReduceOpIN3c107complexIfEENS0_14func_wrapper_tIbZZZNS0_14or_kernel_cudaERNS_14TensorIteratorEENKUlvE_clEvENKUlvE7_clEvEUlbS5_E_EEjbLi4ELi4EEEEEvT1_ --------------------------
	.section	.nv.shared._ZN2at6native13reduce_kernelILi128ELi4ENS0_8ReduceOpIN3c107complexIfEENS0_14func_wrapper_tIbZZZNS0_14or_kernel_cudaERNS_14TensorIteratorEENKUlvE_clEvENKUlvE7_clEvEUlbS5_E_EEjbLi4ELi4EEEEEvT1_,"aw",@nobits
	.sectionflags	@""
	.align	16
.nv.shared._ZN2at6native13reduce_kernelILi128ELi4ENS0_8ReduceOpIN3c107complexIfEENS0_14func_wrapper_tIbZZZNS0_14or_kernel_cudaERNS_14TensorIteratorEENKUlvE_clEvENKUlvE7_clEvEUlbS5_E_EEjbLi4ELi4EEEEEvT1_:
	.zero		1040


//--------------------- .nv.shared._ZN2at6native13reduce_kernelILi256ELi1ENS0_8ReduceOpIN3c107complexIdEENS0_14func_wrapper_tIbZZZNS0_14or_kernel_cudaERNS_14TensorIteratorEENKUlvE_clEvENKUlvE6_clEvEUlbS5_E_EEjbLi4ELi4EEEEEvT1_ --------------------------
	.section	.nv.shared._ZN2at6native13reduce_kernelILi256ELi1ENS0_8ReduceOpIN3c107complexIdEENS0_14func_wrapper_tIbZZZNS0_14or_kernel_cudaERNS_14TensorIteratorEENKUlvE_clEvENKUlvE6_clEvEUlbS5_E_EEjbLi4ELi4EEEEEvT1_,"aw",@nobits
	.sectionflags	@""
	.align	16
.nv.shared._ZN2at6native13reduce_kernelILi256ELi1ENS0_8ReduceOpIN3c107complexIdEENS0_14func_wrapper_tIbZZZNS0_14or_kernel_cudaERNS_14TensorIteratorEENKUlvE_clEvENKUlvE6_clEvEUlbS5_E_EEjbLi4ELi4EEEEEvT1_:
	.zero		1040


//--------------------- .nv.shared._ZN2at6native13reduce_kernelILi128ELi2ENS0_8ReduceOpIN3c107complexIdEENS0_14func_wrapper_tIbZZZNS0_14or_kernel_cudaERNS_14TensorIteratorEENKUlvE_clEvENKUlvE6_clEvEUlbS5_E_EEjbLi4ELi4EEEEEvT1_ --------------------------
	.section	.nv.shared._ZN2at6native13reduce_kernelILi128ELi2ENS0_8ReduceOpIN3c107complexIdEENS0_14func_wrapper_tIbZZZNS0_14or_kernel_cudaERNS_14TensorIteratorEENKUlvE_clEvENKUlvE6_clEvEUlbS5_E_EEjbLi4ELi4EEEEEvT1_,"aw",@nobits
	.sectionflags	@""
	.align	16
.nv.shared._ZN2at6native13reduce_kernelILi128ELi2ENS0_8ReduceOpIN3c107complexIdEENS0_14func_wrapper_tIbZZZNS0_14or_kernel_cudaERNS_14TensorIteratorEENKUlvE_clEvENKUlvE6_clEvEUlbS5_E_EEjbLi4ELi4EEEEEvT1_:
	.zero		1040


//--------------------- .nv.shared._ZN2at6native13reduce_kernelILi64ELi4ENS0_8ReduceOpIN3c107complexIdEENS0_14func_wrapper_tIbZZZNS0_14or_kernel_cudaERNS_14TensorIteratorEENKUlvE_clEvENKUlvE6_clEvEUlbS5_E_EEjbLi4ELi4EEEEEvT1_ --------------------------
	.section	.nv.shared._ZN2at6native13reduce_kernelILi64ELi4ENS0_8ReduceOpIN3c107complexIdEENS0_14func_wrapper_tIbZZZNS0_14or_kernel_cudaERNS_14TensorIteratorEENKUlvE_clEvENKUlvE6_clEvEUlbS5_E_EEjbLi4ELi4EEEEEvT1_,"aw",@nobits
	.sectionflags	@""
	.align	16
.nv.shared._ZN2at6native13reduce_kernelILi64ELi4ENS0_8ReduceOpIN3c107complexIdEENS0_14func_wrapper_tIbZZZNS0_14or_kernel_cudaERNS_14TensorIteratorEENKUlvE_clEvENKUlvE6_clEvEUlbS5_E_EEjbLi4ELi4EEEEEvT1_:
	.zero		1040


//--------------------- .nv.shared._ZN2at6native13reduce_kernelILi512ELi1ENS0_8ReduceOpIfNS0_14func_wrapper_tIbZZZNS0_14or_kernel_cudaERNS_14TensorIteratorEENKUlvE_clEvENKUlvE5_clEvEUlbfE_EEjbLi4ELi4EEEEEvT1_ --------------------------
	.section	.nv.shared._ZN2at6native13reduce_kernelILi512ELi1ENS0_8ReduceOpIfNS0_14func_wrapper_tIbZZZNS0_14or_kernel_cudaERNS_14TensorIteratorEENKUlvE_clEvENKUlvE5_clEvEUlbfE_EEjbLi4ELi4EEEEEvT1_,"aw",@nobits
	.sectionflags	@""
	.align	16
.nv.shared._ZN2at6native13reduce_kernelILi512ELi1ENS0_8ReduceOpIfNS0_14func_wrapper_tIbZZZNS0_14or_kernel_cudaERNS_14TensorIteratorEENKUlvE_clEvENKUlvE5_clEvEUlbfE_EEjbLi4ELi4EEEEEvT1_:
	.zero		1040


//--------------------- .nv.shared._ZN2at6native13reduce_kernelILi256ELi2ENS0_8ReduceOpIfNS0_14func_wrapper_tIbZZZNS0_14or_kernel_cudaERNS_14TensorIteratorEENKUlvE_clEvENKUlvE5_clEvEUlbfE_EEjbLi4ELi4EEEEEvT1_ --------------------------
	.section	.nv.shared._ZN2at6native13reduce_kernelILi256ELi2ENS0_8ReduceOpIfNS0_14func_wrapper_tIbZZZNS0_14or_kernel_cudaERNS_14TensorIteratorEENKUlvE_clEvENKUlvE5_clEvEUlbfE_EEjbLi4ELi4EEEEEvT1_,"aw",@nobits
	.sectionflags	@""
	.align	16
.nv.shared._ZN2at6native13reduce_kernelILi256ELi2ENS0_8ReduceOpIfNS0_14func_wrapper_tIbZZZNS0_14or_kernel_cudaERNS_14TensorIteratorEENKUlvE_clEvENKUlvE5_clEvEUlbfE_EEjbLi4ELi4EEEEEvT1_:
	.zero		1040


//--------------------- .nv.shared._ZN2at6native13reduce_kernelILi128ELi4ENS0_8ReduceOpIfNS0_14func_wrapper_tIbZZZNS0_14or_kernel_cudaERNS_14TensorIteratorEENKUlvE_clEvENKUlvE5_clEvEUlbfE_EEjbLi4ELi4EEEEEvT1_ --------------------------
	.section	.nv.shared._ZN2at6native13reduce_kernelILi128ELi4ENS0_8ReduceOpIfNS0_14func_wrapper_tIbZZZNS0_14or_kernel_cudaERNS_14TensorIteratorEENKUlvE_clEvENKUlvE5_clEvEUlbfE_EEjbLi4ELi4EEEEEvT1_,"aw",@nobits
	.sectionflags	@""
	.align	16
.nv.shared._ZN2at6native13reduce_kernelILi128ELi4ENS0_8ReduceOpIfNS0_14func_wrapper_tIbZZZNS0_14or_kernel_cudaERNS_14TensorIteratorEENKUlvE_clEvENKUlvE5_clEvEUlbfE_EEjbLi4ELi4EEEEEvT1_:
	.zero		1040


//--------------------- .nv.shared._ZN2at6native13reduce_kernelILi512ELi1ENS0_8ReduceOpIdNS0_14func_wrapper_tIbZZZNS0_14or_kernel_cudaERNS_14TensorIteratorEENKUlvE_clEvENKUlvE4_clEvEUlbdE_EEjbLi4ELi4EEEEEvT1_ --------------------------
	.section	.nv.shared._ZN2at6native13reduce_kernelILi512ELi1ENS0_8ReduceOpIdNS0_14func_wrapper_tIbZZZNS0_14or_kernel_cudaERNS_14TensorIteratorEENKUlvE_clEvENKUlvE4_clEvEUlbdE_EEjbLi4ELi4EEEEEvT1_,"aw",@nobits
	.sectionflags	@""
	.align	16
.nv.shared._ZN2at6native13reduce_kernelILi512ELi1ENS0_8ReduceOpIdNS0_14func_wrapper_tIbZZZNS0_14or_kernel_cudaERNS_14TensorIteratorEENKUlvE_clEvENKUlvE4_clEvEUlbdE_EEjbLi4ELi4EEEEEvT1_:
	.zero		1040


//--------------------- .nv.shared._ZN2at6native13reduce_kernelILi256ELi2ENS0_8ReduceOpIdNS0_14func_wrapper_tIbZZZNS0_14or_kernel_cudaERNS_14TensorIteratorEENKUlvE_clEvENKUlvE4_clEvEUlbdE_EEjbLi4ELi4EEEEEvT1_ --------------------------
	.section	.nv.shared._ZN2at6native13reduce_kernelILi256ELi2ENS0_8ReduceOpIdNS0_14func_wrapper_tIbZZZNS0_14or_kernel_cudaERNS_14TensorIteratorEENKUlvE_clEvENKUlvE4_clEvEUlbdE_EEjbLi4ELi4EEEEEvT1_,"aw",@nobits
	.sectionflags	@""
	.align	16
.nv.shared._ZN2at6native13reduce_kernelILi256ELi2ENS0_8ReduceOpIdNS0_14func_wrapper_tIbZZZNS0_14or_kernel_cudaERNS_14TensorIteratorEENKUlvE_clEvENKUlvE4_clEvEUlbdE_EEjbLi4ELi4EEEEEvT1_:
	.zero		1040


//--------------------- .nv.shared._ZN2at6native13reduce_kernelILi128ELi4ENS0_8ReduceOpIdNS0_14func_wrapper_tIbZZZNS0_14or_kernel_cudaERNS_14TensorIteratorEENKUlvE_clEvENKUlvE4_clEvEUlbdE_EEjbLi4ELi4EEEEEvT1_ --------------------------
	.section	.nv.shared._ZN2at6native13reduce_kernelILi128ELi4ENS0_8ReduceOpIdNS0_14func_wrapper_tIbZZZNS0_14or_kernel_cudaERNS_14TensorIteratorEENKUlvE_clEvENKUlvE4_clEvEUlbdE_EEjbLi4ELi4EEEEEvT1_,"aw",@nobits
	.sectionflags	@""
	.align	16
.nv.shared._ZN2at6native13reduce_kernelILi128ELi4ENS0_8ReduceOpIdNS0_14func_wrapper_tIbZZZNS0_14or_kernel_cudaERNS_14TensorIteratorEENKUlvE_clEvENKUlvE4_clEvEUlbdE_EEjbLi4ELi4EEEEEvT1_:
	.zero		1040


//--------------------- .nv.shared._ZN2at6native13reduce_kernelILi512ELi1ENS0_8ReduceOpIsNS0_14func_wrapper_tIbZZZNS0_14or_kernel_cudaERNS_14TensorIteratorEENKUlvE_clEvENKUlvE3_clEvEUlbsE_EEjbLi4ELi4EEEEEvT1_ --------------------------
	.section	.nv.shared._ZN2at6native13reduce_kernelILi512ELi1ENS0_8ReduceOpIsNS0_14func_wrapper_tIbZZZNS0_14or_kernel_cudaERNS_14TensorIteratorEENKUlvE_clEvENKUlvE3_clEvEUlbsE_EEjbLi4ELi4EEEEEvT1_,"aw",@nobits
	.sectionflags	@""
	.align	16
.nv.shared._ZN2at6native13reduce_kernelILi512ELi1ENS0_8ReduceOpIsNS0_14func_wrapper_tIbZZZNS0_14or_kernel_cudaERNS_14TensorIteratorEENKUlvE_clEvENKUlvE3_clEvEUlbsE_EEjbLi4ELi4EEEEEvT1_:
	.zero		1040


//--------------------- .nv.shared._ZN2at6native13reduce_kernelILi256ELi2ENS0_8ReduceOpIsNS0_14func_wrapper_tIbZZZNS0_14or_kernel_cudaERNS_14TensorIteratorEENKUlvE_clEvENKUlvE3_clEvEUlbsE_EEjbLi4ELi4EEEEEvT1_ --------------------------
	.section	.nv.shared._ZN2at6native13reduce_kernelILi256ELi2ENS0_8ReduceOpIsNS0_14func_wrapper_tIbZZZNS0_14or_kernel_cudaERNS_14TensorIteratorEENKUlvE_clEvENKUlvE3_clEvEUlbsE_EEjbLi4ELi4EEEEEvT1_,"aw",@nobits
	.sectionflags	@""
	.align	16
.nv.shared._ZN2at6native13reduce_kernelILi256ELi2ENS0_8ReduceOpIsNS0_14func_wrapper_tIbZZZNS0_14or_kernel_cudaERNS_14TensorIteratorEENKUlvE_clEvENKUlvE3_clEvEUlbsE_EEjbLi4ELi4EEEEEvT1_:
	.zero		1040


//--------------------- .nv.shared._ZN2at6native13reduce_kernelILi128ELi4ENS0_8ReduceOpIsNS0_14func_wrapper_tIbZZZNS0_14or_kernel_cudaERNS_14TensorIteratorEENKUlvE_clEvENKUlvE3_clEvEUlbsE_EEjbLi4ELi4EEEEEvT1_ --------------------------
	.section	.nv.shared._ZN2at6native13reduce_kernelILi128ELi4ENS0_8ReduceOpIsNS0_14func_wrapper_tIbZZZNS0_14or_kernel_cudaERNS_14TensorIteratorEENKUlvE_clEvENKUlvE3_clEvEUlbsE_EEjbLi4ELi4EEEEEvT1_,"aw",@nobits
	.sectionflags	@""
	.align	16
.nv.shared._ZN2at6native13reduce_kernelILi128ELi4ENS0_8ReduceOpIsNS0_14func_wrapper_tIbZZZNS0_14or_kernel_cudaERNS_14TensorIteratorEENKUlvE_clEvENKUlvE3_clEvEUlbsE_EEjbLi4ELi4EEEEEvT1_:
	.zero		1040


//--------------------- .nv.shared._ZN2at6native13reduce_kernelILi512ELi1ENS0_8ReduceOpIlNS0_14func_wrapper_tIbZZZNS0_14or_kernel_cudaERNS_14TensorIteratorEENKUlvE_clEvENKUlvE2_clEvEUlblE_EEjbLi4ELi4EEEEEvT1_ --------------------------
	.section	.nv.shared._ZN2at6native13reduce_kernelILi512ELi1ENS0_8ReduceOpIlNS0_14func_wrapper_tIbZZZNS0_14or_kernel_cudaERNS_14TensorIteratorEENKUlvE_clEvENKUlvE2_clEvEUlblE_EEjbLi4ELi4EEEEEvT1_,"aw",@nobits
	.sectionflags	@""
	.align	16
.nv.shared._ZN2at6native13reduce_kernelILi512ELi1ENS0_8ReduceOpIlNS0_14func_wrapper_tIbZZZNS0_14or_kernel_cudaERNS_14TensorIteratorEENKUlvE_clEvENKUlvE2_clEvEUlblE_EEjbLi4ELi4EEEEEvT1_:
	.zero		1040


//--------------------- .nv.shared._ZN2at6native13reduce_kernelILi256ELi2ENS0_8ReduceOpIlNS0_14func_wrapper_tIbZZZNS0_14or_kernel_cudaERNS_14TensorIteratorEENKUlvE_clEvENKUlvE2_clEvEUlblE_EEjbLi4ELi4EEEEEvT1_ --------------------------
	.section	.nv.shared._ZN2at6native13reduce_kernelILi256ELi2ENS0_8ReduceOpIlNS0_14func_wrapper_tIbZZZNS0_14or_kernel_cudaERNS_14TensorIteratorEENKUlvE_clEvENKUlvE2_clEvEUlblE_EEjbLi4ELi4EEEEEvT1_,"aw",@nobits
	.sectionflags	@""
	.align	16
.nv.shared._ZN2at6native13reduce_kernelILi256ELi2ENS0_8ReduceOpIlNS0_14func_wrapper_tIbZZZNS0_14or_kernel_cudaERNS_14TensorIteratorEENKUlvE_clEvENKUlvE2_clEvEUlblE_EEjbLi4ELi4EEEEEvT1_:
	.zero		1040


//--------------------- .nv.shared._ZN2at6native13reduce_kernelILi128ELi4ENS0_8ReduceOpIlNS0_14func_wrapper_tIbZZZNS0_14or_kernel_cudaERNS_14TensorIteratorEENKUlvE_clEvENKUlvE2_clEvEUlblE_EEjbLi4ELi4EEEEEvT1_ --------------------------
	.section	.nv.shared._ZN2at6native13reduce_kernelILi128ELi4ENS0_8ReduceOpIlNS0_14func_wrapper_tIbZZZNS0_14or_kernel_cudaERNS_14TensorIteratorEENKUlvE_clEvENKUlvE2_clEvEUlblE_EEjbLi4ELi4EEEEEvT1_,"aw",@nobits
	.sectionflags	@""
	.align	16
.nv.shared._ZN2at6native13reduce_kernelILi128ELi4ENS0_8ReduceOpIlNS0_14func_wrapper_tIbZZZNS0_14or_kernel_cudaERNS_14TensorIteratorEENKUlvE_clEvENKUlvE2_clEvEUlblE_EEjbLi4ELi4EEEEEvT1_:
	.zero		1040


//--------------------- .nv.shared._ZN2at6native13reduce_kernelILi512ELi1ENS0_8ReduceOpIiNS0_14func_wrapper_tIbZZZNS0_14or_kernel_cudaERNS_14TensorIteratorEENKUlvE_clEvENKUlvE1_clEvEUlbiE_EEjbLi4ELi4EEEEEvT1_ --------------------------
	.section	.nv.shared._ZN2at6native13reduce_kernelILi512ELi1ENS0_8ReduceOpIiNS0_14func_wrapper_tIbZZZNS0_14or_kernel_cudaERNS_14TensorIteratorEENKUlvE_clEvENKUlvE1_clEvEUlbiE_EEjbLi4ELi4EEEEEvT1_,"aw",@nobits
	.sectionflags	@""
	.align	16
.nv.shared._ZN2at6native13reduce_kernelILi512ELi1ENS0_8ReduceOpIiNS0_14func_wrapper_tIbZZZNS0_14or_kernel_cudaERNS_14TensorIteratorEENKUlvE_clEvENKUlvE1_clEvEUlbiE_EEjbLi4ELi4EEEEEvT1_:
	.zero		1040


//--------------------- .nv.shared._ZN2at6native13reduce_kernelILi256ELi2ENS0_8ReduceOpIiNS0_14func_wrapper_tIbZZZNS0_14or_kernel_cudaERNS_14TensorIteratorEENKUlvE_clEvENKUlvE1_clEvEUlbiE_EEjbLi4ELi4EEEEEvT1_ --------------------------
	.section	.nv.shared._ZN2at6native13reduce_kernelILi256ELi2ENS0_8ReduceOpIiNS0_14func_wrapper_tIbZZZNS0_14or_kernel_cudaERNS_14TensorIteratorEENKUlvE_clEvENKUlvE1_clEvEUlbiE_EEjbLi4ELi4EEEEEvT1_,"aw",@nobits
	.sectionflags	@""
	.align	16
.nv.shared._ZN2at6native13reduce_kernelILi256ELi2ENS0_8ReduceOpIiNS0_14func_wrapper_tIbZZZNS0_14or_kernel_cudaERNS_14TensorIteratorEENKUlvE_clEvENKUlvE1_clEvEUlbiE_EEjbLi4ELi4EEEEEvT1_:
	.zero		1040


//--------------------- .nv.shared._ZN2at6native13reduce_kernelILi128ELi4ENS0_8ReduceOpIiNS0_14func_wrapper_tIbZZZNS0_14or_kernel_cudaERNS_14TensorIteratorEENKUlvE_clEvENKUlvE1_clEvEUlbiE_EEjbLi4ELi4EEEEEvT1_ --------------------------
	.section	.nv.shared._ZN2at6native13reduce_kernelILi128ELi4ENS0_8ReduceOpIiNS0_14func_wrapper_tIbZZZNS0_14or_kernel_cudaERNS_14TensorIteratorEENKUlvE_clEvENKUlvE1_clEvEUlbiE_EEjbLi4ELi4EEEEEvT1_,"aw",@nobits
	.sectionflags	@""
	.align	16
.nv.shared._ZN2at6native13reduce_kernelILi128ELi4ENS0_8ReduceOpIiNS0_14func_wrapper_tIbZZZNS0_14or_kernel_cudaERNS_14TensorIteratorEENKUlvE_clEvENKUlvE1_clEvEUlbiE_EEjbLi4ELi4EEEEEvT1_:
	.zero		1040


//--------------------- .nv.shared._ZN2at6native13reduce_kernelILi512ELi1ENS0_8ReduceOpIaNS0_14func_wrapper_tIbZZZNS0_14or_kernel_cudaERNS_14TensorIteratorEENKUlvE_clEvENKUlvE0_clEvEUlbaE_EEjbLi4ELi4EEEEEvT1_ --------------------------
	.section	.nv.shared._ZN2at6native13reduce_kernelILi512ELi1ENS0_8ReduceOpIaNS0_14func_wrapper_tIbZZZNS0_14or_kernel_cudaERNS_14TensorIteratorEENKUlvE_clEvENKUlvE0_clEvEUlbaE_EEjbLi4ELi4EEEEEvT1_,"aw",@nobits
	.sectionflags	@""
	.align	16
.nv.shared._ZN2at6native13reduce_kernelILi512ELi1ENS0_8ReduceOpIaNS0_14func_wrapper_tIbZZZNS0_14or_kernel_cudaERNS_14TensorIteratorEENKUlvE_clEvENKUlvE0_clEvEUlbaE_EEjbLi4ELi4EEEEEvT1_:
	.zero		1040


//--------------------- .nv.shared._ZN2at6native13reduce_kernelILi256ELi2ENS0_8ReduceOpIaNS0_14func_wrapper_tIbZZZNS0_14or_kernel_cudaERNS_14TensorIteratorEENKUlvE_clEvENKUlvE0_clEvEUlbaE_EEjbLi4ELi4EEEEEvT1_ --------------------------
	.section	.nv.shared._ZN2at6native13reduce_kernelILi256ELi2ENS0_8ReduceOpIaNS0_14func_wrapper_tIbZZZNS0_14or_kernel_cudaERNS_14TensorIteratorEENKUlvE_clEvENKUlvE0_clEvEUlbaE_EEjbLi4ELi4EEEEEvT1_,"aw",@nobits
	.sectionflags	@""
	.align	16
.nv.shared._ZN2at6native13reduce_kernelILi256ELi2ENS0_8ReduceOpIaNS0_14func_wrapper_tIbZZZNS0_14or_kernel_cudaERNS_14TensorIteratorEENKUlvE_clEvENKUlvE0_clEvEUlbaE_EEjbLi4ELi4EEEEEvT1_:
	.zero		1040


//--------------------- .nv.shared._ZN2at6native13reduce_kernelILi128ELi4ENS0_8ReduceOpIaNS0_14func_wrapper_tIbZZZNS0_14or_kernel_cudaERNS_14TensorIteratorEENKUlvE_clEvENKUlvE0_clEvEUlbaE_EEjbLi4ELi4EEEEEvT1_ --------------------------
	.section	.nv.shared._ZN2at6native13reduce_kernelILi128ELi4ENS0_8ReduceOpIaNS0_14func_wrapper_tIbZZZNS0_14or_kernel_cudaERNS_14TensorIteratorEENKUlvE_clEvENKUlvE0_clEvEUlbaE_EEjbLi4ELi4EEEEEvT1_,"aw",@nobits
	.sectionflags	@""
	.align	16
.nv.shared._ZN2at6native13reduce_kernelILi128ELi4ENS0_8ReduceOpIaNS0_14func_wrapper_tIbZZZNS0_14or_kernel_cudaERNS_14TensorIteratorEENKUlvE_clEvENKUlvE0_clEvEUlbaE_EEjbLi4ELi4EEEEEvT1_:
	.zero		1040


//--------------------- .nv.shared._ZN2at6native13reduce_kernelILi512ELi1ENS0_8ReduceOpIhNS0_14func_wrapper_tIbZZZNS0_14or_kernel_cudaERNS_14TensorIteratorEENKUlvE_clEvENKUlvE_clEvEUlbhE_EEjbLi4ELi4EEEEEvT1_ --------------------------
	.section	.nv.shared._ZN2at6native13reduce_kernelILi512ELi1ENS0_8ReduceOpIhNS0_14func_wrapper_tIbZZZNS0_14or_kernel_cudaERNS_14TensorIteratorEENKUlvE_clEvENKUlvE_clEvEUlbhE_EEjbLi4ELi4EEEEEvT1_,"aw",@nobits
	.sectionflags	@""
	.align	16
.nv.shared._ZN2at6native13reduce_kernelILi512ELi1ENS0_8ReduceOpIhNS0_14func_wrapper_tIbZZZNS0_14or_kernel_cudaERNS_14TensorIteratorEENKUlvE_clEvENKUlvE_clEvEUlbhE_EEjbLi4ELi4EEEEEvT1_:
	.zero		1040


//--------------------- .nv.shared._ZN2at6native13reduce_kernelILi256ELi2ENS0_8ReduceOpIhNS0_14func_wrapper_tIbZZZNS0_14or_kernel_cudaERNS_14TensorIteratorEENKUlvE_clEvENKUlvE_clEvEUlbhE_EEjbLi4ELi4EEEEEvT1_ --------------------------
	.section	.nv.shared._ZN2at6native13reduce_kernelILi256ELi2ENS0_8ReduceOpIhNS0_14func_wrapper_tIbZZZNS0_14or_kernel_cudaERNS_14TensorIteratorEENKUlvE_clEvENKUlvE_clEvEUlbhE_EEjbLi4ELi4EEEEEvT1_,"aw",@nobits
	.sectionflags	@""
	.align	16
.nv.shared._ZN2at6native13reduce_kernelILi256ELi2ENS0_8ReduceOpIhNS0_14func_wrapper_tIbZZZNS0_14or_kernel_cudaERNS_14TensorIteratorEENKUlvE_clEvENKUlvE_clEvEUlbhE_EEjbLi4ELi4EEEEEvT1_:
	.zero		1040


//--------------------- .nv.shared._ZN2at6native13reduce_kernelILi128ELi4ENS0_8ReduceOpIhNS0_14func_wrapper_tIbZZZNS0_14or_kernel_cudaERNS_14TensorIteratorEENKUlvE_clEvENKUlvE_clEvEUlbhE_EEjbLi4ELi4EEEEEvT1_ --------------------------
	.section	.nv.shared._ZN2at6native13reduce_kernelILi128ELi4ENS0_8ReduceOpIhNS0_14func_wrapper_tIbZZZNS0_14or_kernel_cudaERNS_14TensorIteratorEENKUlvE_clEvENKUlvE_clEvEUlbhE_EEjbLi4ELi4EEEEEvT1_,"aw",@nobits
	.sectionflags	@""
	.align	16
.nv.shared._ZN2at6native13reduce_kernelILi128ELi4ENS0_8ReduceOpIhNS0_14func_wrapper_tIbZZZNS0_14or_kernel_cudaERNS_14TensorIteratorEENKUlvE_clEvENKUlvE_clEvEUlbhE_EEjbLi4ELi4EEEEEvT1_:
	.zero		1040


//--------------------- .nv.shared._ZN2at6native13reduce_kernelILi512ELi1ENS0_8ReduceOpIbNS0_14func_wrapper_tIbZZZNS0_15and_kernel_cudaERNS_14TensorIteratorEENKUlvE_clEvENKUlvE10_clEvEUlbbE_EEjbLi4ELi4EEEEEvT1_ --------------------------
	.section	.nv.shared._ZN2at6native13reduce_kernelILi512ELi1ENS0_8ReduceOpIbNS0_14func_wrapper_tIbZZZNS0_15and_kernel_cudaERNS_14TensorIteratorEENKUlvE_clEvENKUlvE10_clEvEUlbbE_EEjbLi4ELi4EEEEEvT1_,"aw",@nobits
	.sectionflags	@""
	.align	16
.nv.shared._ZN2at6native13reduce_kernelILi512ELi1ENS0_8ReduceOpIbNS0_14func_wrapper_tIbZZZNS0_15and_kernel_cudaERNS_14TensorIteratorEENKUlvE_clEvENKUlvE10_clEvEUlbbE_EEjbLi4ELi4EEEEEvT1_:
	.zero		1040


//--------------------- .nv.shared._ZN2at6native13reduce_kernelILi256ELi2ENS0_8ReduceOpIbNS0_14func_wrapper_tIbZZZNS0_15and_kernel_cudaERNS_14TensorIteratorEENKUlvE_clEvENKUlvE10_clEvEUlbbE_EEjbLi4ELi4EEEEEvT1_ --------------------------
	.section	.nv.shared._ZN2at6native13reduce_kernelILi256ELi2ENS0_8ReduceOpIbNS0_14func_wrapper_tIbZZZNS0_15and_kernel_cudaERNS_14TensorIteratorEENKUlvE_clEvENKUlvE10_clEvEUlbbE_EEjbLi4ELi4EEEEEvT1_,"aw",@nobits
	.sectionflags	@""
	.align	16
.nv.shared._ZN2at6native13reduce_kernelILi256ELi2ENS0_8ReduceOpIbNS0_14func_wrapper_tIbZZZNS0_15and_kernel_cudaERNS_14TensorIteratorEENKUlvE_clEvENKUlvE10_clEvEUlbbE_EEjbLi4ELi4EEEEEvT1_:
	.zero		1040


//--------------------- .nv.shared._ZN2at6native13reduce_kernelILi128ELi4ENS0_8ReduceOpIbNS0_14func_wrapper_tIbZZZNS0_15and_kernel_cudaERNS_14TensorIteratorEENKUlvE_clEvENKUlvE10_clEvEUlbbE_EEjbLi4ELi4EEEEEvT1_ --------------------------
	.section	.nv.shared._ZN2at6native13reduce_kernelILi128ELi4ENS0_8ReduceOpIbNS0_14func_wrapper_tIbZZZNS0_15and_kernel_cudaERNS_14TensorIteratorEENKUlvE_clEvENKUlvE10_clEvEUlbbE_EEjbLi4ELi4EEEEEvT1_,"aw",@nobits
	.sectionflags	@""
	.align	16
.nv.shared._ZN2at6native13reduce_kernelILi128ELi4ENS0_8ReduceOpIbNS0_14func_wrapper_tIbZZZNS0_15and_kernel_cudaERNS_14TensorIteratorEENKUlvE_clEvENKUlvE10_clEvEUlbbE_EEjbLi4ELi4EEEEEvT1_:
	.zero		1040


//--------------------- .nv.shared._ZN2at6native13reduce_kernelILi512ELi1ENS0_8ReduceOpIN3c108BFloat16ENS0_14func_wrapper_tIbZZZNS0_15and_kernel_cudaERNS_14TensorIteratorEENKUlvE_clEvENKUlvE9_clEvEUlbS4_E_EEjbLi4ELi4EEEEEvT1_ --------------------------
	.section	.nv.shared._ZN2at6native13reduce_kernelILi512ELi1ENS0_8ReduceOpIN3c108BFloat16ENS0_14func_wrapper_tIbZZZNS0_15and_kernel_cudaERNS_14TensorIteratorEENKUlvE_clEvENKUlvE9_clEvEUlbS4_E_EEjbLi4ELi4EEEEEvT1_,"aw",@nobits
	.sectionflags	@""
	.align	16
.nv.shared._ZN2at6native13reduce_kernelILi512ELi1ENS0_8ReduceOpIN3c108BFloat16ENS0_14func_wrapper_tIbZZZNS0_15and_kernel_cudaERNS_14TensorIteratorEENKUlvE_clEvENKUlvE9_clEvEUlbS4_E_EEjbLi4ELi4EEEEEvT1_:
	.zero		1040


//--------------------- .nv.shared._ZN2at6native13reduce_kernelILi256ELi2ENS0_8ReduceOpIN3c108BFloat16ENS0_14func_wrapper_tIbZZZNS0_15and_kernel_cudaERNS_14TensorIteratorEENKUlvE_clEvENKUlvE9_clEvEUlbS4_E_EEjbLi4ELi4EEEEEvT1_ --------------------------
	.section	.nv.shared._ZN2at6native13reduce_kernelILi256ELi2ENS0_8ReduceOpIN3c108BFloat16ENS0_14func_wrapper_tIbZZZNS0_15and_kernel_cudaERNS_14TensorIteratorEENKUlvE_clEvENKUlvE9_clEvEUlbS4_E_EEjbLi4ELi4EEEEEvT1_,"aw",@nobits
	.sectionflags	@""
	.align	16
.nv.shared._ZN2at6native13reduce_kernelILi256ELi2ENS0_8ReduceOpIN3c108BFloat16ENS0_14func_wrapper_tIbZZZNS0_15and_kernel_cudaERNS_14TensorIteratorEENKUlvE_clEvENKUlvE9_clEvEUlbS4_E_EEjbLi4ELi4EEEEEvT1_:
	.zero		1040


//--------------------- .nv.shared._ZN2at6native13reduce_kernelILi128ELi4ENS0_8ReduceOpIN3c108BFloat16ENS0_14func_wrapper_tIbZZZNS0_15and_kernel_cudaERNS_14TensorIteratorEENKUlvE_clEvENKUlvE9_clEvEUlbS4_E_EEjbLi4ELi4EEEEEvT1_ --------------------------
	.section	.nv.shared._ZN2at6native13reduce_kernelILi128ELi4ENS0_8ReduceOpIN3c108BFloat16ENS0_14func_wrapper_tIbZZZNS0_15and_kernel_cudaERNS_14TensorIteratorEENKUlvE_clEvENKUlvE9_clEvEUlbS4_E_EEjbLi4ELi4EEEEEvT1_,"aw",@nobits
	.sectionflags	@""
	.align	16
.nv.shared._ZN2at6native13reduce_kernelILi128ELi4ENS0_8ReduceOpIN3c108BFloat16ENS0_14func_wrapper_tIbZZZNS0_15and_kernel_cudaERNS_14TensorIteratorEENKUlvE_clEvENKUlvE9_clEvEUlbS4_E_EEjbLi4ELi4EEEEEvT1_:
	.zero		1040


//--------------------- .nv.shared._ZN2at6native13reduce_kernelILi512ELi1ENS0_8ReduceOpIN3c104HalfENS0_14func_wrapper_tIbZZZNS0_15and_kernel_cudaERNS_14TensorIteratorEENKUlvE_clEvENKUlvE8_clEvEUlbS4_E_EEjbLi4ELi4EEEEEvT1_ --------------------------
	.section	.nv.shared._ZN2at6native13reduce_kernelILi512ELi1ENS0_8ReduceOpIN3c104HalfENS0_14func_wrapper_tIbZZZNS0_15and_kernel_cudaERNS_14TensorIteratorEENKUlvE_clEvENKUlvE8_clEvEUlbS4_E_EEjbLi4ELi4EEEEEvT1_,"aw",@nobits
	.sectionflags	@""
	.align	16
.nv.shared._ZN2at6native13reduce_kernelILi512ELi1ENS0_8ReduceOpIN3c104HalfENS0_14func_wrapper_tIbZZZNS0_15and_kernel_cudaERNS_14TensorIteratorEENKUlvE_clEvENKUlvE8_clEvEUlbS4_E_EEjbLi4ELi4EEEEEvT1_:
	.zero		1040


//--------------------- .nv.shared._ZN2at6native13reduce_kernelILi256ELi2ENS0_8ReduceOpIN3c104HalfENS0_14func_wrapper_tIbZZZNS0_15and_kernel_cudaERNS_14TensorIteratorEENKUlvE_clEvENKUlvE8_clEvEUlbS4_E_EEjbLi4ELi4EEEEEvT1_ --------------------------
	.section	.nv.shared._ZN2at6native13reduce_kernelILi256ELi2ENS0_8ReduceOpIN3c104HalfENS0_14func_wrapper_tIbZZZNS0_15and_kernel_cudaERNS_14TensorIteratorEENKUlvE_clEvENKUlvE8_clEvEUlbS4_E_EEjbLi4ELi4EEEEEvT1_,"aw",@nobits
	.sectionflags	@""
	.align	16
.nv.shared._ZN2at6native13reduce_kernelILi256ELi2ENS0_8ReduceOpIN3c104HalfENS0_14func_wrapper_tIbZZZNS0_15and_kernel_cudaERNS_14TensorIteratorEENKUlvE_clEvENKUlvE8_clEvEUlbS4_E_EEjbLi4ELi4EEEEEvT1_:
	.zero		1040


//--------------------- .nv.shared._ZN2at6native13reduce_kernelILi128ELi4ENS0_8ReduceOpIN3c104HalfENS0_14func_wrapper_tIbZZZNS0_15and_kernel_cudaERNS_14TensorIteratorEENKUlvE_clEvENKUlvE8_clEvEUlbS4_E_EEjbLi4ELi4EEEEEvT1_ --------------------------
	.section	.nv.shared._ZN2at6native13reduce_kernelILi128ELi4ENS0_8ReduceOpIN3c104HalfENS0_14func_wrapper_tIbZZZNS0_15and_kernel_cudaERNS_14TensorIteratorEENKUlvE_clEvENKUlvE8_clEvEUlbS4_E_EEjbLi4ELi4EEEEEvT1_,"aw",@nobits
	.sectionflags	@""
	.align	16
.nv.shared._ZN2at6native13reduce_kernelILi128ELi4ENS0_8ReduceOpIN3c104HalfENS0_14func_wrapper_tIbZZZNS0_15and_kernel_cudaERNS_14TensorIteratorEENKUlvE_clEvENKUlvE8_clEvEUlbS4_E_EEjbLi4ELi4EEEEEvT1_:
	.zero		1040


//--------------------- .nv.shared._ZN2at6native13reduce_kernelILi512ELi1ENS0_8ReduceOpIN3c107complexIfEENS0_14func_wrapper_tIbZZZNS0_15and_kernel_cudaERNS_14TensorIteratorEENKUlvE_clEvENKUlvE7_clEvEUlbS5_E_EEjbLi4ELi4EEEEEvT1_ --------------------------
	.section	.nv.shared._ZN2at6native13reduce_kernelILi512ELi1ENS0_8ReduceOpIN3c107complexIfEENS0_14func_wrapper_tIbZZZNS0_15and_kernel_cudaERNS_14TensorIteratorEENKUlvE_clEvENKUlvE7_clEvEUlbS5_E_EEjbLi4ELi4EEEEEvT1_,"aw",@nobits
	.sectionflags	@""
	.align	16
.nv.shared._ZN2at6native13reduce_kernelILi512ELi1ENS0_8ReduceOpIN3c107complexIfEENS0_14func_wrapper_tIbZZZNS0_15and_kernel_cudaERNS_14TensorIteratorEENKUlvE_clEvENKUlvE7_clEvEUlbS5_E_EEjbLi4ELi4EEEEEvT1_:
	.zero		1040


//--------------------- .nv.shared._ZN2at6native13reduce_kernelILi256ELi2ENS0_8ReduceOpIN3c107complexIfEENS0_14func_wrapper_tIbZZZNS0_15and_kernel_cudaERNS_14TensorIteratorEENKUlvE_clEvENKUlvE7_clEvEUlbS5_E_EEjbLi4ELi4EEEEEvT1_ --------------------------
	.section	.nv.shared._ZN2at6native13reduce_kernelILi256ELi2ENS0_8ReduceOpIN3c107complexIfEENS0_14func_wrapper_tIbZZZNS0_15and_kernel_cudaERNS_14TensorIteratorEENKUlvE_clEvENKUlvE7_clEvEUlbS5_E_EEjbLi4ELi4EEEEEvT1_,"aw",@nobits
	.sectionflags	@""
	.align	16
.nv.shared._ZN2at6native13reduce_kernelILi256ELi2ENS0_8ReduceOpIN3c107complexIfEENS0_14func_wrapper_tIbZZZNS0_15and_kernel_cudaERNS_14TensorIteratorEENKUlvE_clEvENKUlvE7_clEvEUlbS5_E_EEjbLi4ELi4EEEEEvT1_:
	.zero		1040


//--------------------- .nv.shared._ZN2at6native13reduce_kernelILi128ELi4ENS0_8ReduceOpIN3c107complexIfEENS0_14func_wrapper_tIbZZZNS0_15and_kernel_cudaERNS_14TensorIteratorEENKUlvE_clEvENKUlvE7_clEvEUlbS5_E_EEjbLi4ELi4EEEEEvT1_ --------------------------
	.section	.nv.shared._ZN2at6native13reduce_kernelILi128ELi4ENS0_8ReduceOpIN3c107complexIfEENS0_14func_wrapper_tIbZZZNS0_15and_kernel_cudaERNS_14TensorIteratorEENKUlvE_clEvENKUlvE7_clEvEUlbS5_E_EEjbLi4ELi4EEEEEvT1_,"aw",@nobits
	.sectionflags	@""
	.align	16
.nv.shared._ZN2at6native13reduce_kernelILi128ELi4ENS0_8ReduceOpIN3c107complexIfEENS0_14func_wrapper_tIbZZZNS0_15and_kernel_cudaERNS_14TensorIteratorEENKUlvE_clEvENKUlvE7_clEvEUlbS5_E_EEjbLi4ELi4EEEEEvT1_:
	.zero		1040


//--------------------- .nv.shared._ZN2at6native13reduce_kernelILi256ELi1ENS0_8ReduceOpIN3c107complexIdEENS0_14func_wrapper_tIbZZZNS0_15and_kernel_cudaERNS_14TensorIteratorEENKUlvE_clEvENKUlvE6_clEvEUlbS5_E_EEjbLi4ELi4EEEEEvT1_ --------------------------
	.section	.nv.shared._ZN2at6native13reduce_kernelILi256ELi1ENS0_8ReduceOpIN3c107complexIdEENS0_14func_wrapper_tIbZZZNS0_15and_kernel_cudaERNS_14TensorIteratorEENKUlvE_clEvENKUlvE6_clEvEUlbS5_E_EEjbLi4ELi4EEEEEvT1_,"aw",@nobits
	.sectionflags	@""
	.align	16
.nv.shared._ZN2at6native13reduce_kernelILi256ELi1ENS0_8ReduceOpIN3c107complexIdEENS0_14func_wrapper_tIbZZZNS0_15and_kernel_cudaERNS_14TensorIteratorEENKUlvE_clEvENKUlvE6_clEvEUlbS5_E_EEjbLi4ELi4EEEEEvT1_:
	.zero		1040


//--------------------- .nv.shared._ZN2at6native13reduce_kernelILi128ELi2ENS0_8ReduceOpIN3c107complexIdEENS0_14func_wrapper_tIbZZZNS0_15and_kernel_cudaERNS_14TensorIteratorEENKUlvE_clEvENKUlvE6_clEvEUlbS5_E_EEjbLi4ELi4EEEEEvT1_ --------------------------
	.section	.nv.shared._ZN2at6native13reduce_kernelILi128ELi2ENS0_8ReduceOpIN3c107complexIdEENS0_14func_wrapper_tIbZZZNS0_15and_kernel_cudaERNS_14TensorIteratorEENKUlvE_clEvENKUlvE6_clEvEUlbS5_E_EEjbLi4ELi4EEEEEvT1_,"aw",@nobits
	.sectionflags	@""
	.align	16
.nv.shared._ZN2at6native13reduce_kernelILi128ELi2ENS0_8ReduceOpIN3c107complexIdEENS0_14func_wrapper_tIbZZZNS0_15and_kernel_cudaERNS_14TensorIteratorEENKUlvE_clEvENKUlvE6_clEvEUlbS5_E_EEjbLi4ELi4EEEEEvT1_:
	.zero		1040


//--------------------- .nv.shared._ZN2at6native13reduce_kernelILi64ELi4ENS0_8ReduceOpIN3c107complexIdEENS0_14func_wrapper_tIbZZZNS0_15and_kernel_cudaERNS_14TensorIteratorEENKUlvE_clEvENKUlvE6_clEvEUlbS5_E_EEjbLi4ELi4EEEEEvT1_ --------------------------
	.section	.nv.shared._ZN2at6native13reduce_kernelILi64ELi4ENS0_8ReduceOpIN3c107complexIdEENS0_14func_wrapper_tIbZZZNS0_15and_kernel_cudaERNS_14TensorIteratorEENKUlvE_clEvENKUlvE6_clEvEUlbS5_E_EEjbLi4ELi4EEEEEvT1_,"aw",@nobits
	.sectionflags	@""
	.align	16
.nv.shared._ZN2at6native13reduce_kernelILi64ELi4ENS0_8ReduceOpIN3c107complexIdEENS0_14func_wrapper_tIbZZZNS0_15and_kernel_cudaERNS_14TensorIteratorEENKUlvE_clEvENKUlvE6_clEvEUlbS5_E_EEjbLi4ELi4EEEEEvT1_:
	.zero		1040


//--------------------- .nv.shared._ZN2at6native13reduce_kernelILi512ELi1ENS0_8ReduceOpIfNS0_14func_wrapper_tIbZZZNS0_15and_kernel_cudaERNS_14TensorIteratorEENKUlvE_clEvENKUlvE5_clEvEUlbfE_EEjbLi4ELi4EEEEEvT1_ --------------------------
	.section	.nv.shared._ZN2at6native13reduce_kernelILi512ELi1ENS0_8ReduceOpIfNS0_14func_wrapper_tIbZZZNS0_15and_kernel_cudaERNS_14TensorIteratorEENKUlvE_clEvENKUlvE5_clEvEUlbfE_EEjbLi4ELi4EEEEEvT1_,"aw",@nobits
	.sectionflags	@""
	.align	16
.nv.shared._ZN2at6native13reduce_kernelILi512ELi1ENS0_8ReduceOpIfNS0_14func_wrapper_tIbZZZNS0_15and_kernel_cudaERNS_14TensorIteratorEENKUlvE_clEvENKUlvE5_clEvEUlbfE_EEjbLi4ELi4EEEEEvT1_:
	.zero		1040


//--------------------- .nv.shared._ZN2at6native13reduce_kernelILi256ELi2ENS0_8ReduceOpIfNS0_14func_wrapper_tIbZZZNS0_15and_kernel_cudaERNS_14TensorIteratorEENKUlvE_clEvENKUlvE5_clEvEUlbfE_EEjbLi4ELi4EEEEEvT1_ --------------------------
	.section	.nv.shared._ZN2at6native13reduce_kernelILi256ELi2ENS0_8ReduceOpIfNS0_14func_wrapper_tIbZZZNS0_15and_kernel_cudaERNS_14TensorIteratorEENKUlvE_clEvENKUlvE5_clEvEUlbfE_EEjbLi4ELi4EEEEEvT1_,"aw",@nobits
	.sectionflags	@""
	.align	16
.nv.shared._ZN2at6native13reduce_kernelILi256ELi2ENS0_8ReduceOpIfNS0_14func_wrapper_tIbZZZNS0_15and_kernel_cudaERNS_14TensorIteratorEENKUlvE_clEvENKUlvE5_clEvEUlbfE_EEjbLi4ELi4EEEEEvT1_:
	.zero		1040


//--------------------- .nv.shared._ZN2at6native13reduce_kernelILi128ELi4ENS0_8ReduceOpIfNS0_14func_wrapper_tIbZZZNS0_15and_kernel_cudaERNS_14TensorIteratorEENKUlvE_clEvENKUlvE5_clEvEUlbfE_EEjbLi4ELi4EEEEEvT1_ --------------------------
	.section	.nv.shared._ZN2at6native13reduce_kernelILi128ELi4ENS0_8ReduceOpIfNS0_14func_wrapper_tIbZZZNS0_15and_kernel_cudaERNS_14TensorIteratorEENKUlvE_clEvENKUlvE5_clEvEUlbfE_EEjbLi4ELi4EEEEEvT1_,"aw",@nobits
	.sectionflags	@""
	.align	16
.nv.shared._ZN2at6native13reduce_kernelILi128ELi4ENS0_8ReduceOpIfNS0_14func_wrapper_tIbZZZNS0_15and_kernel_cudaERNS_14TensorIteratorEENKUlvE_clEvENKUlvE5_clEvEUlbfE_EEjbLi4ELi4EEEEEvT1_:
	.zero		1040


//--------------------- .nv.shared._ZN2at6native13reduce_kernelILi512ELi1ENS0_8ReduceOpIdNS0_14func_wrapper_tIbZZZNS0_15and_kernel_cudaERNS_14TensorIteratorEENKUlvE_clEvENKUlvE4_clEvEUlbdE_EEjbLi4ELi4EEEEEvT1_ --------------------------
	.section	.nv.shared._ZN2at6native13reduce_kernelILi512ELi1ENS0_8ReduceOpIdNS0_14func_wrapper_tIbZZZNS0_15and_kernel_cudaERNS_14TensorIteratorEENKUlvE_clEvENKUlvE4_clEvEUlbdE_EEjbLi4ELi4EEEEEvT1_,"aw",@nobits
	.sectionflags	@""
	.align	16
.nv.shared._ZN2at6native13reduce_kernelILi512ELi1ENS0_8ReduceOpIdNS0_14func_wrapper_tIbZZZNS0_15and_kernel_cudaERNS_14TensorIteratorEENKUlvE_clEvENKUlvE4_clEvEUlbdE_EEjbLi4ELi4EEEEEvT1_:
	.zero		1040


//--------------------- .nv.shared._ZN2at6native13reduce_kernelILi256ELi2ENS0_8ReduceOpIdNS0_14func_wrapper_tIbZZZNS0_15and_kernel_cudaERNS_14TensorIteratorEENKUlvE_clEvENKUlvE4_clEvEUlbdE_EEjbLi4ELi4EEEEEvT1_ --------------------------
	.section	.nv.shared._ZN2at6native13reduce_kernelILi256ELi2ENS0_8ReduceOpIdNS0_14func_wrapper_tIbZZZNS0_15and_kernel_cudaERNS_14TensorIteratorEENKUlvE_clEvENKUlvE4_clEvEUlbdE_EEjbLi4ELi4EEEEEvT1_,"aw",@nobits
	.sectionflags	@""
	.align	16
.nv.shared._ZN2at6native13reduce_kernelILi256ELi2ENS0_8ReduceOpIdNS0_14func_wrapper_tIbZZZNS0_15and_kernel_cudaERNS_14TensorIteratorEENKUlvE_clEvENKUlvE4_clEvEUlbdE_EEjbLi4ELi4EEEEEvT1_:
	.zero		1040


//--------------------- .nv.shared._ZN2at6native13reduce_kernelILi128ELi4ENS0_8ReduceOpIdNS0_14func_wrapper_tIbZZZNS0_15and_kernel_cudaERNS_14TensorIteratorEENKUlvE_clEvENKUlvE4_clEvEUlbdE_EEjbLi4ELi4EEEEEvT1_ --------------------------
	.section	.nv.shared._ZN2at6native13reduce_kernelILi128ELi4ENS0_8ReduceOpIdNS0_14func_wrapper_tIbZZZNS0_15and_kernel_cudaERNS_14TensorIteratorEENKUlvE_clEvENKUlvE4_clEvEUlbdE_EEjbLi4ELi4EEEEEvT1_,"aw",@nobits
	.sectionflags	@""
	.align	16
.nv.shared._ZN2at6native13reduce_kernelILi128ELi4ENS0_8ReduceOpIdNS0_14func_wrapper_tIbZZZNS0_15and_kernel_cudaERNS_14TensorIteratorEENKUlvE_clEvENKUlvE4_clEvEUlbdE_EEjbLi4ELi4EEEEEvT1_:
	.zero		1040


//--------------------- .nv.shared._ZN2at6native13reduce_kernelILi512ELi1ENS0_8ReduceOpIsNS0_14func_wrapper_tIbZZZNS0_15and_kernel_cudaERNS_14TensorIteratorEENKUlvE_clEvENKUlvE3_clEvEUlbsE_EEjbLi4ELi4EEEEEvT1_ --------------------------
	.section	.nv.shared._ZN2at6native13reduce_kernelILi512ELi1ENS0_8ReduceOpIsNS0_14func_wrapper_tIbZZZNS0_15and_kernel_cudaERNS_14TensorIteratorEENKUlvE_clEvENKUlvE3_clEvEUlbsE_EEjbLi4ELi4EEEEEvT1_,"aw",@nobits
	.sectionflags	@""
	.align	16
.nv.shared._ZN2at6native13reduce_kernelILi512ELi1ENS0_8ReduceOpIsNS0_14func_wrapper_tIbZZZNS0_15and_kernel_cudaERNS_14TensorIteratorEENKUlvE_clEvENKUlvE3_clEvEUlbsE_EEjbLi4ELi4EEEEEvT1_:
	.zero		1040


//--------------------- .nv.shared._ZN2at6native13reduce_kernelILi256ELi2ENS0_8ReduceOpIsNS0_14func_wrapper_tIbZZZNS0_15and_kernel_cudaERNS_14TensorIteratorEENKUlvE_clEvENKUlvE3_clEvEUlbsE_EEjbLi4ELi4EEEEEvT1_ --------------------------
	.section	.nv.shared._ZN2at6native13reduce_kernelILi256ELi2ENS0_8ReduceOpIsNS0_14func_wrapper_tIbZZZNS0_15and_kernel_cudaERNS_14TensorIteratorEENKUlvE_clEvENKUlvE3_clEvEUlbsE_EEjbLi4ELi4EEEEEvT1_,"aw",@nobits
	.sectionflags	@""
	.align	16
.nv.shared._ZN2at6native13reduce_kernelILi256ELi2ENS0_8ReduceOpIsNS0_14func_wrapper_tIbZZZNS0_15and_kernel_cudaERNS_14TensorIteratorEENKUlvE_clEvENKUlvE3_clEvEUlbsE_EEjbLi4ELi4EEEEEvT1_:
	.zero		1040


//--------------------- .nv.shared._ZN2at6native13reduce_kernelILi128ELi4ENS0_8ReduceOpIsNS0_14func_wrapper_tIbZZZNS0_15and_kernel_cudaERNS_14TensorIteratorEENKUlvE_clEvENKUlvE3_clEvEUlbsE_EEjbLi4ELi4EEEEEvT1_ --------------------------
	.section	.nv.shared._ZN2at6native13reduce_kernelILi128ELi4ENS0_8ReduceOpIsNS0_14func_wrapper_tIbZZZNS0_15and_kernel_cudaERNS_14TensorIteratorEENKUlvE_clEvENKUlvE3_clEvEUlbsE_EEjbLi4ELi4EEEEEvT1_,"aw",@nobits
	.sectionflags	@""
	.align	16
.nv.shared._ZN2at6native13reduce_kernelILi128ELi4ENS0_8ReduceOpIsNS0_14func_wrapper_tIbZZZNS0_15and_kernel_cudaERNS_14TensorIteratorEENKUlvE_clEvENKUlvE3_clEvEUlbsE_EEjbLi4ELi4EEEEEvT1_:
	.zero		1040


//--------------------- .nv.shared._ZN2at6native13reduce_kernelILi512ELi1ENS0_8ReduceOpIlNS0_14func_wrapper_tIbZZZNS0_15and_kernel_cudaERNS_14TensorIteratorEENKUlvE_clEvENKUlvE2_clEvEUlblE_EEjbLi4ELi4EEEEEvT1_ --------------------------
	.section	.nv.shared._ZN2at6native13reduce_kernelILi512ELi1ENS0_8ReduceOpIlNS0_14func_wrapper_tIbZZZNS0_15and_kernel_cudaERNS_14TensorIteratorEENKUlvE_clEvENKUlvE2_clEvEUlblE_EEjbLi4ELi4EEEEEvT1_,"aw",@nobits
	.sectionflags	@""
	.align	16
.nv.shared._ZN2at6native13reduce_kernelILi512ELi1ENS0_8ReduceOpIlNS0_14func_wrapper_tIbZZZNS0_15and_kernel_cudaERNS_14TensorIteratorEENKUlvE_clEvENKUlvE2_clEvEUlblE_EEjbLi4ELi4EEEEEvT1_:
	.zero		1040


//--------------------- .nv.shared._ZN2at6native13reduce_kernelILi256ELi2ENS0_8ReduceOpIlNS0_14func_wrapper_tIbZZZNS0_15and_kernel_cudaERNS_14TensorIteratorEENKUlvE_clEvENKUlvE2_clEvEUlblE_EEjbLi4ELi4EEEEEvT1_ --------------------------
	.section	.nv.shared._ZN2at6native13reduce_kernelILi256ELi2ENS0_8ReduceOpIlNS0_14func_wrapper_tIbZZZNS0_15and_kernel_cudaERNS_14TensorIteratorEENKUlvE_clEvENKUlvE2_clEvEUlblE_EEjbLi4ELi4EEEEEvT1_,"aw",@nobits
	.sectionflags	@""
	.align	16
.nv.shared._ZN2at6native13reduce_kernelILi256ELi2ENS0_8ReduceOpIlNS0_14func_wrapper_tIbZZZNS0_15and_kernel_cudaERNS_14TensorIteratorEENKUlvE_clEvENKUlvE2_clEvEUlblE_EEjbLi4ELi4EEEEEvT1_:
	.zero		1040


//--------------------- .nv.shared._ZN2at6native13reduce_kernelILi128ELi4ENS0_8ReduceOpIlNS0_14func_wrapper_tIbZZZNS0_15and_kernel_cudaERNS_14TensorIteratorEENKUlvE_clEvENKUlvE2_clEvEUlblE_EEjbLi4ELi4EEEEEvT1_ --------------------------
	.section	.nv.shared._ZN2at6native13reduce_kernelILi128ELi4ENS0_8ReduceOpIlNS0_14func_wrapper_tIbZZZNS0_15and_kernel_cudaERNS_14TensorIteratorEENKUlvE_clEvENKUlvE2_clEvEUlblE_EEjbLi4ELi4EEEEEvT1_,"aw",@nobits
	.sectionflags	@""
	.align	16
.nv.shared._ZN2at6native13reduce_kernelILi128ELi4ENS0_8ReduceOpIlNS0_14func_wrapper_tIbZZZNS0_15and_kernel_cudaERNS_14TensorIteratorEENKUlvE_clEvENKUlvE2_clEvEUlblE_EEjbLi4ELi4EEEEEvT1_:
	.zero		1040


//--------------------- .nv.shared._ZN2at6native13reduce_kernelILi512ELi1ENS0_8ReduceOpIiNS0_14func_wrapper_tIbZZZNS0_15and_kernel_cudaERNS_14TensorIteratorEENKUlvE_clEvENKUlvE1_clEvEUlbiE_EEjbLi4ELi4EEEEEvT1_ --------------------------
	.section	.nv.shared._ZN2at6native13reduce_kernelILi512ELi1ENS0_8ReduceOpIiNS0_14func_wrapper_tIbZZZNS0_15and_kernel_cudaERNS_14TensorIteratorEENKUlvE_clEvENKUlvE1_clEvEUlbiE_EEjbLi4ELi4EEEEEvT1_,"aw",@nobits
	.sectionflags	@""
	.align	16
.nv.shared._ZN2at6native13reduce_kernelILi512ELi1ENS0_8ReduceOpIiNS0_14func_wrapper_tIbZZZNS0_15and_kernel_cudaERNS_14TensorIteratorEENKUlvE_clEvENKUlvE1_clEvEUlbiE_EEjbLi4ELi4EEEEEvT1_:
	.zero		1040


//--------------------- .nv.shared._ZN2at6native13reduce_kernelILi256ELi2ENS0_8ReduceOpIiNS0_14func_wrapper_tIbZZZNS0_15and_kernel_cudaERNS_14TensorIteratorEENKUlvE_clEvENKUlvE1_clEvEUlbiE_EEjbLi4ELi4EEEEEvT1_ --------------------------
	.section	.nv.shared._ZN2at6native13reduce_kernelILi256ELi2ENS0_8ReduceOpIiNS0_14func_wrapper_tIbZZZNS0_15and_kernel_cudaERNS_14TensorIteratorEENKUlvE_clEvENKUlvE1_clEvEUlbiE_EEjbLi4ELi4EEEEEvT1_,"aw",@nobits
	.sectionflags	@""
	.align	16
.nv.shared._ZN2at6native13reduce_kernelILi256ELi2ENS0_8ReduceOpIiNS0_14func_wrapper_tIbZZZNS0_15and_kernel_cudaERNS_14TensorIteratorEENKUlvE_clEvENKUlvE1_clEvEUlbiE_EEjbLi4ELi4EEEEEvT1_:
	.zero		1040


//--------------------- .nv.shared._ZN2at6native13reduce_kernelILi128ELi4ENS0_8ReduceOpIiNS0_14func_wrapper_tIbZZZNS0_15and_kernel_cudaERNS_14TensorIteratorEENKUlvE_clEvENKUlvE1_clEvEUlbiE_EEjbLi4ELi4EEEEEvT1_ --------------------------
	.section	.nv.shared._ZN2at6native13reduce_kernelILi128ELi4ENS0_8ReduceOpIiNS0_14func_wrapper_tIbZZZNS0_15and_kernel_cudaERNS_14TensorIteratorEENKUlvE_clEvENKUlvE1_clEvEUlbiE_EEjbLi4ELi4EEEEEvT1_,"aw",@nobits
	.sectionflags	@""
	.align	16
.nv.shared._ZN2at6native13reduce_kernelILi128ELi4ENS0_8ReduceOpIiNS0_14func_wrapper_tIbZZZNS0_15and_kernel_cudaERNS_14TensorIteratorEENKUlvE_clEvENKUlvE1_clEvEUlbiE_EEjbLi4ELi4EEEEEvT1_:
	.zero		1040


//--------------------- .nv.shared._ZN2at6native13reduce_kernelILi512ELi1ENS0_8ReduceOpIaNS0_14func_wrapper_tIbZZZNS0_15and_kernel_cudaERNS_14TensorIteratorEENKUlvE_clEvENKUlvE0_clEvEUlbaE_EEjbLi4ELi4EEEEEvT1_ --------------------------
	.section	.nv.shared._ZN2at6native13reduce_kernelILi512ELi1ENS0_8ReduceOpIaNS0_14func_wrapper_tIbZZZNS0_15and_kernel_cudaERNS_14TensorIteratorEENKUlvE_clEvENKUlvE0_clEvEUlbaE_EEjbLi4ELi4EEEEEvT1_,"aw",@nobits
	.sectionflags	@""
	.align	16
.nv.shared._ZN2at6native13reduce_kernelILi512ELi1ENS0_8ReduceOpIaNS0_14func_wrapper_tIbZZZNS0_15and_kernel_cudaERNS_14TensorIteratorEENKUlvE_clEvENKUlvE0_clEvEUlbaE_EEjbLi4ELi4EEEEEvT1_:
	.zero		1040


//--------------------- .nv.shared._ZN2at6native13reduce_kernelILi256ELi2ENS0_8ReduceOpIaNS0_14func_wrapper_tIbZZZNS0_15and_kernel_cudaERNS_14TensorIteratorEENKUlvE_clEvENKUlvE0_clEvEUlbaE_EEjbLi4ELi4EEEEEvT1_ --------------------------
	.section	.nv.shared._ZN2at6native13reduce_kernelILi256ELi2ENS0_8ReduceOpIaNS0_14func_wrapper_tIbZZZNS0_15and_kernel_cudaERNS_14TensorIteratorEENKUlvE_clEvENKUlvE0_clEvEUlbaE_EEjbLi4ELi4EEEEEvT1_,"aw",@nobits
	.sectionflags	@""
	.align	16
.nv.shared._ZN2at6native13reduce_kernelILi256ELi2ENS0_8ReduceOpIaNS0_14func_wrapper_tIbZZZNS0_15and_kernel_cudaERNS_14TensorIteratorEENKUlvE_clEvENKUlvE0_clEvEUlbaE_EEjbLi4ELi4EEEEEvT1_:
	.zero		1040


//--------------------- .nv.shared._ZN2at6native13reduce_kernelILi128ELi4ENS0_8ReduceOpIaNS0_14func_wrapper_tIbZZZNS0_15and_kernel_cudaERNS_14TensorIteratorEENKUlvE_clEvENKUlvE0_clEvEUlbaE_EEjbLi4ELi4EEEEEvT1_ --------------------------
	.section	.nv.shared._ZN2at6native13reduce_kernelILi128ELi4ENS0_8ReduceOpIaNS0_14func_wrapper_tIbZZZNS0_15and_kernel_cudaERNS_14TensorIteratorEENKUlvE_clEvENKUlvE0_clEvEUlbaE_EEjbLi4ELi4EEEEEvT1_,"aw",@nobits
	.sectionflags	@""
	.align	16
.nv.shared._ZN2at6native13reduce_kernelILi128ELi4ENS0_8ReduceOpIaNS0_14func_wrapper_tIbZZZNS0_15and_kernel_cudaERNS_14TensorIteratorEENKUlvE_clEvENKUlvE0_clEvEUlbaE_EEjbLi4ELi4EEEEEvT1_:
	.zero		1040


//--------------------- .nv.shared._ZN2at6native13reduce_kernelILi512ELi1ENS0_8ReduceOpIhNS0_14func_wrapper_tIbZZZNS0_15and_kernel_cudaERNS_14TensorIteratorEENKUlvE_clEvENKUlvE_clEvEUlbhE_EEjbLi4ELi4EEEEEvT1_ --------------------------
	.section	.nv.shared._ZN2at6native13reduce_kernelILi512ELi1ENS0_8ReduceOpIhNS0_14func_wrapper_tIbZZZNS0_15and_kernel_cudaERNS_14TensorIteratorEENKUlvE_clEvENKUlvE_clEvEUlbhE_EEjbLi4ELi4EEEEEvT1_,"aw",@nobits
	.sectionflags	@""
	.align	16
.nv.shared._ZN2at6native13reduce_kernelILi512ELi1ENS0_8ReduceOpIhNS0_14func_wrapper_tIbZZZNS0_15and_kernel_cudaERNS_14TensorIteratorEENKUlvE_clEvENKUlvE_clEvEUlbhE_EEjbLi4ELi4EEEEEvT1_:
	.zero		1040


//--------------------- .nv.shared._ZN2at6native13reduce_kernelILi256ELi2ENS0_8ReduceOpIhNS0_14func_wrapper_tIbZZZNS0_15and_kernel_cudaERNS_14TensorIteratorEENKUlvE_clEvENKUlvE_clEvEUlbhE_EEjbLi4ELi4EEEEEvT1_ --------------------------
	.section	.nv.shared._ZN2at6native13reduce_kernelILi256ELi2ENS0_8ReduceOpIhNS0_14func_wrapper_tIbZZZNS0_15and_kernel_cudaERNS_14TensorIteratorEENKUlvE_clEvENKUlvE_clEvEUlbhE_EEjbLi4ELi4EEEEEvT1_,"aw",@nobits
	.sectionflags	@""
	.align	16
.nv.shared._ZN2at6native13reduce_kernelILi256ELi2ENS0_8ReduceOpIhNS0_14func_wrapper_tIbZZZNS0_15and_kernel_cudaERNS_14TensorIteratorEENKUlvE_clEvENKUlvE_clEvEUlbhE_EEjbLi4ELi4EEEEEvT1_:
	.zero		1040


//--------------------- .nv.shared._ZN2at6native13reduce_kernelILi128ELi4ENS0_8ReduceOpIhNS0_14func_wrapper_tIbZZZNS0_15and_kernel_cudaERNS_14TensorIteratorEENKUlvE_clEvENKUlvE_clEvEUlbhE_EEjbLi4ELi4EEEEEvT1_ --------------------------
	.section	.nv.shared._ZN2at6native13reduce_kernelILi128ELi4ENS0_8ReduceOpIhNS0_14func_wrapper_tIbZZZNS0_15and_kernel_cudaERNS_14TensorIteratorEENKUlvE_clEvENKUlvE_clEvEUlbhE_EEjbLi4ELi4EEEEEvT1_,"aw",@nobits
	.sectionflags	@""
	.align	16
.nv.shared._ZN2at6native13reduce_kernelILi128ELi4ENS0_8ReduceOpIhNS0_14func_wrapper_tIbZZZNS0_15and_kernel_cudaERNS_14TensorIteratorEENKUlvE_clEvENKUlvE_clEvEUlbhE_EEjbLi4ELi4EEEEEvT1_:
	.zero		1040


//--------------------- .nv.constant0._ZN2at6native13reduce_kernelILi512ELi1ENS0_8ReduceOpIbNS0_14func_wrapper_tIbZZZNS0_14or_kernel_cudaERNS_14TensorIteratorEENKUlvE_clEvENKUlvE10_clEvEUlbbE_EEjbLi4ELi4EEEEEvT1_ --------------------------
	.section	.nv.constant0._ZN2at6native13reduce_kernelILi512ELi1ENS0_8ReduceOpIbNS0_14func_wrapper_tIbZZZNS0_14or_kernel_cudaERNS_14TensorIteratorEENKUlvE_clEvENKUlvE10_clEvEUlbbE_EEjbLi4ELi4EEEEEvT1_,"a",@progbits
	.sectionflags	@""
	.align	4
.nv.constant0._ZN2at6native13reduce_kernelILi512ELi1ENS0_8ReduceOpIbNS0_14func_wrapper_tIbZZZNS0_14or_kernel_cudaERNS_14TensorIteratorEENKUlvE_clEvENKUlvE10_clEvEUlbbE_EEjbLi4ELi4EEEEEvT1_:
	.zero		1936


//--------------------- .nv.constant0._ZN2at6native13reduce_kernelILi256ELi2ENS0_8ReduceOpIbNS0_14func_wrapper_tIbZZZNS0_14or_kernel_cudaERNS_14TensorIteratorEENKUlvE_clEvENKUlvE10_clEvEUlbbE_EEjbLi4ELi4EEEEEvT1_ --------------------------
	.section	.nv.constant0._ZN2at6native13reduce_kernelILi256ELi2ENS0_8ReduceOpIbNS0_14func_wrapper_tIbZZZNS0_14or_kernel_cudaERNS_14TensorIteratorEENKUlvE_clEvENKUlvE10_clEvEUlbbE_EEjbLi4ELi4EEEEEvT1_,"a",@progbits
	.sectionflags	@""
	.align	4
.nv.constant0._ZN2at6native13reduce_kernelILi256ELi2ENS0_8ReduceOpIbNS0_14func_wrapper_tIbZZZNS0_14or_kernel_cudaERNS_14TensorIteratorEENKUlvE_clEvENKUlvE10_clEvEUlbbE_EEjbLi4ELi4EEEEEvT1_:
	.zero		1936


//--------------------- .nv.constant0._ZN2at6native13reduce_kernelILi128ELi4ENS0_8ReduceOpIbNS0_14func_wrapper_tIbZZZNS0_14or_kernel_cudaERNS_14TensorIteratorEENKUlvE_clEvENKUlvE10_clEvEUlbbE_EEjbLi4ELi4EEEEEvT1_ --------------------------
	.section	.nv.constant0._ZN2at6native13reduce_kernelILi128ELi4ENS0_8ReduceOpIbNS0_14func_wrapper_tIbZZZNS0_14or_kernel_cudaERNS_14TensorIteratorEENKUlvE_clEvENKUlvE10_clEvEUlbbE_EEjbLi4ELi4EEEEEvT1_,"a",@progbits
	.sectionflags	@""
	.align	4
.nv.constant0._ZN2at6native13reduce_kernelILi128ELi4ENS0_8ReduceOpIbNS0_14func_wrapper_tIbZZZNS0_14or_kernel_cudaERNS_14TensorIteratorEENKUlvE_clEvENKUlvE10_clEvEUlbbE_EEjbLi4ELi4EEEEEvT1_:
	.zero		1936


//--------------------- .nv.constant0._ZN2at6native13reduce_kernelILi512ELi1ENS0_8ReduceOpIN3c108BFloat16ENS0_14func_wrapper_tIbZZZNS0_14or_kernel_cudaERNS_14TensorIteratorEENKUlvE_clEvENKUlvE9_clEvEUlbS4_E_EEjbLi4ELi4EEEEEvT1_ --------------------------
	.section	.nv.constant0._ZN2at6native13reduce_kernelILi512ELi1ENS0_8ReduceOpIN3c108BFloat16ENS0_14func_wrapper_tIbZZZNS0_14or_kernel_cudaERNS_14TensorIteratorEENKUlvE_clEvENKUlvE9_clEvEUlbS4_E_EEjbLi4ELi4EEEEEvT1_,"a",@progbits
	.sectionflags	@""
	.align	4
.nv.constant0._ZN2at6native13reduce_kernelILi512ELi1ENS0_8ReduceOpIN3c108BFloat16ENS0_14func_wrapper_tIbZZZNS0_14or_kernel_cudaERNS_14TensorIteratorEENKUlvE_clEvENKUlvE9_clEvEUlbS4_E_EEjbLi4ELi4EEEEEvT1_:
	.zero		1936


//--------------------- .nv.constant0._ZN2at6native13reduce_kernelILi256ELi2ENS0_8ReduceOpIN3c108BFloat16ENS0_14func_wrapper_tIbZZZNS0_14or_kernel_cudaERNS_14TensorIteratorEENKUlvE_clEvENKUlvE9_clEvEUlbS4_E_EEjbLi4ELi4EEEEEvT1_ --------------------------
	.section	.nv.constant0._ZN2at6native13reduce_kernelILi256ELi2ENS0_8ReduceOpIN3c108BFloat16ENS0_14func_wrapper_tIbZZZNS0_14or_kernel_cudaERNS_14TensorIteratorEENKUlvE_clEvENKUlvE9_clEvEUlbS4_E_EEjbLi4ELi4EEEEEvT1_,"a",@progbits
	.sectionflags	@""
	.align	4
.nv.constant0._ZN2at6native13reduce_kernelILi256ELi2ENS0_8ReduceOpIN3c108BFloat16ENS0_14func_wrapper_tIbZZZNS0_14or_kernel_cudaERNS_14TensorIteratorEENKUlvE_clEvENKUlvE9_clEvEUlbS4_E_EEjbLi4ELi4EEEEEvT1_:
	.zero		1936


//--------------------- .nv.constant0._ZN2at6native13reduce_kernelILi128ELi4ENS0_8ReduceOpIN3c108BFloat16ENS0_14func_wrapper_tIbZZZNS0_14or_kernel_cudaERNS_14TensorIteratorEENKUlvE_clEvENKUlvE9_clEvEUlbS4_E_EEjbLi4ELi4EEEEEvT1_ --------------------------
	.section	.nv.constant0._ZN2at6native13reduce_kernelILi128ELi4ENS0_8ReduceOpIN3c108BFloat16ENS0_14func_wrapper_tIbZZZNS0_14or_kernel_cudaERNS_14TensorIteratorEENKUlvE_clEvENKUlvE9_clEvEUlbS4_E_EEjbLi4ELi4EEEEEvT1_,"a",@progbits
	.sectionflags	@""
	.align	4
.nv.constant0._ZN2at6native13reduce_kernelILi128ELi4ENS0_8ReduceOpIN3c108BFloat16ENS0_14func_wrapper_tIbZZZNS0_14or_kernel_cudaERNS_14TensorIteratorEENKUlvE_clEvENKUlvE9_clEvEUlbS4_E_EEjbLi4ELi4EEEEEvT1_:
	.zero		1936


//--------------------- .nv.constant0._ZN2at6native13reduce_kernelILi512ELi1ENS0_8ReduceOpIN3c104HalfENS0_14func_wrapper_tIbZZZNS0_14or_kernel_cudaERNS_14TensorIteratorEENKUlvE_clEvENKUlvE8_clEvEUlbS4_E_EEjbLi4ELi4EEEEEvT1_ --------------------------
	.section	.nv.constant0._ZN2at6native13reduce_kernelILi512ELi1ENS0_8ReduceOpIN3c104HalfENS0_14func_wrapper_tIbZZZNS0_14or_kernel_cudaERNS_14TensorIteratorEENKUlvE_clEvENKUlvE8_clEvEUlbS4_E_EEjbLi4ELi4EEEEEvT1_,"a",@progbits
	.sectionflags	@""
	.align	4
.nv.constant0._ZN2at6native13reduce_kernelILi512ELi1ENS0_8ReduceOpIN3c104HalfENS0_14func_wrapper_tIbZZZNS0_14or_kernel_cudaERNS_14TensorIteratorEENKUlvE_clEvENKUlvE8_clEvEUlbS4_E_EEjbLi4ELi4EEEEEvT1_:
	.zero		1936


//--------------------- .nv.constant0._ZN2at6native13reduce_kernelILi256ELi2ENS0_8ReduceOpIN3c104HalfENS0_14func_wrapper_tIbZZZNS0_14or_kernel_cudaERNS_14TensorIteratorEENKUlvE_clEvENKUlvE8_clEvEUlbS4_E_EEjbLi4ELi4EEEEEvT1_ --------------------------
	.section	.nv.constant0._ZN2at6native13reduce_kernelILi256ELi2ENS0_8ReduceOpIN3c104HalfENS0_14func_wrapper_tIbZZZNS0_14or_kernel_cudaERNS_14TensorIteratorEENKUlvE_clEvENKUlvE8_clEvEUlbS4_E_EEjbLi4ELi4EEEEEvT1_,"a",@progbits
	.sectionflags	@""
	.align	4
.nv.constant0._ZN2at6native13reduce_kernelILi256ELi2ENS0_8ReduceOpIN3c104HalfENS0_14func_wrapper_tIbZZZNS0_14or_kernel_cudaERNS_14TensorIteratorEENKUlvE_clEvENKUlvE8_clEvEUlbS4_E_EEjbLi4ELi4EEEEEvT1_:
	.zero		1936


//--------------------- .nv.constant0._ZN2at6native13reduce_kernelILi128ELi4ENS0_8ReduceOpIN3c104HalfENS0_14func_wrapper_tIbZZZNS0_14or_kernel_cudaERNS_14TensorIteratorEENKUlvE_clEvENKUlvE8_clEvEUlbS4_E_EEjbLi4ELi4EEEEEvT1_ --------------------------
	.section	.nv.constant0._ZN2at6native13reduce_kernelILi128ELi4ENS0_8ReduceOpIN3c104HalfENS0_14func_wrapper_tIbZZZNS0_14or_kernel_cudaERNS_14TensorIteratorEENKUlvE_clEvENKUlvE8_clEvEUlbS4_E_EEjbLi4ELi4EEEEEvT1_,"a",@progbits
	.sectionflags	@""
	.align	4
.nv.constant0._ZN2at6native13reduce_kernelILi128ELi4ENS0_8ReduceOpIN3c104HalfENS0_14func_wrapper_tIbZZZNS0_14or_kernel_cudaERNS_14TensorIteratorEENKUlvE_clEvENKUlvE8_clEvEUlbS4_E_EEjbLi4ELi4EEEEEvT1_:
	.zero		1936


//--------------------- .nv.constant0._ZN2at6native13reduce_kernelILi512ELi1ENS0_8ReduceOpIN3c107complexIfEENS0_14func_wrapper_tIbZZZNS0_14or_kernel_cudaERNS_14TensorIteratorEENKUlvE_clEvENKUlvE7_clEvEUlbS5_E_EEjbLi4ELi4EEEEEvT1_ --------------------------
	.section	.nv.constant0._ZN2at6native13reduce_kernelILi512ELi1ENS0_8ReduceOpIN3c107complexIfEENS0_14func_wrapper_tIbZZZNS0_14or_kernel_cudaERNS_14TensorIteratorEENKUlvE_clEvENKUlvE7_clEvEUlbS5_E_EEjbLi4ELi4EEEEEvT1_,"a",@progbits
	.sectionflags	@""
	.align	4
.nv.constant0._ZN2at6native13reduce_kernelILi512ELi1ENS0_8ReduceOpIN3c107complexIfEENS0_14func_wrapper_tIbZZZNS0_14or_kernel_cudaERNS_14TensorIteratorEENKUlvE_clEvENKUlvE7_clEvEUlbS5_E_EEjbLi4ELi4EEEEEvT1_:
	.zero		1936


//--------------------- .nv.constant0._ZN2at6native13reduce_kernelILi256ELi2ENS0_8ReduceOpIN3c107complexIfEENS0_14func_wrapper_tIbZZZNS0_14or_kernel_cudaERNS_14TensorIteratorEENKUlvE_clEvENKUlvE7_clEvEUlbS5_E_EEjbLi4ELi4EEEEEvT1_ --------------------------
	.section	.nv.constant0._ZN2at6native13reduce_kernelILi256ELi2ENS0_8ReduceOpIN3c107complexIfEENS0_14func_wrapper_tIbZZZNS0_14or_kernel_cudaERNS_14TensorIteratorEENKUlvE_clEvENKUlvE7_clEvEUlbS5_E_EEjbLi4ELi4EEEEEvT1_,"a",@progbits
	.sectionflags	@""
	.align	4
.nv.constant0._ZN2at6native13reduce_kernelILi256ELi2ENS0_8ReduceOpIN3c107complexIfEENS0_14func_wrapper_tIbZZZNS0_14or_kernel_cudaERNS_14TensorIteratorEENKUlvE_clEvENKUlvE7_clEvEUlbS5_E_EEjbLi4ELi4EEEEEvT1_:
	.zero		1936


//--------------------- .nv.constant0._ZN2at6native13reduce_kernelILi128ELi4ENS0_8ReduceOpIN3c107complexIfEENS0_14func_wrapper_tIbZZZNS0_14or_kernel_cudaERNS_14TensorIteratorEENKUlvE_clEvENKUlvE7_clEvEUlbS5_E_EEjbLi4ELi4EEEEEvT1_ --------------------------
	.section	.nv.constant0._ZN2at6native13reduce_kernelILi128ELi4ENS0_8ReduceOpIN3c107complexIfEENS0_14func_wrapper_tIbZZZNS0_14or_kernel_cudaERNS_14TensorIteratorEENKUlvE_clEvENKUlvE7_clEvEUlbS5_E_EEjbLi4ELi4EEEEEvT1_,"a",@progbits
	.sectionflags	@""
	.align	4
.nv.constant0._ZN2at6native13reduce_kernelILi128ELi4ENS0_8ReduceOpIN3c107complexIfEENS0_14func_wrapper_tIbZZZNS0_14or_kernel_cudaERNS_14TensorIteratorEENKUlvE_clEvENKUlvE7_clEvEUlbS5_E_EEjbLi4ELi4EEEEEvT1_:
	.zero		1936


//--------------------- .nv.constant0._ZN2at6native13reduce_kernelILi256ELi1ENS0_8ReduceOpIN3c107complexIdEENS0_14func_wrapper_tIbZZZNS0_14or_kernel_cudaERNS_14TensorIteratorEENKUlvE_clEvENKUlvE6_clEvEUlbS5_E_EEjbLi4ELi4EEEEEvT1_ --------------------------
	.section	.nv.constant0._ZN2at6native13reduce_kernelILi256ELi1ENS0_8ReduceOpIN3c107complexIdEENS0_14func_wrapper_tIbZZZNS0_14or_kernel_cudaERNS_14TensorIteratorEENKUlvE_clEvENKUlvE6_clEvEUlbS5_E_EEjbLi4ELi4EEEEEvT1_,"a",@progbits
	.sectionflags	@""
	.align	4
.nv.constant0._ZN2at6native13reduce_kernelILi256ELi1ENS0_8ReduceOpIN3c107complexIdEENS0_14func_wrapper_tIbZZZNS0_14or_kernel_cudaERNS_14TensorIteratorEENKUlvE_clEvENKUlvE6_clEvEUlbS5_E_EEjbLi4ELi4EEEEEvT1_:
	.zero		1936


//--------------------- .nv.constant0._ZN2at6native13reduce_kernelILi128ELi2ENS0_8ReduceOpIN3c107complexIdEENS0_14func_wrapper_tIbZZZNS0_14or_kernel_cudaERNS_14TensorIteratorEENKUlvE_clEvENKUlvE6_clEvEUlbS5_E_EEjbLi4ELi4EEEEEvT1_ --------------------------
	.section	.nv.constant0._ZN2at6native13reduce_kernelILi128ELi2ENS0_8ReduceOpIN3c107complexIdEENS0_14func_wrapper_tIbZZZNS0_14or_kernel_cudaERNS_14TensorIteratorEENKUlvE_clEvENKUlvE6_clEvEUlbS5_E_EEjbLi4ELi4EEEEEvT1_,"a",@progbits
	.sectionflags	@""
	.align	4
.nv.constant0._ZN2at6native13reduce_kernelILi128ELi2ENS0_8ReduceOpIN3c107complexIdEENS0_14func_wrapper_tIbZZZNS0_14or_kernel_cudaERNS_14TensorIteratorEENKUlvE_clEvENKUlvE6_clEvEUlbS5_E_EEjbLi4ELi4EEEEEvT1_:
	.zero		1936


//--------------------- .nv.constant0._ZN2at6native13reduce_kernelILi64ELi4ENS0_8ReduceOpIN3c107complexIdEENS0_14func_wrapper_tIbZZZNS0_14or_kernel_cudaERNS_14TensorIteratorEENKUlvE_clEvENKUlvE6_clEvEUlbS5_E_EEjbLi4ELi4EEEEEvT1_ --------------------------
	.section	.nv.constant0._ZN2at6native13reduce_kernelILi64ELi4ENS0_8ReduceOpIN3c107complexIdEENS0_14func_wrapper_tIbZZZNS0_14or_kernel_cudaERNS_14TensorIteratorEENKUlvE_clEvENKUlvE6_clEvEUlbS5_E_EEjbLi4ELi4EEEEEvT1_,"a",@progbits
	.sectionflags	@""
	.align	4
.nv.constant0._ZN2at6native13reduce_kernelILi64ELi4ENS0_8ReduceOpIN3c107complexIdEENS0_14func_wrapper_tIbZZZNS0_14or_kernel_cudaERNS_14TensorIteratorEENKUlvE_clEvENKUlvE6_clEvEUlbS5_E_EEjbLi4ELi4EEEEEvT1_:
	.zero		1936


//--------------------- .nv.constant0._ZN2at6native13reduce_kernelILi512ELi1ENS0_8ReduceOpIfNS0_14func_wrapper_tIbZZZNS0_14or_kernel_cudaERNS_14TensorIteratorEENKUlvE_clEvENKUlvE5_clEvEUlbfE_EEjbLi4ELi4EEEEEvT1_ --------------------------
	.section	.nv.constant0._ZN2at6native13reduce_kernelILi512ELi1ENS0_8ReduceOpIfNS0_14func_wrapper_tIbZZZNS0_14or_kernel_cudaERNS_14TensorIteratorEENKUlvE_clEvENKUlvE5_clEvEUlbfE_EEjbLi4ELi4EEEEEvT1_,"a",@progbits
	.sectionflags	@""
	.align	4
.nv.constant0._ZN2at6native13reduce_kernelILi512ELi1ENS0_8ReduceOpIfNS0_14func_wrapper_tIbZZZNS0_14or_kernel_cudaERNS_14TensorIteratorEENKUlvE_clEvENKUlvE5_clEvEUlbfE_EEjbLi4ELi4EEEEEvT1_:
	.zero		1936


//--------------------- .nv.constant0._ZN2at6native13reduce_kernelILi256ELi2ENS0_8ReduceOpIfNS0_14func_wrapper_tIbZZZNS0_14or_kernel_cudaERNS_14TensorIteratorEENKUlvE_clEvENKUlvE5_clEvEUlbfE_EEjbLi4ELi4EEEEEvT1_ --------------------------
	.section	.nv.constant0._ZN2at6native13reduce_kernelILi256ELi2ENS0_8ReduceOpIfNS0_14func_wrapper_tIbZZZNS0_14or_kernel_cudaERNS_14TensorIteratorEENKUlvE_clEvENKUlvE5_clEvEUlbfE_EEjbLi4ELi4EEEEEvT1_,"a",@progbits
	.sectionflags	@""
	.align	4
.nv.constant0._ZN2at6native13reduce_kernelILi256ELi2ENS0_8ReduceOpIfNS0_14func_wrapper_tIbZZZNS0_14or_kernel_cudaERNS_14TensorIteratorEENKUlvE_clEvENKUlvE5_clEvEUlbfE_EEjbLi4ELi4EEEEEvT1_:
	.zero		1936


//--------------------- .nv.constant0._ZN2at6native13reduce_kernelILi128ELi4ENS0_8ReduceOpIfNS0_14func_wrapper_tIbZZZNS0_14or_kernel_cudaERNS_14TensorIteratorEENKUlvE_clEvENKUlvE5_clEvEUlbfE_EEjbLi4ELi4EEEEEvT1_ --------------------------
	.section	.nv.constant0._ZN2at6native13reduce_kernelILi128ELi4ENS0_8ReduceOpIfNS0_14func_wrapper_tIbZZZNS0_14or_kernel_cudaERNS_14TensorIteratorEENKUlvE_clEvENKUlvE5_clEvEUlbfE_EEjbLi4ELi4EEEEEvT1_,"a",@progbits
	.sectionflags	@""
	.align	4
.nv.constant0._ZN2at6native13reduce_kernelILi128ELi4ENS0_8ReduceOpIfNS0_14func_wrapper_tIbZZZNS0_14or_kernel_cudaERNS_14TensorIteratorEENKUlvE_clEvENKUlvE5_clEvEUlbfE_EEjbLi4ELi4EEEEEvT1_:
	.zero		1936


//--------------------- .nv.constant0._ZN2at6native13reduce_kernelILi512ELi1ENS0_8ReduceOpIdNS0_14func_wrapper_tIbZZZNS0_14or_kernel_cudaERNS_14TensorIteratorEENKUlvE_clEvENKUlvE4_clEvEUlbdE_EEjbLi4ELi4EEEEEvT1_ --------------------------
	.section	.nv.constant0._ZN2at6native13reduce_kernelILi512ELi1ENS0_8ReduceOpIdNS0_14func_wrapper_tIbZZZNS0_14or_kernel_cudaERNS_14TensorIteratorEENKUlvE_clEvENKUlvE4_clEvEUlbdE_EEjbLi4ELi4EEEEEvT1_,"a",@progbits
	.sectionflags	@""
	.align	4
.nv.constant0._ZN2at6native13reduce_kernelILi512ELi1ENS0_8ReduceOpIdNS0_14func_wrapper_tIbZZZNS0_14or_kernel_cudaERNS_14TensorIteratorEENKUlvE_clEvENKUlvE4_clEvEUlbdE_EEjbLi4ELi4EEEEEvT1_:
	.zero		1936


//--------------------- .nv.constant0._ZN2at6native13reduce_kernelILi256ELi2ENS0_8ReduceOpIdNS0_14func_wrapper_tIbZZZNS0_14or_kernel_cudaERNS_14TensorIteratorEENKUlvE_clEvENKUlvE4_clEvEUlbdE_EEjbLi4ELi4EEEEEvT1_ --------------------------
	.section	.nv.constant0._ZN2at6native13reduce_kernelILi256ELi2ENS0_8ReduceOpIdNS0_14func_wrapper_tIbZZZNS0_14or_kernel_cudaERNS_14TensorIteratorEENKUlvE_clEvENKUlvE4_clEvEUlbdE_EEjbLi4ELi4EEEEEvT1_,"a",@progbits
	.sectionflags	@""
	.align	4
.nv.constant0._ZN2at6native13reduce_kernelILi256ELi2ENS0_8ReduceOpIdNS0_14func_wrapper_tIbZZZNS0_14or_kernel_cudaERNS_14TensorIteratorEENKUlvE_clEvENKUlvE4_clEvEUlbdE_EEjbLi4ELi4EEEEEvT1_:
	.zero		1936


//--------------------- .nv.constant0._ZN2at6native13reduce_kernelILi128ELi4ENS0_8ReduceOpIdNS0_14func_wrapper_tIbZZZNS0_14or_kernel_cudaERNS_14TensorIteratorEENKUlvE_clEvENKUlvE4_clEvEUlbdE_EEjbLi4ELi4EEEEEvT1_ --------------------------
	.section	.nv.constant0._ZN2at6native13reduce_kernelILi128ELi4ENS0_8ReduceOpIdNS0_14func_wrapper_tIbZZZNS0_14or_kernel_cudaERNS_14TensorIteratorEENKUlvE_clEvENKUlvE4_clEvEUlbdE_EEjbLi4ELi4EEEEEvT1_,"a",@progbits
	.sectionflags	@""
	.align	4
.nv.constant0._ZN2at6native13reduce_kernelILi128ELi4ENS0_8ReduceOpIdNS0_14func_wrapper_tIbZZZNS0_14or_kernel_cudaERNS_14TensorIteratorEENKUlvE_clEvENKUlvE4_clEvEUlbdE_EEjbLi4ELi4EEEEEvT1_:
	.zero		1936


//--------------------- .nv.constant0._ZN2at6native13reduce_kernelILi512ELi1ENS0_8ReduceOpIsNS0_14func_wrapper_tIbZZZNS0_14or_kernel_cudaERNS_14TensorIteratorEENKUlvE_clEvENKUlvE3_clEvEUlbsE_EEjbLi4ELi4EEEEEvT1_ --------------------------
	.section	.nv.constant0._ZN2at6native13reduce_kernelILi512ELi1ENS0_8ReduceOpIsNS0_14func_wrapper_tIbZZZNS0_14or_kernel_cudaERNS_14TensorIteratorEENKUlvE_clEvENKUlvE3_clEvEUlbsE_EEjbLi4ELi4EEEEEvT1_,"a",@progbits
	.sectionflags	@""
	.align	4
.nv.constant0._ZN2at6native13reduce_kernelILi512ELi1ENS0_8ReduceOpIsNS0_14func_wrapper_tIbZZZNS0_14or_kernel_cudaERNS_14TensorIteratorEENKUlvE_clEvENKUlvE3_clEvEUlbsE_EEjbLi4ELi4EEEEEvT1_:
	.zero		1936


//--------------------- .nv.constant0._ZN2at6native13reduce_kernelILi256ELi2ENS0_8ReduceOpIsNS0_14func_wrapper_tIbZZZNS0_14or_kernel_cudaERNS_14TensorIteratorEENKUlvE_clEvENKUlvE3_clEvEUlbsE_EEjbLi4ELi4EEEEEvT1_ --------------------------
	.section	.nv.constant0._ZN2at6native13reduce_kernelILi256ELi2ENS0_8ReduceOpIsNS0_14func_wrapper_tIbZZZNS0_14or_kernel_cudaERNS_14TensorIteratorEENKUlvE_clEvENKUlvE3_clEvEUlbsE_EEjbLi4ELi4EEEEEvT1_,"a",@progbits
	.sectionflags	@""
	.align	4
.nv.constant0._ZN2at6native13reduce_kernelILi256ELi2ENS0_8ReduceOpIsNS0_14func_wrapper_tIbZZZNS0_14or_kernel_cudaERNS_14TensorIteratorEENKUlvE_clEvENKUlvE3_clEvEUlbsE_EEjbLi4ELi4EEEEEvT1_:
	.zero		1936


//--------------------- .nv.constant0._ZN2at6native13reduce_kernelILi128ELi4ENS0_8ReduceOpIsNS0_14func_wrapper_tIbZZZNS0_14or_kernel_cudaERNS_14TensorIteratorEENKUlvE_clEvENKUlvE3_clEvEUlbsE_EEjbLi4ELi4EEEEEvT1_ --------------------------
	.section	.nv.constant0._ZN2at6native13reduce_kernelILi128ELi4ENS0_8ReduceOpIsNS0_14func_wrapper_tIbZZZNS0_14or_kernel_cudaERNS_14TensorIteratorEENKUlvE_clEvENKUlvE3_clEvEUlbsE_EEjbLi4ELi4EEEEEvT1_,"a",@progbits
	.sectionflags	@""
	.align	4
.nv.constant0._ZN2at6native13reduce_kernelILi128ELi4ENS0_8ReduceOpIsNS0_14func_wrapper_tIbZZZNS0_14or_kernel_cudaERNS_14TensorIteratorEENKUlvE_clEvENKUlvE3_clEvEUlbsE_EEjbLi4ELi4EEEEEvT1_:
	.zero		1936


//--------------------- .nv.constant0._ZN2at6native13reduce_kernelILi512ELi1ENS0_8ReduceOpIlNS0_14func_wrapper_tIbZZZNS0_14or_kernel_cudaERNS_14TensorIteratorEENKUlvE_clEvENKUlvE2_clEvEUlblE_EEjbLi4ELi4EEEEEvT1_ --------------------------
	.section	.nv.constant0._ZN2at6native13reduce_kernelILi512ELi1ENS0_8ReduceOpIlNS0_14func_wrapper_tIbZZZNS0_14or_kernel_cudaERNS_14TensorIteratorEENKUlvE_clEvENKUlvE2_clEvEUlblE_EEjbLi4ELi4EEEEEvT1_,"a",@progbits
	.sectionflags	@""
	.align	4
.nv.constant0._ZN2at6native13reduce_kernelILi512ELi1ENS0_8ReduceOpIlNS0_14func_wrapper_tIbZZZNS0_14or_kernel_cudaERNS_14TensorIteratorEENKUlvE_clEvENKUlvE2_clEvEUlblE_EEjbLi4ELi4EEEEEvT1_:
	.zero		1936


//--------------------- .nv.constant0._ZN2at6native13reduce_kernelILi256ELi2ENS0_8ReduceOpIlNS0_14func_wrapper_tIbZZZNS0_14or_kernel_cudaERNS_14TensorIteratorEENKUlvE_clEvENKUlvE2_clEvEUlblE_EEjbLi4ELi4EEEEEvT1_ --------------------------
	.section	.nv.constant0._ZN2at6native13reduce_kernelILi256ELi2ENS0_8ReduceOpIlNS0_14func_wrapper_tIbZZZNS0_14or_kernel_cudaERNS_14TensorIteratorEENKUlvE_clEvENKUlvE2_clEvEUlblE_EEjbLi4ELi4EEEEEvT1_,"a",@progbits
	.sectionflags	@""
	.align	4
.nv.constant0._ZN2at6native13reduce_kernelILi256ELi2ENS0_8ReduceOpIlNS0_14func_wrapper_tIbZZZNS0_14or_kernel_cudaERNS_14TensorIteratorEENKUlvE_clEvENKUlvE2_clEvEUlblE_EEjbLi4ELi4EEEEEvT1_:
	.zero		1936


//--------------------- .nv.constant0._ZN2at6native13reduce_kernelILi128ELi4ENS0_8ReduceOpIlNS0_14func_wrapper_tIbZZZNS0_14or_kernel_cudaERNS_14TensorIteratorEENKUlvE_clEvENKUlvE2_clEvEUlblE_EEjbLi4ELi4EEEEEvT1_ --------------------------
	.section	.nv.constant0._ZN2at6native13reduce_kernelILi128ELi4ENS0_8ReduceOpIlNS0_14func_wrapper_tIbZZZNS0_14or_kernel_cudaERNS_14TensorIteratorEENKUlvE_clEvENKUlvE2_clEvEUlblE_EEjbLi4ELi4EEEEEvT1_,"a",@progbits
	.sectionflags	@""
	.align	4
.nv.constant0._ZN2at6native13reduce_kernelILi128ELi4ENS0_8ReduceOpIlNS0_14func_wrapper_tIbZZZNS0_14or_kernel_cudaERNS_14TensorIteratorEENKUlvE_clEvENKUlvE2_clEvEUlblE_EEjbLi4ELi4EEEEEvT1_:
	.zero		1936


//--------------------- .nv.constant0._ZN2at6native13reduce_kernelILi512ELi1ENS0_8ReduceOpIiNS0_14func_wrapper_tIbZZZNS0_14or_kernel_cudaERNS_14TensorIteratorEENKUlvE_clEvENKUlvE1_clEvEUlbiE_EEjbLi4ELi4EEEEEvT1_ --------------------------
	.section	.nv.constant0._ZN2at6native13reduce_kernelILi512ELi1ENS0_8ReduceOpIiNS0_14func_wrapper_tIbZZZNS0_14or_kernel_cudaERNS_14TensorIteratorEENKUlvE_clEvENKUlvE1_clEvEUlbiE_EEjbLi4ELi4EEEEEvT1_,"a",@progbits
	.sectionflags	@""
	.align	4
.nv.constant0._ZN2at6native13reduce_kernelILi512ELi1ENS0_8ReduceOpIiNS0_14func_wrapper_tIbZZZNS0_14or_kernel_cudaERNS_14TensorIteratorEENKUlvE_clEvENKUlvE1_clEvEUlbiE_EEjbLi4ELi4EEEEEvT1_:
	.zero		1936


//--------------------- .nv.constant0._ZN2at6native13reduce_kernelILi256ELi2ENS0_8ReduceOpIiNS0_14func_wrapper_tIbZZZNS0_14or_kernel_cudaERNS_14TensorIteratorEENKUlvE_clEvENKUlvE1_clEvEUlbiE_EEjbLi4ELi4EEEEEvT1_ --------------------------
	.section	.nv.constant0._ZN2at6native13reduce_kernelILi256ELi2ENS0_8ReduceOpIiNS0_14func_wrapper_tIbZZZNS0_14or_kernel_cudaERNS_14TensorIteratorEENKUlvE_clEvENKUlvE1_clEvEUlbiE_EEjbLi4ELi4EEEEEvT1_,"a",@progbits
	.sectionflags	@""
	.align	4
.nv.constant0._ZN2at6native13reduce_kernelILi256ELi2ENS0_8ReduceOpIiNS0_14func_wrapper_tIbZZZNS0_14or_kernel_cudaERNS_14TensorIteratorEENKUlvE_clEvENKUlvE1_clEvEUlbiE_EEjbLi4ELi4EEEEEvT1_:
	.zero		1936


//--------------------- .nv.constant0._ZN2at6native13reduce_kernelILi128ELi4ENS0_8ReduceOpIiNS0_14func_wrapper_tIbZZZNS0_14or_kernel_cudaERNS_14TensorIteratorEENKUlvE_clEvENKUlvE1_clEvEUlbiE_EEjbLi4ELi4EEEEEvT1_ --------------------------
	.section	.nv.constant0._ZN2at6native13reduce_kernelILi128ELi4ENS0_8ReduceOpIiNS0_14func_wrapper_tIbZZZNS0_14or_kernel_cudaERNS_14TensorIteratorEENKUlvE_clEvENKUlvE1_clEvEUlbiE_EEjbLi4ELi4EEEEEvT1_,"a",@progbits
	.sectionflags	@""
	.align	4
.nv.constant0._ZN2at6native13reduce_kernelILi128ELi4ENS0_8ReduceOpIiNS0_14func_wrapper_tIbZZZNS0_14or_kernel_cudaERNS_14TensorIteratorEENKUlvE_clEvENKUlvE1_clEvEUlbiE_EEjbLi4ELi4EEEEEvT1_:
	.zero		1936


//--------------------- .nv.constant0._ZN2at6native13reduce_kernelILi512ELi1ENS0_8ReduceOpIaNS0_14func_wrapper_tIbZZZNS0_14or_kernel_cudaERNS_14TensorIteratorEENKUlvE_clEvENKUlvE0_clEvEUlbaE_EEjbLi4ELi4EEEEEvT1_ --------------------------
	.section	.nv.constant0._ZN2at6native13reduce_kernelILi512ELi1ENS0_8ReduceOpIaNS0_14func_wrapper_tIbZZZNS0_14or_kernel_cudaERNS_14TensorIteratorEENKUlvE_clEvENKUlvE0_clEvEUlbaE_EEjbLi4ELi4EEEEEvT1_,"a",@progbits
	.sectionflags	@""
	.align	4
.nv.constant0._ZN2at6native13reduce_kernelILi512ELi1ENS0_8ReduceOpIaNS0_14func_wrapper_tIbZZZNS0_14or_kernel_cudaERNS_14TensorIteratorEENKUlvE_clEvENKUlvE0_clEvEUlbaE_EEjbLi4ELi4EEEEEvT1_:
	.zero		1936


//--------------------- .nv.constant0._ZN2at6native13reduce_kernelILi256ELi2ENS0_8ReduceOpIaNS0_14func_wrapper_tIbZZZNS0_14or_kernel_cudaERNS_14TensorIteratorEENKUlvE_clEvENKUlvE0_clEvEUlbaE_EEjbLi4ELi4EEEEEvT1_ --------------------------
	.section	.nv.constant0._ZN2at6native13reduce_kernelILi256ELi2ENS0_8ReduceOpIaNS0_14func_wrapper_tIbZZZNS0_14or_kernel_cudaERNS_14TensorIteratorEENKUlvE_clEvENKUlvE0_clEvEUlbaE_EEjbLi4ELi4EEEEEvT1_,"a",@progbits
	.sectionflags	@""
	.align	4
.nv.constant0._ZN2at6native13reduce_kernelILi256ELi2ENS0_8ReduceOpIaNS0_14func_wrapper_tIbZZZNS0_14or_kernel_cudaERNS_14TensorIteratorEENKUlvE_clEvENKUlvE0_clEvEUlbaE_EEjbLi4ELi4EEEEEvT1_:
	.zero		1936


//--------------------- .nv.constant0._ZN2at6native13reduce_kernelILi128ELi4ENS0_8ReduceOpIaNS0_14func_wrapper_tIbZZZNS0_14or_kernel_cudaERNS_14TensorIteratorEENKUlvE_clEvENKUlvE0_clEvEUlbaE_EEjbLi4ELi4EEEEEvT1_ --------------------------
	.section	.nv.constant0._ZN2at6native13reduce_kernelILi128ELi4ENS0_8ReduceOpIaNS0_14func_wrapper_tIbZZZNS0_14or_kernel_cudaERNS_14TensorIteratorEENKUlvE_clEvENKUlvE0_clEvEUlbaE_EEjbLi4ELi4EEEEEvT1_,"a",@progbits
	.sectionflags	@""
	.align	4
.nv.constant0._ZN2at6native13reduce_kernelILi128ELi4ENS0_8ReduceOpIaNS0_14func_wrapper_tIbZZZNS0_14or_kernel_cudaERNS_14TensorIteratorEENKUlvE_clEvENKUlvE0_clEvEUlbaE_EEjbLi4ELi4EEEEEvT1_:
	.zero		1936


//--------------------- .nv.constant0._ZN2at6native13reduce_kernelILi512ELi1ENS0_8ReduceOpIhNS0_14func_wrapper_tIbZZZNS0_14or_kernel_cudaERNS_14TensorIteratorEENKUlvE_clEvENKUlvE_clEvEUlbhE_EEjbLi4ELi4EEEEEvT1_ --------------------------
	.section	.nv.constant0._ZN2at6native13reduce_kernelILi512ELi1ENS0_8ReduceOpIhNS0_14func_wrapper_tIbZZZNS0_14or_kernel_cudaERNS_14TensorIteratorEENKUlvE_clEvENKUlvE_clEvEUlbhE_EEjbLi4ELi4EEEEEvT1_,"a",@progbits
	.sectionflags	@""
	.align	4
.nv.constant0._ZN2at6native13reduce_kernelILi512ELi1ENS0_8ReduceOpIhNS0_14func_wrapper_tIbZZZNS0_14or_kernel_cudaERNS_14TensorIteratorEENKUlvE_clEvENKUlvE_clEvEUlbhE_EEjbLi4ELi4EEEEEvT1_:
	.zero		1936


//--------------------- .nv.constant0._ZN2at6native13reduce_kernelILi256ELi2ENS0_8ReduceOpIhNS0_14func_wrapper_tIbZZZNS0_14or_kernel_cudaERNS_14TensorIteratorEENKUlvE_clEvENKUlvE_clEvEUlbhE_EEjbLi4ELi4EEEEEvT1_ --------------------------
	.section	.nv.constant0._ZN2at6native13reduce_kernelILi256ELi2ENS0_8ReduceOpIhNS0_14func_wrapper_tIbZZZNS0_14or_kernel_cudaERNS_14TensorIteratorEENKUlvE_clEvENKUlvE_clEvEUlbhE_EEjbLi4ELi4EEEEEvT1_,"a",@progbits
	.sectionflags	@""
	.align	4
.nv.constant0._ZN2at6native13reduce_kernelILi256ELi2ENS0_8ReduceOpIhNS0_14func_wrapper_tIbZZZNS0_14or_kernel_cudaERNS_14TensorIteratorEENKUlvE_clEvENKUlvE_clEvEUlbhE_EEjbLi4ELi4EEEEEvT1_:
	.zero		1936


//--------------------- .nv.constant0._ZN2at6native13reduce_kernelILi128ELi4ENS0_8ReduceOpIhNS0_14func_wrapper_tIbZZZNS0_14or_kernel_cudaERNS_14TensorIteratorEENKUlvE_clEvENKUlvE_clEvEUlbhE_EEjbLi4ELi4EEEEEvT1_ --------------------------
	.section	.nv.constant0._ZN2at6native13reduce_kernelILi128ELi4ENS0_8ReduceOpIhNS0_14func_wrapper_tIbZZZNS0_14or_kernel_cudaERNS_14TensorIteratorEENKUlvE_clEvENKUlvE_clEvEUlbhE_EEjbLi4ELi4EEEEEvT1_,"a",@progbits
	.sectionflags	@""
	.align	4
.nv.constant0._ZN2at6native13reduce_kernelILi128ELi4ENS0_8ReduceOpIhNS0_14func_wrapper_tIbZZZNS0_14or_kernel_cudaERNS_14TensorIteratorEENKUlvE_clEvENKUlvE_clEvEUlbhE_EEjbLi4ELi4EEEEEvT1_:
	.zero		1936


//--------------------- .nv.constant0._ZN2at6native13reduce_kernelILi512ELi1ENS0_8ReduceOpIbNS0_14func_wrapper_tIbZZZNS0_15and_kernel_cudaERNS_14TensorIteratorEENKUlvE_clEvENKUlvE10_clEvEUlbbE_EEjbLi4ELi4EEEEEvT1_ --------------------------
	.section	.nv.constant0._ZN2at6native13reduce_kernelILi512ELi1ENS0_8ReduceOpIbNS0_14func_wrapper_tIbZZZNS0_15and_kernel_cudaERNS_14TensorIteratorEENKUlvE_clEvENKUlvE10_clEvEUlbbE_EEjbLi4ELi4EEEEEvT1_,"a",@progbits
	.sectionflags	@""
	.align	4
.nv.constant0._ZN2at6native13reduce_kernelILi512ELi1ENS0_8ReduceOpIbNS0_14func_wrapper_tIbZZZNS0_15and_kernel_cudaERNS_14TensorIteratorEENKUlvE_clEvENKUlvE10_clEvEUlbbE_EEjbLi4ELi4EEEEEvT1_:
	.zero		1936


//--------------------- .nv.constant0._ZN2at6native13reduce_kernelILi256ELi2ENS0_8ReduceOpIbNS0_14func_wrapper_tIbZZZNS0_15and_kernel_cudaERNS_14TensorIteratorEENKUlvE_clEvENKUlvE10_clEvEUlbbE_EEjbLi4ELi4EEEEEvT1_ --------------------------
	.section	.nv.constant0._ZN2at6native13reduce_kernelILi256ELi2ENS0_8ReduceOpIbNS0_14func_wrapper_tIbZZZNS0_15and_kernel_cudaERNS_14TensorIteratorEENKUlvE_clEvENKUlvE10_clEvEUlbbE_EEjbLi4ELi4EEEEEvT1_,"a",@progbits
	.sectionflags	@""
	.align	4
.nv.constant0._ZN2at6native13reduce_kernelILi256ELi2ENS0_8ReduceOpIbNS0_14func_wrapper_tIbZZZNS0_15and_kernel_cudaERNS_14TensorIteratorEENKUlvE_clEvENKUlvE10_clEvEUlbbE_EEjbLi4ELi4EEEEEvT1_:
	.zero		1936


//--------------------- .nv.constant0._ZN2at6native13reduce_kernelILi128ELi4ENS0_8ReduceOpIbNS0_14func_wrapper_tIbZZZNS0_15and_kernel_cudaERNS_14TensorIteratorEENKUlvE_clEvENKUlvE10_clEvEUlbbE_EEjbLi4ELi4EEEEEvT1_ --------------------------
	.section	.nv.constant0._ZN2at6native13reduce_kernelILi128ELi4ENS0_8ReduceOpIbNS0_14func_wrapper_tIbZZZNS0_15and_kernel_cudaERNS_14TensorIteratorEENKUlvE_clEvENKUlvE10_clEvEUlbbE_EEjbLi4ELi4EEEEEvT1_,"a",@progbits
	.sectionflags	@""
	.align	4
.nv.constant0._ZN2at6native13reduce_kernelILi128ELi4ENS0_8ReduceOpIbNS0_14func_wrapper_tIbZZZNS0_15and_kernel_cudaERNS_14TensorIteratorEENKUlvE_clEvENKUlvE10_clEvEUlbbE_EEjbLi4ELi4EEEEEvT1_:
	.zero		1936


//--------------------- .nv.constant0._ZN2at6native13reduce_kernelILi512ELi1ENS0_8ReduceOpIN3c108BFloat16ENS0_14func_wrapper_tIbZZZNS0_15and_kernel_cudaERNS_14TensorIteratorEENKUlvE_clEvENKUlvE9_clEvEUlbS4_E_EEjbLi4ELi4EEEEEvT1_ --------------------------
	.section	.nv.constant0._ZN2at6native13reduce_kernelILi512ELi1ENS0_8ReduceOpIN3c108BFloat16ENS0_14func_wrapper_tIbZZZNS0_15and_kernel_cudaERNS_14TensorIteratorEENKUlvE_clEvENKUlvE9_clEvEUlbS4_E_EEjbLi4ELi4EEEEEvT1_,"a",@progbits
	.sectionflags	@""
	.align	4
.nv.constant0._ZN2at6native13reduce_kernelILi512ELi1ENS0_8ReduceOpIN3c108BFloat16ENS0_14func_wrapper_tIbZZZNS0_15and_kernel_cudaERNS_14TensorIteratorEENKUlvE_clEvENKUlvE9_clEvEUlbS4_E_EEjbLi4ELi4EEEEEvT1_:
	.zero		1936


//--------------------- .nv.constant0._ZN2at6native13reduce_kernelILi256ELi2ENS0_8ReduceOpIN3c108BFloat16ENS0_14func_wrapper_tIbZZZNS0_15and_kernel_cudaERNS_14TensorIteratorEENKUlvE_clEvENKUlvE9_clEvEUlbS4_E_EEjbLi4ELi4EEEEEvT1_ --------------------------
	.section	.nv.constant0._ZN2at6native13reduce_kernelILi256ELi2ENS0_8ReduceOpIN3c108BFloat16ENS0_14func_wrapper_tIbZZZNS0_15and_kernel_cudaERNS_14TensorIteratorEENKUlvE_clEvENKUlvE9_clEvEUlbS4_E_EEjbLi4ELi4EEEEEvT1_,"a",@progbits
	.sectionflags	@""
	.align	4
.nv.constant0._ZN2at6native13reduce_kernelILi256ELi2ENS0_8ReduceOpIN3c108BFloat16ENS0_14func_wrapper_tIbZZZNS0_15and_kernel_cudaERNS_14TensorIteratorEENKUlvE_clEvENKUlvE9_clEvEUlbS4_E_EEjbLi4ELi4EEEEEvT1_:
	.zero		1936


//--------------------- .nv.constant0._ZN2at6native13reduce_kernelILi128ELi4ENS0_8ReduceOpIN3c108BFloat16ENS0_14func_wrapper_tIbZZZNS0_15and_kernel_cudaERNS_14TensorIteratorEENKUlvE_clEvENKUlvE9_clEvEUlbS4_E_EEjbLi4ELi4EEEEEvT1_ --------------------------
	.section	.nv.constant0._ZN2at6native13reduce_kernelILi128ELi4ENS0_8ReduceOpIN3c108BFloat16ENS0_14func_wrapper_tIbZZZNS0_15and_kernel_cudaERNS_14TensorIteratorEENKUlvE_clEvENKUlvE9_clEvEUlbS4_E_EEjbLi4ELi4EEEEEvT1_,"a",@progbits
	.sectionflags	@""
	.align	4
.nv.constant0._ZN2at6native13reduce_kernelILi128ELi4ENS0_8ReduceOpIN3c108BFloat16ENS0_14func_wrapper_tIbZZZNS0_15and_kernel_cudaERNS_14TensorIteratorEENKUlvE_clEvENKUlvE9_clEvEUlbS4_E_EEjbLi4ELi4EEEEEvT1_:
	.zero		1936


//--------------------- .nv.constant0._ZN2at6native13reduce_kernelILi512ELi1ENS0_8ReduceOpIN3c104HalfENS0_14func_wrapper_tIbZZZNS0_15and_kernel_cudaERNS_14TensorIteratorEENKUlvE_clEvENKUlvE8_clEvEUlbS4_E_EEjbLi4ELi4EEEEEvT1_ --------------------------
	.section	.nv.constant0._ZN2at6native13reduce_kernelILi512ELi1ENS0_8ReduceOpIN3c104HalfENS0_14func_wrapper_tIbZZZNS0_15and_kernel_cudaERNS_14TensorIteratorEENKUlvE_clEvENKUlvE8_clEvEUlbS4_E_EEjbLi4ELi4EEEEEvT1_,"a",@progbits
	.sectionflags	@""
	.align	4
.nv.constant0._ZN2at6native13reduce_kernelILi512ELi1ENS0_8ReduceOpIN3c104HalfENS0_14func_wrapper_tIbZZZNS0_15and_kernel_cudaERNS_14TensorIteratorEENKUlvE_clEvENKUlvE8_clEvEUlbS4_E_EEjbLi4ELi4EEEEEvT1_:
	.zero		1936


//--------------------- .nv.constant0._ZN2at6native13reduce_kernelILi256ELi2ENS0_8ReduceOpIN3c104HalfENS0_14func_wrapper_tIbZZZNS0_15and_kernel_cudaERNS_14TensorIteratorEENKUlvE_clEvENKUlvE8_clEvEUlbS4_E_EEjbLi4ELi4EEEEEvT1_ --------------------------
	.section	.nv.constant0._ZN2at6native13reduce_kernelILi256ELi2ENS0_8ReduceOpIN3c104HalfENS0_14func_wrapper_tIbZZZNS0_15and_kernel_cudaERNS_14TensorIteratorEENKUlvE_clEvENKUlvE8_clEvEUlbS4_E_EEjbLi4ELi4EEEEEvT1_,"a",@progbits
	.sectionflags	@""
	.align	4
.nv.constant0._ZN2at6native13reduce_kernelILi256ELi2ENS0_8ReduceOpIN3c104HalfENS0_14func_wrapper_tIbZZZNS0_15and_kernel_cudaERNS_14TensorIteratorEENKUlvE_clEvENKUlvE8_clEvEUlbS4_E_EEjbLi4ELi4EEEEEvT1_:
	.zero		1936


//--------------------- .nv.constant0._ZN2at6native13reduce_kernelILi128ELi4ENS0_8ReduceOpIN3c104HalfENS0_14func_wrapper_tIbZZZNS0_15and_kernel_cudaERNS_14TensorIteratorEENKUlvE_clEvENKUlvE8_clEvEUlbS4_E_EEjbLi4ELi4EEEEEvT1_ --------------------------
	.section	.nv.constant0._ZN2at6native13reduce_kernelILi128ELi4ENS0_8ReduceOpIN3c104HalfENS0_14func_wrapper_tIbZZZNS0_15and_kernel_cudaERNS_14TensorIteratorEENKUlvE_clEvENKUlvE8_clEvEUlbS4_E_EEjbLi4ELi4EEEEEvT1_,"a",@progbits
	.sectionflags	@""
	.align	4
.nv.constant0._ZN2at6native13reduce_kernelILi128ELi4ENS0_8ReduceOpIN3c104HalfENS0_14func_wrapper_tIbZZZNS0_15and_kernel_cudaERNS_14TensorIteratorEENKUlvE_clEvENKUlvE8_clEvEUlbS4_E_EEjbLi4ELi4EEEEEvT1_:
	.zero		1936


//--------------------- .nv.constant0._ZN2at6native13reduce_kernelILi512ELi1ENS0_8ReduceOpIN3c107complexIfEENS0_14func_wrapper_tIbZZZNS0_15and_kernel_cudaERNS_14TensorIteratorEENKUlvE_clEvENKUlvE7_clEvEUlbS5_E_EEjbLi4ELi4EEEEEvT1_ --------------------------
	.section	.nv.constant0._ZN2at6native13reduce_kernelILi512ELi1ENS0_8ReduceOpIN3c107complexIfEENS0_14func_wrapper_tIbZZZNS0_15and_kernel_cudaERNS_14TensorIteratorEENKUlvE_clEvENKUlvE7_clEvEUlbS5_E_EEjbLi4ELi4EEEEEvT1_,"a",@progbits
	.sectionflags	@""
	.align	4
.nv.constant0._ZN2at6native13reduce_kernelILi512ELi1ENS0_8ReduceOpIN3c107complexIfEENS0_14func_wrapper_tIbZZZNS0_15and_kernel_cudaERNS_14TensorIteratorEENKUlvE_clEvENKUlvE7_clEvEUlbS5_E_EEjbLi4ELi4EEEEEvT1_:
	.zero		1936


//--------------------- .nv.constant0._ZN2at6native13reduce_kernelILi256ELi2ENS0_8ReduceOpIN3c107complexIfEENS0_14func_wrapper_tIbZZZNS0_15and_kernel_cudaERNS_14TensorIteratorEENKUlvE_clEvENKUlvE7_clEvEUlbS5_E_EEjbLi4ELi4EEEEEvT1_ --------------------------
	.section	.nv.constant0._ZN2at6native13reduce_kernelILi256ELi2ENS0_8ReduceOpIN3c107complexIfEENS0_14func_wrapper_tIbZZZNS0_15and_kernel_cudaERNS_14TensorIteratorEENKUlvE_clEvENKUlvE7_clEvEUlbS5_E_EEjbLi4ELi4EEEEEvT1_,"a",@progbits
	.sectionflags	@""
	.align	4
.nv.constant0._ZN2at6native13reduce_kernelILi256ELi2ENS0_8ReduceOpIN3c107complexIfEENS0_14func_wrapper_tIbZZZNS0_15and_kernel_cudaERNS_14TensorIteratorEENKUlvE_clEvENKUlvE7_clEvEUlbS5_E_EEjbLi4ELi4EEEEEvT1_:
	.zero		1936


//--------------------- .nv.constant0._ZN2at6native13reduce_kernelILi128ELi4ENS0_8ReduceOpIN3c107complexIfEENS0_14func_wrapper_tIbZZZNS0_15and_kernel_cudaERNS_14TensorIteratorEENKUlvE_clEvENKUlvE7_clEvEUlbS5_E_EEjbLi4ELi4EEEEEvT1_ --------------------------
	.section	.nv.constant0._ZN2at6native13reduce_kernelILi128ELi4ENS0_8ReduceOpIN3c107complexIfEENS0_14func_wrapper_tIbZZZNS0_15and_kernel_cudaERNS_14TensorIteratorEENKUlvE_clEvENKUlvE7_clEvEUlbS5_E_EEjbLi4ELi4EEEEEvT1_,"a",@progbits
	.sectionflags	@""
	.align	4
.nv.constant0._ZN2at6native13reduce_kernelILi128ELi4ENS0_8ReduceOpIN3c107complexIfEENS0_14func_wrapper_tIbZZZNS0_15and_kernel_cudaERNS_14TensorIteratorEENKUlvE_clEvENKUlvE7_clEvEUlbS5_E_EEjbLi4ELi4EEEEEvT1_:
	.zero		1936


//--------------------- .nv.constant0._ZN2at6native13reduce_kernelILi256ELi1ENS0_8ReduceOpIN3c107complexIdEENS0_14func_wrapper_tIbZZZNS0_15and_kernel_cudaERNS_14TensorIteratorEENKUlvE_clEvENKUlvE6_clEvEUlbS5_E_EEjbLi4ELi4EEEEEvT1_ --------------------------
	.section	.nv.constant0._ZN2at6native13reduce_kernelILi256ELi1ENS0_8ReduceOpIN3c107complexIdEENS0_14func_wrapper_tIbZZZNS0_15and_kernel_cudaERNS_14TensorIteratorEENKUlvE_clEvENKUlvE6_clEvEUlbS5_E_EEjbLi4ELi4EEEEEvT1_,"a",@progbits
	.sectionflags	@""
	.align	4
.nv.constant0._ZN2at6native13reduce_kernelILi256ELi1ENS0_8ReduceOpIN3c107complexIdEENS0_14func_wrapper_tIbZZZNS0_15and_kernel_cudaERNS_14TensorIteratorEENKUlvE_clEvENKUlvE6_clEvEUlbS5_E_EEjbLi4ELi4EEEEEvT1_:
	.zero		1936


//--------------------- .nv.constant0._ZN2at6native13reduce_kernelILi128ELi2ENS0_8ReduceOpIN3c107complexIdEENS0_14func_wrapper_tIbZZZNS0_15and_kernel_cudaERNS_14TensorIteratorEENKUlvE_clEvENKUlvE6_clEvEUlbS5_E_EEjbLi4ELi4EEEEEvT1_ --------------------------
	.section	.nv.constant0._ZN2at6native13reduce_kernelILi128ELi2ENS0_8ReduceOpIN3c107complexIdEENS0_14func_wrapper_tIbZZZNS0_15and_kernel_cudaERNS_14TensorIteratorEENKUlvE_clEvENKUlvE6_clEvEUlbS5_E_EEjbLi4ELi4EEEEEvT1_,"a",@progbits
	.sectionflags	@""
	.align	4
.nv.constant0._ZN2at6native13reduce_kernelILi128ELi2ENS0_8ReduceOpIN3c107complexIdEENS0_14func_wrapper_tIbZZZNS0_15and_kernel_cudaERNS_14TensorIteratorEENKUlvE_clEvENKUlvE6_clEvEUlbS5_E_EEjbLi4ELi4EEEEEvT1_:
	.zero		1936


//--------------------- .nv.constant0._ZN2at6native13reduce_kernelILi64ELi4ENS0_8ReduceOpIN3c107complexIdEENS0_14func_wrapper_tIbZZZNS0_15and_kernel_cudaERNS_14TensorIteratorEENKUlvE_clEvENKUlvE6_clEvEUlbS5_E_EEjbLi4ELi4EEEEEvT1_ --------------------------
	.section	.nv.constant0._ZN2at6native13reduce_kernelILi64ELi4ENS0_8ReduceOpIN3c107complexIdEENS0_14func_wrapper_tIbZZZNS0_15and_kernel_cudaERNS_14TensorIteratorEENKUlvE_clEvENKUlvE6_clEvEUlbS5_E_EEjbLi4ELi4EEEEEvT1_,"a",@progbits
	.sectionflags	@""
	.align	4
.nv.constant0._ZN2at6native13reduce_kernelILi64ELi4ENS0_8ReduceOpIN3c107complexIdEENS0_14func_wrapper_tIbZZZNS0_15and_kernel_cudaERNS_14TensorIteratorEENKUlvE_clEvENKUlvE6_clEvEUlbS5_E_EEjbLi4ELi4EEEEEvT1_:
	.zero		1936


//--------------------- .nv.constant0._ZN2at6native13reduce_kernelILi512ELi1ENS0_8ReduceOpIfNS0_14func_wrapper_tIbZZZNS0_15and_kernel_cudaERNS_14TensorIteratorEENKUlvE_clEvENKUlvE5_clEvEUlbfE_EEjbLi4ELi4EEEEEvT1_ --------------------------
	.section	.nv.constant0._ZN2at6native13reduce_kernelILi512ELi1ENS0_8ReduceOpIfNS0_14func_wrapper_tIbZZZNS0_15and_kernel_cudaERNS_14TensorIteratorEENKUlvE_clEvENKUlvE5_clEvEUlbfE_EEjbLi4ELi4EEEEEvT1_,"a",@progbits
	.sectionflags	@""
	.align	4
.nv.constant0._ZN2at6native13reduce_kernelILi512ELi1ENS0_8ReduceOpIfNS0_14func_wrapper_tIbZZZNS0_15and_kernel_cudaERNS_14TensorIteratorEENKUlvE_clEvENKUlvE5_clEvEUlbfE_EEjbLi4ELi4EEEEEvT1_:
	.zero		1936


//--------------------- .nv.constant0._ZN2at6native13reduce_kernelILi256ELi2ENS0_8ReduceOpIfNS0_14func_wrapper_tIbZZZNS0_15and_kernel_cudaERNS_14TensorIteratorEENKUlvE_clEvENKUlvE5_clEvEUlbfE_EEjbLi4ELi4EEEEEvT1_ --------------------------
	.section	.nv.constant0._ZN2at6native13reduce_kernelILi256ELi2ENS0_8ReduceOpIfNS0_14func_wrapper_tIbZZZNS0_15and_kernel_cudaERNS_14TensorIteratorEENKUlvE_clEvENKUlvE5_clEvEUlbfE_EEjbLi4ELi4EEEEEvT1_,"a",@progbits
	.sectionflags	@""
	.align	4
.nv.constant0._ZN2at6native13reduce_kernelILi256ELi2ENS0_8ReduceOpIfNS0_14func_wrapper_tIbZZZNS0_15and_kernel_cudaERNS_14TensorIteratorEENKUlvE_clEvENKUlvE5_clEvEUlbfE_EEjbLi4ELi4EEEEEvT1_:
	.zero		1936


//--------------------- .nv.constant0._ZN2at6native13reduce_kernelILi128ELi4ENS0_8ReduceOpIfNS0_14func_wrapper_tIbZZZNS0_15and_kernel_cudaERNS_14TensorIteratorEENKUlvE_clEvENKUlvE5_clEvEUlbfE_EEjbLi4ELi4EEEEEvT1_ --------------------------
	.section	.nv.constant0._ZN2at6native13reduce_kernelILi128ELi4ENS0_8ReduceOpIfNS0_14func_wrapper_tIbZZZNS0_15and_kernel_cudaERNS_14TensorIteratorEENKUlvE_clEvENKUlvE5_clEvEUlbfE_EEjbLi4ELi4EEEEEvT1_,"a",@progbits
	.sectionflags	@""
	.align	4
.nv.constant0._ZN2at6native13reduce_kernelILi128ELi4ENS0_8ReduceOpIfNS0_14func_wrapper_tIbZZZNS0_15and_kernel_cudaERNS_14TensorIteratorEENKUlvE_clEvENKUlvE5_clEvEUlbfE_EEjbLi4ELi4EEEEEvT1_:
	.zero		1936


//--------------------- .nv.constant0._ZN2at6native13reduce_kernelILi512ELi1ENS0_8ReduceOpIdNS0_14func_wrapper_tIbZZZNS0_15and_kernel_cudaERNS_14TensorIteratorEENKUlvE_clEvENKUlvE4_clEvEUlbdE_EEjbLi4ELi4EEEEEvT1_ --------------------------
	.section	.nv.constant0._ZN2at6native13reduce_kernelILi512ELi1ENS0_8ReduceOpIdNS0_14func_wrapper_tIbZZZNS0_15and_kernel_cudaERNS_14TensorIteratorEENKUlvE_clEvENKUlvE4_clEvEUlbdE_EEjbLi4ELi4EEEEEvT1_,"a",@progbits
	.sectionflags	@""
	.align	4
.nv.constant0._ZN2at6native13reduce_kernelILi512ELi1ENS0_8ReduceOpIdNS0_14func_wrapper_tIbZZZNS0_15and_kernel_cudaERNS_14TensorIteratorEENKUlvE_clEvENKUlvE4_clEvEUlbdE_EEjbLi4ELi4EEEEEvT1_:
	.zero		1936


//--------------------- .nv.constant0._ZN2at6native13reduce_kernelILi256ELi2ENS0_8ReduceOpIdNS0_14func_wrapper_tIbZZZNS0_15and_kernel_cudaERNS_14TensorIteratorEENKUlvE_clEvENKUlvE4_clEvEUlbdE_EEjbLi4ELi4EEEEEvT1_ --------------------------
	.section	.nv.constant0._ZN2at6native13reduce_kernelILi256ELi2ENS0_8ReduceOpIdNS0_14func_wrapper_tIbZZZNS0_15and_kernel_cudaERNS_14TensorIteratorEENKUlvE_clEvENKUlvE4_clEvEUlbdE_EEjbLi4ELi4EEEEEvT1_,"a",@progbits
	.sectionflags	@""
	.align	4
.nv.constant0._ZN2at6native13reduce_kernelILi256ELi2ENS0_8ReduceOpIdNS0_14func_wrapper_tIbZZZNS0_15and_kernel_cudaERNS_14TensorIteratorEENKUlvE_clEvENKUlvE4_clEvEUlbdE_EEjbLi4ELi4EEEEEvT1_:
	.zero		1936


//--------------------- .nv.constant0._ZN2at6native13reduce_kernelILi128ELi4ENS0_8ReduceOpIdNS0_14func_wrapper_tIbZZZNS0_15and_kernel_cudaERNS_14TensorIteratorEENKUlvE_clEvENKUlvE4_clEvEUlbdE_EEjbLi4ELi4EEEEEvT1_ --------------------------
	.section	.nv.constant0._ZN2at6native13reduce_kernelILi128ELi4ENS0_8ReduceOpIdNS0_14func_wrapper_tIbZZZNS0_15and_kernel_cudaERNS_14TensorIteratorEENKUlvE_clEvENKUlvE4_clEvEUlbdE_EEjbLi4ELi4EEEEEvT1_,"a",@progbits
	.sectionflags	@""
	.align	4
.nv.constant0._ZN2at6native13reduce_kernelILi128ELi4ENS0_8ReduceOpIdNS0_14func_wrapper_tIbZZZNS0_15and_kernel_cudaERNS_14TensorIteratorEENKUlvE_clEvENKUlvE4_clEvEUlbdE_EEjbLi4ELi4EEEEEvT1_:
	.zero		1936


//--------------------- .nv.constant0._ZN2at6native13reduce_kernelILi512ELi1ENS0_8ReduceOpIsNS0_14func_wrapper_tIbZZZNS0_15and_kernel_cudaERNS_14TensorIteratorEENKUlvE_clEvENKUlvE3_clEvEUlbsE_EEjbLi4ELi4EEEEEvT1_ --------------------------
	.section	.nv.constant0._ZN2at6native13reduce_kernelILi512ELi1ENS0_8ReduceOpIsNS0_14func_wrapper_tIbZZZNS0_15and_kernel_cudaERNS_14TensorIteratorEENKUlvE_clEvENKUlvE3_clEvEUlbsE_EEjbLi4ELi4EEEEEvT1_,"a",@progbits
	.sectionflags	@""
	.align	4
.nv.constant0._ZN2at6native13reduce_kernelILi512ELi1ENS0_8ReduceOpIsNS0_14func_wrapper_tIbZZZNS0_15and_kernel_cudaERNS_14TensorIteratorEENKUlvE_clEvENKUlvE3_clEvEUlbsE_EEjbLi4ELi4EEEEEvT1_:
	.zero		1936


//--------------------- .nv.constant0._ZN2at6native13reduce_kernelILi256ELi2ENS0_8ReduceOpIsNS0_14func_wrapper_tIbZZZNS0_15and_kernel_cudaERNS_14TensorIteratorEENKUlvE_clEvENKUlvE3_clEvEUlbsE_EEjbLi4ELi4EEEEEvT1_ --------------------------
	.section	.nv.constant0._ZN2at6native13reduce_kernelILi256ELi2ENS0_8ReduceOpIsNS0_14func_wrapper_tIbZZZNS0_15and_kernel_cudaERNS_14TensorIteratorEENKUlvE_clEvENKUlvE3_clEvEUlbsE_EEjbLi4ELi4EEEEEvT1_,"a",@progbits
	.sectionflags	@""
	.align	4
.nv.constant0._ZN2at6native13reduce_kernelILi256ELi2ENS0_8ReduceOpIsNS0_14func_wrapper_tIbZZZNS0_15and_kernel_cudaERNS_14TensorIteratorEENKUlvE_clEvENKUlvE3_clEvEUlbsE_EEjbLi4ELi4EEEEEvT1_:
	.zero		1936


//--------------------- .nv.constant0._ZN2at6native13reduce_kernelILi128ELi4ENS0_8ReduceOpIsNS0_14func_wrapper_tIbZZZNS0_15and_kernel_cudaERNS_14TensorIteratorEENKUlvE_clEvENKUlvE3_clEvEUlbsE_EEjbLi4ELi4EEEEEvT1_ --------------------------
	.section	.nv.constant0._ZN2at6native13reduce_kernelILi128ELi4ENS0_8ReduceOpIsNS0_14func_wrapper_tIbZZZNS0_15and_kernel_cudaERNS_14TensorIteratorEENKUlvE_clEvENKUlvE3_clEvEUlbsE_EEjbLi4ELi4EEEEEvT1_,"a",@progbits
	.sectionflags	@""
	.align	4
.nv.constant0._ZN2at6native13reduce_kernelILi128ELi4ENS0_8ReduceOpIsNS0_14func_wrapper_tIbZZZNS0_15and_kernel_cudaERNS_14TensorIteratorEENKUlvE_clEvENKUlvE3_clEvEUlbsE_EEjbLi4ELi4EEEEEvT1_:
	.zero		1936


//--------------------- .nv.constant0._ZN2at6native13reduce_kernelILi512ELi1ENS0_8ReduceOpIlNS0_14func_wrapper_tIbZZZNS0_15and_kernel_cudaERNS_14TensorIteratorEENKUlvE_clEvENKUlvE2_clEvEUlblE_EEjbLi4ELi4EEEEEvT1_ --------------------------
	.section	.nv.constant0._ZN2at6native13reduce_kernelILi512ELi1ENS0_8ReduceOpIlNS0_14func_wrapper_tIbZZZNS0_15and_kernel_cudaERNS_14TensorIteratorEENKUlvE_clEvENKUlvE2_clEvEUlblE_EEjbLi4ELi4EEEEEvT1_,"a",@progbits
	.sectionflags	@""
	.align	4
.nv.constant0._ZN2at6native13reduce_kernelILi512ELi1ENS0_8ReduceOpIlNS0_14func_wrapper_tIbZZZNS0_15and_kernel_cudaERNS_14TensorIteratorEENKUlvE_clEvENKUlvE2_clEvEUlblE_EEjbLi4ELi4EEEEEvT1_:
	.zero		1936


//--------------------- .nv.constant0._ZN2at6native13reduce_kernelILi256ELi2ENS0_8ReduceOpIlNS0_14func_wrapper_tIbZZZNS0_15and_kernel_cudaERNS_14TensorIteratorEENKUlvE_clEvENKUlvE2_clEvEUlblE_EEjbLi4ELi4EEEEEvT1_ --------------------------
	.section	.nv.constant0._ZN2at6native13reduce_kernelILi256ELi2ENS0_8ReduceOpIlNS0_14func_wrapper_tIbZZZNS0_15and_kernel_cudaERNS_14TensorIteratorEENKUlvE_clEvENKUlvE2_clEvEUlblE_EEjbLi4ELi4EEEEEvT1_,"a",@progbits
	.sectionflags	@""
	.align	4
.nv.constant0._ZN2at6native13reduce_kernelILi256ELi2ENS0_8ReduceOpIlNS0_14func_wrapper_tIbZZZNS0_15and_kernel_cudaERNS_14TensorIteratorEENKUlvE_clEvENKUlvE2_clEvEUlblE_EEjbLi4ELi4EEEEEvT1_:
	.zero		1936


//--------------------- .nv.constant0._ZN2at6native13reduce_kernelILi128ELi4ENS0_8ReduceOpIlNS0_14func_wrapper_tIbZZZNS0_15and_kernel_cudaERNS_14TensorIteratorEENKUlvE_clEvENKUlvE2_clEvEUlblE_EEjbLi4ELi4EEEEEvT1_ --------------------------
	.section	.nv.constant0._ZN2at6native13reduce_kernelILi128ELi4ENS0_8ReduceOpIlNS0_14func_wrapper_tIbZZZNS0_15and_kernel_cudaERNS_14TensorIteratorEENKUlvE_clEvENKUlvE2_clEvEUlblE_EEjbLi4ELi4EEEEEvT1_,"a",@progbits
	.sectionflags	@""
	.align	4
.nv.constant0._ZN2at6native13reduce_kernelILi128ELi4ENS0_8ReduceOpIlNS0_14func_wrapper_tIbZZZNS0_15and_kernel_cudaERNS_14TensorIteratorEENKUlvE_clEvENKUlvE2_clEvEUlblE_EEjbLi4ELi4EEEEEvT1_:
	.zero		1936


//--------------------- .nv.constant0._ZN2at6native13reduce_kernelILi512ELi1ENS0_8ReduceOpIiNS0_14func_wrapper_tIbZZZNS0_15and_kernel_cudaERNS_14TensorIteratorEENKUlvE_clEvENKUlvE1_clEvEUlbiE_EEjbLi4ELi4EEEEEvT1_ --------------------------
	.section	.nv.constant0._ZN2at6native13reduce_kernelILi512ELi1ENS0_8ReduceOpIiNS0_14func_wrapper_tIbZZZNS0_15and_kernel_cudaERNS_14TensorIteratorEENKUlvE_clEvENKUlvE1_clEvEUlbiE_EEjbLi4ELi4EEEEEvT1_,"a",@progbits
	.sectionflags	@""
	.align	4
.nv.constant0._ZN2at6native13reduce_kernelILi512ELi1ENS0_8ReduceOpIiNS0_14func_wrapper_tIbZZZNS0_15and_kernel_cudaERNS_14TensorIteratorEENKUlvE_clEvENKUlvE1_clEvEUlbiE_EEjbLi4ELi4EEEEEvT1_:
	.zero		1936


//--------------------- .nv.constant0._ZN2at6native13reduce_kernelILi256ELi2ENS0_8ReduceOpIiNS0_14func_wrapper_tIbZZZNS0_15and_kernel_cudaERNS_14TensorIteratorEENKUlvE_clEvENKUlvE1_clEvEUlbiE_EEjbLi4ELi4EEEEEvT1_ --------------------------
	.section	.nv.constant0._ZN2at6native13reduce_kernelILi256ELi2ENS0_8ReduceOpIiNS0_14func_wrapper_tIbZZZNS0_15and_kernel_cudaERNS_14TensorIteratorEENKUlvE_clEvENKUlvE1_clEvEUlbiE_EEjbLi4ELi4EEEEEvT1_,"a",@progbits
	.sectionflags	@""
	.align	4
.nv.constant0._ZN2at6native13reduce_kernelILi256ELi2ENS0_8ReduceOpIiNS0_14func_wrapper_tIbZZZNS0_15and_kernel_cudaERNS_14TensorIteratorEENKUlvE_clEvENKUlvE1_clEvEUlbiE_EEjbLi4ELi4EEEEEvT1_:
	.zero		1936


//--------------------- .nv.constant0._ZN2at6native13reduce_kernelILi128ELi4ENS0_8ReduceOpIiNS0_14func_wrapper_tIbZZZNS0_15and_kernel_cudaERNS_14TensorIteratorEENKUlvE_clEvENKUlvE1_clEvEUlbiE_EEjbLi4ELi4EEEEEvT1_ --------------------------
	.section	.nv.constant0._ZN2at6native13reduce_kernelILi128ELi4ENS0_8ReduceOpIiNS0_14func_wrapper_tIbZZZNS0_15and_kernel_cudaERNS_14TensorIteratorEENKUlvE_clEvENKUlvE1_clEvEUlbiE_EEjbLi4ELi4EEEEEvT1_,"a",@progbits
	.sectionflags	@""
	.align	4
.nv.constant0._ZN2at6native13reduce_kernelILi128ELi4ENS0_8ReduceOpIiNS0_14func_wrapper_tIbZZZNS0_15and_kernel_cudaERNS_14TensorIteratorEENKUlvE_clEvENKUlvE1_clEvEUlbiE_EEjbLi4ELi4EEEEEvT1_:
	.zero		1936


//--------------------- .nv.constant0._ZN2at6native13reduce_kernelILi512ELi1ENS0_8ReduceOpIaNS0_14func_wrapper_tIbZZZNS0_15and_kernel_cudaERNS_14TensorIteratorEENKUlvE_clEvENKUlvE0_clEvEUlbaE_EEjbLi4ELi4EEEEEvT1_ --------------------------
	.section	.nv.constant0._ZN2at6native13reduce_kernelILi512ELi1ENS0_8ReduceOpIaNS0_14func_wrapper_tIbZZZNS0_15and_kernel_cudaERNS_14TensorIteratorEENKUlvE_clEvENKUlvE0_clEvEUlbaE_EEjbLi4ELi4EEEEEvT1_,"a",@progbits
	.sectionflags	@""
	.align	4
.nv.constant0._ZN2at6native13reduce_kernelILi512ELi1ENS0_8ReduceOpIaNS0_14func_wrapper_tIbZZZNS0_15and_kernel_cudaERNS_14TensorIteratorEENKUlvE_clEvENKUlvE0_clEvEUlbaE_EEjbLi4ELi4EEEEEvT1_:
	.zero		1936


//--------------------- .nv.constant0._ZN2at6native13reduce_kernelILi256ELi2ENS0_8ReduceOpIaNS0_14func_wrapper_tIbZZZNS0_15and_kernel_cudaERNS_14TensorIteratorEENKUlvE_clEvENKUlvE0_clEvEUlbaE_EEjbLi4ELi4EEEEEvT1_ --------------------------
	.section	.nv.constant0._ZN2at6native13reduce_kernelILi256ELi2ENS0_8ReduceOpIaNS0_14func_wrapper_tIbZZZNS0_15and_kernel_cudaERNS_14TensorIteratorEENKUlvE_clEvENKUlvE0_clEvEUlbaE_EEjbLi4ELi4EEEEEvT1_,"a",@progbits
	.sectionflags	@""
	.align	4
.nv.constant0._ZN2at6native13reduce_kernelILi256ELi2ENS0_8ReduceOpIaNS0_14func_wrapper_tIbZZZNS0_15and_kernel_cudaERNS_14TensorIteratorEENKUlvE_clEvENKUlvE0_clEvEUlbaE_EEjbLi4ELi4EEEEEvT1_:
	.zero		1936


//--------------------- .nv.constant0._ZN2at6native13reduce_kernelILi128ELi4ENS0_8ReduceOpIaNS0_14func_wrapper_tIbZZZNS0_15and_kernel_cudaERNS_14TensorIteratorEENKUlvE_clEvENKUlvE0_clEvEUlbaE_EEjbLi4ELi4EEEEEvT1_ --------------------------
	.section	.nv.constant0._ZN2at6native13reduce_kernelILi128ELi4ENS0_8ReduceOpIaNS0_14func_wrapper_tIbZZZNS0_15and_kernel_cudaERNS_14TensorIteratorEENKUlvE_clEvENKUlvE0_clEvEUlbaE_EEjbLi4ELi4EEEEEvT1_,"a",@progbits
	.sectionflags	@""
	.align	4
.nv.constant0._ZN2at6native13reduce_kernelILi128ELi4ENS0_8ReduceOpIaNS0_14func_wrapper_tIbZZZNS0_15and_kernel_cudaERNS_14TensorIteratorEENKUlvE_clEvENKUlvE0_clEvEUlbaE_EEjbLi4ELi4EEEEEvT1_:
	.zero		1936


//--------------------- .nv.constant0._ZN2at6native13reduce_kernelILi512ELi1ENS0_8ReduceOpIhNS0_14func_wrapper_tIbZZZNS0_15and_kernel_cudaERNS_14TensorIteratorEENKUlvE_clEvENKUlvE_clEvEUlbhE_EEjbLi4ELi4EEEEEvT1_ --------------------------
	.section	.nv.constant0._ZN2at6native13reduce_kernelILi512ELi1ENS0_8ReduceOpIhNS0_14func_wrapper_tIbZZZNS0_15and_kernel_cudaERNS_14TensorIteratorEENKUlvE_clEvENKUlvE_clEvEUlbhE_EEjbLi4ELi4EEEEEvT1_,"a",@progbits
	.sectionflags	@""
	.align	4
.nv.constant0._ZN2at6native13reduce_kernelILi512ELi1ENS0_8ReduceOpIhNS0_14func_wrapper_tIbZZZNS0_15and_kernel_cudaERNS_14TensorIteratorEENKUlvE_clEvENKUlvE_clEvEUlbhE_EEjbLi4ELi4EEEEEvT1_:
	.zero		1936


//--------------------- .nv.constant0._ZN2at6native13reduce_kernelILi256ELi2ENS0_8ReduceOpIhNS0_14func_wrapper_tIbZZZNS0_15and_kernel_cudaERNS_14TensorIteratorEENKUlvE_clEvENKUlvE_clEvEUlbhE_EEjbLi4ELi4EEEEEvT1_ --------------------------
	.section	.nv.constant0._ZN2at6native13reduce_kernelILi256ELi2ENS0_8ReduceOpIhNS0_14func_wrapper_tIbZZZNS0_15and_kernel_cudaERNS_14TensorIteratorEENKUlvE_clEvENKUlvE_clEvEUlbhE_EEjbLi4ELi4EEEEEvT1_,"a",@progbits
	.sectionflags	@""
	.align	4
.nv.constant0._ZN2at6native13reduce_kernelILi256ELi2ENS0_8ReduceOpIhNS0_14func_wrapper_tIbZZZNS0_15and_kernel_cudaERNS_14TensorIteratorEENKUlvE_clEvENKUlvE_clEvEUlbhE_EEjbLi4ELi4EEEEEvT1_:
	.zero		1936


//--------------------- .nv.constant0._ZN2at6native13reduce_kernelILi128ELi4ENS0_8ReduceOpIhNS0_14func_wrapper_tIbZZZNS0_15and_kernel_cudaERNS_14TensorIteratorEENKUlvE_clEvENKUlvE_clEvEUlbhE_EEjbLi4ELi4EEEEEvT1_ --------------------------
	.section	.nv.constant0._ZN2at6native13reduce_kernelILi128ELi4ENS0_8ReduceOpIhNS0_14func_wrapper_tIbZZZNS0_15and_kernel_cudaERNS_14TensorIteratorEENKUlvE_clEvENKUlvE_clEvEUlbhE_EEjbLi4ELi4EEEEEvT1_,"a",@progbits
	.sectionflags	@""
	.align	4
.nv.constant0._ZN2at6native13reduce_kernelILi128ELi4ENS0_8ReduceOpIhNS0_14func_wrapper_tIbZZZNS0_15and_kernel_cudaERNS_14TensorIteratorEENKUlvE_clEvENKUlvE_clEvEUlbhE_EEjbLi4ELi4EEEEEvT1_:
	.zero		1936


//--------------------- SYMBOLS --------------------------

	.type		.nv.reservedSmem.offset0,@object
	.size		.nv.reservedSmem.offset0,0x4
	.type		.nv.reservedSmem.cap,@object
	.size		.nv.reservedSmem.cap,0x4
	.type		__assertfail,@function
